// Copyright (c) 2024, Jay Shah, Ganesh Bikshandi, Ying Zhang, Vijay Thakkar, Pradeep Ramani, Tri Dao.
// Splitting the different template instantiations to different files to speed up compilation.
// This file is auto-generated. See "generate_kernels.py"

#include "flash_fwd_launch_template.h"

#ifndef FLASHATTENTION_DISABLE_HDIM128
template void run_mha_fwd_<90, cutlass::float_e4m3_t, 128, 128, true, false, false, true>(Flash_fwd_params &params, cudaStream_t stream);
#endif


// ===== COMPILED SASS (sm_90a) =====

	.target	sm_90a

	.elftype	@"ET_EXEC"


//--------------------- .note.nv.tkinfo           --------------------------
	.section	.note.nv.tkinfo,"",@"SHT_NOTE"
	.sectionflags	@"SHF_NOTE_NV_TKINFO"
	.tkinfo
        /*0018*/ 	.word	0x00000002
        /*0030*/ 	.string	""
        /*0030*/ 	.string	"ptxas"
        /*0030*/ 	.string	"Cuda compilation tools, release 13.0, V13.0.88"
        /*0030*/ 	.string	"Build cuda_13.0.r13.0/compiler.36424714_0"
        /*0030*/ 	.string	"-arch sm_90a -m 64 "



//--------------------- .note.nv.cuinfo           --------------------------
	.section	.note.nv.cuinfo,"",@"SHT_NOTE"
	.sectionflags	@"SHF_NOTE_NV_CUINFO"
        /*0018*/ 	.short	0x0002
        /*001a*/ 	.short	0x005a
        /*001c*/ 	.short	0x0082
	.zero		2


//--------------------- .nv.info                  --------------------------
	.section	.nv.info,"",@"SHT_CUDA_INFO"
	.align	4


	//----- nvinfo : EIATTR_REGCOUNT
	.align		4
        /*0000*/ 	.byte	0x04, 0x2f
        /*0002*/ 	.short	(.L_21 - .L_20)
	.align		4
.L_20:
        /*0004*/ 	.word	index@(_ZN7cutlass13device_kernelIN5flash11enable_sm90INS1_16FlashAttnFwdSm90INS1_25CollectiveMainloopFwdSm90ILi2EN4cute5tupleIJNS5_1CILi1EEES8_S8_EEENS6_IJNS7_ILi128EEENS7_ILi224EEESA_EEELi128ENS_12float_e4m3_tEfNS_4arch4Sm90ELb1ELb0ELb0ELb1ELb0ELb1ELb0ELb1ELb1ELb1ELb1ELb0EEENS1_21CollectiveEpilogueFwdINS6_IJSA_SA_SB_EEES9_NS_10bfloat16_tESF_Li256ELb1ELb1ELb1ELb1EEENS1_36VarlenDynamicPersistentTileSchedulerILi128ELi224ELi256ELi128ELb1ELb1ELb1ELb1ELb1ELb1EEEEEEEEEvNT_6ParamsE)
        /*0008*/ 	.word	0x000000a8


	//----- nvinfo : EIATTR_FRAME_SIZE
	.align		4
.L_21:
        /*000c*/ 	.byte	0x04, 0x11
        /*000e*/ 	.short	(.L_23 - .L_22)
	.align		4
.L_22:
        /*0010*/ 	.word	index@(_ZN7cutlass13device_kernelIN5flash11enable_sm90INS1_16FlashAttnFwdSm90INS1_25CollectiveMainloopFwdSm90ILi2EN4cute5tupleIJNS5_1CILi1EEES8_S8_EEENS6_IJNS7_ILi128EEENS7_ILi224EEESA_EEELi128ENS_12float_e4m3_tEfNS_4arch4Sm90ELb1ELb0ELb0ELb1ELb0ELb1ELb0ELb1ELb1ELb1ELb1ELb0EEENS1_21CollectiveEpilogueFwdINS6_IJSA_SA_SB_EEES9_NS_10bfloat16_tESF_Li256ELb1ELb1ELb1ELb1EEENS1_36VarlenDynamicPersistentTileSchedulerILi128ELi224ELi256ELi128ELb1ELb1ELb1ELb1ELb1ELb1EEEEEEEEEvNT_6ParamsE)
        /*0014*/ 	.word	0x000000e0


	//----- nvinfo : EIATTR_REGCOUNT
	.align		4
.L_23:
        /*0018*/ 	.byte	0x04, 0x2f
        /*001a*/ 	.short	(.L_25 - .L_24)
	.align		4
.L_24:
        /*001c*/ 	.word	index@(_ZN7cutlass13device_kernelIN5flash11enable_sm90INS1_16FlashAttnFwdSm90INS1_25CollectiveMainloopFwdSm90ILi2EN4cute5tupleIJNS5_1CILi1EEES8_S8_EEENS6_IJNS7_ILi128EEENS7_ILi224EEESA_EEELi128ENS_12float_e4m3_tEfNS_4arch4Sm90ELb1ELb0ELb0ELb1ELb0ELb0ELb0ELb1ELb1ELb1ELb1ELb0EEENS1_21CollectiveEpilogueFwdINS6_IJSA_SA_SB_EEES9_NS_10bfloat16_tESF_Li256ELb1ELb1ELb1ELb1EEENS1_36VarlenDynamicPersistentTileSchedulerILi128ELi224ELi256ELi128ELb1ELb1ELb1ELb1ELb1ELb1EEEEEEEEEvNT_6ParamsE)
        /*0020*/ 	.word	0x000000a8


	//----- nvinfo : EIATTR_FRAME_SIZE
	.align		4
.L_25:
        /*0024*/ 	.byte	0x04, 0x11
        /*0026*/ 	.short	(.L_27 - .L_26)
	.align		4
.L_26:
        /*0028*/ 	.word	index@(_ZN7cutlass13device_kernelIN5flash11enable_sm90INS1_16FlashAttnFwdSm90INS1_25CollectiveMainloopFwdSm90ILi2EN4cute5tupleIJNS5_1CILi1EEES8_S8_EEENS6_IJNS7_ILi128EEENS7_ILi224EEESA_EEELi128ENS_12float_e4m3_tEfNS_4arch4Sm90ELb1ELb0ELb0ELb1ELb0ELb0ELb0ELb1ELb1ELb1ELb1ELb0EEENS1_21CollectiveEpilogueFwdINS6_IJSA_SA_SB_EEES9_NS_10bfloat16_tESF_Li256ELb1ELb1ELb1ELb1EEENS1_36VarlenDynamicPersistentTileSchedulerILi128ELi224ELi256ELi128ELb1ELb1ELb1ELb1ELb1ELb1EEEEEEEEEvNT_6ParamsE)
        /*002c*/ 	.word	0x00000040


	//----- nvinfo : EIATTR_REGCOUNT
	.align		4
.L_27:
        /*0030*/ 	.byte	0x04, 0x2f
        /*0032*/ 	.short	(.L_29 - .L_28)
	.align		4
.L_28:
        /*0034*/ 	.word	index@(_ZN7cutlass13device_kernelIN5flash11enable_sm90INS1_16FlashAttnFwdSm90INS1_25CollectiveMainloopFwdSm90ILi2EN4cute5tupleIJNS5_1CILi1EEES8_S8_EEENS6_IJNS7_ILi128EEENS7_ILi224EEESA_EEELi128ENS_12float_e4m3_tEfNS_4arch4Sm90ELb1ELb0ELb0ELb0ELb0ELb0ELb0ELb1ELb1ELb1ELb1ELb0EEENS1_21CollectiveEpilogueFwdINS6_IJSA_SA_SB_EEES9_NS_10bfloat16_tESF_Li256ELb0ELb1ELb1ELb1EEENS1_19SingleTileSchedulerILb0ELb1ELb1ELi128EEEEEEEEEvNT_6ParamsE)
        /*0038*/ 	.word	0x000000a8


	//----- nvinfo : EIATTR_FRAME_SIZE
	.align		4
.L_29:
        /*003c*/ 	.byte	0x04, 0x11
        /*003e*/ 	.short	(.L_31 - .L_30)
	.align		4
.L_30:
        /*0040*/ 	.word	index@(_ZN7cutlass13device_kernelIN5flash11enable_sm90INS1_16FlashAttnFwdSm90INS1_25CollectiveMainloopFwdSm90ILi2EN4cute5tupleIJNS5_1CILi1EEES8_S8_EEENS6_IJNS7_ILi128EEENS7_ILi224EEESA_EEELi128ENS_12float_e4m3_tEfNS_4arch4Sm90ELb1ELb0ELb0ELb0ELb0ELb0ELb0ELb1ELb1ELb1ELb1ELb0EEENS1_21CollectiveEpilogueFwdINS6_IJSA_SA_SB_EEES9_NS_10bfloat16_tESF_Li256ELb0ELb1ELb1ELb1EEENS1_19SingleTileSchedulerILb0ELb1ELb1ELi128EEEEEEEEEvNT_6ParamsE)
        /*0044*/ 	.word	0x00000028


	//----- nvinfo : EIATTR_REGCOUNT
	.align		4
.L_31:
        /*0048*/ 	.byte	0x04, 0x2f
        /*004a*/ 	.short	(.L_33 - .L_32)
	.align		4
.L_32:
        /*004c*/ 	.word	index@(_ZN7cutlass13device_kernelIN5flash11enable_sm90INS1_16FlashAttnFwdSm90INS1_25CollectiveMainloopFwdSm90ILi2EN4cute5tupleIJNS5_1CILi1EEES8_S8_EEENS6_IJNS7_ILi128EEENS7_ILi224EEESA_EEELi128ENS_12float_e4m3_tEfNS_4arch4Sm90ELb0ELb1ELb0ELb1ELb0ELb1ELb0ELb1ELb1ELb1ELb1ELb0EEENS1_21CollectiveEpilogueFwdINS6_IJSA_SA_SB_EEES9_NS_10bfloat16_tESF_Li256ELb1ELb1ELb1ELb1EEENS1_36VarlenDynamicPersistentTileSchedulerILi128ELi224ELi256ELi128ELb1ELb1ELb1ELb1ELb0ELb1EEEEEEEEEvNT_6ParamsE)
        /*0050*/ 	.word	0x000000a8


	//----- nvinfo : EIATTR_FRAME_SIZE
	.align		4
.L_33:
        /*0054*/ 	.byte	0x04, 0x11
        /*0056*/ 	.short	(.L_35 - .L_34)
	.align		4
.L_34:
        /*0058*/ 	.word	index@(_ZN7cutlass13device_kernelIN5flash11enable_sm90INS1_16FlashAttnFwdSm90INS1_25CollectiveMainloopFwdSm90ILi2EN4cute5tupleIJNS5_1CILi1EEES8_S8_EEENS6_IJNS7_ILi128EEENS7_ILi224EEESA_EEELi128ENS_12float_e4m3_tEfNS_4arch4Sm90ELb0ELb1ELb0ELb1ELb0ELb1ELb0ELb1ELb1ELb1ELb1ELb0EEENS1_21CollectiveEpilogueFwdINS6_IJSA_SA_SB_EEES9_NS_10bfloat16_tESF_Li256ELb1ELb1ELb1ELb1EEENS1_36VarlenDynamicPersistentTileSchedulerILi128ELi224ELi256ELi128ELb1ELb1ELb1ELb1ELb0ELb1EEEEEEEEEvNT_6ParamsE)
        /*005c*/ 	.word	0x000000e0


	//----- nvinfo : EIATTR_REGCOUNT
	.align		4
.L_35:
        /*0060*/ 	.byte	0x04, 0x2f
        /*0062*/ 	.short	(.L_37 - .L_36)
	.align		4
.L_36:
        /*0064*/ 	.word	index@(_ZN7cutlass13device_kernelIN5flash11enable_sm90INS1_16FlashAttnFwdSm90INS1_25CollectiveMainloopFwdSm90ILi2EN4cute5tupleIJNS5_1CILi1EEES8_S8_EEENS6_IJNS7_ILi128EEENS7_ILi224EEESA_EEELi128ENS_12float_e4m3_tEfNS_4arch4Sm90ELb0ELb1ELb0ELb1ELb0ELb0ELb0ELb1ELb1ELb1ELb1ELb0EEENS1_21CollectiveEpilogueFwdINS6_IJSA_SA_SB_EEES9_NS_10bfloat16_tESF_Li256ELb1ELb1ELb1ELb1EEENS1_36VarlenDynamicPersistentTileSchedulerILi128ELi224ELi256ELi128ELb1ELb1ELb1ELb1ELb0ELb1EEEEEEEEEvNT_6ParamsE)
        /*0068*/ 	.word	0x000000a8


	//----- nvinfo : EIATTR_FRAME_SIZE
	.align		4
.L_37:
        /*006c*/ 	.byte	0x04, 0x11
        /*006e*/ 	.short	(.L_39 - .L_38)
	.align		4
.L_38:
        /*0070*/ 	.word	index@(_ZN7cutlass13device_kernelIN5flash11enable_sm90INS1_16FlashAttnFwdSm90INS1_25CollectiveMainloopFwdSm90ILi2EN4cute5tupleIJNS5_1CILi1EEES8_S8_EEENS6_IJNS7_ILi128EEENS7_ILi224EEESA_EEELi128ENS_12float_e4m3_tEfNS_4arch4Sm90ELb0ELb1ELb0ELb1ELb0ELb0ELb0ELb1ELb1ELb1ELb1ELb0EEENS1_21CollectiveEpilogueFwdINS6_IJSA_SA_SB_EEES9_NS_10bfloat16_tESF_Li256ELb1ELb1ELb1ELb1EEENS1_36VarlenDynamicPersistentTileSchedulerILi128ELi224ELi256ELi128ELb1ELb1ELb1ELb1ELb0ELb1EEEEEEEEEvNT_6ParamsE)
        /*0074*/ 	.word	0x00000038


	//----- nvinfo : EIATTR_REGCOUNT
	.align		4
.L_39:
        /*0078*/ 	.byte	0x04, 0x2f
        /*007a*/ 	.short	(.L_41 - .L_40)
	.align		4
.L_40:
        /*007c*/ 	.word	index@(_ZN7cutlass13device_kernelIN5flash11enable_sm90INS1_16FlashAttnFwdSm90INS1_25CollectiveMainloopFwdSm90ILi2EN4cute5tupleIJNS5_1CILi1EEES8_S8_EEENS6_IJNS7_ILi128EEENS7_ILi224EEESA_EEELi128ENS_12float_e4m3_tEfNS_4arch4Sm90ELb0ELb1ELb0ELb0ELb0ELb0ELb0ELb1ELb1ELb1ELb1ELb0EEENS1_21CollectiveEpilogueFwdINS6_IJSA_SA_SB_EEES9_NS_10bfloat16_tESF_Li256ELb0ELb1ELb1ELb1EEENS1_19SingleTileSchedulerILb0ELb1ELb1ELi128EEEEEEEEEvNT_6ParamsE)
        /*0080*/ 	.word	0x000000a8


	//----- nvinfo : EIATTR_FRAME_SIZE
	.align		4
.L_41:
        /*0084*/ 	.byte	0x04, 0x11
        /*0086*/ 	.short	(.L_43 - .L_42)
	.align		4
.L_42:
        /*0088*/ 	.word	index@(_ZN7cutlass13device_kernelIN5flash11enable_sm90INS1_16FlashAttnFwdSm90INS1_25CollectiveMainloopFwdSm90ILi2EN4cute5tupleIJNS5_1CILi1EEES8_S8_EEENS6_IJNS7_ILi128EEENS7_ILi224EEESA_EEELi128ENS_12float_e4m3_tEfNS_4arch4Sm90ELb0ELb1ELb0ELb0ELb0ELb0ELb0ELb1ELb1ELb1ELb1ELb0EEENS1_21CollectiveEpilogueFwdINS6_IJSA_SA_SB_EEES9_NS_10bfloat16_tESF_Li256ELb0ELb1ELb1ELb1EEENS1_19SingleTileSchedulerILb0ELb1ELb1ELi128EEEEEEEEEvNT_6ParamsE)
        /*008c*/ 	.word	0x00000010


	//----- nvinfo : EIATTR_REGCOUNT
	.align		4
.L_43:
        /*0090*/ 	.byte	0x04, 0x2f
        /*0092*/ 	.short	(.L_45 - .L_44)
	.align		4
.L_44:
        /*0094*/ 	.word	index@(_ZN7cutlass13device_kernelIN5flash11enable_sm90INS1_16FlashAttnFwdSm90INS1_25CollectiveMainloopFwdSm90ILi2EN4cute5tupleIJNS5_1CILi1EEES8_S8_EEENS6_IJNS7_ILi128EEENS7_ILi224EEESA_EEELi128ENS_12float_e4m3_tEfNS_4arch4Sm90ELb0ELb0ELb0ELb1ELb0ELb1ELb0ELb1ELb1ELb1ELb1ELb0EEENS1_21CollectiveEpilogueFwdINS6_IJSA_SA_SB_EEES9_NS_10bfloat16_tESF_Li256ELb1ELb1ELb1ELb1EEENS1_36VarlenDynamicPersistentTileSchedulerILi128ELi224ELi256ELi128ELb1ELb1ELb1ELb0ELb1ELb1EEEEEEEEEvNT_6ParamsE)
        /*0098*/ 	.word	0x000000a8


	//----- nvinfo : EIATTR_FRAME_SIZE
	.align		4
.L_45:
        /*009c*/ 	.byte	0x04, 0x11
        /*009e*/ 	.short	(.L_47 - .L_46)
	.align		4
.L_46:
        /*00a0*/ 	.word	index@(_ZN7cutlass13device_kernelIN5flash11enable_sm90INS1_16FlashAttnFwdSm90INS1_25CollectiveMainloopFwdSm90ILi2EN4cute5tupleIJNS5_1CILi1EEES8_S8_EEENS6_IJNS7_ILi128EEENS7_ILi224EEESA_EEELi128ENS_12float_e4m3_tEfNS_4arch4Sm90ELb0ELb0ELb0ELb1ELb0ELb1ELb0ELb1ELb1ELb1ELb1ELb0EEENS1_21CollectiveEpilogueFwdINS6_IJSA_SA_SB_EEES9_NS_10bfloat16_tESF_Li256ELb1ELb1ELb1ELb1EEENS1_36VarlenDynamicPersistentTileSchedulerILi128ELi224ELi256ELi128ELb1ELb1ELb1ELb0ELb1ELb1EEEEEEEEEvNT_6ParamsE)
        /*00a4*/ 	.word	0x000000f8


	//----- nvinfo : EIATTR_REGCOUNT
	.align		4
.L_47:
        /*00a8*/ 	.byte	0x04, 0x2f
        /*00aa*/ 	.short	(.L_49 - .L_48)
	.align		4
.L_48:
        /*00ac*/ 	.word	index@(_ZN7cutlass13device_kernelIN5flash11enable_sm90INS1_16FlashAttnFwdSm90INS1_25CollectiveMainloopFwdSm90ILi2EN4cute5tupleIJNS5_1CILi1EEES8_S8_EEENS6_IJNS7_ILi128EEENS7_ILi224EEESA_EEELi128ENS_12float_e4m3_tEfNS_4arch4Sm90ELb0ELb0ELb0ELb1ELb0ELb0ELb0ELb1ELb1ELb1ELb1ELb0EEENS1_21CollectiveEpilogueFwdINS6_IJSA_SA_SB_EEES9_NS_10bfloat16_tESF_Li256ELb1ELb1ELb1ELb1EEENS1_36VarlenDynamicPersistentTileSchedulerILi128ELi224ELi256ELi128ELb1ELb1ELb1ELb0ELb1ELb1EEEEEEEEEvNT_6ParamsE)
        /*00b0*/ 	.word	0x000000a8


	//----- nvinfo : EIATTR_FRAME_SIZE
	.align		4
.L_49:
        /*00b4*/ 	.byte	0x04, 0x11
        /*00b6*/ 	.short	(.L_51 - .L_50)
	.align		4
.L_50:
        /*00b8*/ 	.word	index@(_ZN7cutlass13device_kernelIN5flash11enable_sm90INS1_16FlashAttnFwdSm90INS1_25CollectiveMainloopFwdSm90ILi2EN4cute5tupleIJNS5_1CILi1EEES8_S8_EEENS6_IJNS7_ILi128EEENS7_ILi224EEESA_EEELi128ENS_12float_e4m3_tEfNS_4arch4Sm90ELb0ELb0ELb0ELb1ELb0ELb0ELb0ELb1ELb1ELb1ELb1ELb0EEENS1_21CollectiveEpilogueFwdINS6_IJSA_SA_SB_EEES9_NS_10bfloat16_tESF_Li256ELb1ELb1ELb1ELb1EEENS1_36VarlenDynamicPersistentTileSchedulerILi128ELi224ELi256ELi128ELb1ELb1ELb1ELb0ELb1ELb1EEEEEEEEEvNT_6ParamsE)
        /*00bc*/ 	.word	0x00000048


	//----- nvinfo : EIATTR_REGCOUNT
	.align		4
.L_51:
        /*00c0*/ 	.byte	0x04, 0x2f
        /*00c2*/ 	.short	(.L_53 - .L_52)
	.align		4
.L_52:
        /*00c4*/ 	.word	index@(_ZN7cutlass13device_kernelIN5flash11enable_sm90INS1_16FlashAttnFwdSm90INS1_25CollectiveMainloopFwdSm90ILi2EN4cute5tupleIJNS5_1CILi1EEES8_S8_EEENS6_IJNS7_ILi128EEENS7_ILi224EEESA_EEELi128ENS_12float_e4m3_tEfNS_4arch4Sm90ELb0ELb0ELb0ELb0ELb0ELb0ELb0ELb1ELb1ELb1ELb1ELb0EEENS1_21CollectiveEpilogueFwdINS6_IJSA_SA_SB_EEES9_NS_10bfloat16_tESF_Li256ELb0ELb1ELb1ELb1EEENS1_19SingleTileSchedulerILb0ELb1ELb1ELi128EEEEEEEEEvNT_6ParamsE)
        /*00c8*/ 	.word	0x000000a8


	//----- nvinfo : EIATTR_FRAME_SIZE
	.align		4
.L_53:
        /*00cc*/ 	.byte	0x04, 0x11
        /*00ce*/ 	.short	(.L_55 - .L_54)
	.align		4
.L_54:
        /*00d0*/ 	.word	index@(_ZN7cutlass13device_kernelIN5flash11enable_sm90INS1_16FlashAttnFwdSm90INS1_25CollectiveMainloopFwdSm90ILi2EN4cute5tupleIJNS5_1CILi1EEES8_S8_EEENS6_IJNS7_ILi128EEENS7_ILi224EEESA_EEELi128ENS_12float_e4m3_tEfNS_4arch4Sm90ELb0ELb0ELb0ELb0ELb0ELb0ELb0ELb1ELb1ELb1ELb1ELb0EEENS1_21CollectiveEpilogueFwdINS6_IJSA_SA_SB_EEES9_NS_10bfloat16_tESF_Li256ELb0ELb1ELb1ELb1EEENS1_19SingleTileSchedulerILb0ELb1ELb1ELi128EEEEEEEEEvNT_6ParamsE)
        /*00d4*/ 	.word	0x00000028


	//----- nvinfo : EIATTR_MIN_STACK_SIZE
	.align		4
.L_55:
        /*00d8*/ 	.byte	0x04, 0x12
        /*00da*/ 	.short	(.L_57 - .L_56)
	.align		4
.L_56:
        /*00dc*/ 	.word	index@(_ZN7cutlass13device_kernelIN5flash11enable_sm90INS1_16FlashAttnFwdSm90INS1_25CollectiveMainloopFwdSm90ILi2EN4cute5tupleIJNS5_1CILi1EEES8_S8_EEENS6_IJNS7_ILi128EEENS7_ILi224EEESA_EEELi128ENS_12float_e4m3_tEfNS_4arch4Sm90ELb0ELb0ELb0ELb0ELb0ELb0ELb0ELb1ELb1ELb1ELb1ELb0EEENS1_21CollectiveEpilogueFwdINS6_IJSA_SA_SB_EEES9_NS_10bfloat16_tESF_Li256ELb0ELb1ELb1ELb1EEENS1_19SingleTileSchedulerILb0ELb1ELb1ELi128EEEEEEEEEvNT_6ParamsE)
        /*00e0*/ 	.word	0x00000028


	//----- nvinfo : EIATTR_MIN_STACK_SIZE
	.align		4
.L_57:
        /*00e4*/ 	.byte	0x04, 0x12
        /*00e6*/ 	.short	(.L_59 - .L_58)
	.align		4
.L_58:
        /*00e8*/ 	.word	index@(_ZN7cutlass13device_kernelIN5flash11enable_sm90INS1_16FlashAttnFwdSm90INS1_25CollectiveMainloopFwdSm90ILi2EN4cute5tupleIJNS5_1CILi1EEES8_S8_EEENS6_IJNS7_ILi128EEENS7_ILi224EEESA_EEELi128ENS_12float_e4m3_tEfNS_4arch4Sm90ELb0ELb0ELb0ELb1ELb0ELb0ELb0ELb1ELb1ELb1ELb1ELb0EEENS1_21CollectiveEpilogueFwdINS6_IJSA_SA_SB_EEES9_NS_10bfloat16_tESF_Li256ELb1ELb1ELb1ELb1EEENS1_36VarlenDynamicPersistentTileSchedulerILi128ELi224ELi256ELi128ELb1ELb1ELb1ELb0ELb1ELb1EEEEEEEEEvNT_6ParamsE)
        /*00ec*/ 	.word	0x00000048


	//----- nvinfo : EIATTR_MIN_STACK_SIZE
	.align		4
.L_59:
        /*00f0*/ 	.byte	0x04, 0x12
        /*00f2*/ 	.short	(.L_61 - .L_60)
	.align		4
.L_60:
        /*00f4*/ 	.word	index@(_ZN7cutlass13device_kernelIN5flash11enable_sm90INS1_16FlashAttnFwdSm90INS1_25CollectiveMainloopFwdSm90ILi2EN4cute5tupleIJNS5_1CILi1EEES8_S8_EEENS6_IJNS7_ILi128EEENS7_ILi224EEESA_EEELi128ENS_12float_e4m3_tEfNS_4arch4Sm90ELb0ELb0ELb0ELb1ELb0ELb1ELb0ELb1ELb1ELb1ELb1ELb0EEENS1_21CollectiveEpilogueFwdINS6_IJSA_SA_SB_EEES9_NS_10bfloat16_tESF_Li256ELb1ELb1ELb1ELb1EEENS1_36VarlenDynamicPersistentTileSchedulerILi128ELi224ELi256ELi128ELb1ELb1ELb1ELb0ELb1ELb1EEEEEEEEEvNT_6ParamsE)
        /*00f8*/ 	.word	0x000000f8


	//----- nvinfo : EIATTR_MIN_STACK_SIZE
	.align		4
.L_61:
        /*00fc*/ 	.byte	0x04, 0x12
        /*00fe*/ 	.short	(.L_63 - .L_62)
	.align		4
.L_62:
        /*0100*/ 	.word	index@(_ZN7cutlass13device_kernelIN5flash11enable_sm90INS1_16FlashAttnFwdSm90INS1_25CollectiveMainloopFwdSm90ILi2EN4cute5tupleIJNS5_1CILi1EEES8_S8_EEENS6_IJNS7_ILi128EEENS7_ILi224EEESA_EEELi128ENS_12float_e4m3_tEfNS_4arch4Sm90ELb0ELb1ELb0ELb0ELb0ELb0ELb0ELb1ELb1ELb1ELb1ELb0EEENS1_21CollectiveEpilogueFwdINS6_IJSA_SA_SB_EEES9_NS_10bfloat16_tESF_Li256ELb0ELb1ELb1ELb1EEENS1_19SingleTileSchedulerILb0ELb1ELb1ELi128EEEEEEEEEvNT_6ParamsE)
        /*0104*/ 	.word	0x00000010


	//----- nvinfo : EIATTR_MIN_STACK_SIZE
	.align		4
.L_63:
        /*0108*/ 	.byte	0x04, 0x12
        /*010a*/ 	.short	(.L_65 - .L_64)
	.align		4
.L_64:
        /*010c*/ 	.word	index@(_ZN7cutlass13device_kernelIN5flash11enable_sm90INS1_16FlashAttnFwdSm90INS1_25CollectiveMainloopFwdSm90ILi2EN4cute5tupleIJNS5_1CILi1EEES8_S8_EEENS6_IJNS7_ILi128EEENS7_ILi224EEESA_EEELi128ENS_12float_e4m3_tEfNS_4arch4Sm90ELb0ELb1ELb0ELb1ELb0ELb0ELb0ELb1ELb1ELb1ELb1ELb0EEENS1_21CollectiveEpilogueFwdINS6_IJSA_SA_SB_EEES9_NS_10bfloat16_tESF_Li256ELb1ELb1ELb1ELb1EEENS1_36VarlenDynamicPersistentTileSchedulerILi128ELi224ELi256ELi128ELb1ELb1ELb1ELb1ELb0ELb1EEEEEEEEEvNT_6ParamsE)
        /*0110*/ 	.word	0x00000038


	//----- nvinfo : EIATTR_MIN_STACK_SIZE
	.align		4
.L_65:
        /*0114*/ 	.byte	0x04, 0x12
        /*0116*/ 	.short	(.L_67 - .L_66)
	.align		4
.L_66:
        /*0118*/ 	.word	index@(_ZN7cutlass13device_kernelIN5flash11enable_sm90INS1_16FlashAttnFwdSm90INS1_25CollectiveMainloopFwdSm90ILi2EN4cute5tupleIJNS5_1CILi1EEES8_S8_EEENS6_IJNS7_ILi128EEENS7_ILi224EEESA_EEELi128ENS_12float_e4m3_tEfNS_4arch4Sm90ELb0ELb1ELb0ELb1ELb0ELb1ELb0ELb1ELb1ELb1ELb1ELb0EEENS1_21CollectiveEpilogueFwdINS6_IJSA_SA_SB_EEES9_NS_10bfloat16_tESF_Li256ELb1ELb1ELb1ELb1EEENS1_36VarlenDynamicPersistentTileSchedulerILi128ELi224ELi256ELi128ELb1ELb1ELb1ELb1ELb0ELb1EEEEEEEEEvNT_6ParamsE)
        /*011c*/ 	.word	0x000000e0


	//----- nvinfo : EIATTR_MIN_STACK_SIZE
	.align		4
.L_67:
        /*0120*/ 	.byte	0x04, 0x12
        /*0122*/ 	.short	(.L_69 - .L_68)
	.align		4
.L_68:
        /*0124*/ 	.word	index@(_ZN7cutlass13device_kernelIN5flash11enable_sm90INS1_16FlashAttnFwdSm90INS1_25CollectiveMainloopFwdSm90ILi2EN4cute5tupleIJNS5_1CILi1EEES8_S8_EEENS6_IJNS7_ILi128EEENS7_ILi224EEESA_EEELi128ENS_12float_e4m3_tEfNS_4arch4Sm90ELb1ELb0ELb0ELb0ELb0ELb0ELb0ELb1ELb1ELb1ELb1ELb0EEENS1_21CollectiveEpilogueFwdINS6_IJSA_SA_SB_EEES9_NS_10bfloat16_tESF_Li256ELb0ELb1ELb1ELb1EEENS1_19SingleTileSchedulerILb0ELb1ELb1ELi128EEEEEEEEEvNT_6ParamsE)
        /*0128*/ 	.word	0x00000028


	//----- nvinfo : EIATTR_MIN_STACK_SIZE
	.align		4
.L_69:
        /*012c*/ 	.byte	0x04, 0x12
        /*012e*/ 	.short	(.L_71 - .L_70)
	.align		4
.L_70:
        /*0130*/ 	.word	index@(_ZN7cutlass13device_kernelIN5flash11enable_sm90INS1_16FlashAttnFwdSm90INS1_25CollectiveMainloopFwdSm90ILi2EN4cute5tupleIJNS5_1CILi1EEES8_S8_EEENS6_IJNS7_ILi128EEENS7_ILi224EEESA_EEELi128ENS_12float_e4m3_tEfNS_4arch4Sm90ELb1ELb0ELb0ELb1ELb0ELb0ELb0ELb1ELb1ELb1ELb1ELb0EEENS1_21CollectiveEpilogueFwdINS6_IJSA_SA_SB_EEES9_NS_10bfloat16_tESF_Li256ELb1ELb1ELb1ELb1EEENS1_36VarlenDynamicPersistentTileSchedulerILi128ELi224ELi256ELi128ELb1ELb1ELb1ELb1ELb1ELb1EEEEEEEEEvNT_6ParamsE)
        /*0134*/ 	.word	0x00000040


	//----- nvinfo : EIATTR_MIN_STACK_SIZE
	.align		4
.L_71:
        /*0138*/ 	.byte	0x04, 0x12
        /*013a*/ 	.short	(.L_73 - .L_72)
	.align		4
.L_72:
        /*013c*/ 	.word	index@(_ZN7cutlass13device_kernelIN5flash11enable_sm90INS1_16FlashAttnFwdSm90INS1_25CollectiveMainloopFwdSm90ILi2EN4cute5tupleIJNS5_1CILi1EEES8_S8_EEENS6_IJNS7_ILi128EEENS7_ILi224EEESA_EEELi128ENS_12float_e4m3_tEfNS_4arch4Sm90ELb1ELb0ELb0ELb1ELb0ELb1ELb0ELb1ELb1ELb1ELb1ELb0EEENS1_21CollectiveEpilogueFwdINS6_IJSA_SA_SB_EEES9_NS_10bfloat16_tESF_Li256ELb1ELb1ELb1ELb1EEENS1_36VarlenDynamicPersistentTileSchedulerILi128ELi224ELi256ELi128ELb1ELb1ELb1ELb1ELb1ELb1EEEEEEEEEvNT_6ParamsE)
        /*0140*/ 	.word	0x000000e0
.L_73:


//--------------------- .nv.compat                --------------------------
	.section	.nv.compat,"",@"SHT_CUDA_COMPAT_INFO"
	.align	4
        /*0000*/ 	.byte	0x02, 0x09, 0x01, 0x00, 0x02, 0x02, 0x04, 0x00, 0x02, 0x05, 0x05, 0x00, 0x03, 0x07, 0x01, 0x01
        /*0010*/ 	.byte	0x02, 0x03, 0x01, 0x00, 0x02, 0x06, 0x01, 0x00, 0x04, 0x0b, 0x08, 0x00, 0x00, 0x00, 0x00, 0x00
        /*0020*/ 	.byte	0x00, 0x00, 0x00, 0x00


//--------------------- .nv.info._ZN7cutlass13device_kernelIN5flash11enable_sm90INS1_16FlashAttnFwdSm90INS1_25CollectiveMainloopFwdSm90ILi2EN4cute5tupleIJNS5_1CILi1EEES8_S8_EEENS6_IJNS7_ILi128EEENS7_ILi224EEESA_EEELi128ENS_12float_e4m3_tEfNS_4arch4Sm90ELb0ELb0ELb0ELb0ELb0ELb0ELb0ELb1ELb1ELb1ELb1ELb0EEENS1_21CollectiveEpilogueFwdINS6_IJSA_SA_SB_EEES9_NS_10bfloat16_tESF_Li256ELb0ELb1ELb1ELb1EEENS1_19SingleTileSchedulerILb0ELb1ELb1ELi128EEEEEEEEEvNT_6ParamsE --------------------------
	.section	.nv.info._ZN7cutlass13device_kernelIN5flash11enable_sm90INS1_16FlashAttnFwdSm90INS1_25CollectiveMainloopFwdSm90ILi2EN4cute5tupleIJNS5_1CILi1EEES8_S8_EEENS6_IJNS7_ILi128EEENS7_ILi224EEESA_EEELi128ENS_12float_e4m3_tEfNS_4arch4Sm90ELb0ELb0ELb0ELb0ELb0ELb0ELb0ELb1ELb1ELb1ELb1ELb0EEENS1_21CollectiveEpilogueFwdINS6_IJSA_SA_SB_EEES9_NS_10bfloat16_tESF_Li256ELb0ELb1ELb1ELb1EEENS1_19SingleTileSchedulerILb0ELb1ELb1ELi128EEEEEEEEEvNT_6ParamsE,"",@"SHT_CUDA_INFO"
	.sectionflags	@""
	.align	4


	//----- nvinfo : EIATTR_CUDA_API_VERSION
	.align		4
        /*0000*/ 	.byte	0x04, 0x37
        /*0002*/ 	.short	(.L_75 - .L_74)
.L_74:
        /*0004*/ 	.word	0x00000082


	//----- nvinfo : EIATTR_KPARAM_INFO
	.align		4
.L_75:
        /*0008*/ 	.byte	0x04, 0x17
        /*000a*/ 	.short	(.L_77 - .L_76)
.L_76:
        /*000c*/ 	.word	0x00000000
        /*0010*/ 	.short	0x0000
        /*0012*/ 	.short	0x0070
        /*0014*/ 	.byte	0x00, 0xf0, 0x01, 0x28


	//----- nvinfo : EIATTR_SPARSE_MMA_MASK
	.align		4
.L_77:
        /*0018*/ 	.byte	0x03, 0x50
        /*001a*/ 	.short	0x0000


	//----- nvinfo : EIATTR_MAXREG_COUNT
	.align		4
        /*001c*/ 	.byte	0x03, 0x1b
        /*001e*/ 	.short	0x00a8


	//----- nvinfo : EIATTR_NUM_BARRIERS
	.align		4
        /*0020*/ 	.byte	0x02, 0x4c
        /*0022*/ 	.byte	0x10
	.zero		1


	//----- nvinfo : EIATTR_EXTERNS
	.align		4
        /*0024*/ 	.byte	0x04, 0x0f
        /*0026*/ 	.short	(.L_79 - .L_78)


	//   ....[0]....
	.align		4
.L_78:
        /*0028*/ 	.word	index@(__assertfail)


	//----- nvinfo : EIATTR_ANNOTATIONS
	.align		4
.L_79:
        /*002c*/ 	.byte	0x04, 0x55
        /*002e*/ 	.short	(.L_81 - .L_80)


	//   ....[0]....
.L_80:
        /*0030*/ 	.word	0x00000001
        /*0034*/ 	.byte	0x40, 0x09, 0x00, 0x00, 0x01, 0x00, 0x00, 0x00, 0x10, 0x15, 0x00, 0x00, 0x01, 0x00, 0x00, 0x00
        /* <DEDUP_REMOVED lines=13> */
        /*0114*/ 	.byte	0x80, 0xf0, 0x00, 0x00


	//----- nvinfo : EIATTR_MERCURY_ISA_VERSION
	.align		4
.L_81:
        /*0118*/ 	.byte	0x03, 0x5f
        /*011a*/ 	.short	0x0101


	//----- nvinfo : EIATTR_INT_WARP_WIDE_INSTR_OFFSETS
	.align		4
        /*011c*/ 	.byte	0x04, 0x31
        /*011e*/ 	.short	(.L_83 - .L_82)


	//   ....[0]....
.L_82:
        /*0120*/ 	.word	0x00000120


	//   ....[1]....
        /*0124*/ 	.word	0x000001c0


	//   ....[2]....
        /*0128*/ 	.word	0x00000230


	//----- nvinfo : EIATTR_COOP_GROUP_MASK_REGIDS
	.align		4
.L_83:
        /*012c*/ 	.byte	0x04, 0x29
        /*012e*/ 	.short	(.L_85 - .L_84)


	//   ....[0]....
.L_84:
        /*0130*/ 	.word	0xffffffff


	//   ....[1]....
        /*0134*/ 	.word	0xffffffff


	//   ....[2]....
        /*0138*/ 	.word	0xffffffff


	//   ....[3]....
        /*013c*/ 	.word	0xffffffff


	//   ....[4]....
        /*0140*/ 	.word	0xffffffff


	//   ....[5]....
        /*0144*/ 	.word	0xffffffff


	//   ....[6]....
        /*0148*/ 	.word	0xffffffff


	//   ....[7]....
        /*014c*/ 	.word	0xffffffff


	//   ....[8]....
        /*0150*/ 	.word	0xffffffff


	//   ....[9]....
        /*0154*/ 	.word	0xffffffff


	//   ....[10]....
        /*0158*/ 	.word	0xffffffff


	//   ....[11]....
        /*015c*/ 	.word	0xffffffff


	//   ....[12]....
        /*0160*/ 	.word	0xffffffff


	//   ....[13]....
        /*0164*/ 	.word	0xffffffff


	//   ....[14]....
        /*0168*/ 	.word	0xffffffff


	//   ....[15]....
        /*016c*/ 	.word	0xffffffff


	//   ....[16]....
        /*0170*/ 	.word	0xffffffff


	//   ....[17]....
        /*0174*/ 	.word	0xffffffff


	//   ....[18]....
        /*0178*/ 	.word	0xffffffff


	//   ....[19]....
        /*017c*/ 	.word	0xffffffff


	//   ....[20]....
        /*0180*/ 	.word	0xffffffff


	//   ....[21]....
        /*0184*/ 	.word	0xffffffff


	//   ....[22]....
        /*0188*/ 	.word	0xffffffff


	//   ....[23]....
        /*018c*/ 	.word	0xffffffff


	//   ....[24]....
        /*0190*/ 	.word	0xffffffff


	//   ....[25]....
        /*0194*/ 	.word	0xffffffff


	//   ....[26]....
        /*0198*/ 	.word	0xffffffff


	//   ....[27]....
        /*019c*/ 	.word	0xffffffff


	//   ....[28]....
        /*01a0*/ 	.word	0xffffffff


	//   ....[29]....
        /*01a4*/ 	.word	0xffffffff


	//   ....[30]....
        /*01a8*/ 	.word	0xffffffff


	//   ....[31]....
        /*01ac*/ 	.word	0xffffffff


	//   ....[32]....
        /*01b0*/ 	.word	0xffffffff


	//   ....[33]....
        /*01b4*/ 	.word	0xffffffff


	//   ....[34]....
        /*01b8*/ 	.word	0xffffffff


	//   ....[35]....
        /*01bc*/ 	.word	0xffffffff


	//   ....[36]....
        /*01c0*/ 	.word	0xffffffff


	//   ....[37]....
        /*01c4*/ 	.word	0xffffffff


	//   ....[38]....
        /*01c8*/ 	.word	0xffffffff


	//   ....[39]....
        /*01cc*/ 	.word	0xffffffff


	//   ....[40]....
        /*01d0*/ 	.word	0xffffffff


	//   ....[41]....
        /*01d4*/ 	.word	0xffffffff


	//   ....[42]....
        /*01d8*/ 	.word	0xffffffff


	//   ....[43]....
        /*01dc*/ 	.word	0xffffffff


	//   ....[44]....
        /*01e0*/ 	.word	0xffffffff


	//   ....[45]....
        /*01e4*/ 	.word	0xffffffff


	//   ....[46]....
        /*01e8*/ 	.word	0xffffffff


	//   ....[47]....
        /*01ec*/ 	.word	0xffffffff


	//   ....[48]....
        /*01f0*/ 	.word	0xffffffff


	//   ....[49]....
        /*01f4*/ 	.word	0xffffffff


	//   ....[50]....
        /*01f8*/ 	.word	0xffffffff


	//   ....[51]....
        /*01fc*/ 	.word	0xffffffff


	//   ....[52]....
        /*0200*/ 	.word	0xffffffff


	//   ....[53]....
        /*0204*/ 	.word	0xffffffff


	//   ....[54]....
        /*0208*/ 	.word	0xffffffff


	//   ....[55]....
        /*020c*/ 	.word	0xffffffff


	//   ....[56]....
        /*0210*/ 	.word	0xffffffff


	//   ....[57]....
        /*0214*/ 	.word	0xffffffff


	//   ....[58]....
        /*0218*/ 	.word	0xffffffff


	//   ....[59]....
        /*021c*/ 	.word	0xffffffff


	//   ....[60]....
        /*0220*/ 	.word	0xffffffff


	//   ....[61]....
        /*0224*/ 	.word	0xffffffff


	//   ....[62]....
        /*0228*/ 	.word	0xffffffff


	//   ....[63]....
        /*022c*/ 	.word	0xffffffff


	//   ....[64]....
        /*0230*/ 	.word	0xffffffff


	//   ....[65]....
        /*0234*/ 	.word	0xffffffff


	//   ....[66]....
        /*0238*/ 	.word	0xffffffff


	//   ....[67]....
        /*023c*/ 	.word	0xffffffff


	//   ....[68]....
        /*0240*/ 	.word	0xffffffff


	//   ....[69]....
        /*0244*/ 	.word	0xffffffff


	//   ....[70]....
        /*0248*/ 	.word	0xffffffff


	//   ....[71]....
        /*024c*/ 	.word	0xffffffff


	//   ....[72]....
        /*0250*/ 	.word	0xffffffff


	//   ....[73]....
        /*0254*/ 	.word	0xffffffff


	//   ....[74]....
        /*0258*/ 	.word	0xffffffff


	//   ....[75]....
        /*025c*/ 	.word	0xffffffff


	//   ....[76]....
        /*0260*/ 	.word	0xffffffff


	//   ....[77]....
        /*0264*/ 	.word	0xffffffff


	//   ....[78]....
        /*0268*/ 	.word	0xffffffff


	//   ....[79]....
        /*026c*/ 	.word	0xffffffff


	//   ....[80]....
        /*0270*/ 	.word	0xffffffff


	//   ....[81]....
        /*0274*/ 	.word	0xffffffff


	//   ....[82]....
        /*0278*/ 	.word	0xffffffff


	//   ....[83]....
        /*027c*/ 	.word	0xffffffff


	//   ....[84]....
        /*0280*/ 	.word	0xffffffff


	//   ....[85]....
        /*0284*/ 	.word	0xffffffff


	//   ....[86]....
        /*0288*/ 	.word	0xffffffff


	//   ....[87]....
        /*028c*/ 	.word	0xffffffff


	//   ....[88]....
        /*0290*/ 	.word	0xffffffff


	//   ....[89]....
        /*0294*/ 	.word	0xffffffff


	//   ....[90]....
        /*0298*/ 	.word	0xffffffff


	//   ....[91]....
        /*029c*/ 	.word	0xffffffff


	//   ....[92]....
        /*02a0*/ 	.word	0xffffffff


	//   ....[93]....
        /*02a4*/ 	.word	0xffffffff


	//   ....[94]....
        /*02a8*/ 	.word	0xffffffff


	//   ....[95]....
        /*02ac*/ 	.word	0xffffffff


	//   ....[96]....
        /*02b0*/ 	.word	0xffffffff


	//   ....[97]....
        /*02b4*/ 	.word	0xffffffff


	//   ....[98]....
        /*02b8*/ 	.word	0xffffffff


	//   ....[99]....
        /*02bc*/ 	.word	0xffffffff


	//   ....[100]....
        /*02c0*/ 	.word	0xffffffff


	//   ....[101]....
        /*02c4*/ 	.word	0xffffffff


	//   ....[102]....
        /*02c8*/ 	.word	0xffffffff


	//   ....[103]....
        /*02cc*/ 	.word	0xffffffff


	//   ....[104]....
        /*02d0*/ 	.word	0xffffffff


	//   ....[105]....
        /*02d4*/ 	.word	0xffffffff


	//   ....[106]....
        /*02d8*/ 	.word	0xffffffff


	//   ....[107]....
        /*02dc*/ 	.word	0xffffffff


	//   ....[108]....
        /*02e0*/ 	.word	0xffffffff


	//   ....[109]....
        /*02e4*/ 	.word	0xffffffff


	//   ....[110]....
        /*02e8*/ 	.word	0xffffffff


	//   ....[111]....
        /*02ec*/ 	.word	0x0500000f


	//   ....[112]....
        /*02f0*/ 	.word	0x0500000f


	//   ....[113]....
        /*02f4*/ 	.word	0x0500000f


	//   ....[114]....
        /*02f8*/ 	.word	0x0500000f


	//   ....[115]....
        /*02fc*/ 	.word	0x0500000f


	//   ....[116]....
        /*0300*/ 	.word	0x0500000f


	//   ....[117]....
        /*0304*/ 	.word	0x0500000f


	//   ....[118]....
        /*0308*/ 	.word	0x0500000f


	//   ....[119]....
        /*030c*/ 	.word	0x0500000f


	//   ....[120]....
        /*0310*/ 	.word	0x0500000f


	//   ....[121]....
        /*0314*/ 	.word	0x0500000f


	//   ....[122]....
        /*0318*/ 	.word	0x0500000f


	//   ....[123]....
        /*031c*/ 	.word	0x0500000f


	//   ....[124]....
        /*0320*/ 	.word	0x0500000f


	//   ....[125]....
        /*0324*/ 	.word	0x0500000f


	//   ....[126]....
        /*0328*/ 	.word	0x0500000f


	//   ....[127]....
        /*032c*/ 	.word	0x0500000f


	//----- nvinfo : EIATTR_COOP_GROUP_INSTR_OFFSETS
	.align		4
.L_85:
        /*0330*/ 	.byte	0x04, 0x28
        /*0332*/ 	.short	(.L_87 - .L_86)


	//   ....[0]....
.L_86:
        /*0334*/ 	.word	0x00000060


	//   ....[1]....
        /*0338*/ 	.word	0x00000130


	//   ....[2]....
        /*033c*/ 	.word	0x000001e0


	//   ....[3]....
        /*0340*/ 	.word	0x000003a0


	//   ....[4]....
        /*0344*/ 	.word	0x00000500


	//   ....[5]....
        /*0348*/ 	.word	0x00000620


	//   ....[6]....
        /*034c*/ 	.word	0x00000780


	//   ....[7]....
        /*0350*/ 	.word	0x00001340


	//   ....[8]....
        /*0354*/ 	.word	0x000032a0


	//   ....[9]....
        /*0358*/ 	.word	0x00003370


	//   ....[10]....
        /*035c*/ 	.word	0x00003790


	//   ....[11]....
        /*0360*/ 	.word	0x00003960


	//   ....[12]....
        /*0364*/ 	.word	0x00006a40


	//   ....[13]....
        /*0368*/ 	.word	0x00006a60


	//   ....[14]....
        /*036c*/ 	.word	0x00006a80


	//   ....[15]....
        /*0370*/ 	.word	0x00006aa0


	//   ....[16]....
        /*0374*/ 	.word	0x00008ed0


	//   ....[17]....
        /*0378*/ 	.word	0x00008ee0


	//   ....[18]....
        /*037c*/ 	.word	0x00008f60


	//   ....[19]....
        /*0380*/ 	.word	0x00008f70


	//   ....[20]....
        /*0384*/ 	.word	0x00009da0


	//   ....[21]....
        /*0388*/ 	.word	0x00009db0


	//   ....[22]....
        /*038c*/ 	.word	0x00009dc0


	//   ....[23]....
        /*0390*/ 	.word	0x00009de0


	//   ....[24]....
        /*0394*/ 	.word	0x00009df0


	//   ....[25]....
        /*0398*/ 	.word	0x00009e00


	//   ....[26]....
        /*039c*/ 	.word	0x00009e10


	//   ....[27]....
        /*03a0*/ 	.word	0x00009e20


	//   ....[28]....
        /*03a4*/ 	.word	0x00009e30


	//   ....[29]....
        /*03a8*/ 	.word	0x00009e40


	//   ....[30]....
        /*03ac*/ 	.word	0x00009e50


	//   ....[31]....
        /*03b0*/ 	.word	0x00009e60


	//   ....[32]....
        /*03b4*/ 	.word	0x00009e80


	//   ....[33]....
        /*03b8*/ 	.word	0x00009ea0


	//   ....[34]....
        /*03bc*/ 	.word	0x00009eb0


	//   ....[35]....
        /*03c0*/ 	.word	0x00009ec0


	//   ....[36]....
        /*03c4*/ 	.word	0x00009ed0


	//   ....[37]....
        /*03c8*/ 	.word	0x00009ee0


	//   ....[38]....
        /*03cc*/ 	.word	0x00009ef0


	//   ....[39]....
        /*03d0*/ 	.word	0x00009f00


	//   ....[40]....
        /*03d4*/ 	.word	0x00009f10


	//   ....[41]....
        /*03d8*/ 	.word	0x00009f20


	//   ....[42]....
        /*03dc*/ 	.word	0x00009f30


	//   ....[43]....
        /*03e0*/ 	.word	0x00009f40


	//   ....[44]....
        /*03e4*/ 	.word	0x00009f50


	//   ....[45]....
        /*03e8*/ 	.word	0x00009f60


	//   ....[46]....
        /*03ec*/ 	.word	0x00009f70


	//   ....[47]....
        /*03f0*/ 	.word	0x00009f80


	//   ....[48]....
        /*03f4*/ 	.word	0x00009f90


	//   ....[49]....
        /*03f8*/ 	.word	0x00009fa0


	//   ....[50]....
        /*03fc*/ 	.word	0x00009fb0


	//   ....[51]....
        /*0400*/ 	.word	0x00009fd0


	//   ....[52]....
        /*0404*/ 	.word	0x00009fe0


	//   ....[53]....
        /*0408*/ 	.word	0x00009ff0


	//   ....[54]....
        /*040c*/ 	.word	0x0000a000


	//   ....[55]....
        /*0410*/ 	.word	0x0000a010


	//   ....[56]....
        /*0414*/ 	.word	0x0000a030


	//   ....[57]....
        /*0418*/ 	.word	0x0000a050


	//   ....[58]....
        /*041c*/ 	.word	0x0000a060


	//   ....[59]....
        /*0420*/ 	.word	0x0000a080


	//   ....[60]....
        /*0424*/ 	.word	0x0000a0b0


	//   ....[61]....
        /*0428*/ 	.word	0x0000a0c0


	//   ....[62]....
        /*042c*/ 	.word	0x0000a0d0


	//   ....[63]....
        /*0430*/ 	.word	0x0000a0e0


	//   ....[64]....
        /*0434*/ 	.word	0x0000a0f0


	//   ....[65]....
        /*0438*/ 	.word	0x0000a100


	//   ....[66]....
        /*043c*/ 	.word	0x0000a110


	//   ....[67]....
        /*0440*/ 	.word	0x0000a120


	//   ....[68]....
        /*0444*/ 	.word	0x0000a130


	//   ....[69]....
        /*0448*/ 	.word	0x0000a140


	//   ....[70]....
        /*044c*/ 	.word	0x0000a170


	//   ....[71]....
        /*0450*/ 	.word	0x0000a1a0


	//   ....[72]....
        /*0454*/ 	.word	0x0000a1e0


	//   ....[73]....
        /*0458*/ 	.word	0x0000a220


	//   ....[74]....
        /*045c*/ 	.word	0x0000a250


	//   ....[75]....
        /*0460*/ 	.word	0x0000a290


	//   ....[76]....
        /*0464*/ 	.word	0x0000a2c0


	//   ....[77]....
        /*0468*/ 	.word	0x0000a2e0


	//   ....[78]....
        /*046c*/ 	.word	0x0000a2f0


	//   ....[79]....
        /*0470*/ 	.word	0x0000a300


	//   ....[80]....
        /*0474*/ 	.word	0x0000a310


	//   ....[81]....
        /*0478*/ 	.word	0x0000a320


	//   ....[82]....
        /*047c*/ 	.word	0x0000a330


	//   ....[83]....
        /*0480*/ 	.word	0x0000a340


	//   ....[84]....
        /*0484*/ 	.word	0x0000a760


	//   ....[85]....
        /*0488*/ 	.word	0x0000a7b0


	//   ....[86]....
        /*048c*/ 	.word	0x0000a7f0


	//   ....[87]....
        /*0490*/ 	.word	0x0000a830


	//   ....[88]....
        /*0494*/ 	.word	0x0000a860


	//   ....[89]....
        /*0498*/ 	.word	0x0000a8a0


	//   ....[90]....
        /*049c*/ 	.word	0x0000af70


	//   ....[91]....
        /*04a0*/ 	.word	0x0000afa0


	//   ....[92]....
        /*04a4*/ 	.word	0x0000bac0


	//   ....[93]....
        /*04a8*/ 	.word	0x0000c7d0


	//   ....[94]....
        /*04ac*/ 	.word	0x0000d190


	//   ....[95]....
        /*04b0*/ 	.word	0x0000d1c0


	//   ....[96]....
        /*04b4*/ 	.word	0x0000d1f0


	//   ....[97]....
        /*04b8*/ 	.word	0x0000d2a0


	//   ....[98]....
        /*04bc*/ 	.word	0x0000d2d0


	//   ....[99]....
        /*04c0*/ 	.word	0x0000d350


	//   ....[100]....
        /*04c4*/ 	.word	0x0000d380


	//   ....[101]....
        /*04c8*/ 	.word	0x0000d400


	//   ....[102]....
        /*04cc*/ 	.word	0x0000d430


	//   ....[103]....
        /*04d0*/ 	.word	0x0000d4b0


	//   ....[104]....
        /*04d4*/ 	.word	0x0000d4e0


	//   ....[105]....
        /*04d8*/ 	.word	0x0000d560


	//   ....[106]....
        /*04dc*/ 	.word	0x0000d590


	//   ....[107]....
        /*04e0*/ 	.word	0x0000d600


	//   ....[108]....
        /*04e4*/ 	.word	0x0000d620


	//   ....[109]....
        /*04e8*/ 	.word	0x0000d630


	//   ....[110]....
        /*04ec*/ 	.word	0x0000f030


	//   ....[111]....
        /*04f0*/ 	.word	0x0000f520


	//   ....[112]....
        /*04f4*/ 	.word	0x0000f6f0


	//   ....[113]....
        /*04f8*/ 	.word	0x0000f750


	//   ....[114]....
        /*04fc*/ 	.word	0x0000f7f0


	//   ....[115]....
        /*0500*/ 	.word	0x0000f8f0


	//   ....[116]....
        /*0504*/ 	.word	0x0000f960


	//   ....[117]....
        /*0508*/ 	.word	0x0000fa50


	//   ....[118]....
        /*050c*/ 	.word	0x0000fac0


	//   ....[119]....
        /*0510*/ 	.word	0x0000fbb0


	//   ....[120]....
        /*0514*/ 	.word	0x0000fc20


	//   ....[121]....
        /*0518*/ 	.word	0x0000fd10


	//   ....[122]....
        /*051c*/ 	.word	0x0000fd80


	//   ....[123]....
        /*0520*/ 	.word	0x0000fe70


	//   ....[124]....
        /*0524*/ 	.word	0x0000fee0


	//   ....[125]....
        /*0528*/ 	.word	0x0000ffc0


	//   ....[126]....
        /*052c*/ 	.word	0x00010030


	//   ....[127]....
        /*0530*/ 	.word	0x00010110


	//----- nvinfo : EIATTR_REG_RECONFIG
	.align		4
.L_87:
        /*0534*/ 	.byte	0x01, 0x54
	.zero		2


	//----- nvinfo : EIATTR_SYSCALL_OFFSETS
	.align		4
        /*0538*/ 	.byte	0x04, 0x46
        /*053a*/ 	.short	(.L_89 - .L_88)


	//   ....[0]....
.L_88:
        /*053c*/ 	.word	0x00001500


	//   ....[1]....
        /*0540*/ 	.word	0x0000c140


	//   ....[2]....
        /*0544*/ 	.word	0x0000c280


	//   ....[3]....
        /*0548*/ 	.word	0x0000c3c0


	//   ....[4]....
        /*054c*/ 	.word	0x0000c4e0


	//   ....[5]....
        /*0550*/ 	.word	0x0000ce40


	//----- nvinfo : EIATTR_MBARRIER_INSTR_OFFSETS
	.align		4
.L_89:
        /*0554*/ 	.byte	0x04, 0x39
        /*0556*/ 	.short	(.L_91 - .L_90)


	//   ....[0]....
.L_90:
        /*0558*/ 	.word	0x00000250
        /*055c*/ 	.word	0x000000ff
        /*0560*/ 	.word	0x0002e800
        /*0564*/ 	.short	0x0100
        /*0566*/ 	.byte	0x08
	.zero		1


	//   ....[1]....
        /*0568*/ 	.word	0x00000260
        /*056c*/ 	.word	0x000000ff
        /*0570*/ 	.word	0x0002e820
        /*0574*/ 	.short	0x0100
        /*0576*/ 	.byte	0x08
	.zero		1


	//   ....[2]....
        /*0578*/ 	.word	0x00000350
        /*057c*/ 	.word	0x000000ff
        /*0580*/ 	.word	0x0002e830
        /*0584*/ 	.short	0x0100
        /*0586*/ 	.byte	0x08
	.zero		1


	//   ....[3]....
        /*0588*/ 	.word	0x00000360
        /*058c*/ 	.word	0x000000ff
        /*0590*/ 	.word	0x0002e840
        /*0594*/ 	.short	0x0100
        /*0596*/ 	.byte	0x08
	.zero		1


	//   ....[4]....
        /*0598*/ 	.word	0x00000370
        /*059c*/ 	.word	0x000000ff
        /*05a0*/ 	.word	0x0002e838
        /*05a4*/ 	.short	0x0100
        /*05a6*/ 	.byte	0x08
	.zero		1


	//   ....[5]....
        /*05a8*/ 	.word	0x00000380
        /*05ac*/ 	.word	0x000000ff
        /*05b0*/ 	.word	0x0002e848
        /*05b4*/ 	.short	0x0100
        /*05b6*/ 	.byte	0x08
	.zero		1


	//   ....[6]....
        /*05b8*/ 	.word	0x000004b0
        /*05bc*/ 	.word	0x000000ff
        /*05c0*/ 	.word	0x0002e850
        /*05c4*/ 	.short	0x0100
        /*05c6*/ 	.byte	0x08
	.zero		1


	//   ....[7]....
        /*05c8*/ 	.word	0x000004c0
        /*05cc*/ 	.word	0x000000ff
        /*05d0*/ 	.word	0x0002e860
        /*05d4*/ 	.short	0x0100
        /*05d6*/ 	.byte	0x08
	.zero		1


	//   ....[8]....
        /*05d8*/ 	.word	0x000004d0
        /*05dc*/ 	.word	0x000000ff
        /*05e0*/ 	.word	0x0002e858
        /*05e4*/ 	.short	0x0100
        /*05e6*/ 	.byte	0x08
	.zero		1


	//   ....[9]....
        /*05e8*/ 	.word	0x000004e0
        /*05ec*/ 	.word	0x000000ff
        /*05f0*/ 	.word	0x0002e868
        /*05f4*/ 	.short	0x0100
        /*05f6*/ 	.byte	0x08
	.zero		1


	//   ....[10]....
        /*05f8*/ 	.word	0x000005d0
        /*05fc*/ 	.word	0x000000ff
        /*0600*/ 	.word	0x0002e870
        /*0604*/ 	.short	0x0100
        /*0606*/ 	.byte	0x06
	.zero		1


	//   ....[11]....
        /*0608*/ 	.word	0x000005e0
        /*060c*/ 	.word	0x000000ff
        /*0610*/ 	.word	0x0002e880
        /*0614*/ 	.short	0x0100
        /*0616*/ 	.byte	0x06
	.zero		1


	//   ....[12]....
        /*0618*/ 	.word	0x000005f0
        /*061c*/ 	.word	0x000000ff
        /*0620*/ 	.word	0x0002e878
        /*0624*/ 	.short	0x0100
        /*0626*/ 	.byte	0x06
	.zero		1


	//   ....[13]....
        /*0628*/ 	.word	0x00000600
        /*062c*/ 	.word	0x000000ff
        /*0630*/ 	.word	0x0002e888
        /*0634*/ 	.short	0x0100
        /*0636*/ 	.byte	0x06
	.zero		1


	//   ....[14]....
        /*0638*/ 	.word	0x00000730
        /*063c*/ 	.word	0x000000ff
        /*0640*/ 	.word	0x0002e890
        /*0644*/ 	.short	0x0100
        /*0646*/ 	.byte	0x08
	.zero		1


	//   ....[15]....
        /*0648*/ 	.word	0x00000740
        /*064c*/ 	.word	0x000000ff
        /*0650*/ 	.word	0x0002e8a0
        /*0654*/ 	.short	0x0100
        /*0656*/ 	.byte	0x08
	.zero		1


	//   ....[16]....
        /*0658*/ 	.word	0x00000750
        /*065c*/ 	.word	0x000000ff
        /*0660*/ 	.word	0x0002e898
        /*0664*/ 	.short	0x0100
        /*0666*/ 	.byte	0x08
	.zero		1


	//   ....[17]....
        /*0668*/ 	.word	0x00000760
        /*066c*/ 	.word	0x000000ff
        /*0670*/ 	.word	0x0002e8a8
        /*0674*/ 	.short	0x0100
        /*0676*/ 	.byte	0x08
	.zero		1


	//   ....[18]....
        /*0678*/ 	.word	0x00000890
        /*067c*/ 	.word	0x000000ff
        /*0680*/ 	.word	0x0002e8b0
        /*0684*/ 	.short	0x0100
        /*0686*/ 	.byte	0x08
	.zero		1


	//   ....[19]....
        /*0688*/ 	.word	0x000008a0
        /*068c*/ 	.word	0x000000ff
        /*0690*/ 	.word	0x0002e8c0
        /*0694*/ 	.short	0x0100
        /*0696*/ 	.byte	0x08
	.zero		1


	//   ....[20]....
        /*0698*/ 	.word	0x000008b0
        /*069c*/ 	.word	0x000000ff
        /*06a0*/ 	.word	0x0002e8b8
        /*06a4*/ 	.short	0x0100
        /*06a6*/ 	.byte	0x08
	.zero		1


	//   ....[21]....
        /*06a8*/ 	.word	0x000008c0
        /*06ac*/ 	.word	0x000000ff
        /*06b0*/ 	.word	0x0002e8c8
        /*06b4*/ 	.short	0x0100
        /*06b6*/ 	.byte	0x08
	.zero		1


	//   ....[22]....
        /*06b8*/ 	.word	0x00001530
        /*06bc*/ 	.word	0x000000ff
        /*06c0*/ 	.word	0x0002e800
        /*06c4*/ 	.short	0x010a
        /*06c6*/ 	.byte	0x27
	.zero		1


	//   ....[23]....
        /*06c8*/ 	.word	0x00001590
        /*06cc*/ 	.word	0x000000ff
        /*06d0*/ 	.word	0x0002e830
        /*06d4*/ 	.short	0x010a
        /*06d6*/ 	.byte	0x27
	.zero		1


	//   ....[24]....
        /*06d8*/ 	.word	0x00001610
        /*06dc*/ 	.word	0x000000ff
        /*06e0*/ 	.word	0x0002e830
        /*06e4*/ 	.short	0x010a
        /*06e6*/ 	.byte	0x27
	.zero		1


	//   ....[25]....
        /*06e8*/ 	.word	0x00003de0
        /*06ec*/ 	.word	0x00000043
        /*06f0*/ 	.word	0x00000000
        /*06f4*/ 	.short	0x0101
        /*06f6*/ 	.byte	0x3f
	.zero		1


	//   ....[26]....
        /*06f8*/ 	.word	0x000055c0
        /*06fc*/ 	.word	0x000000ff
        /*0700*/ 	.word	0x0002e830
        /*0704*/ 	.short	0x010a
        /*0706*/ 	.byte	0x07
	.zero		1


	//   ....[27]....
        /*0708*/ 	.word	0x00005600
        /*070c*/ 	.word	0x000000ff
        /*0710*/ 	.word	0x0002e830
        /*0714*/ 	.short	0x010a
        /*0716*/ 	.byte	0x07
	.zero		1


	//   ....[28]....
        /*0718*/ 	.word	0x000061f0
        /*071c*/ 	.word	0x000000ff
        /*0720*/ 	.word	0x0002e850
        /*0724*/ 	.short	0x010a
        /*0726*/ 	.byte	0x0a
	.zero		1


	//   ....[29]....
        /*0728*/ 	.word	0x00006230
        /*072c*/ 	.word	0x000000ff
        /*0730*/ 	.word	0x0002e850
        /*0734*/ 	.short	0x010a
        /*0736*/ 	.byte	0x0a
	.zero		1


	//   ....[30]....
        /*0738*/ 	.word	0x00007f80
        /*073c*/ 	.word	0x00000007
        /*0740*/ 	.word	0x00000000
        /*0744*/ 	.short	0x0101
        /*0746*/ 	.byte	0x3f
	.zero		1


	//   ....[31]....
        /*0748*/ 	.word	0x00008370
        /*074c*/ 	.word	0x000000ff
        /*0750*/ 	.word	0x00000000
        /*0754*/ 	.short	0x0101
        /*0756*/ 	.byte	0x04
	.zero		1


	//   ....[32]....
        /*0758*/ 	.word	0x00008af0
        /*075c*/ 	.word	0x000000ff
        /*0760*/ 	.word	0x0002e850
        /*0764*/ 	.short	0x010a
        /*0766*/ 	.byte	0x07
	.zero		1


	//   ....[33]....
        /*0768*/ 	.word	0x00008b30
        /*076c*/ 	.word	0x000000ff
        /*0770*/ 	.word	0x0002e850
        /*0774*/ 	.short	0x010a
        /*0776*/ 	.byte	0x07
	.zero		1


	//   ....[34]....
        /*0778*/ 	.word	0x00009230
        /*077c*/ 	.word	0x000000ff
        /*0780*/ 	.word	0x00000000
        /*0784*/ 	.short	0x0101
        /*0786*/ 	.byte	0x04
	.zero		1


	//   ....[35]....
        /*0788*/ 	.word	0x0000a890
        /*078c*/ 	.word	0x000000ff
        /*0790*/ 	.word	0x00000000
        /*0794*/ 	.short	0x0101
        /*0796*/ 	.byte	0x04
	.zero		1


	//   ....[36]....
        /*0798*/ 	.word	0x0000ca00
        /*079c*/ 	.word	0x000000ff
        /*07a0*/ 	.word	0x0002e880
        /*07a4*/ 	.short	0x010a
        /*07a6*/ 	.byte	0x26
	.zero		1


	//   ....[37]....
        /*07a8*/ 	.word	0x0000cb50
        /*07ac*/ 	.word	0x000000ff
        /*07b0*/ 	.word	0x0002e840
        /*07b4*/ 	.short	0x010a
        /*07b6*/ 	.byte	0x26
	.zero		1


	//   ....[38]....
        /*07b8*/ 	.word	0x0000d750
        /*07bc*/ 	.word	0x000000ff
        /*07c0*/ 	.word	0x0002e800
        /*07c4*/ 	.short	0x0107
        /*07c6*/ 	.byte	0x26
	.zero		1


	//   ....[39]....
        /*07c8*/ 	.word	0x0000d7a0
        /*07cc*/ 	.word	0x000000ff
        /*07d0*/ 	.word	0x0002e800
        /*07d4*/ 	.short	0x0101
        /*07d6*/ 	.byte	0x26
	.zero		1


	//   ....[40]....
        /*07d8*/ 	.word	0x0000d7c0
        /*07dc*/ 	.word	0x000000ff
        /*07e0*/ 	.word	0x0002e820
        /*07e4*/ 	.short	0x010a
        /*07e6*/ 	.byte	0x26
	.zero		1


	//   ....[41]....
        /*07e8*/ 	.word	0x0000daa0
        /*07ec*/ 	.word	0x00000004
        /*07f0*/ 	.word	0x0002e880
        /*07f4*/ 	.short	0x010a
        /*07f6*/ 	.byte	0x3f
	.zero		1


	//   ....[42]....
        /*07f8*/ 	.word	0x0000dce0
        /*07fc*/ 	.word	0x00000004
        /*0800*/ 	.word	0x0002e840
        /*0804*/ 	.short	0x010a
        /*0806*/ 	.byte	0x3f
	.zero		1


	//   ....[43]....
        /*0808*/ 	.word	0x0000df80
        /*080c*/ 	.word	0x00000012
        /*0810*/ 	.word	0x0002e870
        /*0814*/ 	.short	0x010a
        /*0816*/ 	.byte	0x3f
	.zero		1


	//   ....[44]....
        /*0818*/ 	.word	0x0000dfe0
        /*081c*/ 	.word	0x00000012
        /*0820*/ 	.word	0x0002e860
        /*0824*/ 	.short	0x010a
        /*0826*/ 	.byte	0x3f
	.zero		1


	//   ....[45]....
        /*0828*/ 	.word	0x0000e650
        /*082c*/ 	.word	0x00000012
        /*0830*/ 	.word	0x0002e850
        /*0834*/ 	.short	0x0101
        /*0836*/ 	.byte	0x3f
	.zero		1


	//   ....[46]....
        /*0838*/ 	.word	0x0000e6c0
        /*083c*/ 	.word	0x00000000
        /*0840*/ 	.word	0x00000000
        /*0844*/ 	.short	0x0101
        /*0846*/ 	.byte	0x3f
	.zero		1


	//   ....[47]....
        /*0848*/ 	.word	0x0000e7e0
        /*084c*/ 	.word	0x00000010
        /*0850*/ 	.word	0x0002e870
        /*0854*/ 	.short	0x010a
        /*0856*/ 	.byte	0x3f
	.zero		1


	//   ....[48]....
        /*0858*/ 	.word	0x0000e870
        /*085c*/ 	.word	0x00000010
        /*0860*/ 	.word	0x0002e860
        /*0864*/ 	.short	0x010a
        /*0866*/ 	.byte	0x3f
	.zero		1


	//   ....[49]....
        /*0868*/ 	.word	0x0000eed0
        /*086c*/ 	.word	0x00000010
        /*0870*/ 	.word	0x0002e850
        /*0874*/ 	.short	0x0101
        /*0876*/ 	.byte	0x3f
	.zero		1


	//   ....[50]....
        /*0878*/ 	.word	0x0000ef40
        /*087c*/ 	.word	0x00000000
        /*0880*/ 	.word	0x00000000
        /*0884*/ 	.short	0x0101
        /*0886*/ 	.byte	0x3f
	.zero		1


	//   ....[51]....
        /*0888*/ 	.word	0x0000efe0
        /*088c*/ 	.word	0x00000009
        /*0890*/ 	.word	0x0002e820
        /*0894*/ 	.short	0x010a
        /*0896*/ 	.byte	0x3f
	.zero		1


	//   ....[52]....
        /*0898*/ 	.word	0x0000f120
        /*089c*/ 	.word	0x00000005
        /*08a0*/ 	.word	0x00000000
        /*08a4*/ 	.short	0x010a
        /*08a6*/ 	.byte	0x3f
	.zero		1


	//   ....[53]....
        /*08a8*/ 	.word	0x0000f190
        /*08ac*/ 	.word	0x00000007
        /*08b0*/ 	.word	0x00000000
        /*08b4*/ 	.short	0x010a
        /*08b6*/ 	.byte	0x3f
	.zero		1


	//   ....[54]....
        /*08b8*/ 	.word	0x0000f1e0
        /*08bc*/ 	.word	0x00000005
        /*08c0*/ 	.word	0x0002e860
        /*08c4*/ 	.short	0x010a
        /*08c6*/ 	.byte	0x3f
	.zero		1


	//   ....[55]....
        /*08c8*/ 	.word	0x0000f230
        /*08cc*/ 	.word	0x00000003
        /*08d0*/ 	.word	0x0002e860
        /*08d4*/ 	.short	0x010a
        /*08d6*/ 	.byte	0x3f
	.zero		1


	//   ....[56]....
        /*08d8*/ 	.word	0x0000f270
        /*08dc*/ 	.word	0x00000005
        /*08e0*/ 	.word	0x0002e880
        /*08e4*/ 	.short	0x010a
        /*08e6*/ 	.byte	0x3f
	.zero		1


	//   ....[57]....
        /*08e8*/ 	.word	0x0000f290
        /*08ec*/ 	.word	0x00000003
        /*08f0*/ 	.word	0x0002e880
        /*08f4*/ 	.short	0x010a
        /*08f6*/ 	.byte	0x3f
	.zero		1


	//   ....[58]....
        /*08f8*/ 	.word	0x0000f300
        /*08fc*/ 	.word	0x00000000
        /*0900*/ 	.word	0x0002e800
        /*0904*/ 	.short	0x010a
        /*0906*/ 	.byte	0x3f
	.zero		1


	//   ....[59]....
        /*0908*/ 	.word	0x0000f360
        /*090c*/ 	.word	0x00000000
        /*0910*/ 	.word	0x0002e830
        /*0914*/ 	.short	0x010a
        /*0916*/ 	.byte	0x3f
	.zero		1


	//   ....[60]....
        /*0918*/ 	.word	0x0000f3c0
        /*091c*/ 	.word	0x0000000e
        /*0920*/ 	.word	0x0002e830
        /*0924*/ 	.short	0x010a
        /*0926*/ 	.byte	0x3f
	.zero		1


	//   ....[61]....
        /*0928*/ 	.word	0x0000f420
        /*092c*/ 	.word	0x0000000c
        /*0930*/ 	.word	0x0002e850
        /*0934*/ 	.short	0x010a
        /*0936*/ 	.byte	0x3f
	.zero		1


	//   ....[62]....
        /*0938*/ 	.word	0x0000f480
        /*093c*/ 	.word	0x00000005
        /*0940*/ 	.word	0x0002e850
        /*0944*/ 	.short	0x010a
        /*0946*/ 	.byte	0x3f
	.zero		1


	//   ....[63]....
        /*0948*/ 	.word	0x0000f5e0
        /*094c*/ 	.word	0x00000003
        /*0950*/ 	.word	0x0002e880
        /*0954*/ 	.short	0x010a
        /*0956*/ 	.byte	0x3f
	.zero		1


	//   ....[64]....
        /*0958*/ 	.word	0x0000f640
        /*095c*/ 	.word	0x00000003
        /*0960*/ 	.word	0x0002e840
        /*0964*/ 	.short	0x010a
        /*0966*/ 	.byte	0x3f
	.zero		1


	//   ....[65]....
        /*0968*/ 	.word	0x00010150
        /*096c*/ 	.word	0x00000003
        /*0970*/ 	.word	0x0002e820
        /*0974*/ 	.short	0x010a
        /*0976*/ 	.byte	0x3f
	.zero		1


	//   ....[66]....
        /*0978*/ 	.word	0x000101a0
        /*097c*/ 	.word	0x00000004
        /*0980*/ 	.word	0x0002e880
        /*0984*/ 	.short	0x010a
        /*0986*/ 	.byte	0x3f
	.zero		1


	//   ....[67]....
        /*0988*/ 	.word	0x000101f0
        /*098c*/ 	.word	0x00000004
        /*0990*/ 	.word	0x0002e840
        /*0994*/ 	.short	0x010a
        /*0996*/ 	.byte	0x3f
	.zero		1


	//   ....[68]....
        /*0998*/ 	.word	0x00010240
        /*099c*/ 	.word	0x00000012
        /*09a0*/ 	.word	0x0002e870
        /*09a4*/ 	.short	0x010a
        /*09a6*/ 	.byte	0x3f
	.zero		1


	//   ....[69]....
        /*09a8*/ 	.word	0x00010290
        /*09ac*/ 	.word	0x00000012
        /*09b0*/ 	.word	0x0002e860
        /*09b4*/ 	.short	0x010a
        /*09b6*/ 	.byte	0x3f
	.zero		1


	//   ....[70]....
        /*09b8*/ 	.word	0x000102e0
        /*09bc*/ 	.word	0x00000010
        /*09c0*/ 	.word	0x0002e870
        /*09c4*/ 	.short	0x010a
        /*09c6*/ 	.byte	0x3f
	.zero		1


	//   ....[71]....
        /*09c8*/ 	.word	0x00010330
        /*09cc*/ 	.word	0x00000010
        /*09d0*/ 	.word	0x0002e860
        /*09d4*/ 	.short	0x010a
        /*09d6*/ 	.byte	0x3f
	.zero		1


	//   ....[72]....
        /*09d8*/ 	.word	0x00010380
        /*09dc*/ 	.word	0x00000009
        /*09e0*/ 	.word	0x0002e820
        /*09e4*/ 	.short	0x010a
        /*09e6*/ 	.byte	0x3f
	.zero		1


	//   ....[73]....
        /*09e8*/ 	.word	0x000103d0
        /*09ec*/ 	.word	0x00000005
        /*09f0*/ 	.word	0x00000000
        /*09f4*/ 	.short	0x010a
        /*09f6*/ 	.byte	0x3f
	.zero		1


	//   ....[74]....
        /*09f8*/ 	.word	0x00010420
        /*09fc*/ 	.word	0x00000007
        /*0a00*/ 	.word	0x00000000
        /*0a04*/ 	.short	0x010a
        /*0a06*/ 	.byte	0x3f
	.zero		1


	//   ....[75]....
        /*0a08*/ 	.word	0x00010470
        /*0a0c*/ 	.word	0x00000005
        /*0a10*/ 	.word	0x0002e860
        /*0a14*/ 	.short	0x010a
        /*0a16*/ 	.byte	0x3f
	.zero		1


	//   ....[76]....
        /*0a18*/ 	.word	0x000104c0
        /*0a1c*/ 	.word	0x00000003
        /*0a20*/ 	.word	0x0002e860
        /*0a24*/ 	.short	0x010a
        /*0a26*/ 	.byte	0x3f
	.zero		1


	//   ....[77]....
        /*0a28*/ 	.word	0x00010510
        /*0a2c*/ 	.word	0x00000005
        /*0a30*/ 	.word	0x0002e880
        /*0a34*/ 	.short	0x010a
        /*0a36*/ 	.byte	0x3f
	.zero		1


	//----- nvinfo : EIATTR_NUM_MBARRIERS
	.align		4
.L_91:
        /*0a38*/ 	.byte	0x03, 0x38
        /*0a3a*/ 	.short	0x0016


	//----- nvinfo : EIATTR_EXIT_INSTR_OFFSETS
	.align		4
        /*0a3c*/ 	.byte	0x04, 0x1c
        /*0a3e*/ 	.short	(.L_93 - .L_92)


	//   ....[0]....
.L_92:
        /*0a40*/ 	.word	0x0000f2e0


	//----- nvinfo : EIATTR_MAX_THREADS
	.align		4
.L_93:
        /*0a44*/ 	.byte	0x04, 0x05
        /*0a46*/ 	.short	(.L_95 - .L_94)
.L_94:
        /*0a48*/ 	.word	0x00000180
        /*0a4c*/ 	.word	0x00000001
        /*0a50*/ 	.word	0x00000001


	//----- nvinfo : EIATTR_CRS_STACK_SIZE
	.align		4
.L_95:
        /*0a54*/ 	.byte	0x04, 0x1e
        /*0a56*/ 	.short	(.L_97 - .L_96)
.L_96:
        /*0a58*/ 	.word	0x00000000


	//----- nvinfo : EIATTR_CBANK_PARAM_SIZE
	.align		4
.L_97:
        /*0a5c*/ 	.byte	0x03, 0x19
        /*0a5e*/ 	.short	0x0a70


	//----- nvinfo : EIATTR_PARAM_CBANK
	.align		4
        /*0a60*/ 	.byte	0x04, 0x0a
        /*0a62*/ 	.short	(.L_99 - .L_98)
	.align		4
.L_98:
        /*0a64*/ 	.word	index@(.nv.constant0._ZN7cutlass13device_kernelIN5flash11enable_sm90INS1_16FlashAttnFwdSm90INS1_25CollectiveMainloopFwdSm90ILi2EN4cute5tupleIJNS5_1CILi1EEES8_S8_EEENS6_IJNS7_ILi128EEENS7_ILi224EEESA_EEELi128ENS_12float_e4m3_tEfNS_4arch4Sm90ELb0ELb0ELb0ELb0ELb0ELb0ELb0ELb1ELb1ELb1ELb1ELb0EEENS1_21CollectiveEpilogueFwdINS6_IJSA_SA_SB_EEES9_NS_10bfloat16_tESF_Li256ELb0ELb1ELb1ELb1EEENS1_19SingleTileSchedulerILb0ELb1ELb1ELi128EEEEEEEEEvNT_6ParamsE)
        /*0a68*/ 	.short	0x0210
        /*0a6a*/ 	.short	0x0a70


	//----- nvinfo : EIATTR_SW_WAR
	.align		4
.L_99:
        /*0a6c*/ 	.byte	0x04, 0x36
        /*0a6e*/ 	.short	(.L_101 - .L_100)
.L_100:
        /*0a70*/ 	.word	0x00000008
.L_101:


//--------------------- .nv.info._ZN7cutlass13device_kernelIN5flash11enable_sm90INS1_16FlashAttnFwdSm90INS1_25CollectiveMainloopFwdSm90ILi2EN4cute5tupleIJNS5_1CILi1EEES8_S8_EEENS6_IJNS7_ILi128EEENS7_ILi224EEESA_EEELi128ENS_12float_e4m3_tEfNS_4arch4Sm90ELb0ELb0ELb0ELb1ELb0ELb0ELb0ELb1ELb1ELb1ELb1ELb0EEENS1_21CollectiveEpilogueFwdINS6_IJSA_SA_SB_EEES9_NS_10bfloat16_tESF_Li256ELb1ELb1ELb1ELb1EEENS1_36VarlenDynamicPersistentTileSchedulerILi128ELi224ELi256ELi128ELb1ELb1ELb1ELb0ELb1ELb1EEEEEEEEEvNT_6ParamsE --------------------------
	.section	.nv.info._ZN7cutlass13device_kernelIN5flash11enable_sm90INS1_16FlashAttnFwdSm90INS1_25CollectiveMainloopFwdSm90ILi2EN4cute5tupleIJNS5_1CILi1EEES8_S8_EEENS6_IJNS7_ILi128EEENS7_ILi224EEESA_EEELi128ENS_12float_e4m3_tEfNS_4arch4Sm90ELb0ELb0ELb0ELb1ELb0ELb0ELb0ELb1ELb1ELb1ELb1ELb0EEENS1_21CollectiveEpilogueFwdINS6_IJSA_SA_SB_EEES9_NS_10bfloat16_tESF_Li256ELb1ELb1ELb1ELb1EEENS1_36VarlenDynamicPersistentTileSchedulerILi128ELi224ELi256ELi128ELb1ELb1ELb1ELb0ELb1ELb1EEEEEEEEEvNT_6ParamsE,"",@"SHT_CUDA_INFO"
	.sectionflags	@""
	.align	4


	//----- nvinfo : EIATTR_CUDA_API_VERSION
	.align		4
        /*0000*/ 	.byte	0x04, 0x37
        /*0002*/ 	.short	(.L_103 - .L_102)
.L_102:
        /*0004*/ 	.word	0x00000082


	//----- nvinfo : EIATTR_KPARAM_INFO
	.align		4
.L_103:
        /*0008*/ 	.byte	0x04, 0x17
        /*000a*/ 	.short	(.L_105 - .L_104)
.L_104:
        /*000c*/ 	.word	0x00000000
        /*0010*/ 	.short	0x0000
        /*0012*/ 	.short	0x0070
        /*0014*/ 	.byte	0x00, 0xf0, 0x01, 0x2a


	//----- nvinfo : EIATTR_SPARSE_MMA_MASK
	.align		4
.L_105:
        /*0018*/ 	.byte	0x03, 0x50
        /*001a*/ 	.short	0x0000


	//----- nvinfo : EIATTR_MAXREG_COUNT
	.align		4
        /*001c*/ 	.byte	0x03, 0x1b
        /*001e*/ 	.short	0x00a8


	//----- nvinfo : EIATTR_NUM_BARRIERS
	.align		4
        /*0020*/ 	.byte	0x02, 0x4c
        /*0022*/ 	.byte	0x10
	.zero		1


	//----- nvinfo : EIATTR_EXTERNS
	.align		4
        /*0024*/ 	.byte	0x04, 0x0f
        /*0026*/ 	.short	(.L_107 - .L_106)


	//   ....[0]....
	.align		4
.L_106:
        /*0028*/ 	.word	index@(__assertfail)


	//----- nvinfo : EIATTR_ANNOTATIONS
	.align		4
.L_107:
        /*002c*/ 	.byte	0x04, 0x55
        /*002e*/ 	.short	(.L_109 - .L_108)


	//   ....[0]....
.L_108:
        /* <DEDUP_REMOVED lines=53> */


	//----- nvinfo : EIATTR_MERCURY_ISA_VERSION
	.align		4
.L_109:
        /*0368*/ 	.byte	0x03, 0x5f
        /*036a*/ 	.short	0x0101


	//----- nvinfo : EIATTR_UNUSED_LOAD_BYTE_OFFSET
	.align		4
        /*036c*/ 	.byte	0x04, 0x44
        /*036e*/ 	.short	(.L_111 - .L_110)


	//   ....[0]....
.L_110:
        /*0370*/ 	.word	0x00000a40
        /*0374*/ 	.word	0x0000fff0


	//   ....[1]....
        /*0378*/ 	.word	0x0000a060
        /*037c*/ 	.word	0x0000fff0


	//----- nvinfo : EIATTR_INT_WARP_WIDE_INSTR_OFFSETS
	.align		4
.L_111:
        /*0380*/ 	.byte	0x04, 0x31
        /*0382*/ 	.short	(.L_113 - .L_112)


	//   ....[0]....
.L_112:
        /*0384*/ 	.word	0x00000130


	//   ....[1]....
        /*0388*/ 	.word	0x00000170


	//   ....[2]....
        /*038c*/ 	.word	0x000001e0


	//   ....[3]....
        /*0390*/ 	.word	0x0000f600


	//   ....[4]....
        /*0394*/ 	.word	0x0000f690


	//   ....[5]....
        /*0398*/ 	.word	0x00011ee0


	//   ....[6]....
        /*039c*/ 	.word	0x00011f70


	//----- nvinfo : EIATTR_COOP_GROUP_MASK_REGIDS
	.align		4
.L_113:
        /*03a0*/ 	.byte	0x04, 0x29
        /*03a2*/ 	.short	(.L_115 - .L_114)


	//   ....[0]....
.L_114:
        /*03a4*/ 	.word	0xffffffff


	//   ....[1]....
        /*03a8*/ 	.word	0xffffffff


	//   ....[2]....
        /*03ac*/ 	.word	0xffffffff


	//   ....[3]....
        /*03b0*/ 	.word	0xffffffff


	//   ....[4]....
        /*03b4*/ 	.word	0xffffffff


	//   ....[5]....
        /*03b8*/ 	.word	0xffffffff


	//   ....[6]....
        /*03bc*/ 	.word	0xffffffff


	//   ....[7]....
        /*03c0*/ 	.word	0xffffffff


	//   ....[8]....
        /*03c4*/ 	.word	0xffffffff


	//   ....[9]....
        /*03c8*/ 	.word	0xffffffff


	//   ....[10]....
        /*03cc*/ 	.word	0xffffffff


	//   ....[11]....
        /*03d0*/ 	.word	0xffffffff


	//   ....[12]....
        /*03d4*/ 	.word	0xffffffff


	//   ....[13]....
        /*03d8*/ 	.word	0xffffffff


	//   ....[14]....
        /*03dc*/ 	.word	0xffffffff


	//   ....[15]....
        /*03e0*/ 	.word	0xffffffff


	//   ....[16]....
        /*03e4*/ 	.word	0xffffffff


	//   ....[17]....
        /*03e8*/ 	.word	0xffffffff


	//   ....[18]....
        /*03ec*/ 	.word	0xffffffff


	//   ....[19]....
        /*03f0*/ 	.word	0xffffffff


	//   ....[20]....
        /*03f4*/ 	.word	0xffffffff


	//   ....[21]....
        /*03f8*/ 	.word	0xffffffff


	//   ....[22]....
        /*03fc*/ 	.word	0xffffffff


	//   ....[23]....
        /*0400*/ 	.word	0xffffffff


	//   ....[24]....
        /*0404*/ 	.word	0xffffffff


	//   ....[25]....
        /*0408*/ 	.word	0xffffffff


	//   ....[26]....
        /*040c*/ 	.word	0xffffffff


	//   ....[27]....
        /*0410*/ 	.word	0xffffffff


	//   ....[28]....
        /*0414*/ 	.word	0xffffffff


	//   ....[29]....
        /*0418*/ 	.word	0xffffffff


	//   ....[30]....
        /*041c*/ 	.word	0xffffffff


	//   ....[31]....
        /*0420*/ 	.word	0xffffffff


	//   ....[32]....
        /*0424*/ 	.word	0xffffffff


	//   ....[33]....
        /*0428*/ 	.word	0xffffffff


	//   ....[34]....
        /*042c*/ 	.word	0xffffffff


	//   ....[35]....
        /*0430*/ 	.word	0xffffffff


	//   ....[36]....
        /*0434*/ 	.word	0xffffffff


	//   ....[37]....
        /*0438*/ 	.word	0xffffffff


	//   ....[38]....
        /*043c*/ 	.word	0xffffffff


	//   ....[39]....
        /*0440*/ 	.word	0xffffffff


	//   ....[40]....
        /*0444*/ 	.word	0xffffffff


	//   ....[41]....
        /*0448*/ 	.word	0xffffffff


	//   ....[42]....
        /*044c*/ 	.word	0xffffffff


	//   ....[43]....
        /*0450*/ 	.word	0xffffffff


	//   ....[44]....
        /*0454*/ 	.word	0xffffffff


	//   ....[45]....
        /*0458*/ 	.word	0xffffffff


	//   ....[46]....
        /*045c*/ 	.word	0xffffffff


	//   ....[47]....
        /*0460*/ 	.word	0xffffffff


	//   ....[48]....
        /*0464*/ 	.word	0xffffffff


	//   ....[49]....
        /*0468*/ 	.word	0xffffffff


	//   ....[50]....
        /*046c*/ 	.word	0xffffffff


	//   ....[51]....
        /*0470*/ 	.word	0xffffffff


	//   ....[52]....
        /*0474*/ 	.word	0xffffffff


	//   ....[53]....
        /*0478*/ 	.word	0xffffffff


	//   ....[54]....
        /*047c*/ 	.word	0xffffffff


	//   ....[55]....
        /*0480*/ 	.word	0xffffffff


	//   ....[56]....
        /*0484*/ 	.word	0xffffffff


	//   ....[57]....
        /*0488*/ 	.word	0xffffffff


	//   ....[58]....
        /*048c*/ 	.word	0xffffffff


	//   ....[59]....
        /*0490*/ 	.word	0xffffffff


	//   ....[60]....
        /*0494*/ 	.word	0xffffffff


	//   ....[61]....
        /*0498*/ 	.word	0xffffffff


	//   ....[62]....
        /*049c*/ 	.word	0xffffffff


	//   ....[63]....
        /*04a0*/ 	.word	0xffffffff


	//   ....[64]....
        /*04a4*/ 	.word	0xffffffff


	//   ....[65]....
        /*04a8*/ 	.word	0xffffffff


	//   ....[66]....
        /*04ac*/ 	.word	0xffffffff


	//   ....[67]....
        /*04b0*/ 	.word	0xffffffff


	//   ....[68]....
        /*04b4*/ 	.word	0xffffffff


	//   ....[69]....
        /*04b8*/ 	.word	0xffffffff


	//   ....[70]....
        /*04bc*/ 	.word	0xffffffff


	//   ....[71]....
        /*04c0*/ 	.word	0xffffffff


	//   ....[72]....
        /*04c4*/ 	.word	0xffffffff


	//   ....[73]....
        /*04c8*/ 	.word	0xffffffff


	//   ....[74]....
        /*04cc*/ 	.word	0xffffffff


	//   ....[75]....
        /*04d0*/ 	.word	0xffffffff


	//   ....[76]....
        /*04d4*/ 	.word	0xffffffff


	//   ....[77]....
        /*04d8*/ 	.word	0xffffffff


	//   ....[78]....
        /*04dc*/ 	.word	0xffffffff


	//   ....[79]....
        /*04e0*/ 	.word	0xffffffff


	//   ....[80]....
        /*04e4*/ 	.word	0xffffffff


	//   ....[81]....
        /*04e8*/ 	.word	0xffffffff


	//   ....[82]....
        /*04ec*/ 	.word	0xffffffff


	//   ....[83]....
        /*04f0*/ 	.word	0xffffffff


	//   ....[84]....
        /*04f4*/ 	.word	0xffffffff


	//   ....[85]....
        /*04f8*/ 	.word	0xffffffff


	//   ....[86]....
        /*04fc*/ 	.word	0xffffffff


	//   ....[87]....
        /*0500*/ 	.word	0xffffffff


	//   ....[88]....
        /*0504*/ 	.word	0xffffffff


	//   ....[89]....
        /*0508*/ 	.word	0xffffffff


	//   ....[90]....
        /*050c*/ 	.word	0xffffffff


	//   ....[91]....
        /*0510*/ 	.word	0xffffffff


	//   ....[92]....
        /*0514*/ 	.word	0xffffffff


	//   ....[93]....
        /*0518*/ 	.word	0xffffffff


	//   ....[94]....
        /*051c*/ 	.word	0xffffffff


	//   ....[95]....
        /*0520*/ 	.word	0xffffffff


	//   ....[96]....
        /*0524*/ 	.word	0xffffffff


	//   ....[97]....
        /*0528*/ 	.word	0xffffffff


	//   ....[98]....
        /*052c*/ 	.word	0xffffffff


	//   ....[99]....
        /*0530*/ 	.word	0xffffffff


	//   ....[100]....
        /*0534*/ 	.word	0xffffffff


	//   ....[101]....
        /*0538*/ 	.word	0xffffffff


	//   ....[102]....
        /*053c*/ 	.word	0xffffffff


	//   ....[103]....
        /*0540*/ 	.word	0xffffffff


	//   ....[104]....
        /*0544*/ 	.word	0xffffffff


	//   ....[105]....
        /*0548*/ 	.word	0xffffffff


	//   ....[106]....
        /*054c*/ 	.word	0xffffffff


	//   ....[107]....
        /*0550*/ 	.word	0xffffffff


	//   ....[108]....
        /*0554*/ 	.word	0xffffffff


	//   ....[109]....
        /*0558*/ 	.word	0xffffffff


	//   ....[110]....
        /*055c*/ 	.word	0xffffffff


	//   ....[111]....
        /*0560*/ 	.word	0xffffffff


	//   ....[112]....
        /*0564*/ 	.word	0xffffffff


	//   ....[113]....
        /*0568*/ 	.word	0xffffffff


	//   ....[114]....
        /*056c*/ 	.word	0xffffffff


	//   ....[115]....
        /*0570*/ 	.word	0xffffffff


	//   ....[116]....
        /*0574*/ 	.word	0xffffffff


	//   ....[117]....
        /*0578*/ 	.word	0xffffffff


	//   ....[118]....
        /*057c*/ 	.word	0xffffffff


	//   ....[119]....
        /*0580*/ 	.word	0xffffffff


	//   ....[120]....
        /*0584*/ 	.word	0xffffffff


	//   ....[121]....
        /*0588*/ 	.word	0xffffffff


	//   ....[122]....
        /*058c*/ 	.word	0xffffffff


	//   ....[123]....
        /*0590*/ 	.word	0xffffffff


	//   ....[124]....
        /*0594*/ 	.word	0xffffffff


	//   ....[125]....
        /*0598*/ 	.word	0xffffffff


	//   ....[126]....
        /*059c*/ 	.word	0xffffffff


	//   ....[127]....
        /*05a0*/ 	.word	0xffffffff


	//   ....[128]....
        /*05a4*/ 	.word	0xffffffff


	//   ....[129]....
        /*05a8*/ 	.word	0xffffffff


	//   ....[130]....
        /*05ac*/ 	.word	0xffffffff


	//   ....[131]....
        /*05b0*/ 	.word	0xffffffff


	//   ....[132]....
        /*05b4*/ 	.word	0xffffffff


	//   ....[133]....
        /*05b8*/ 	.word	0xffffffff


	//   ....[134]....
        /*05bc*/ 	.word	0xffffffff


	//   ....[135]....
        /*05c0*/ 	.word	0xffffffff


	//   ....[136]....
        /*05c4*/ 	.word	0xffffffff


	//   ....[137]....
        /*05c8*/ 	.word	0xffffffff


	//   ....[138]....
        /*05cc*/ 	.word	0xffffffff


	//   ....[139]....
        /*05d0*/ 	.word	0xffffffff


	//   ....[140]....
        /*05d4*/ 	.word	0xffffffff


	//   ....[141]....
        /*05d8*/ 	.word	0xffffffff


	//   ....[142]....
        /*05dc*/ 	.word	0xffffffff


	//   ....[143]....
        /*05e0*/ 	.word	0xffffffff


	//   ....[144]....
        /*05e4*/ 	.word	0xffffffff


	//   ....[145]....
        /*05e8*/ 	.word	0xffffffff


	//   ....[146]....
        /*05ec*/ 	.word	0xffffffff


	//   ....[147]....
        /*05f0*/ 	.word	0xffffffff


	//   ....[148]....
        /*05f4*/ 	.word	0xffffffff


	//   ....[149]....
        /*05f8*/ 	.word	0xffffffff


	//   ....[150]....
        /*05fc*/ 	.word	0xffffffff


	//   ....[151]....
        /*0600*/ 	.word	0xffffffff


	//   ....[152]....
        /*0604*/ 	.word	0xffffffff


	//   ....[153]....
        /*0608*/ 	.word	0xffffffff


	//   ....[154]....
        /*060c*/ 	.word	0xffffffff


	//   ....[155]....
        /*0610*/ 	.word	0xffffffff


	//   ....[156]....
        /*0614*/ 	.word	0xffffffff


	//   ....[157]....
        /*0618*/ 	.word	0xffffffff


	//   ....[158]....
        /*061c*/ 	.word	0xffffffff


	//   ....[159]....
        /*0620*/ 	.word	0xffffffff


	//   ....[160]....
        /*0624*/ 	.word	0xffffffff


	//   ....[161]....
        /*0628*/ 	.word	0x0500000f


	//   ....[162]....
        /*062c*/ 	.word	0x0500000f


	//   ....[163]....
        /*0630*/ 	.word	0x0500000f


	//   ....[164]....
        /*0634*/ 	.word	0x0500000f


	//   ....[165]....
        /*0638*/ 	.word	0x0500000f


	//   ....[166]....
        /*063c*/ 	.word	0x0500000f


	//   ....[167]....
        /*0640*/ 	.word	0x0500000f


	//   ....[168]....
        /*0644*/ 	.word	0x0500000f


	//   ....[169]....
        /*0648*/ 	.word	0x0500000f


	//   ....[170]....
        /*064c*/ 	.word	0x0500000f


	//   ....[171]....
        /*0650*/ 	.word	0x0500000f


	//   ....[172]....
        /*0654*/ 	.word	0x0500000f


	//   ....[173]....
        /*0658*/ 	.word	0x0500000f


	//   ....[174]....
        /*065c*/ 	.word	0x0500000f


	//   ....[175]....
        /*0660*/ 	.word	0x0500000f


	//   ....[176]....
        /*0664*/ 	.word	0x0500000f


	//   ....[177]....
        /*0668*/ 	.word	0x0500000f


	//   ....[178]....
        /*066c*/ 	.word	0x0500000f


	//----- nvinfo : EIATTR_COOP_GROUP_INSTR_OFFSETS
	.align		4
.L_115:
        /*0670*/ 	.byte	0x04, 0x28
        /*0672*/ 	.short	(.L_117 - .L_116)


	//   ....[0]....
.L_116:
        /*0674*/ 	.word	0x00000070


	//   ....[1]....
        /*0678*/ 	.word	0x00000140


	//   ....[2]....
        /*067c*/ 	.word	0x00000190


	//   ....[3]....
        /*0680*/ 	.word	0x000003c0


	//   ....[4]....
        /*0684*/ 	.word	0x00000520


	//   ....[5]....
        /*0688*/ 	.word	0x00000640


	//   ....[6]....
        /*068c*/ 	.word	0x000007a0


	//   ....[7]....
        /*0690*/ 	.word	0x00001c40


	//   ....[8]....
        /*0694*/ 	.word	0x000038e0


	//   ....[9]....
        /*0698*/ 	.word	0x000039e0


	//   ....[10]....
        /*069c*/ 	.word	0x000042b0


	//   ....[11]....
        /*06a0*/ 	.word	0x00004350


	//   ....[12]....
        /*06a4*/ 	.word	0x00007370


	//   ....[13]....
        /*06a8*/ 	.word	0x00007380


	//   ....[14]....
        /*06ac*/ 	.word	0x000073c0


	//   ....[15]....
        /*06b0*/ 	.word	0x000073d0


	//   ....[16]....
        /*06b4*/ 	.word	0x000098a0


	//   ....[17]....
        /*06b8*/ 	.word	0x000098b0


	//   ....[18]....
        /*06bc*/ 	.word	0x00009930


	//   ....[19]....
        /*06c0*/ 	.word	0x00009940


	//   ....[20]....
        /*06c4*/ 	.word	0x0000a880


	//   ....[21]....
        /*06c8*/ 	.word	0x0000a8a0


	//   ....[22]....
        /*06cc*/ 	.word	0x0000a8d0


	//   ....[23]....
        /*06d0*/ 	.word	0x0000a8f0


	//   ....[24]....
        /*06d4*/ 	.word	0x0000a910


	//   ....[25]....
        /*06d8*/ 	.word	0x0000a930


	//   ....[26]....
        /*06dc*/ 	.word	0x0000a950


	//   ....[27]....
        /*06e0*/ 	.word	0x0000a960


	//   ....[28]....
        /*06e4*/ 	.word	0x0000a970


	//   ....[29]....
        /*06e8*/ 	.word	0x0000a980


	//   ....[30]....
        /*06ec*/ 	.word	0x0000a990


	//   ....[31]....
        /*06f0*/ 	.word	0x0000a9a0


	//   ....[32]....
        /*06f4*/ 	.word	0x0000a9b0


	//   ....[33]....
        /*06f8*/ 	.word	0x0000a9c0


	//   ....[34]....
        /*06fc*/ 	.word	0x0000a9d0


	//   ....[35]....
        /*0700*/ 	.word	0x0000a9e0


	//   ....[36]....
        /*0704*/ 	.word	0x0000a9f0


	//   ....[37]....
        /*0708*/ 	.word	0x0000aa00


	//   ....[38]....
        /*070c*/ 	.word	0x0000aa10


	//   ....[39]....
        /*0710*/ 	.word	0x0000aa20


	//   ....[40]....
        /*0714*/ 	.word	0x0000aa30


	//   ....[41]....
        /*0718*/ 	.word	0x0000aa40


	//   ....[42]....
        /*071c*/ 	.word	0x0000aa50


	//   ....[43]....
        /*0720*/ 	.word	0x0000aa60


	//   ....[44]....
        /*0724*/ 	.word	0x0000aa70


	//   ....[45]....
        /*0728*/ 	.word	0x0000aa80


	//   ....[46]....
        /*072c*/ 	.word	0x0000aa90


	//   ....[47]....
        /*0730*/ 	.word	0x0000aaa0


	//   ....[48]....
        /*0734*/ 	.word	0x0000aab0


	//   ....[49]....
        /*0738*/ 	.word	0x0000aac0


	//   ....[50]....
        /*073c*/ 	.word	0x0000aad0


	//   ....[51]....
        /*0740*/ 	.word	0x0000aae0


	//   ....[52]....
        /*0744*/ 	.word	0x0000aaf0


	//   ....[53]....
        /*0748*/ 	.word	0x0000ab00


	//   ....[54]....
        /*074c*/ 	.word	0x0000ab10


	//   ....[55]....
        /*0750*/ 	.word	0x0000ab20


	//   ....[56]....
        /*0754*/ 	.word	0x0000ab30


	//   ....[57]....
        /*0758*/ 	.word	0x0000ab40


	//   ....[58]....
        /*075c*/ 	.word	0x0000ab50


	//   ....[59]....
        /*0760*/ 	.word	0x0000ab60


	//   ....[60]....
        /*0764*/ 	.word	0x0000ab70


	//   ....[61]....
        /*0768*/ 	.word	0x0000ab80


	//   ....[62]....
        /*076c*/ 	.word	0x0000ab90


	//   ....[63]....
        /*0770*/ 	.word	0x0000aba0


	//   ....[64]....
        /*0774*/ 	.word	0x0000abb0


	//   ....[65]....
        /*0778*/ 	.word	0x0000abc0


	//   ....[66]....
        /*077c*/ 	.word	0x0000abd0


	//   ....[67]....
        /*0780*/ 	.word	0x0000abe0


	//   ....[68]....
        /*0784*/ 	.word	0x0000abf0


	//   ....[69]....
        /*0788*/ 	.word	0x0000ac00


	//   ....[70]....
        /*078c*/ 	.word	0x0000ac10


	//   ....[71]....
        /*0790*/ 	.word	0x0000ac20


	//   ....[72]....
        /*0794*/ 	.word	0x0000ac30


	//   ....[73]....
        /*0798*/ 	.word	0x0000ac40


	//   ....[74]....
        /*079c*/ 	.word	0x0000ac50


	//   ....[75]....
        /*07a0*/ 	.word	0x0000ac60


	//   ....[76]....
        /*07a4*/ 	.word	0x0000ac70


	//   ....[77]....
        /*07a8*/ 	.word	0x0000ac80


	//   ....[78]....
        /*07ac*/ 	.word	0x0000ac90


	//   ....[79]....
        /*07b0*/ 	.word	0x0000aca0


	//   ....[80]....
        /*07b4*/ 	.word	0x0000acb0


	//   ....[81]....
        /*07b8*/ 	.word	0x0000acc0


	//   ....[82]....
        /*07bc*/ 	.word	0x0000acd0


	//   ....[83]....
        /*07c0*/ 	.word	0x0000ace0


	//   ....[84]....
        /*07c4*/ 	.word	0x0000b850


	//   ....[85]....
        /*07c8*/ 	.word	0x0000b860


	//   ....[86]....
        /*07cc*/ 	.word	0x0000b8b0


	//   ....[87]....
        /*07d0*/ 	.word	0x0000b8e0


	//   ....[88]....
        /*07d4*/ 	.word	0x0000c060


	//   ....[89]....
        /*07d8*/ 	.word	0x0000c080


	//   ....[90]....
        /*07dc*/ 	.word	0x0000c170


	//   ....[91]....
        /*07e0*/ 	.word	0x0000c190


	//   ....[92]....
        /*07e4*/ 	.word	0x0000c250


	//   ....[93]....
        /*07e8*/ 	.word	0x0000c270


	//   ....[94]....
        /*07ec*/ 	.word	0x0000c340


	//   ....[95]....
        /*07f0*/ 	.word	0x0000c360


	//   ....[96]....
        /*07f4*/ 	.word	0x0000c850


	//   ....[97]....
        /*07f8*/ 	.word	0x0000c860


	//   ....[98]....
        /*07fc*/ 	.word	0x0000cca0


	//   ....[99]....
        /*0800*/ 	.word	0x0000ccb0


	//   ....[100]....
        /*0804*/ 	.word	0x0000da30


	//   ....[101]....
        /*0808*/ 	.word	0x0000da50


	//   ....[102]....
        /*080c*/ 	.word	0x0000db10


	//   ....[103]....
        /*0810*/ 	.word	0x0000db30


	//   ....[104]....
        /*0814*/ 	.word	0x0000dbf0


	//   ....[105]....
        /*0818*/ 	.word	0x0000dc10


	//   ....[106]....
        /*081c*/ 	.word	0x0000dce0


	//   ....[107]....
        /*0820*/ 	.word	0x0000dd00


	//   ....[108]....
        /*0824*/ 	.word	0x0000de50


	//   ....[109]....
        /*0828*/ 	.word	0x0000e090


	//   ....[110]....
        /*082c*/ 	.word	0x0000e0c0


	//   ....[111]....
        /*0830*/ 	.word	0x0000e100


	//   ....[112]....
        /*0834*/ 	.word	0x0000e130


	//   ....[113]....
        /*0838*/ 	.word	0x0000e160


	//   ....[114]....
        /*083c*/ 	.word	0x0000e1a0


	//   ....[115]....
        /*0840*/ 	.word	0x0000e330


	//   ....[116]....
        /*0844*/ 	.word	0x0000e360


	//   ....[117]....
        /*0848*/ 	.word	0x0000e390


	//   ....[118]....
        /*084c*/ 	.word	0x0000e3c0


	//   ....[119]....
        /*0850*/ 	.word	0x0000e3f0


	//   ....[120]....
        /*0854*/ 	.word	0x0000e430


	//   ....[121]....
        /*0858*/ 	.word	0x0000e4c0


	//   ....[122]....
        /*085c*/ 	.word	0x0000e510


	//   ....[123]....
        /*0860*/ 	.word	0x0000e520


	//   ....[124]....
        /*0864*/ 	.word	0x0000e5b0


	//   ....[125]....
        /*0868*/ 	.word	0x0000fdb0


	//   ....[126]....
        /*086c*/ 	.word	0x00010910


	//   ....[127]....
        /*0870*/ 	.word	0x00010940


	//   ....[128]....
        /*0874*/ 	.word	0x000109f0


	//   ....[129]....
        /*0878*/ 	.word	0x00010a00


	//   ....[130]....
        /*087c*/ 	.word	0x00010a70


	//   ....[131]....
        /*0880*/ 	.word	0x00010a80


	//   ....[132]....
        /*0884*/ 	.word	0x00010af0


	//   ....[133]....
        /*0888*/ 	.word	0x00010b00


	//   ....[134]....
        /*088c*/ 	.word	0x00010b70


	//   ....[135]....
        /*0890*/ 	.word	0x00010b80


	//   ....[136]....
        /*0894*/ 	.word	0x00010bf0


	//   ....[137]....
        /*0898*/ 	.word	0x00010c00


	//   ....[138]....
        /*089c*/ 	.word	0x00010c70


	//   ....[139]....
        /*08a0*/ 	.word	0x00010c80


	//   ....[140]....
        /*08a4*/ 	.word	0x00010c90


	//   ....[141]....
        /*08a8*/ 	.word	0x00010cd0


	//   ....[142]....
        /*08ac*/ 	.word	0x00012aa0


	//   ....[143]....
        /*08b0*/ 	.word	0x00012ad0


	//   ....[144]....
        /*08b4*/ 	.word	0x00012b00


	//   ....[145]....
        /*08b8*/ 	.word	0x00012b10


	//   ....[146]....
        /*08bc*/ 	.word	0x00012b50


	//   ....[147]....
        /*08c0*/ 	.word	0x00012b90


	//   ....[148]....
        /*08c4*/ 	.word	0x00012ba0


	//   ....[149]....
        /*08c8*/ 	.word	0x00012bd0


	//   ....[150]....
        /*08cc*/ 	.word	0x00012d30


	//   ....[151]....
        /*08d0*/ 	.word	0x00012d60


	//   ....[152]....
        /*08d4*/ 	.word	0x00012d90


	//   ....[153]....
        /*08d8*/ 	.word	0x00012dc0


	//   ....[154]....
        /*08dc*/ 	.word	0x00012df0


	//   ....[155]....
        /*08e0*/ 	.word	0x00012e30


	//   ....[156]....
        /*08e4*/ 	.word	0x00012eb0


	//   ....[157]....
        /*08e8*/ 	.word	0x00012ef0


	//   ....[158]....
        /*08ec*/ 	.word	0x00012f00


	//   ....[159]....
        /*08f0*/ 	.word	0x00012f40


	//   ....[160]....
        /*08f4*/ 	.word	0x000135c0


	//   ....[161]....
        /*08f8*/ 	.word	0x00013ae0


	//   ....[162]....
        /*08fc*/ 	.word	0x00013ca0


	//   ....[163]....
        /*0900*/ 	.word	0x00013d10


	//   ....[164]....
        /*0904*/ 	.word	0x00013d70


	//   ....[165]....
        /*0908*/ 	.word	0x00013e60


	//   ....[166]....
        /*090c*/ 	.word	0x00013ec0


	//   ....[167]....
        /*0910*/ 	.word	0x00013fa0


	//   ....[168]....
        /*0914*/ 	.word	0x00014000


	//   ....[169]....
        /*0918*/ 	.word	0x000140e0


	//   ....[170]....
        /*091c*/ 	.word	0x00014140


	//   ....[171]....
        /*0920*/ 	.word	0x00014220


	//   ....[172]....
        /*0924*/ 	.word	0x00014280


	//   ....[173]....
        /*0928*/ 	.word	0x00014360


	//   ....[174]....
        /*092c*/ 	.word	0x000143c0


	//   ....[175]....
        /*0930*/ 	.word	0x00014480


	//   ....[176]....
        /*0934*/ 	.word	0x00014500


	//   ....[177]....
        /*0938*/ 	.word	0x000145c0


	//   ....[178]....
        /*093c*/ 	.word	0x00014910


	//----- nvinfo : EIATTR_REG_RECONFIG
	.align		4
.L_117:
        /*0940*/ 	.byte	0x01, 0x54
	.zero		2


	//----- nvinfo : EIATTR_SYSCALL_OFFSETS
	.align		4
        /*0944*/ 	.byte	0x04, 0x46
        /*0946*/ 	.short	(.L_119 - .L_118)


	//   ....[0]....
.L_118:
        /*0948*/ 	.word	0x00001dc0


	//   ....[1]....
        /*094c*/ 	.word	0x0000f800


	//   ....[2]....
        /*0950*/ 	.word	0x0000f990


	//   ....[3]....
        /*0954*/ 	.word	0x0000fae0


	//   ....[4]....
        /*0958*/ 	.word	0x0000fc20


	//   ....[5]....
        /*095c*/ 	.word	0x000105a0


	//----- nvinfo : EIATTR_MBARRIER_INSTR_OFFSETS
	.align		4
.L_119:
        /*0960*/ 	.byte	0x04, 0x39
        /*0962*/ 	.short	(.L_121 - .L_120)


	//   ....[0]....
.L_120:
        /*0964*/ 	.word	0x00000270
        /*0968*/ 	.word	0x000000ff
        /*096c*/ 	.word	0x0002e800
        /*0970*/ 	.short	0x0100
        /*0972*/ 	.byte	0x08
	.zero		1


	//   ....[1]....
        /*0974*/ 	.word	0x00000280
        /*0978*/ 	.word	0x000000ff
        /*097c*/ 	.word	0x0002e820
        /*0980*/ 	.short	0x0100
        /*0982*/ 	.byte	0x08
	.zero		1


	//   ....[2]....
        /*0984*/ 	.word	0x00000370
        /*0988*/ 	.word	0x000000ff
        /*098c*/ 	.word	0x0002e830
        /*0990*/ 	.short	0x0100
        /*0992*/ 	.byte	0x08
	.zero		1


	//   ....[3]....
        /*0994*/ 	.word	0x00000380
        /*0998*/ 	.word	0x000000ff
        /*099c*/ 	.word	0x0002e840
        /*09a0*/ 	.short	0x0100
        /*09a2*/ 	.byte	0x08
	.zero		1


	//   ....[4]....
        /*09a4*/ 	.word	0x00000390
        /*09a8*/ 	.word	0x000000ff
        /*09ac*/ 	.word	0x0002e838
        /*09b0*/ 	.short	0x0100
        /*09b2*/ 	.byte	0x08
	.zero		1


	//   ....[5]....
        /*09b4*/ 	.word	0x000003a0
        /*09b8*/ 	.word	0x000000ff
        /*09bc*/ 	.word	0x0002e848
        /*09c0*/ 	.short	0x0100
        /*09c2*/ 	.byte	0x08
	.zero		1


	//   ....[6]....
        /*09c4*/ 	.word	0x000004d0
        /*09c8*/ 	.word	0x000000ff
        /*09cc*/ 	.word	0x0002e850
        /*09d0*/ 	.short	0x0100
        /*09d2*/ 	.byte	0x08
	.zero		1


	//   ....[7]....
        /*09d4*/ 	.word	0x000004e0
        /*09d8*/ 	.word	0x000000ff
        /*09dc*/ 	.word	0x0002e860
        /*09e0*/ 	.short	0x0100
        /*09e2*/ 	.byte	0x08
	.zero		1


	//   ....[8]....
        /*09e4*/ 	.word	0x000004f0
        /*09e8*/ 	.word	0x000000ff
        /*09ec*/ 	.word	0x0002e858
        /*09f0*/ 	.short	0x0100
        /*09f2*/ 	.byte	0x08
	.zero		1


	//   ....[9]....
        /*09f4*/ 	.word	0x00000500
        /*09f8*/ 	.word	0x000000ff
        /*09fc*/ 	.word	0x0002e868
        /*0a00*/ 	.short	0x0100
        /*0a02*/ 	.byte	0x08
	.zero		1


	//   ....[10]....
        /*0a04*/ 	.word	0x000005f0
        /*0a08*/ 	.word	0x000000ff
        /*0a0c*/ 	.word	0x0002e870
        /*0a10*/ 	.short	0x0100
        /*0a12*/ 	.byte	0x06
	.zero		1


	//   ....[11]....
        /*0a14*/ 	.word	0x00000600
        /*0a18*/ 	.word	0x000000ff
        /*0a1c*/ 	.word	0x0002e880
        /*0a20*/ 	.short	0x0100
        /*0a22*/ 	.byte	0x06
	.zero		1


	//   ....[12]....
        /*0a24*/ 	.word	0x00000610
        /*0a28*/ 	.word	0x000000ff
        /*0a2c*/ 	.word	0x0002e878
        /*0a30*/ 	.short	0x0100
        /*0a32*/ 	.byte	0x06
	.zero		1


	//   ....[13]....
        /*0a34*/ 	.word	0x00000620
        /*0a38*/ 	.word	0x000000ff
        /*0a3c*/ 	.word	0x0002e888
        /*0a40*/ 	.short	0x0100
        /*0a42*/ 	.byte	0x06
	.zero		1


	//   ....[14]....
        /*0a44*/ 	.word	0x00000750
        /*0a48*/ 	.word	0x000000ff
        /*0a4c*/ 	.word	0x0002e890
        /*0a50*/ 	.short	0x0100
        /*0a52*/ 	.byte	0x08
	.zero		1


	//   ....[15]....
        /*0a54*/ 	.word	0x00000760
        /*0a58*/ 	.word	0x000000ff
        /*0a5c*/ 	.word	0x0002e8a0
        /*0a60*/ 	.short	0x0100
        /*0a62*/ 	.byte	0x08
	.zero		1


	//   ....[16]....
        /*0a64*/ 	.word	0x00000770
        /*0a68*/ 	.word	0x000000ff
        /*0a6c*/ 	.word	0x0002e898
        /*0a70*/ 	.short	0x0100
        /*0a72*/ 	.byte	0x08
	.zero		1


	//   ....[17]....
        /*0a74*/ 	.word	0x00000780
        /*0a78*/ 	.word	0x000000ff
        /*0a7c*/ 	.word	0x0002e8a8
        /*0a80*/ 	.short	0x0100
        /*0a82*/ 	.byte	0x08
	.zero		1


	//   ....[18]....
        /*0a84*/ 	.word	0x000008b0
        /*0a88*/ 	.word	0x000000ff
        /*0a8c*/ 	.word	0x0002e8b0
        /*0a90*/ 	.short	0x0100
        /*0a92*/ 	.byte	0x08
	.zero		1


	//   ....[19]....
        /*0a94*/ 	.word	0x000008c0
        /*0a98*/ 	.word	0x000000ff
        /*0a9c*/ 	.word	0x0002e8c0
        /*0aa0*/ 	.short	0x0100
        /*0aa2*/ 	.byte	0x08
	.zero		1


	//   ....[20]....
        /*0aa4*/ 	.word	0x000008d0
        /*0aa8*/ 	.word	0x000000ff
        /*0aac*/ 	.word	0x0002e8b8
        /*0ab0*/ 	.short	0x0100
        /*0ab2*/ 	.byte	0x08
	.zero		1


	//   ....[21]....
        /*0ab4*/ 	.word	0x000008e0
        /*0ab8*/ 	.word	0x000000ff
        /*0abc*/ 	.word	0x0002e8c8
        /*0ac0*/ 	.short	0x0100
        /*0ac2*/ 	.byte	0x08
	.zero		1


	//   ....[22]....
        /*0ac4*/ 	.word	0x00001e70
        /*0ac8*/ 	.word	0x00000000
        /*0acc*/ 	.word	0x0002e800
        /*0ad0*/ 	.short	0x010a
        /*0ad2*/ 	.byte	0x3f
	.zero		1


	//   ....[23]....
        /*0ad4*/ 	.word	0x00001f00
        /*0ad8*/ 	.word	0x00000007
        /*0adc*/ 	.word	0x0002e830
        /*0ae0*/ 	.short	0x010a
        /*0ae2*/ 	.byte	0x3f
	.zero		1


	//   ....[24]....
        /*0ae4*/ 	.word	0x00001f90
        /*0ae8*/ 	.word	0x00000007
        /*0aec*/ 	.word	0x0002e830
        /*0af0*/ 	.short	0x010a
        /*0af2*/ 	.byte	0x3f
	.zero		1


	//   ....[25]....
        /*0af4*/ 	.word	0x000046e0
        /*0af8*/ 	.word	0x0000003e
        /*0afc*/ 	.word	0x00000000
        /*0b00*/ 	.short	0x0101
        /*0b02*/ 	.byte	0x3f
	.zero		1


	//   ....[26]....
        /*0b04*/ 	.word	0x00005e10
        /*0b08*/ 	.word	0x000000ff
        /*0b0c*/ 	.word	0x0002e830
        /*0b10*/ 	.short	0x010a
        /*0b12*/ 	.byte	0x06
	.zero		1


	//   ....[27]....
        /*0b14*/ 	.word	0x00005e50
        /*0b18*/ 	.word	0x000000ff
        /*0b1c*/ 	.word	0x0002e830
        /*0b20*/ 	.short	0x010a
        /*0b22*/ 	.byte	0x06
	.zero		1


	//   ....[28]....
        /*0b24*/ 	.word	0x00006aa0
        /*0b28*/ 	.word	0x000000ff
        /*0b2c*/ 	.word	0x0002e850
        /*0b30*/ 	.short	0x010a
        /*0b32*/ 	.byte	0x06
	.zero		1


	//   ....[29]....
        /*0b34*/ 	.word	0x00006ae0
        /*0b38*/ 	.word	0x000000ff
        /*0b3c*/ 	.word	0x0002e850
        /*0b40*/ 	.short	0x010a
        /*0b42*/ 	.byte	0x06
	.zero		1


	//   ....[30]....
        /*0b44*/ 	.word	0x00008920
        /*0b48*/ 	.word	0x00000007
        /*0b4c*/ 	.word	0x00000000
        /*0b50*/ 	.short	0x0101
        /*0b52*/ 	.byte	0x3f
	.zero		1


	//   ....[31]....
        /*0b54*/ 	.word	0x00008cf0
        /*0b58*/ 	.word	0x0000000b
        /*0b5c*/ 	.word	0x00000000
        /*0b60*/ 	.short	0x0101
        /*0b62*/ 	.byte	0x3f
	.zero		1


	//   ....[32]....
        /*0b64*/ 	.word	0x00009470
        /*0b68*/ 	.word	0x00000014
        /*0b6c*/ 	.word	0x0002e850
        /*0b70*/ 	.short	0x010a
        /*0b72*/ 	.byte	0x3f
	.zero		1


	//   ....[33]....
        /*0b74*/ 	.word	0x00009500
        /*0b78*/ 	.word	0x00000014
        /*0b7c*/ 	.word	0x0002e850
        /*0b80*/ 	.short	0x010a
        /*0b82*/ 	.byte	0x3f
	.zero		1


	//   ....[34]....
        /*0b84*/ 	.word	0x00009be0
        /*0b88*/ 	.word	0x00000005
        /*0b8c*/ 	.word	0x00000000
        /*0b90*/ 	.short	0x0101
        /*0b92*/ 	.byte	0x3f
	.zero		1


	//   ....[35]....
        /*0b94*/ 	.word	0x0000c050
        /*0b98*/ 	.word	0x00000002
        /*0b9c*/ 	.word	0x00000000
        /*0ba0*/ 	.short	0x0101
        /*0ba2*/ 	.byte	0x3f
	.zero		1


	//   ....[36]....
        /*0ba4*/ 	.word	0x0000c5a0
        /*0ba8*/ 	.word	0x00000002
        /*0bac*/ 	.word	0x00000000
        /*0bb0*/ 	.short	0x0101
        /*0bb2*/ 	.byte	0x3f
	.zero		1


	//   ....[37]....
        /*0bb4*/ 	.word	0x00010030
        /*0bb8*/ 	.word	0x00000003
        /*0bbc*/ 	.word	0x0002e880
        /*0bc0*/ 	.short	0x010a
        /*0bc2*/ 	.byte	0x3f
	.zero		1


	//   ....[38]....
        /*0bc4*/ 	.word	0x000101d0
        /*0bc8*/ 	.word	0x00000003
        /*0bcc*/ 	.word	0x0002e840
        /*0bd0*/ 	.short	0x010a
        /*0bd2*/ 	.byte	0x3f
	.zero		1


	//   ....[39]....
        /*0bd4*/ 	.word	0x00010d80
        /*0bd8*/ 	.word	0x00000012
        /*0bdc*/ 	.word	0x0002e800
        /*0be0*/ 	.short	0x0107
        /*0be2*/ 	.byte	0x3f
	.zero		1


	//   ....[40]....
        /*0be4*/ 	.word	0x00010e70
        /*0be8*/ 	.word	0x00000012
        /*0bec*/ 	.word	0x0002e800
        /*0bf0*/ 	.short	0x0101
        /*0bf2*/ 	.byte	0x3f
	.zero		1


	//   ....[41]....
        /*0bf4*/ 	.word	0x00010e90
        /*0bf8*/ 	.word	0x00000012
        /*0bfc*/ 	.word	0x0002e820
        /*0c00*/ 	.short	0x010a
        /*0c02*/ 	.byte	0x3f
	.zero		1


	//   ....[42]....
        /*0c04*/ 	.word	0x000111c0
        /*0c08*/ 	.word	0x00000003
        /*0c0c*/ 	.word	0x0002e880
        /*0c10*/ 	.short	0x010a
        /*0c12*/ 	.byte	0x3f
	.zero		1


	//   ....[43]....
        /*0c14*/ 	.word	0x00011400
        /*0c18*/ 	.word	0x00000003
        /*0c1c*/ 	.word	0x0002e840
        /*0c20*/ 	.short	0x010a
        /*0c22*/ 	.byte	0x3f
	.zero		1


	//   ....[44]....
        /*0c24*/ 	.word	0x000116d0
        /*0c28*/ 	.word	0x00000013
        /*0c2c*/ 	.word	0x0002e870
        /*0c30*/ 	.short	0x010a
        /*0c32*/ 	.byte	0x3f
	.zero		1


	//   ....[45]....
        /*0c34*/ 	.word	0x00011740
        /*0c38*/ 	.word	0x00000013
        /*0c3c*/ 	.word	0x0002e860
        /*0c40*/ 	.short	0x010a
        /*0c42*/ 	.byte	0x3f
	.zero		1


	//   ....[46]....
        /*0c44*/ 	.word	0x00011db0
        /*0c48*/ 	.word	0x00000013
        /*0c4c*/ 	.word	0x0002e850
        /*0c50*/ 	.short	0x0101
        /*0c52*/ 	.byte	0x3f
	.zero		1


	//   ....[47]....
        /*0c54*/ 	.word	0x00011e30
        /*0c58*/ 	.word	0x00000013
        /*0c5c*/ 	.word	0x00000000
        /*0c60*/ 	.short	0x0101
        /*0c62*/ 	.byte	0x3f
	.zero		1


	//   ....[48]....
        /*0c64*/ 	.word	0x00012050
        /*0c68*/ 	.word	0x00000010
        /*0c6c*/ 	.word	0x0002e870
        /*0c70*/ 	.short	0x010a
        /*0c72*/ 	.byte	0x3f
	.zero		1


	//   ....[49]....
        /*0c74*/ 	.word	0x000120e0
        /*0c78*/ 	.word	0x00000010
        /*0c7c*/ 	.word	0x0002e860
        /*0c80*/ 	.short	0x010a
        /*0c82*/ 	.byte	0x3f
	.zero		1


	//   ....[50]....
        /*0c84*/ 	.word	0x00012770
        /*0c88*/ 	.word	0x00000010
        /*0c8c*/ 	.word	0x0002e850
        /*0c90*/ 	.short	0x0101
        /*0c92*/ 	.byte	0x3f
	.zero		1


	//   ....[51]....
        /*0c94*/ 	.word	0x000127b0
        /*0c98*/ 	.word	0x00000000
        /*0c9c*/ 	.word	0x00000000
        /*0ca0*/ 	.short	0x0101
        /*0ca2*/ 	.byte	0x3f
	.zero		1


	//   ....[52]....
        /*0ca4*/ 	.word	0x00013540
        /*0ca8*/ 	.word	0x00000000
        /*0cac*/ 	.word	0x0002e820
        /*0cb0*/ 	.short	0x010a
        /*0cb2*/ 	.byte	0x3f
	.zero		1


	//   ....[53]....
        /*0cb4*/ 	.word	0x00013700
        /*0cb8*/ 	.word	0x00000006
        /*0cbc*/ 	.word	0x00000000
        /*0cc0*/ 	.short	0x010a
        /*0cc2*/ 	.byte	0x3f
	.zero		1


	//   ....[54]....
        /*0cc4*/ 	.word	0x00013770
        /*0cc8*/ 	.word	0x00000007
        /*0ccc*/ 	.word	0x00000000
        /*0cd0*/ 	.short	0x010a
        /*0cd2*/ 	.byte	0x3f
	.zero		1


	//   ....[55]....
        /*0cd4*/ 	.word	0x000137d0
        /*0cd8*/ 	.word	0x00000004
        /*0cdc*/ 	.word	0x0002e860
        /*0ce0*/ 	.short	0x010a
        /*0ce2*/ 	.byte	0x3f
	.zero		1


	//   ....[56]....
        /*0ce4*/ 	.word	0x00013820
        /*0ce8*/ 	.word	0x00000003
        /*0cec*/ 	.word	0x0002e860
        /*0cf0*/ 	.short	0x010a
        /*0cf2*/ 	.byte	0x3f
	.zero		1


	//   ....[57]....
        /*0cf4*/ 	.word	0x00013860
        /*0cf8*/ 	.word	0x00000004
        /*0cfc*/ 	.word	0x0002e880
        /*0d00*/ 	.short	0x010a
        /*0d02*/ 	.byte	0x3f
	.zero		1


	//   ....[58]....
        /*0d04*/ 	.word	0x00013880
        /*0d08*/ 	.word	0x00000003
        /*0d0c*/ 	.word	0x0002e880
        /*0d10*/ 	.short	0x010a
        /*0d12*/ 	.byte	0x3f
	.zero		1


	//   ....[59]....
        /*0d14*/ 	.word	0x000138e0
        /*0d18*/ 	.word	0x00000000
        /*0d1c*/ 	.word	0x0002e800
        /*0d20*/ 	.short	0x010a
        /*0d22*/ 	.byte	0x3f
	.zero		1


	//   ....[60]....
        /*0d24*/ 	.word	0x00013930
        /*0d28*/ 	.word	0x00000007
        /*0d2c*/ 	.word	0x0002e830
        /*0d30*/ 	.short	0x010a
        /*0d32*/ 	.byte	0x3f
	.zero		1


	//   ....[61]....
        /*0d34*/ 	.word	0x00013990
        /*0d38*/ 	.word	0x00000005
        /*0d3c*/ 	.word	0x0002e830
        /*0d40*/ 	.short	0x010a
        /*0d42*/ 	.byte	0x3f
	.zero		1


	//   ....[62]....
        /*0d44*/ 	.word	0x000139f0
        /*0d48*/ 	.word	0x00000002
        /*0d4c*/ 	.word	0x0002e850
        /*0d50*/ 	.short	0x010a
        /*0d52*/ 	.byte	0x3f
	.zero		1


	//   ....[63]....
        /*0d54*/ 	.word	0x00013a40
        /*0d58*/ 	.word	0x00000014
        /*0d5c*/ 	.word	0x0002e850
        /*0d60*/ 	.short	0x010a
        /*0d62*/ 	.byte	0x3f
	.zero		1


	//   ....[64]....
        /*0d64*/ 	.word	0x00013b90
        /*0d68*/ 	.word	0x00000003
        /*0d6c*/ 	.word	0x0002e880
        /*0d70*/ 	.short	0x010a
        /*0d72*/ 	.byte	0x3f
	.zero		1


	//   ....[65]....
        /*0d74*/ 	.word	0x00013be0
        /*0d78*/ 	.word	0x00000003
        /*0d7c*/ 	.word	0x0002e840
        /*0d80*/ 	.short	0x010a
        /*0d82*/ 	.byte	0x3f
	.zero		1


	//   ....[66]....
        /*0d84*/ 	.word	0x00014600
        /*0d88*/ 	.word	0x00000012
        /*0d8c*/ 	.word	0x0002e820
        /*0d90*/ 	.short	0x010a
        /*0d92*/ 	.byte	0x3f
	.zero		1


	//   ....[67]....
        /*0d94*/ 	.word	0x00014650
        /*0d98*/ 	.word	0x00000003
        /*0d9c*/ 	.word	0x0002e880
        /*0da0*/ 	.short	0x010a
        /*0da2*/ 	.byte	0x3f
	.zero		1


	//   ....[68]....
        /*0da4*/ 	.word	0x000146a0
        /*0da8*/ 	.word	0x00000003
        /*0dac*/ 	.word	0x0002e840
        /*0db0*/ 	.short	0x010a
        /*0db2*/ 	.byte	0x3f
	.zero		1


	//   ....[69]....
        /*0db4*/ 	.word	0x000146f0
        /*0db8*/ 	.word	0x00000013
        /*0dbc*/ 	.word	0x0002e870
        /*0dc0*/ 	.short	0x010a
        /*0dc2*/ 	.byte	0x3f
	.zero		1


	//   ....[70]....
        /*0dc4*/ 	.word	0x00014740
        /*0dc8*/ 	.word	0x00000013
        /*0dcc*/ 	.word	0x0002e860
        /*0dd0*/ 	.short	0x010a
        /*0dd2*/ 	.byte	0x3f
	.zero		1


	//   ....[71]....
        /*0dd4*/ 	.word	0x00014790
        /*0dd8*/ 	.word	0x00000010
        /*0ddc*/ 	.word	0x0002e870
        /*0de0*/ 	.short	0x010a
        /*0de2*/ 	.byte	0x3f
	.zero		1


	//   ....[72]....
        /*0de4*/ 	.word	0x000147e0
        /*0de8*/ 	.word	0x00000010
        /*0dec*/ 	.word	0x0002e860
        /*0df0*/ 	.short	0x010a
        /*0df2*/ 	.byte	0x3f
	.zero		1


	//   ....[73]....
        /*0df4*/ 	.word	0x00014830
        /*0df8*/ 	.word	0x00000000
        /*0dfc*/ 	.word	0x0002e820
        /*0e00*/ 	.short	0x010a
        /*0e02*/ 	.byte	0x3f
	.zero		1


	//   ....[74]....
        /*0e04*/ 	.word	0x000149d0
        /*0e08*/ 	.word	0x00000006
        /*0e0c*/ 	.word	0x00000000
        /*0e10*/ 	.short	0x010a
        /*0e12*/ 	.byte	0x3f
	.zero		1


	//   ....[75]....
        /*0e14*/ 	.word	0x00014a20
        /*0e18*/ 	.word	0x00000007
        /*0e1c*/ 	.word	0x00000000
        /*0e20*/ 	.short	0x010a
        /*0e22*/ 	.byte	0x3f
	.zero		1


	//   ....[76]....
        /*0e24*/ 	.word	0x00014a70
        /*0e28*/ 	.word	0x00000004
        /*0e2c*/ 	.word	0x0002e860
        /*0e30*/ 	.short	0x010a
        /*0e32*/ 	.byte	0x3f
	.zero		1


	//   ....[77]....
        /*0e34*/ 	.word	0x00014ac0
        /*0e38*/ 	.word	0x00000003
        /*0e3c*/ 	.word	0x0002e860
        /*0e40*/ 	.short	0x010a
        /*0e42*/ 	.byte	0x3f
	.zero		1


	//   ....[78]....
        /*0e44*/ 	.word	0x00014b10
        /*0e48*/ 	.word	0x00000004
        /*0e4c*/ 	.word	0x0002e880
        /*0e50*/ 	.short	0x010a
        /*0e52*/ 	.byte	0x3f
	.zero		1


	//----- nvinfo : EIATTR_NUM_MBARRIERS
	.align		4
.L_121:
        /*0e54*/ 	.byte	0x03, 0x38
        /*0e56*/ 	.short	0x0016


	//----- nvinfo : EIATTR_EXIT_INSTR_OFFSETS
	.align		4
        /*0e58*/ 	.byte	0x04, 0x1c
        /*0e5a*/ 	.short	(.L_123 - .L_122)


	//   ....[0]....
.L_122:
        /*0e5c*/ 	.word	0x00000a80


	//   ....[1]....
        /*0e60*/ 	.word	0x0000ddf0


	//   ....[2]....
        /*0e64*/ 	.word	0x000138d0


	//----- nvinfo : EIATTR_MAX_THREADS
	.align		4
.L_123:
        /*0e68*/ 	.byte	0x04, 0x05
        /*0e6a*/ 	.short	(.L_125 - .L_124)
.L_124:
        /*0e6c*/ 	.word	0x00000180
        /*0e70*/ 	.word	0x00000001
        /*0e74*/ 	.word	0x00000001


	//----- nvinfo : EIATTR_CRS_STACK_SIZE
	.align		4
.L_125:
        /*0e78*/ 	.byte	0x04, 0x1e
        /*0e7a*/ 	.short	(.L_127 - .L_126)
.L_126:
        /*0e7c*/ 	.word	0x00000000


	//----- nvinfo : EIATTR_CBANK_PARAM_SIZE
	.align		4
.L_127:
        /*0e80*/ 	.byte	0x03, 0x19
        /*0e82*/ 	.short	0x0af0


	//----- nvinfo : EIATTR_PARAM_CBANK
	.align		4
        /*0e84*/ 	.byte	0x04, 0x0a
        /*0e86*/ 	.short	(.L_129 - .L_128)
	.align		4
.L_128:
        /*0e88*/ 	.word	index@(.nv.constant0._ZN7cutlass13device_kernelIN5flash11enable_sm90INS1_16FlashAttnFwdSm90INS1_25CollectiveMainloopFwdSm90ILi2EN4cute5tupleIJNS5_1CILi1EEES8_S8_EEENS6_IJNS7_ILi128EEENS7_ILi224EEESA_EEELi128ENS_12float_e4m3_tEfNS_4arch4Sm90ELb0ELb0ELb0ELb1ELb0ELb0ELb0ELb1ELb1ELb1ELb1ELb0EEENS1_21CollectiveEpilogueFwdINS6_IJSA_SA_SB_EEES9_NS_10bfloat16_tESF_Li256ELb1ELb1ELb1ELb1EEENS1_36VarlenDynamicPersistentTileSchedulerILi128ELi224ELi256ELi128ELb1ELb1ELb1ELb0ELb1ELb1EEEEEEEEEvNT_6ParamsE)
        /*0e8c*/ 	.short	0x0210
        /*0e8e*/ 	.short	0x0af0


	//----- nvinfo : EIATTR_SW_WAR
	.align		4
.L_129:
        /*0e90*/ 	.byte	0x04, 0x36
        /*0e92*/ 	.short	(.L_131 - .L_130)
.L_130:
        /*0e94*/ 	.word	0x00000008
.L_131:


//--------------------- .nv.info._ZN7cutlass13device_kernelIN5flash11enable_sm90INS1_16FlashAttnFwdSm90INS1_25CollectiveMainloopFwdSm90ILi2EN4cute5tupleIJNS5_1CILi1EEES8_S8_EEENS6_IJNS7_ILi128EEENS7_ILi224EEESA_EEELi128ENS_12float_e4m3_tEfNS_4arch4Sm90ELb0ELb0ELb0ELb1ELb0ELb1ELb0ELb1ELb1ELb1ELb1ELb0EEENS1_21CollectiveEpilogueFwdINS6_IJSA_SA_SB_EEES9_NS_10bfloat16_tESF_Li256ELb1ELb1ELb1ELb1EEENS1_36VarlenDynamicPersistentTileSchedulerILi128ELi224ELi256ELi128ELb1ELb1ELb1ELb0ELb1ELb1EEEEEEEEEvNT_6ParamsE --------------------------
	.section	.nv.info._ZN7cutlass13device_kernelIN5flash11enable_sm90INS1_16FlashAttnFwdSm90INS1_25CollectiveMainloopFwdSm90ILi2EN4cute5tupleIJNS5_1CILi1EEES8_S8_EEENS6_IJNS7_ILi128EEENS7_ILi224EEESA_EEELi128ENS_12float_e4m3_tEfNS_4arch4Sm90ELb0ELb0ELb0ELb1ELb0ELb1ELb0ELb1ELb1ELb1ELb1ELb0EEENS1_21CollectiveEpilogueFwdINS6_IJSA_SA_SB_EEES9_NS_10bfloat16_tESF_Li256ELb1ELb1ELb1ELb1EEENS1_36VarlenDynamicPersistentTileSchedulerILi128ELi224ELi256ELi128ELb1ELb1ELb1ELb0ELb1ELb1EEEEEEEEEvNT_6ParamsE,"",@"SHT_CUDA_INFO"
	.sectionflags	@""
	.align	4


	//----- nvinfo : EIATTR_CUDA_API_VERSION
	.align		4
        /*0000*/ 	.byte	0x04, 0x37
        /*0002*/ 	.short	(.L_133 - .L_132)
.L_132:
        /*0004*/ 	.word	0x00000082


	//----- nvinfo : EIATTR_KPARAM_INFO
	.align		4
.L_133:
        /*0008*/ 	.byte	0x04, 0x17
        /*000a*/ 	.short	(.L_135 - .L_134)
.L_134:
        /*000c*/ 	.word	0x00000000
        /*0010*/ 	.short	0x0000
        /*0012*/ 	.short	0x0070
        /*0014*/ 	.byte	0x00, 0xf0, 0x01, 0x2a


	//----- nvinfo : EIATTR_SPARSE_MMA_MASK
	.align		4
.L_135:
        /*0018*/ 	.byte	0x03, 0x50
        /*001a*/ 	.short	0x0000


	//----- nvinfo : EIATTR_MAXREG_COUNT
	.align		4
        /*001c*/ 	.byte	0x03, 0x1b
        /*001e*/ 	.short	0x00a8


	//----- nvinfo : EIATTR_NUM_BARRIERS
	.align		4
        /*0020*/ 	.byte	0x02, 0x4c
        /*0022*/ 	.byte	0x10
	.zero		1


	//----- nvinfo : EIATTR_EXTERNS
	.align		4
        /*0024*/ 	.byte	0x04, 0x0f
        /*0026*/ 	.short	(.L_137 - .L_136)


	//   ....[0]....
	.align		4
.L_136:
        /*0028*/ 	.word	index@(__assertfail)


	//----- nvinfo : EIATTR_ANNOTATIONS
	.align		4
.L_137:
        /*002c*/ 	.byte	0x04, 0x55
        /*002e*/ 	.short	(.L_139 - .L_138)


	//   ....[0]....
.L_138:
        /* <DEDUP_REMOVED lines=145> */
        /*0934*/ 	.byte	0x10, 0x94, 0x02, 0x00, 0x01, 0x00, 0x00, 0x00, 0xb0, 0x94, 0x02, 0x00


	//----- nvinfo : EIATTR_MERCURY_ISA_VERSION
	.align		4
.L_139:
        /*0940*/ 	.byte	0x03, 0x5f
        /*0942*/ 	.short	0x0101


	//----- nvinfo : EIATTR_UNUSED_LOAD_BYTE_OFFSET
	.align		4
        /*0944*/ 	.byte	0x04, 0x44
        /*0946*/ 	.short	(.L_141 - .L_140)


	//   ....[0]....
.L_140:
        /*0948*/ 	.word	0x00000ab0
        /*094c*/ 	.word	0x0000fff0


	//   ....[1]....
        /*0950*/ 	.word	0x0001a300
        /*0954*/ 	.word	0x0000fff0


	//----- nvinfo : EIATTR_INT_WARP_WIDE_INSTR_OFFSETS
	.align		4
.L_141:
        /*0958*/ 	.byte	0x04, 0x31
        /*095a*/ 	.short	(.L_143 - .L_142)


	//   ....[0]....
.L_142:
        /*095c*/ 	.word	0x00000180


	//   ....[1]....
        /*0960*/ 	.word	0x00000220


	//   ....[2]....
        /*0964*/ 	.word	0x00000290


	//   ....[3]....
        /*0968*/ 	.word	0x00020e00


	//   ....[4]....
        /*096c*/ 	.word	0x00020e60


	//   ....[5]....
        /*0970*/ 	.word	0x000237f0


	//   ....[6]....
        /*0974*/ 	.word	0x00023850


	//----- nvinfo : EIATTR_COOP_GROUP_MASK_REGIDS
	.align		4
.L_143:
        /*0978*/ 	.byte	0x04, 0x29
        /*097a*/ 	.short	(.L_145 - .L_144)


	//   ....[0]....
.L_144:
        /*097c*/ 	.word	0xffffffff


	//   ....[1]....
        /*0980*/ 	.word	0xffffffff


	//   ....[2]....
        /*0984*/ 	.word	0xffffffff


	//   ....[3]....
        /*0988*/ 	.word	0xffffffff


	//   ....[4]....
        /*098c*/ 	.word	0xffffffff


	//   ....[5]....
        /*0990*/ 	.word	0xffffffff


	//   ....[6]....
        /*0994*/ 	.word	0xffffffff


	//   ....[7]....
        /*0998*/ 	.word	0xffffffff


	//   ....[8]....
        /*099c*/ 	.word	0xffffffff


	//   ....[9]....
        /*09a0*/ 	.word	0xffffffff


	//   ....[10]....
        /*09a4*/ 	.word	0xffffffff


	//   ....[11]....
        /*09a8*/ 	.word	0xffffffff


	//   ....[12]....
        /*09ac*/ 	.word	0xffffffff


	//   ....[13]....
        /*09b0*/ 	.word	0xffffffff


	//   ....[14]....
        /*09b4*/ 	.word	0xffffffff


	//   ....[15]....
        /*09b8*/ 	.word	0xffffffff


	//   ....[16]....
        /*09bc*/ 	.word	0xffffffff


	//   ....[17]....
        /*09c0*/ 	.word	0xffffffff


	//   ....[18]....
        /*09c4*/ 	.word	0xffffffff


	//   ....[19]....
        /*09c8*/ 	.word	0xffffffff


	//   ....[20]....
        /*09cc*/ 	.word	0xffffffff


	//   ....[21]....
        /*09d0*/ 	.word	0xffffffff


	//   ....[22]....
        /*09d4*/ 	.word	0xffffffff


	//   ....[23]....
        /*09d8*/ 	.word	0xffffffff


	//   ....[24]....
        /*09dc*/ 	.word	0xffffffff


	//   ....[25]....
        /*09e0*/ 	.word	0xffffffff


	//   ....[26]....
        /*09e4*/ 	.word	0xffffffff


	//   ....[27]....
        /*09e8*/ 	.word	0xffffffff


	//   ....[28]....
        /*09ec*/ 	.word	0xffffffff


	//   ....[29]....
        /*09f0*/ 	.word	0xffffffff


	//   ....[30]....
        /*09f4*/ 	.word	0xffffffff


	//   ....[31]....
        /*09f8*/ 	.word	0xffffffff


	//   ....[32]....
        /*09fc*/ 	.word	0xffffffff


	//   ....[33]....
        /*0a00*/ 	.word	0xffffffff


	//   ....[34]....
        /*0a04*/ 	.word	0xffffffff


	//   ....[35]....
        /*0a08*/ 	.word	0xffffffff


	//   ....[36]....
        /*0a0c*/ 	.word	0xffffffff


	//   ....[37]....
        /*0a10*/ 	.word	0xffffffff


	//   ....[38]....
        /*0a14*/ 	.word	0xffffffff


	//   ....[39]....
        /*0a18*/ 	.word	0xffffffff


	//   ....[40]....
        /*0a1c*/ 	.word	0xffffffff


	//   ....[41]....
        /*0a20*/ 	.word	0xffffffff


	//   ....[42]....
        /*0a24*/ 	.word	0xffffffff


	//   ....[43]....
        /*0a28*/ 	.word	0xffffffff


	//   ....[44]....
        /*0a2c*/ 	.word	0xffffffff


	//   ....[45]....
        /*0a30*/ 	.word	0xffffffff


	//   ....[46]....
        /*0a34*/ 	.word	0xffffffff


	//   ....[47]....
        /*0a38*/ 	.word	0xffffffff


	//   ....[48]....
        /*0a3c*/ 	.word	0xffffffff


	//   ....[49]....
        /*0a40*/ 	.word	0xffffffff


	//   ....[50]....
        /*0a44*/ 	.word	0xffffffff


	//   ....[51]....
        /*0a48*/ 	.word	0xffffffff


	//   ....[52]....
        /*0a4c*/ 	.word	0xffffffff


	//   ....[53]....
        /*0a50*/ 	.word	0xffffffff


	//   ....[54]....
        /*0a54*/ 	.word	0xffffffff


	//   ....[55]....
        /*0a58*/ 	.word	0xffffffff


	//   ....[56]....
        /*0a5c*/ 	.word	0xffffffff


	//   ....[57]....
        /*0a60*/ 	.word	0xffffffff


	//   ....[58]....
        /*0a64*/ 	.word	0xffffffff


	//   ....[59]....
        /*0a68*/ 	.word	0xffffffff


	//   ....[60]....
        /*0a6c*/ 	.word	0xffffffff


	//   ....[61]....
        /*0a70*/ 	.word	0xffffffff


	//   ....[62]....
        /*0a74*/ 	.word	0xffffffff


	//   ....[63]....
        /*0a78*/ 	.word	0xffffffff


	//   ....[64]....
        /*0a7c*/ 	.word	0xffffffff


	//   ....[65]....
        /*0a80*/ 	.word	0xffffffff


	//   ....[66]....
        /*0a84*/ 	.word	0xffffffff


	//   ....[67]....
        /*0a88*/ 	.word	0xffffffff


	//   ....[68]....
        /*0a8c*/ 	.word	0xffffffff


	//   ....[69]....
        /*0a90*/ 	.word	0xffffffff


	//   ....[70]....
        /*0a94*/ 	.word	0xffffffff


	//   ....[71]....
        /*0a98*/ 	.word	0xffffffff


	//   ....[72]....
        /*0a9c*/ 	.word	0xffffffff


	//   ....[73]....
        /*0aa0*/ 	.word	0xffffffff


	//   ....[74]....
        /*0aa4*/ 	.word	0xffffffff


	//   ....[75]....
        /*0aa8*/ 	.word	0xffffffff


	//   ....[76]....
        /*0aac*/ 	.word	0xffffffff


	//   ....[77]....
        /*0ab0*/ 	.word	0xffffffff


	//   ....[78]....
        /*0ab4*/ 	.word	0xffffffff


	//   ....[79]....
        /*0ab8*/ 	.word	0xffffffff


	//   ....[80]....
        /*0abc*/ 	.word	0xffffffff


	//   ....[81]....
        /*0ac0*/ 	.word	0xffffffff


	//   ....[82]....
        /*0ac4*/ 	.word	0xffffffff


	//   ....[83]....
        /*0ac8*/ 	.word	0xffffffff


	//   ....[84]....
        /*0acc*/ 	.word	0xffffffff


	//   ....[85]....
        /*0ad0*/ 	.word	0xffffffff


	//   ....[86]....
        /*0ad4*/ 	.word	0xffffffff


	//   ....[87]....
        /*0ad8*/ 	.word	0xffffffff


	//   ....[88]....
        /*0adc*/ 	.word	0xffffffff


	//   ....[89]....
        /*0ae0*/ 	.word	0xffffffff


	//   ....[90]....
        /*0ae4*/ 	.word	0xffffffff


	//   ....[91]....
        /*0ae8*/ 	.word	0xffffffff


	//   ....[92]....
        /*0aec*/ 	.word	0xffffffff


	//   ....[93]....
        /*0af0*/ 	.word	0xffffffff


	//   ....[94]....
        /*0af4*/ 	.word	0xffffffff


	//   ....[95]....
        /*0af8*/ 	.word	0xffffffff


	//   ....[96]....
        /*0afc*/ 	.word	0xffffffff


	//   ....[97]....
        /*0b00*/ 	.word	0xffffffff


	//   ....[98]....
        /*0b04*/ 	.word	0xffffffff


	//   ....[99]....
        /*0b08*/ 	.word	0xffffffff


	//   ....[100]....
        /*0b0c*/ 	.word	0xffffffff


	//   ....[101]....
        /*0b10*/ 	.word	0xffffffff


	//   ....[102]....
        /*0b14*/ 	.word	0xffffffff


	//   ....[103]....
        /*0b18*/ 	.word	0xffffffff


	//   ....[104]....
        /*0b1c*/ 	.word	0xffffffff


	//   ....[105]....
        /*0b20*/ 	.word	0xffffffff


	//   ....[106]....
        /*0b24*/ 	.word	0xffffffff


	//   ....[107]....
        /*0b28*/ 	.word	0xffffffff


	//   ....[108]....
        /*0b2c*/ 	.word	0xffffffff


	//   ....[109]....
        /*0b30*/ 	.word	0xffffffff


	//   ....[110]....
        /*0b34*/ 	.word	0xffffffff


	//   ....[111]....
        /*0b38*/ 	.word	0xffffffff


	//   ....[112]....
        /*0b3c*/ 	.word	0xffffffff


	//   ....[113]....
        /*0b40*/ 	.word	0xffffffff


	//   ....[114]....
        /*0b44*/ 	.word	0xffffffff


	//   ....[115]....
        /*0b48*/ 	.word	0xffffffff


	//   ....[116]....
        /*0b4c*/ 	.word	0xffffffff


	//   ....[117]....
        /*0b50*/ 	.word	0xffffffff


	//   ....[118]....
        /*0b54*/ 	.word	0xffffffff


	//   ....[119]....
        /*0b58*/ 	.word	0xffffffff


	//   ....[120]....
        /*0b5c*/ 	.word	0xffffffff


	//   ....[121]....
        /*0b60*/ 	.word	0xffffffff


	//   ....[122]....
        /*0b64*/ 	.word	0xffffffff


	//   ....[123]....
        /*0b68*/ 	.word	0xffffffff


	//   ....[124]....
        /*0b6c*/ 	.word	0xffffffff


	//   ....[125]....
        /*0b70*/ 	.word	0xffffffff


	//   ....[126]....
        /*0b74*/ 	.word	0xffffffff


	//   ....[127]....
        /*0b78*/ 	.word	0xffffffff


	//   ....[128]....
        /*0b7c*/ 	.word	0xffffffff


	//   ....[129]....
        /*0b80*/ 	.word	0xffffffff


	//   ....[130]....
        /*0b84*/ 	.word	0xffffffff


	//   ....[131]....
        /*0b88*/ 	.word	0xffffffff


	//   ....[132]....
        /*0b8c*/ 	.word	0xffffffff


	//   ....[133]....
        /*0b90*/ 	.word	0xffffffff


	//   ....[134]....
        /*0b94*/ 	.word	0xffffffff


	//   ....[135]....
        /*0b98*/ 	.word	0xffffffff


	//   ....[136]....
        /*0b9c*/ 	.word	0xffffffff


	//   ....[137]....
        /*0ba0*/ 	.word	0xffffffff


	//   ....[138]....
        /*0ba4*/ 	.word	0xffffffff


	//   ....[139]....
        /*0ba8*/ 	.word	0xffffffff


	//   ....[140]....
        /*0bac*/ 	.word	0xffffffff


	//   ....[141]....
        /*0bb0*/ 	.word	0xffffffff


	//   ....[142]....
        /*0bb4*/ 	.word	0xffffffff


	//   ....[143]....
        /*0bb8*/ 	.word	0xffffffff


	//   ....[144]....
        /*0bbc*/ 	.word	0xffffffff


	//   ....[145]....
        /*0bc0*/ 	.word	0xffffffff


	//   ....[146]....
        /*0bc4*/ 	.word	0xffffffff


	//   ....[147]....
        /*0bc8*/ 	.word	0xffffffff


	//   ....[148]....
        /*0bcc*/ 	.word	0xffffffff


	//   ....[149]....
        /*0bd0*/ 	.word	0xffffffff


	//   ....[150]....
        /*0bd4*/ 	.word	0xffffffff


	//   ....[151]....
        /*0bd8*/ 	.word	0xffffffff


	//   ....[152]....
        /*0bdc*/ 	.word	0xffffffff


	//   ....[153]....
        /*0be0*/ 	.word	0xffffffff


	//   ....[154]....
        /*0be4*/ 	.word	0xffffffff


	//   ....[155]....
        /*0be8*/ 	.word	0xffffffff


	//   ....[156]....
        /*0bec*/ 	.word	0xffffffff


	//   ....[157]....
        /*0bf0*/ 	.word	0xffffffff


	//   ....[158]....
        /*0bf4*/ 	.word	0xffffffff


	//   ....[159]....
        /*0bf8*/ 	.word	0xffffffff


	//   ....[160]....
        /*0bfc*/ 	.word	0xffffffff


	//   ....[161]....
        /*0c00*/ 	.word	0xffffffff


	//   ....[162]....
        /*0c04*/ 	.word	0xffffffff


	//   ....[163]....
        /*0c08*/ 	.word	0xffffffff


	//   ....[164]....
        /*0c0c*/ 	.word	0xffffffff


	//   ....[165]....
        /*0c10*/ 	.word	0xffffffff


	//   ....[166]....
        /*0c14*/ 	.word	0xffffffff


	//   ....[167]....
        /*0c18*/ 	.word	0xffffffff


	//   ....[168]....
        /*0c1c*/ 	.word	0xffffffff


	//   ....[169]....
        /*0c20*/ 	.word	0xffffffff


	//   ....[170]....
        /*0c24*/ 	.word	0x0500000f


	//   ....[171]....
        /*0c28*/ 	.word	0x0500000f


	//   ....[172]....
        /*0c2c*/ 	.word	0x0500000f


	//   ....[173]....
        /*0c30*/ 	.word	0x0500000f


	//   ....[174]....
        /*0c34*/ 	.word	0x0500000f


	//   ....[175]....
        /*0c38*/ 	.word	0x0500000f


	//   ....[176]....
        /*0c3c*/ 	.word	0x0500000f


	//   ....[177]....
        /*0c40*/ 	.word	0x0500000f


	//   ....[178]....
        /*0c44*/ 	.word	0x0500000f


	//   ....[179]....
        /*0c48*/ 	.word	0x0500000f


	//   ....[180]....
        /*0c4c*/ 	.word	0x0500000f


	//   ....[181]....
        /*0c50*/ 	.word	0x0500000f


	//   ....[182]....
        /*0c54*/ 	.word	0x0500000f


	//   ....[183]....
        /*0c58*/ 	.word	0x0500000f


	//   ....[184]....
        /*0c5c*/ 	.word	0x0500000f


	//   ....[185]....
        /*0c60*/ 	.word	0x0500000f


	//   ....[186]....
        /*0c64*/ 	.word	0x0500000f


	//   ....[187]....
        /*0c68*/ 	.word	0x0500000f


	//   ....[188]....
        /*0c6c*/ 	.word	0x0500000f


	//   ....[189]....
        /*0c70*/ 	.word	0x0500000f


	//   ....[190]....
        /*0c74*/ 	.word	0x0500000f


	//   ....[191]....
        /*0c78*/ 	.word	0x0500000f


	//   ....[192]....
        /*0c7c*/ 	.word	0x0500000f


	//   ....[193]....
        /*0c80*/ 	.word	0x0500000f


	//   ....[194]....
        /*0c84*/ 	.word	0x0500000f


	//   ....[195]....
        /*0c88*/ 	.word	0x0500000f


	//   ....[196]....
        /*0c8c*/ 	.word	0x0500000f


	//   ....[197]....
        /*0c90*/ 	.word	0x0500000f


	//   ....[198]....
        /*0c94*/ 	.word	0x0500000f


	//   ....[199]....
        /*0c98*/ 	.word	0x0500000f


	//   ....[200]....
        /*0c9c*/ 	.word	0x0500000f


	//   ....[201]....
        /*0ca0*/ 	.word	0x0500000f


	//   ....[202]....
        /*0ca4*/ 	.word	0x0500000f


	//   ....[203]....
        /*0ca8*/ 	.word	0x0500000f


	//   ....[204]....
        /*0cac*/ 	.word	0x0500000f


	//   ....[205]....
        /*0cb0*/ 	.word	0x0500000f


	//   ....[206]....
        /*0cb4*/ 	.word	0x0500000f


	//   ....[207]....
        /*0cb8*/ 	.word	0x0500000f


	//   ....[208]....
        /*0cbc*/ 	.word	0x0500000f


	//   ....[209]....
        /*0cc0*/ 	.word	0x0500000f


	//   ....[210]....
        /*0cc4*/ 	.word	0x0500000f


	//   ....[211]....
        /*0cc8*/ 	.word	0x0500000f


	//   ....[212]....
        /*0ccc*/ 	.word	0x0500000f


	//   ....[213]....
        /*0cd0*/ 	.word	0x0500000f


	//   ....[214]....
        /*0cd4*/ 	.word	0x0500000f


	//   ....[215]....
        /*0cd8*/ 	.word	0x0500000f


	//   ....[216]....
        /*0cdc*/ 	.word	0x0500000f


	//   ....[217]....
        /*0ce0*/ 	.word	0x0500000f


	//   ....[218]....
        /*0ce4*/ 	.word	0x0500000f


	//   ....[219]....
        /*0ce8*/ 	.word	0x0500000f


	//   ....[220]....
        /*0cec*/ 	.word	0x0500000f


	//   ....[221]....
        /*0cf0*/ 	.word	0x0500000f


	//   ....[222]....
        /*0cf4*/ 	.word	0x0500000f


	//   ....[223]....
        /*0cf8*/ 	.word	0x0500000f


	//   ....[224]....
        /*0cfc*/ 	.word	0x0500000f


	//   ....[225]....
        /*0d00*/ 	.word	0x0500000f


	//   ....[226]....
        /*0d04*/ 	.word	0x0500000f


	//   ....[227]....
        /*0d08*/ 	.word	0x0500000f


	//   ....[228]....
        /*0d0c*/ 	.word	0x0500000f


	//   ....[229]....
        /*0d10*/ 	.word	0x0500000f


	//   ....[230]....
        /*0d14*/ 	.word	0x0500000f


	//   ....[231]....
        /*0d18*/ 	.word	0x0500000f


	//   ....[232]....
        /*0d1c*/ 	.word	0x0500000f


	//   ....[233]....
        /*0d20*/ 	.word	0x0500000f


	//   ....[234]....
        /*0d24*/ 	.word	0x0500000f


	//   ....[235]....
        /*0d28*/ 	.word	0x0500000f


	//   ....[236]....
        /*0d2c*/ 	.word	0x0500000f


	//   ....[237]....
        /*0d30*/ 	.word	0x0500000f


	//   ....[238]....
        /*0d34*/ 	.word	0x0500000f


	//   ....[239]....
        /*0d38*/ 	.word	0x0500000f


	//   ....[240]....
        /*0d3c*/ 	.word	0x0500000f


	//   ....[241]....
        /*0d40*/ 	.word	0x0500000f


	//   ....[242]....
        /*0d44*/ 	.word	0x0500000f


	//   ....[243]....
        /*0d48*/ 	.word	0x0500000f


	//   ....[244]....
        /*0d4c*/ 	.word	0x0500000f


	//   ....[245]....
        /*0d50*/ 	.word	0x0500000f


	//   ....[246]....
        /*0d54*/ 	.word	0x0500000f


	//   ....[247]....
        /*0d58*/ 	.word	0x0500000f


	//   ....[248]....
        /*0d5c*/ 	.word	0x0500000f


	//   ....[249]....
        /*0d60*/ 	.word	0x0500000f


	//   ....[250]....
        /*0d64*/ 	.word	0x0500000f


	//   ....[251]....
        /*0d68*/ 	.word	0x0500000f


	//   ....[252]....
        /*0d6c*/ 	.word	0x0500000f


	//   ....[253]....
        /*0d70*/ 	.word	0x0500000f


	//   ....[254]....
        /*0d74*/ 	.word	0x0500000f


	//   ....[255]....
        /*0d78*/ 	.word	0x0500000f


	//   ....[0]....
        /*0d7c*/ 	.word	0x0500000f


	//   ....[1]....
        /*0d80*/ 	.word	0x0500000f


	//   ....[2]....
        /*0d84*/ 	.word	0x0500000f


	//   ....[3]....
        /*0d88*/ 	.word	0x0500000f


	//   ....[4]....
        /*0d8c*/ 	.word	0x0500000f


	//   ....[5]....
        /*0d90*/ 	.word	0x0500000f


	//   ....[6]....
        /*0d94*/ 	.word	0x0500000f


	//   ....[7]....
        /*0d98*/ 	.word	0x0500000f


	//   ....[8]....
        /*0d9c*/ 	.word	0x0500000f


	//   ....[9]....
        /*0da0*/ 	.word	0x0500000f


	//   ....[10]....
        /*0da4*/ 	.word	0x0500000f


	//   ....[11]....
        /*0da8*/ 	.word	0x0500000f


	//   ....[12]....
        /*0dac*/ 	.word	0x0500000f


	//   ....[13]....
        /*0db0*/ 	.word	0x0500000f


	//   ....[14]....
        /*0db4*/ 	.word	0x0500000f


	//   ....[15]....
        /*0db8*/ 	.word	0x0500000f


	//   ....[16]....
        /*0dbc*/ 	.word	0x0500000f


	//   ....[17]....
        /*0dc0*/ 	.word	0x0500000f


	//   ....[18]....
        /*0dc4*/ 	.word	0x0500000f


	//   ....[19]....
        /*0dc8*/ 	.word	0x0500000f


	//   ....[20]....
        /*0dcc*/ 	.word	0x0500000f


	//   ....[21]....
        /*0dd0*/ 	.word	0x0500000f


	//   ....[22]....
        /*0dd4*/ 	.word	0x0500000f


	//   ....[23]....
        /*0dd8*/ 	.word	0x0500000f


	//   ....[24]....
        /*0ddc*/ 	.word	0x0500000f


	//   ....[25]....
        /*0de0*/ 	.word	0x0500000f


	//   ....[26]....
        /*0de4*/ 	.word	0x0500000f


	//   ....[27]....
        /*0de8*/ 	.word	0x0500000f


	//   ....[28]....
        /*0dec*/ 	.word	0x0500000f


	//   ....[29]....
        /*0df0*/ 	.word	0x0500000f


	//   ....[30]....
        /*0df4*/ 	.word	0x0500000f


	//   ....[31]....
        /*0df8*/ 	.word	0x0500000f


	//   ....[32]....
        /*0dfc*/ 	.word	0x0500000f


	//   ....[33]....
        /*0e00*/ 	.word	0x0500000f


	//   ....[34]....
        /*0e04*/ 	.word	0x0500000f


	//   ....[35]....
        /*0e08*/ 	.word	0x0500000f


	//   ....[36]....
        /*0e0c*/ 	.word	0x0500000f


	//   ....[37]....
        /*0e10*/ 	.word	0x0500000f


	//   ....[38]....
        /*0e14*/ 	.word	0x0500000f


	//   ....[39]....
        /*0e18*/ 	.word	0x0500000f


	//   ....[40]....
        /*0e1c*/ 	.word	0x0500000f


	//   ....[41]....
        /*0e20*/ 	.word	0x0500000f


	//   ....[42]....
        /*0e24*/ 	.word	0x0500000f


	//   ....[43]....
        /*0e28*/ 	.word	0x0500000f


	//----- nvinfo : EIATTR_COOP_GROUP_INSTR_OFFSETS
	.align		4
.L_145:
        /*0e2c*/ 	.byte	0x04, 0x28
        /*0e2e*/ 	.short	(.L_147 - .L_146)


	//   ....[0]....
.L_146:
        /*0e30*/ 	.word	0x00000060


	//   ....[1]....
        /*0e34*/ 	.word	0x00000190


	//   ....[2]....
        /*0e38*/ 	.word	0x00000240


	//   ....[3]....
        /*0e3c*/ 	.word	0x00000400


	//   ....[4]....
        /*0e40*/ 	.word	0x00000560


	//   ....[5]....
        /*0e44*/ 	.word	0x00000680


	//   ....[6]....
        /*0e48*/ 	.word	0x000007e0


	//   ....[7]....
        /*0e4c*/ 	.word	0x0000ce20


	//   ....[8]....
        /*0e50*/ 	.word	0x0000d3b0


	//   ....[9]....
        /*0e54*/ 	.word	0x0000d3c0


	//   ....[10]....
        /*0e58*/ 	.word	0x0000d3d0


	//   ....[11]....
        /*0e5c*/ 	.word	0x0000d3e0


	//   ....[12]....
        /*0e60*/ 	.word	0x0000f300


	//   ....[13]....
        /*0e64*/ 	.word	0x0000f310


	//   ....[14]....
        /*0e68*/ 	.word	0x0000f320


	//   ....[15]....
        /*0e6c*/ 	.word	0x0000f330


	//   ....[16]....
        /*0e70*/ 	.word	0x00013170


	//   ....[17]....
        /*0e74*/ 	.word	0x00013270


	//   ....[18]....
        /*0e78*/ 	.word	0x00013af0


	//   ....[19]....
        /*0e7c*/ 	.word	0x00013b50


	//   ....[20]....
        /*0e80*/ 	.word	0x00017660


	//   ....[21]....
        /*0e84*/ 	.word	0x00017680


	//   ....[22]....
        /*0e88*/ 	.word	0x000176c0


	//   ....[23]....
        /*0e8c*/ 	.word	0x000176e0


	//   ....[24]....
        /*0e90*/ 	.word	0x00019b30


	//   ....[25]....
        /*0e94*/ 	.word	0x00019b40


	//   ....[26]....
        /*0e98*/ 	.word	0x00019bc0


	//   ....[27]....
        /*0e9c*/ 	.word	0x00019bd0


	//   ....[28]....
        /*0ea0*/ 	.word	0x0001a790


	//   ....[29]....
        /*0ea4*/ 	.word	0x0001a7c0


	//   ....[30]....
        /*0ea8*/ 	.word	0x0001a830


	//   ....[31]....
        /*0eac*/ 	.word	0x0001a860


	//   ....[32]....
        /*0eb0*/ 	.word	0x0001a890


	//   ....[33]....
        /*0eb4*/ 	.word	0x0001a8c0


	//   ....[34]....
        /*0eb8*/ 	.word	0x0001a8f0


	//   ....[35]....
        /*0ebc*/ 	.word	0x0001a920


	//   ....[36]....
        /*0ec0*/ 	.word	0x0001a950


	//   ....[37]....
        /*0ec4*/ 	.word	0x0001a980


	//   ....[38]....
        /*0ec8*/ 	.word	0x0001a9b0


	//   ....[39]....
        /*0ecc*/ 	.word	0x0001a9e0


	//   ....[40]....
        /*0ed0*/ 	.word	0x0001aa10


	//   ....[41]....
        /*0ed4*/ 	.word	0x0001aa40


	//   ....[42]....
        /*0ed8*/ 	.word	0x0001aa70


	//   ....[43]....
        /*0edc*/ 	.word	0x0001aaa0


	//   ....[44]....
        /*0ee0*/ 	.word	0x0001aad0


	//   ....[45]....
        /*0ee4*/ 	.word	0x0001ab00


	//   ....[46]....
        /*0ee8*/ 	.word	0x0001ab30


	//   ....[47]....
        /*0eec*/ 	.word	0x0001ab60


	//   ....[48]....
        /*0ef0*/ 	.word	0x0001ab90


	//   ....[49]....
        /*0ef4*/ 	.word	0x0001abc0


	//   ....[50]....
        /*0ef8*/ 	.word	0x0001abf0


	//   ....[51]....
        /*0efc*/ 	.word	0x0001ac20


	//   ....[52]....
        /*0f00*/ 	.word	0x0001ac50


	//   ....[53]....
        /*0f04*/ 	.word	0x0001ac80


	//   ....[54]....
        /*0f08*/ 	.word	0x0001acb0


	//   ....[55]....
        /*0f0c*/ 	.word	0x0001ace0


	//   ....[56]....
        /*0f10*/ 	.word	0x0001ad10


	//   ....[57]....
        /*0f14*/ 	.word	0x0001ad40


	//   ....[58]....
        /*0f18*/ 	.word	0x0001ad70


	//   ....[59]....
        /*0f1c*/ 	.word	0x0001ada0


	//   ....[60]....
        /*0f20*/ 	.word	0x0001add0


	//   ....[61]....
        /*0f24*/ 	.word	0x0001ae00


	//   ....[62]....
        /*0f28*/ 	.word	0x0001ae30


	//   ....[63]....
        /*0f2c*/ 	.word	0x0001ae60


	//   ....[64]....
        /*0f30*/ 	.word	0x0001ae90


	//   ....[65]....
        /*0f34*/ 	.word	0x0001aec0


	//   ....[66]....
        /*0f38*/ 	.word	0x0001aef0


	//   ....[67]....
        /*0f3c*/ 	.word	0x0001af20


	//   ....[68]....
        /*0f40*/ 	.word	0x0001af50


	//   ....[69]....
        /*0f44*/ 	.word	0x0001af80


	//   ....[70]....
        /*0f48*/ 	.word	0x0001afb0


	//   ....[71]....
        /*0f4c*/ 	.word	0x0001afc0


	//   ....[72]....
        /*0f50*/ 	.word	0x0001afd0


	//   ....[73]....
        /*0f54*/ 	.word	0x0001afe0


	//   ....[74]....
        /*0f58*/ 	.word	0x0001aff0


	//   ....[75]....
        /*0f5c*/ 	.word	0x0001b000


	//   ....[76]....
        /*0f60*/ 	.word	0x0001b030


	//   ....[77]....
        /*0f64*/ 	.word	0x0001b060


	//   ....[78]....
        /*0f68*/ 	.word	0x0001b090


	//   ....[79]....
        /*0f6c*/ 	.word	0x0001b0c0


	//   ....[80]....
        /*0f70*/ 	.word	0x0001b0f0


	//   ....[81]....
        /*0f74*/ 	.word	0x0001b120


	//   ....[82]....
        /*0f78*/ 	.word	0x0001b150


	//   ....[83]....
        /*0f7c*/ 	.word	0x0001b180


	//   ....[84]....
        /*0f80*/ 	.word	0x0001b1b0


	//   ....[85]....
        /*0f84*/ 	.word	0x0001b1d0


	//   ....[86]....
        /*0f88*/ 	.word	0x0001b1e0


	//   ....[87]....
        /*0f8c*/ 	.word	0x0001b1f0


	//   ....[88]....
        /*0f90*/ 	.word	0x0001b220


	//   ....[89]....
        /*0f94*/ 	.word	0x0001b240


	//   ....[90]....
        /*0f98*/ 	.word	0x0001b270


	//   ....[91]....
        /*0f9c*/ 	.word	0x0001b2a0


	//   ....[92]....
        /*0fa0*/ 	.word	0x0001bb40


	//   ....[93]....
        /*0fa4*/ 	.word	0x0001bb60


	//   ....[94]....
        /*0fa8*/ 	.word	0x0001bb80


	//   ....[95]....
        /*0fac*/ 	.word	0x0001bb90


	//   ....[96]....
        /*0fb0*/ 	.word	0x0001c2c0


	//   ....[97]....
        /*0fb4*/ 	.word	0x0001c2d0


	//   ....[98]....
        /*0fb8*/ 	.word	0x0001c410


	//   ....[99]....
        /*0fbc*/ 	.word	0x0001c420


	//   ....[100]....
        /*0fc0*/ 	.word	0x0001c560


	//   ....[101]....
        /*0fc4*/ 	.word	0x0001c570


	//   ....[102]....
        /*0fc8*/ 	.word	0x0001c6b0


	//   ....[103]....
        /*0fcc*/ 	.word	0x0001c6c0


	//   ....[104]....
        /*0fd0*/ 	.word	0x0001cc90


	//   ....[105]....
        /*0fd4*/ 	.word	0x0001cca0


	//   ....[106]....
        /*0fd8*/ 	.word	0x0001d1d0


	//   ....[107]....
        /*0fdc*/ 	.word	0x0001d1e0


	//   ....[108]....
        /*0fe0*/ 	.word	0x0001df50


	//   ....[109]....
        /*0fe4*/ 	.word	0x0001df60


	//   ....[110]....
        /*0fe8*/ 	.word	0x0001e0c0


	//   ....[111]....
        /*0fec*/ 	.word	0x0001e0d0


	//   ....[112]....
        /*0ff0*/ 	.word	0x0001e220


	//   ....[113]....
        /*0ff4*/ 	.word	0x0001e230


	//   ....[114]....
        /*0ff8*/ 	.word	0x0001e380


	//   ....[115]....
        /*0ffc*/ 	.word	0x0001e390


	//   ....[116]....
        /*1000*/ 	.word	0x0001e540


	//   ....[117]....
        /*1004*/ 	.word	0x0001e780


	//   ....[118]....
        /*1008*/ 	.word	0x0001e7b0


	//   ....[119]....
        /*100c*/ 	.word	0x0001e7e0


	//   ....[120]....
        /*1010*/ 	.word	0x0001e810


	//   ....[121]....
        /*1014*/ 	.word	0x0001e840


	//   ....[122]....
        /*1018*/ 	.word	0x0001e870


	//   ....[123]....
        /*101c*/ 	.word	0x0001ea10


	//   ....[124]....
        /*1020*/ 	.word	0x0001ea40


	//   ....[125]....
        /*1024*/ 	.word	0x0001ea70


	//   ....[126]....
        /*1028*/ 	.word	0x0001eaa0


	//   ....[127]....
        /*102c*/ 	.word	0x0001ead0


	//   ....[128]....
        /*1030*/ 	.word	0x0001eb00


	//   ....[129]....
        /*1034*/ 	.word	0x0001eb90


	//   ....[130]....
        /*1038*/ 	.word	0x0001ebc0


	//   ....[131]....
        /*103c*/ 	.word	0x0001ebd0


	//   ....[132]....
        /*1040*/ 	.word	0x0001ec80


	//   ....[133]....
        /*1044*/ 	.word	0x0001fe50


	//   ....[134]....
        /*1048*/ 	.word	0x000215a0


	//   ....[135]....
        /*104c*/ 	.word	0x00022190


	//   ....[136]....
        /*1050*/ 	.word	0x000221c0


	//   ....[137]....
        /*1054*/ 	.word	0x00022260


	//   ....[138]....
        /*1058*/ 	.word	0x00022270


	//   ....[139]....
        /*105c*/ 	.word	0x000222f0


	//   ....[140]....
        /*1060*/ 	.word	0x00022300


	//   ....[141]....
        /*1064*/ 	.word	0x00022380


	//   ....[142]....
        /*1068*/ 	.word	0x00022390


	//   ....[143]....
        /*106c*/ 	.word	0x00022410


	//   ....[144]....
        /*1070*/ 	.word	0x00022420


	//   ....[145]....
        /*1074*/ 	.word	0x000224a0


	//   ....[146]....
        /*1078*/ 	.word	0x000224b0


	//   ....[147]....
        /*107c*/ 	.word	0x00022530


	//   ....[148]....
        /*1080*/ 	.word	0x00022540


	//   ....[149]....
        /*1084*/ 	.word	0x00022590


	//   ....[150]....
        /*1088*/ 	.word	0x000225b0


	//   ....[151]....
        /*108c*/ 	.word	0x00024360


	//   ....[152]....
        /*1090*/ 	.word	0x00024390


	//   ....[153]....
        /*1094*/ 	.word	0x000243f0


	//   ....[154]....
        /*1098*/ 	.word	0x00024420


	//   ....[155]....
        /*109c*/ 	.word	0x00024450


	//   ....[156]....
        /*10a0*/ 	.word	0x00024480


	//   ....[157]....
        /*10a4*/ 	.word	0x000244b0


	//   ....[158]....
        /*10a8*/ 	.word	0x000244e0


	//   ....[159]....
        /*10ac*/ 	.word	0x000246a0


	//   ....[160]....
        /*10b0*/ 	.word	0x000246d0


	//   ....[161]....
        /*10b4*/ 	.word	0x00024700


	//   ....[162]....
        /*10b8*/ 	.word	0x00024730


	//   ....[163]....
        /*10bc*/ 	.word	0x00024760


	//   ....[164]....
        /*10c0*/ 	.word	0x00024790


	//   ....[165]....
        /*10c4*/ 	.word	0x00024850


	//   ....[166]....
        /*10c8*/ 	.word	0x00024870


	//   ....[167]....
        /*10cc*/ 	.word	0x00024880


	//   ....[168]....
        /*10d0*/ 	.word	0x000248e0


	//   ....[169]....
        /*10d4*/ 	.word	0x00025020


	//   ....[170]....
        /*10d8*/ 	.word	0x00025520


	//   ....[171]....
        /*10dc*/ 	.word	0x000255d0


	//   ....[172]....
        /*10e0*/ 	.word	0x00025660


	//   ....[173]....
        /*10e4*/ 	.word	0x000256b0


	//   ....[174]....
        /*10e8*/ 	.word	0x00025700


	//   ....[175]....
        /*10ec*/ 	.word	0x000257e0


	//   ....[176]....
        /*10f0*/ 	.word	0x00025870


	//   ....[177]....
        /*10f4*/ 	.word	0x000258c0


	//   ....[178]....
        /*10f8*/ 	.word	0x00025910


	//   ....[179]....
        /*10fc*/ 	.word	0x00025bd0


	//   ....[180]....
        /*1100*/ 	.word	0x00025cf0


	//   ....[181]....
        /*1104*/ 	.word	0x00025e20


	//   ....[182]....
        /*1108*/ 	.word	0x00025f30


	//   ....[183]....
        /*110c*/ 	.word	0x00026060


	//   ....[184]....
        /*1110*/ 	.word	0x000260d0


	//   ....[185]....
        /*1114*/ 	.word	0x00026130


	//   ....[186]....
        /*1118*/ 	.word	0x00026180


	//   ....[187]....
        /*111c*/ 	.word	0x000261e0


	//   ....[188]....
        /*1120*/ 	.word	0x00026250


	//   ....[189]....
        /*1124*/ 	.word	0x000262b0


	//   ....[190]....
        /*1128*/ 	.word	0x00026300


	//   ....[191]....
        /*112c*/ 	.word	0x00026390


	//   ....[192]....
        /*1130*/ 	.word	0x00026410


	//   ....[193]....
        /*1134*/ 	.word	0x00026470


	//   ....[194]....
        /*1138*/ 	.word	0x000264c0


	//   ....[195]....
        /*113c*/ 	.word	0x00026530


	//   ....[196]....
        /*1140*/ 	.word	0x000265a0


	//   ....[197]....
        /*1144*/ 	.word	0x00026600


	//   ....[198]....
        /*1148*/ 	.word	0x00026660


	//   ....[199]....
        /*114c*/ 	.word	0x000266e0


	//   ....[200]....
        /*1150*/ 	.word	0x00026750


	//   ....[201]....
        /*1154*/ 	.word	0x000267b0


	//   ....[202]....
        /*1158*/ 	.word	0x00026800


	//   ....[203]....
        /*115c*/ 	.word	0x00026880


	//   ....[204]....
        /*1160*/ 	.word	0x000268f0


	//   ....[205]....
        /*1164*/ 	.word	0x00026950


	//   ....[206]....
        /*1168*/ 	.word	0x000269a0


	//   ....[207]....
        /*116c*/ 	.word	0x00026a20


	//   ....[208]....
        /*1170*/ 	.word	0x00026a90


	//   ....[209]....
        /*1174*/ 	.word	0x00026af0


	//   ....[210]....
        /*1178*/ 	.word	0x00026b40


	//   ....[211]....
        /*117c*/ 	.word	0x00026bc0


	//   ....[212]....
        /*1180*/ 	.word	0x00026c30


	//   ....[213]....
        /*1184*/ 	.word	0x00026c90


	//   ....[214]....
        /*1188*/ 	.word	0x00026ce0


	//   ....[215]....
        /*118c*/ 	.word	0x00026d60


	//   ....[216]....
        /*1190*/ 	.word	0x00026dd0


	//   ....[217]....
        /*1194*/ 	.word	0x00026e30


	//   ....[218]....
        /*1198*/ 	.word	0x00026e80


	//   ....[219]....
        /*119c*/ 	.word	0x00026ee0


	//   ....[220]....
        /*11a0*/ 	.word	0x00026f50


	//   ....[221]....
        /*11a4*/ 	.word	0x00026fc0


	//   ....[222]....
        /*11a8*/ 	.word	0x00027020


	//   ....[223]....
        /*11ac*/ 	.word	0x00027080


	//   ....[224]....
        /*11b0*/ 	.word	0x000270f0


	//   ....[225]....
        /*11b4*/ 	.word	0x00027150


	//   ....[226]....
        /*11b8*/ 	.word	0x000271a0


	//   ....[227]....
        /*11bc*/ 	.word	0x00027210


	//   ....[228]....
        /*11c0*/ 	.word	0x00027260


	//   ....[229]....
        /*11c4*/ 	.word	0x000272d0


	//   ....[230]....
        /*11c8*/ 	.word	0x00027330


	//   ....[231]....
        /*11cc*/ 	.word	0x000273a0


	//   ....[232]....
        /*11d0*/ 	.word	0x00027410


	//   ....[233]....
        /*11d4*/ 	.word	0x00027470


	//   ....[234]....
        /*11d8*/ 	.word	0x000274c0


	//   ....[235]....
        /*11dc*/ 	.word	0x00027570


	//   ....[236]....
        /*11e0*/ 	.word	0x000275e0


	//   ....[237]....
        /*11e4*/ 	.word	0x00027640


	//   ....[238]....
        /*11e8*/ 	.word	0x00027690


	//   ....[239]....
        /*11ec*/ 	.word	0x00027700


	//   ....[240]....
        /*11f0*/ 	.word	0x00027770


	//   ....[241]....
        /*11f4*/ 	.word	0x00027800


	//   ....[242]....
        /*11f8*/ 	.word	0x00027850


	//   ....[243]....
        /*11fc*/ 	.word	0x000278d0


	//   ....[244]....
        /*1200*/ 	.word	0x00027920


	//   ....[245]....
        /*1204*/ 	.word	0x000279b0


	//   ....[246]....
        /*1208*/ 	.word	0x00027a40


	//   ....[247]....
        /*120c*/ 	.word	0x00027ad0


	//   ....[248]....
        /*1210*/ 	.word	0x00027b60


	//   ....[249]....
        /*1214*/ 	.word	0x00027bf0


	//   ....[250]....
        /*1218*/ 	.word	0x00027c80


	//   ....[251]....
        /*121c*/ 	.word	0x00027d00


	//   ....[252]....
        /*1220*/ 	.word	0x00027d50


	//   ....[253]....
        /*1224*/ 	.word	0x00027de0


	//   ....[254]....
        /*1228*/ 	.word	0x00027e70


	//   ....[255]....
        /*122c*/ 	.word	0x00027ef0


	//   ....[0]....
        /*1230*/ 	.word	0x00027f40


	//   ....[1]....
        /*1234*/ 	.word	0x00027fd0


	//   ....[2]....
        /*1238*/ 	.word	0x00028060


	//   ....[3]....
        /*123c*/ 	.word	0x000280f0


	//   ....[4]....
        /*1240*/ 	.word	0x00028180


	//   ....[5]....
        /*1244*/ 	.word	0x00028210


	//   ....[6]....
        /*1248*/ 	.word	0x000282a0


	//   ....[7]....
        /*124c*/ 	.word	0x00028360


	//   ....[8]....
        /*1250*/ 	.word	0x00028640


	//   ....[9]....
        /*1254*/ 	.word	0x00028840


	//   ....[10]....
        /*1258*/ 	.word	0x00028890


	//   ....[11]....
        /*125c*/ 	.word	0x000288f0


	//   ....[12]....
        /*1260*/ 	.word	0x000289e0


	//   ....[13]....
        /*1264*/ 	.word	0x00028a40


	//   ....[14]....
        /*1268*/ 	.word	0x00028b30


	//   ....[15]....
        /*126c*/ 	.word	0x00028b90


	//   ....[16]....
        /*1270*/ 	.word	0x00028c80


	//   ....[17]....
        /*1274*/ 	.word	0x00028ce0


	//   ....[18]....
        /*1278*/ 	.word	0x00028dd0


	//   ....[19]....
        /*127c*/ 	.word	0x00028e30


	//   ....[20]....
        /*1280*/ 	.word	0x00028f20


	//   ....[21]....
        /*1284*/ 	.word	0x00028f80


	//   ....[22]....
        /*1288*/ 	.word	0x00029050


	//   ....[23]....
        /*128c*/ 	.word	0x000290d0


	//   ....[24]....
        /*1290*/ 	.word	0x000291a0


	//   ....[25]....
        /*1294*/ 	.word	0x00029480


	//   ....[26]....
        /*1298*/ 	.word	0x00029520


	//   ....[27]....
        /*129c*/ 	.word	0x000296c0


	//   ....[28]....
        /*12a0*/ 	.word	0x00029740


	//   ....[29]....
        /*12a4*/ 	.word	0x000297c0


	//   ....[30]....
        /*12a8*/ 	.word	0x00029840


	//   ....[31]....
        /*12ac*/ 	.word	0x000298c0


	//   ....[32]....
        /*12b0*/ 	.word	0x00029950


	//   ....[33]....
        /*12b4*/ 	.word	0x000299f0


	//   ....[34]....
        /*12b8*/ 	.word	0x00029aa0


	//   ....[35]....
        /*12bc*/ 	.word	0x00029b20


	//   ....[36]....
        /*12c0*/ 	.word	0x00029ba0


	//   ....[37]....
        /*12c4*/ 	.word	0x00029c20


	//   ....[38]....
        /*12c8*/ 	.word	0x00029cb0


	//   ....[39]....
        /*12cc*/ 	.word	0x00029d30


	//   ....[40]....
        /*12d0*/ 	.word	0x00029dd0


	//   ....[41]....
        /*12d4*/ 	.word	0x00029e20


	//   ....[42]....
        /*12d8*/ 	.word	0x00029eb0


	//   ....[43]....
        /*12dc*/ 	.word	0x00029fe0


	//----- nvinfo : EIATTR_REG_RECONFIG
	.align		4
.L_147:
        /*12e0*/ 	.byte	0x01, 0x54
	.zero		2


	//----- nvinfo : EIATTR_SYSCALL_OFFSETS
	.align		4
        /*12e4*/ 	.byte	0x04, 0x46
        /*12e6*/ 	.short	(.L_149 - .L_148)


	//   ....[0]....
.L_148:
        /*12e8*/ 	.word	0x00001c60


	//   ....[1]....
        /*12ec*/ 	.word	0x00001db0


	//   ....[2]....
        /*12f0*/ 	.word	0x0000cfe0


	//   ....[3]....
        /*12f4*/ 	.word	0x0000d320


	//   ....[4]....
        /*12f8*/ 	.word	0x00021000


	//   ....[5]....
        /*12fc*/ 	.word	0x00021190


	//   ....[6]....
        /*1300*/ 	.word	0x000212e0


	//   ....[7]....
        /*1304*/ 	.word	0x00021420


	//   ....[8]....
        /*1308*/ 	.word	0x00021e00


	//----- nvinfo : EIATTR_MBARRIER_INSTR_OFFSETS
	.align		4
.L_149:
        /*130c*/ 	.byte	0x04, 0x39
        /*130e*/ 	.short	(.L_151 - .L_150)


	//   ....[0]....
.L_150:
        /*1310*/ 	.word	0x000002b0
        /*1314*/ 	.word	0x000000ff
        /*1318*/ 	.word	0x0002e800
        /*131c*/ 	.short	0x0100
        /*131e*/ 	.byte	0x08
	.zero		1


	//   ....[1]....
        /*1320*/ 	.word	0x000002c0
        /*1324*/ 	.word	0x000000ff
        /*1328*/ 	.word	0x0002e820
        /*132c*/ 	.short	0x0100
        /*132e*/ 	.byte	0x08
	.zero		1


	//   ....[2]....
        /*1330*/ 	.word	0x000003b0
        /*1334*/ 	.word	0x000000ff
        /*1338*/ 	.word	0x0002e830
        /*133c*/ 	.short	0x0100
        /*133e*/ 	.byte	0x08
	.zero		1


	//   ....[3]....
        /*1340*/ 	.word	0x000003c0
        /*1344*/ 	.word	0x000000ff
        /*1348*/ 	.word	0x0002e840
        /*134c*/ 	.short	0x0100
        /*134e*/ 	.byte	0x08
	.zero		1


	//   ....[4]....
        /*1350*/ 	.word	0x000003d0
        /*1354*/ 	.word	0x000000ff
        /*1358*/ 	.word	0x0002e838
        /*135c*/ 	.short	0x0100
        /*135e*/ 	.byte	0x08
	.zero		1


	//   ....[5]....
        /*1360*/ 	.word	0x000003e0
        /*1364*/ 	.word	0x000000ff
        /*1368*/ 	.word	0x0002e848
        /*136c*/ 	.short	0x0100
        /*136e*/ 	.byte	0x08
	.zero		1


	//   ....[6]....
        /*1370*/ 	.word	0x00000510
        /*1374*/ 	.word	0x000000ff
        /*1378*/ 	.word	0x0002e850
        /*137c*/ 	.short	0x0100
        /*137e*/ 	.byte	0x08
	.zero		1


	//   ....[7]....
        /*1380*/ 	.word	0x00000520
        /*1384*/ 	.word	0x000000ff
        /*1388*/ 	.word	0x0002e860
        /*138c*/ 	.short	0x0100
        /*138e*/ 	.byte	0x08
	.zero		1


	//   ....[8]....
        /*1390*/ 	.word	0x00000530
        /*1394*/ 	.word	0x000000ff
        /*1398*/ 	.word	0x0002e858
        /*139c*/ 	.short	0x0100
        /*139e*/ 	.byte	0x08
	.zero		1


	//   ....[9]....
        /*13a0*/ 	.word	0x00000540
        /*13a4*/ 	.word	0x000000ff
        /*13a8*/ 	.word	0x0002e868
        /*13ac*/ 	.short	0x0100
        /*13ae*/ 	.byte	0x08
	.zero		1


	//   ....[10]....
        /*13b0*/ 	.word	0x00000630
        /*13b4*/ 	.word	0x000000ff
        /*13b8*/ 	.word	0x0002e870
        /*13bc*/ 	.short	0x0100
        /*13be*/ 	.byte	0x06
	.zero		1


	//   ....[11]....
        /*13c0*/ 	.word	0x00000640
        /*13c4*/ 	.word	0x000000ff
        /*13c8*/ 	.word	0x0002e880
        /*13cc*/ 	.short	0x0100
        /*13ce*/ 	.byte	0x06
	.zero		1


	//   ....[12]....
        /*13d0*/ 	.word	0x00000650
        /*13d4*/ 	.word	0x000000ff
        /*13d8*/ 	.word	0x0002e878
        /*13dc*/ 	.short	0x0100
        /*13de*/ 	.byte	0x06
	.zero		1


	//   ....[13]....
        /*13e0*/ 	.word	0x00000660
        /*13e4*/ 	.word	0x000000ff
        /*13e8*/ 	.word	0x0002e888
        /*13ec*/ 	.short	0x0100
        /*13ee*/ 	.byte	0x06
	.zero		1


	//   ....[14]....
        /*13f0*/ 	.word	0x00000790
        /*13f4*/ 	.word	0x000000ff
        /*13f8*/ 	.word	0x0002e890
        /*13fc*/ 	.short	0x0100
        /*13fe*/ 	.byte	0x08
	.zero		1


	//   ....[15]....
        /*1400*/ 	.word	0x000007a0
        /*1404*/ 	.word	0x000000ff
        /*1408*/ 	.word	0x0002e8a0
        /*140c*/ 	.short	0x0100
        /*140e*/ 	.byte	0x08
	.zero		1


	//   ....[16]....
        /*1410*/ 	.word	0x000007b0
        /*1414*/ 	.word	0x000000ff
        /*1418*/ 	.word	0x0002e898
        /*141c*/ 	.short	0x0100
        /*141e*/ 	.byte	0x08
	.zero		1


	//   ....[17]....
        /*1420*/ 	.word	0x000007c0
        /*1424*/ 	.word	0x000000ff
        /*1428*/ 	.word	0x0002e8a8
        /*142c*/ 	.short	0x0100
        /*142e*/ 	.byte	0x08
	.zero		1


	//   ....[18]....
        /*1430*/ 	.word	0x000008f0
        /*1434*/ 	.word	0x000000ff
        /*1438*/ 	.word	0x0002e8b0
        /*143c*/ 	.short	0x0100
        /*143e*/ 	.byte	0x08
	.zero		1


	//   ....[19]....
        /*1440*/ 	.word	0x00000900
        /*1444*/ 	.word	0x000000ff
        /*1448*/ 	.word	0x0002e8c0
        /*144c*/ 	.short	0x0100
        /*144e*/ 	.byte	0x08
	.zero		1


	//   ....[20]....
        /*1450*/ 	.word	0x00000910
        /*1454*/ 	.word	0x000000ff
        /*1458*/ 	.word	0x0002e8b8
        /*145c*/ 	.short	0x0100
        /*145e*/ 	.byte	0x08
	.zero		1


	//   ....[21]....
        /*1460*/ 	.word	0x00000920
        /*1464*/ 	.word	0x000000ff
        /*1468*/ 	.word	0x0002e8c8
        /*146c*/ 	.short	0x0100
        /*146e*/ 	.byte	0x08
	.zero		1


	//   ....[22]....
        /*1470*/ 	.word	0x00003340
        /*1474*/ 	.word	0x0000006e
        /*1478*/ 	.word	0x0002e890
        /*147c*/ 	.short	0x010a
        /*147e*/ 	.byte	0x3f
	.zero		1


	//   ....[23]....
        /*1480*/ 	.word	0x00007570
        /*1484*/ 	.word	0x0000006e
        /*1488*/ 	.word	0x0002e890
        /*148c*/ 	.short	0x010a
        /*148e*/ 	.byte	0x3f
	.zero		1


	//   ....[24]....
        /*1490*/ 	.word	0x0000b610
        /*1494*/ 	.word	0x0000006e
        /*1498*/ 	.word	0x0002e890
        /*149c*/ 	.short	0x010a
        /*149e*/ 	.byte	0x3f
	.zero		1


	//   ....[25]....
        /*14a0*/ 	.word	0x0000bd30
        /*14a4*/ 	.word	0x00000030
        /*14a8*/ 	.word	0x00000000
        /*14ac*/ 	.short	0x0101
        /*14ae*/ 	.byte	0x3f
	.zero		1


	//   ....[26]....
        /*14b0*/ 	.word	0x0000bd70
        /*14b4*/ 	.word	0x0000006e
        /*14b8*/ 	.word	0x0002e8b0
        /*14bc*/ 	.short	0x010a
        /*14be*/ 	.byte	0x3f
	.zero		1


	//   ....[27]....
        /*14c0*/ 	.word	0x0000c520
        /*14c4*/ 	.word	0x0000006e
        /*14c8*/ 	.word	0x00000000
        /*14cc*/ 	.short	0x0101
        /*14ce*/ 	.byte	0x3f
	.zero		1


	//   ....[28]....
        /*14d0*/ 	.word	0x0000d080
        /*14d4*/ 	.word	0x00000010
        /*14d8*/ 	.word	0x0002e800
        /*14dc*/ 	.short	0x010a
        /*14de*/ 	.byte	0x3f
	.zero		1


	//   ....[29]....
        /*14e0*/ 	.word	0x0000d0d0
        /*14e4*/ 	.word	0x00000010
        /*14e8*/ 	.word	0x0002e800
        /*14ec*/ 	.short	0x010a
        /*14ee*/ 	.byte	0x3f
	.zero		1


	//   ....[30]....
        /*14f0*/ 	.word	0x0000d730
        /*14f4*/ 	.word	0x00000010
        /*14f8*/ 	.word	0x0002e800
        /*14fc*/ 	.short	0x010a
        /*14fe*/ 	.byte	0x3f
	.zero		1


	//   ....[31]....
        /*1500*/ 	.word	0x0000f540
        /*1504*/ 	.word	0x00000010
        /*1508*/ 	.word	0x0002e800
        /*150c*/ 	.short	0x010a
        /*150e*/ 	.byte	0x3f
	.zero		1


	//   ....[32]....
        /*1510*/ 	.word	0x00011270
        /*1514*/ 	.word	0x00000003
        /*1518*/ 	.word	0x0002e830
        /*151c*/ 	.short	0x010a
        /*151e*/ 	.byte	0x3f
	.zero		1


	//   ....[33]....
        /*1520*/ 	.word	0x00011320
        /*1524*/ 	.word	0x00000003
        /*1528*/ 	.word	0x0002e830
        /*152c*/ 	.short	0x010a
        /*152e*/ 	.byte	0x3f
	.zero		1


	//   ....[34]....
        /*1530*/ 	.word	0x000145b0
        /*1534*/ 	.word	0x00000003
        /*1538*/ 	.word	0x00000000
        /*153c*/ 	.short	0x0101
        /*153e*/ 	.byte	0x3f
	.zero		1


	//   ....[35]....
        /*1540*/ 	.word	0x000156a0
        /*1544*/ 	.word	0x0000000d
        /*1548*/ 	.word	0x0002e830
        /*154c*/ 	.short	0x010a
        /*154e*/ 	.byte	0x3f
	.zero		1


	//   ....[36]....
        /*1550*/ 	.word	0x000156f0
        /*1554*/ 	.word	0x0000000d
        /*1558*/ 	.word	0x0002e830
        /*155c*/ 	.short	0x010a
        /*155e*/ 	.byte	0x3f
	.zero		1


	//   ....[37]....
        /*1560*/ 	.word	0x00016c80
        /*1564*/ 	.word	0x0000000c
        /*1568*/ 	.word	0x0002e850
        /*156c*/ 	.short	0x010a
        /*156e*/ 	.byte	0x3f
	.zero		1


	//   ....[38]....
        /*1570*/ 	.word	0x00016cc0
        /*1574*/ 	.word	0x0000000c
        /*1578*/ 	.word	0x0002e850
        /*157c*/ 	.short	0x010a
        /*157e*/ 	.byte	0x3f
	.zero		1


	//   ....[39]....
        /*1580*/ 	.word	0x00018cc0
        /*1584*/ 	.word	0x00000072
        /*1588*/ 	.word	0x00000000
        /*158c*/ 	.short	0x0101
        /*158e*/ 	.byte	0x3f
	.zero		1


	//   ....[40]....
        /*1590*/ 	.word	0x00018e70
        /*1594*/ 	.word	0x00000066
        /*1598*/ 	.word	0x00000000
        /*159c*/ 	.short	0x0101
        /*159e*/ 	.byte	0x3f
	.zero		1


	//   ....[41]....
        /*15a0*/ 	.word	0x000196e0
        /*15a4*/ 	.word	0x0000000c
        /*15a8*/ 	.word	0x0002e850
        /*15ac*/ 	.short	0x010a
        /*15ae*/ 	.byte	0x3f
	.zero		1


	//   ....[42]....
        /*15b0*/ 	.word	0x00019760
        /*15b4*/ 	.word	0x0000000c
        /*15b8*/ 	.word	0x0002e850
        /*15bc*/ 	.short	0x010a
        /*15be*/ 	.byte	0x3f
	.zero		1


	//   ....[43]....
        /*15c0*/ 	.word	0x00019f60
        /*15c4*/ 	.word	0x00000002
        /*15c8*/ 	.word	0x00000000
        /*15cc*/ 	.short	0x0101
        /*15ce*/ 	.byte	0x3f
	.zero		1


	//   ....[44]....
        /*15d0*/ 	.word	0x0001c1f0
        /*15d4*/ 	.word	0x00000000
        /*15d8*/ 	.word	0x00000000
        /*15dc*/ 	.short	0x0101
        /*15de*/ 	.byte	0x3f
	.zero		1


	//   ....[45]....
        /*15e0*/ 	.word	0x0001ca90
        /*15e4*/ 	.word	0x0000000a
        /*15e8*/ 	.word	0x00000000
        /*15ec*/ 	.short	0x0101
        /*15ee*/ 	.byte	0x3f
	.zero		1


	//   ....[46]....
        /*15f0*/ 	.word	0x0001ff30
        /*15f4*/ 	.word	0x00000012
        /*15f8*/ 	.word	0x0002e820
        /*15fc*/ 	.short	0x010a
        /*15fe*/ 	.byte	0x3f
	.zero		1


	//   ....[47]....
        /*1600*/ 	.word	0x00020000
        /*1604*/ 	.word	0x00000007
        /*1608*/ 	.word	0x0002e8a0
        /*160c*/ 	.short	0x010a
        /*160e*/ 	.byte	0x3f
	.zero		1


	//   ....[48]....
        /*1610*/ 	.word	0x00020240
        /*1614*/ 	.word	0x00000007
        /*1618*/ 	.word	0x0002e8c0
        /*161c*/ 	.short	0x010a
        /*161e*/ 	.byte	0x3f
	.zero		1


	//   ....[49]....
        /*1620*/ 	.word	0x000205f0
        /*1624*/ 	.word	0x00000005
        /*1628*/ 	.word	0x0002e8a0
        /*162c*/ 	.short	0x010a
        /*162e*/ 	.byte	0x3f
	.zero		1


	//   ....[50]....
        /*1630*/ 	.word	0x00020820
        /*1634*/ 	.word	0x00000005
        /*1638*/ 	.word	0x0002e8c0
        /*163c*/ 	.short	0x010a
        /*163e*/ 	.byte	0x3f
	.zero		1


	//   ....[51]....
        /*1640*/ 	.word	0x00021830
        /*1644*/ 	.word	0x00000002
        /*1648*/ 	.word	0x0002e880
        /*164c*/ 	.short	0x010a
        /*164e*/ 	.byte	0x3f
	.zero		1


	//   ....[52]....
        /*1650*/ 	.word	0x000219e0
        /*1654*/ 	.word	0x00000002
        /*1658*/ 	.word	0x0002e840
        /*165c*/ 	.short	0x010a
        /*165e*/ 	.byte	0x3f
	.zero		1


	//   ....[53]....
        /*1660*/ 	.word	0x00022650
        /*1664*/ 	.word	0x00000012
        /*1668*/ 	.word	0x0002e800
        /*166c*/ 	.short	0x0107
        /*166e*/ 	.byte	0x3f
	.zero		1


	//   ....[54]....
        /*1670*/ 	.word	0x00022740
        /*1674*/ 	.word	0x00000012
        /*1678*/ 	.word	0x0002e800
        /*167c*/ 	.short	0x0101
        /*167e*/ 	.byte	0x3f
	.zero		1


	//   ....[55]....
        /*1680*/ 	.word	0x00022760
        /*1684*/ 	.word	0x00000012
        /*1688*/ 	.word	0x0002e820
        /*168c*/ 	.short	0x010a
        /*168e*/ 	.byte	0x3f
	.zero		1


	//   ....[56]....
        /*1690*/ 	.word	0x00022a80
        /*1694*/ 	.word	0x00000006
        /*1698*/ 	.word	0x0002e880
        /*169c*/ 	.short	0x010a
        /*169e*/ 	.byte	0x3f
	.zero		1


	//   ....[57]....
        /*16a0*/ 	.word	0x00022ce0
        /*16a4*/ 	.word	0x00000006
        /*16a8*/ 	.word	0x0002e840
        /*16ac*/ 	.short	0x010a
        /*16ae*/ 	.byte	0x3f
	.zero		1


	//   ....[58]....
        /*16b0*/ 	.word	0x00022fa0
        /*16b4*/ 	.word	0x00000013
        /*16b8*/ 	.word	0x0002e870
        /*16bc*/ 	.short	0x010a
        /*16be*/ 	.byte	0x3f
	.zero		1


	//   ....[59]....
        /*16c0*/ 	.word	0x00023020
        /*16c4*/ 	.word	0x00000013
        /*16c8*/ 	.word	0x0002e860
        /*16cc*/ 	.short	0x010a
        /*16ce*/ 	.byte	0x3f
	.zero		1


	//   ....[60]....
        /*16d0*/ 	.word	0x000236a0
        /*16d4*/ 	.word	0x00000013
        /*16d8*/ 	.word	0x0002e850
        /*16dc*/ 	.short	0x0101
        /*16de*/ 	.byte	0x3f
	.zero		1


	//   ....[61]....
        /*16e0*/ 	.word	0x00023720
        /*16e4*/ 	.word	0x00000013
        /*16e8*/ 	.word	0x00000000
        /*16ec*/ 	.short	0x0101
        /*16ee*/ 	.byte	0x3f
	.zero		1


	//   ....[62]....
        /*16f0*/ 	.word	0x00023960
        /*16f4*/ 	.word	0x00000010
        /*16f8*/ 	.word	0x0002e870
        /*16fc*/ 	.short	0x010a
        /*16fe*/ 	.byte	0x3f
	.zero		1


	//   ....[63]....
        /*1700*/ 	.word	0x000239d0
        /*1704*/ 	.word	0x00000010
        /*1708*/ 	.word	0x0002e860
        /*170c*/ 	.short	0x010a
        /*170e*/ 	.byte	0x3f
	.zero		1


	//   ....[64]....
        /*1710*/ 	.word	0x00024070
        /*1714*/ 	.word	0x00000010
        /*1718*/ 	.word	0x0002e850
        /*171c*/ 	.short	0x0101
        /*171e*/ 	.byte	0x3f
	.zero		1


	//   ....[65]....
        /*1720*/ 	.word	0x000240c0
        /*1724*/ 	.word	0x00000010
        /*1728*/ 	.word	0x00000000
        /*172c*/ 	.short	0x0101
        /*172e*/ 	.byte	0x3f
	.zero		1


	//   ....[66]....
        /*1730*/ 	.word	0x00024fa0
        /*1734*/ 	.word	0x00000000
        /*1738*/ 	.word	0x0002e820
        /*173c*/ 	.short	0x010a
        /*173e*/ 	.byte	0x3f
	.zero		1


	//   ....[67]....
        /*1740*/ 	.word	0x00025150
        /*1744*/ 	.word	0x00000006
        /*1748*/ 	.word	0x00000000
        /*174c*/ 	.short	0x010a
        /*174e*/ 	.byte	0x3f
	.zero		1


	//   ....[68]....
        /*1750*/ 	.word	0x000251c0
        /*1754*/ 	.word	0x00000007
        /*1758*/ 	.word	0x00000000
        /*175c*/ 	.short	0x010a
        /*175e*/ 	.byte	0x3f
	.zero		1


	//   ....[69]....
        /*1760*/ 	.word	0x00025220
        /*1764*/ 	.word	0x00000004
        /*1768*/ 	.word	0x0002e860
        /*176c*/ 	.short	0x010a
        /*176e*/ 	.byte	0x3f
	.zero		1


	//   ....[70]....
        /*1770*/ 	.word	0x00025270
        /*1774*/ 	.word	0x00000003
        /*1778*/ 	.word	0x0002e860
        /*177c*/ 	.short	0x010a
        /*177e*/ 	.byte	0x3f
	.zero		1


	//   ....[71]....
        /*1780*/ 	.word	0x000252b0
        /*1784*/ 	.word	0x00000004
        /*1788*/ 	.word	0x0002e880
        /*178c*/ 	.short	0x010a
        /*178e*/ 	.byte	0x3f
	.zero		1


	//   ....[72]....
        /*1790*/ 	.word	0x000252d0
        /*1794*/ 	.word	0x00000003
        /*1798*/ 	.word	0x0002e880
        /*179c*/ 	.short	0x010a
        /*179e*/ 	.byte	0x3f
	.zero		1


	//   ....[73]....
        /*17a0*/ 	.word	0x00025330
        /*17a4*/ 	.word	0x0000006e
        /*17a8*/ 	.word	0x0002e890
        /*17ac*/ 	.short	0x010a
        /*17ae*/ 	.byte	0x3f
	.zero		1


	//   ....[74]....
        /*17b0*/ 	.word	0x00025380
        /*17b4*/ 	.word	0x0000006e
        /*17b8*/ 	.word	0x0002e890
        /*17bc*/ 	.short	0x010a
        /*17be*/ 	.byte	0x3f
	.zero		1


	//   ....[75]....
        /*17c0*/ 	.word	0x000253d0
        /*17c4*/ 	.word	0x0000006e
        /*17c8*/ 	.word	0x0002e890
        /*17cc*/ 	.short	0x010a
        /*17ce*/ 	.byte	0x3f
	.zero		1


	//   ....[76]....
        /*17d0*/ 	.word	0x00025420
        /*17d4*/ 	.word	0x0000006e
        /*17d8*/ 	.word	0x0002e8b0
        /*17dc*/ 	.short	0x010a
        /*17de*/ 	.byte	0x3f
	.zero		1


	//   ....[77]....
        /*17e0*/ 	.word	0x00025730
        /*17e4*/ 	.word	0x00000010
        /*17e8*/ 	.word	0x0002e800
        /*17ec*/ 	.short	0x010a
        /*17ee*/ 	.byte	0x3f
	.zero		1


	//   ....[78]....
        /*17f0*/ 	.word	0x00025940
        /*17f4*/ 	.word	0x00000010
        /*17f8*/ 	.word	0x0002e800
        /*17fc*/ 	.short	0x010a
        /*17fe*/ 	.byte	0x3f
	.zero		1


	//   ....[79]....
        /*1800*/ 	.word	0x00025990
        /*1804*/ 	.word	0x00000003
        /*1808*/ 	.word	0x0002e830
        /*180c*/ 	.short	0x010a
        /*180e*/ 	.byte	0x3f
	.zero		1


	//   ....[80]....
        /*1810*/ 	.word	0x000259e0
        /*1814*/ 	.word	0x0000000d
        /*1818*/ 	.word	0x0002e830
        /*181c*/ 	.short	0x010a
        /*181e*/ 	.byte	0x3f
	.zero		1


	//   ....[81]....
        /*1820*/ 	.word	0x00025a30
        /*1824*/ 	.word	0x0000000c
        /*1828*/ 	.word	0x0002e850
        /*182c*/ 	.short	0x010a
        /*182e*/ 	.byte	0x3f
	.zero		1


	//   ....[82]....
        /*1830*/ 	.word	0x00025a80
        /*1834*/ 	.word	0x0000000c
        /*1838*/ 	.word	0x0002e850
        /*183c*/ 	.short	0x010a
        /*183e*/ 	.byte	0x3f
	.zero		1


	//   ....[83]....
        /*1840*/ 	.word	0x00028420
        /*1844*/ 	.word	0x00000012
        /*1848*/ 	.word	0x0002e820
        /*184c*/ 	.short	0x010a
        /*184e*/ 	.byte	0x3f
	.zero		1


	//   ....[84]....
        /*1850*/ 	.word	0x00028470
        /*1854*/ 	.word	0x00000007
        /*1858*/ 	.word	0x0002e8a0
        /*185c*/ 	.short	0x010a
        /*185e*/ 	.byte	0x3f
	.zero		1


	//   ....[85]....
        /*1860*/ 	.word	0x000284c0
        /*1864*/ 	.word	0x00000007
        /*1868*/ 	.word	0x0002e8c0
        /*186c*/ 	.short	0x010a
        /*186e*/ 	.byte	0x3f
	.zero		1


	//   ....[86]....
        /*1870*/ 	.word	0x00028510
        /*1874*/ 	.word	0x00000005
        /*1878*/ 	.word	0x0002e8a0
        /*187c*/ 	.short	0x010a
        /*187e*/ 	.byte	0x3f
	.zero		1


	//   ....[87]....
        /*1880*/ 	.word	0x00028560
        /*1884*/ 	.word	0x00000005
        /*1888*/ 	.word	0x0002e8c0
        /*188c*/ 	.short	0x010a
        /*188e*/ 	.byte	0x3f
	.zero		1


	//   ....[88]....
        /*1890*/ 	.word	0x00028700
        /*1894*/ 	.word	0x00000002
        /*1898*/ 	.word	0x0002e880
        /*189c*/ 	.short	0x010a
        /*189e*/ 	.byte	0x3f
	.zero		1


	//   ....[89]....
        /*18a0*/ 	.word	0x00028750
        /*18a4*/ 	.word	0x00000002
        /*18a8*/ 	.word	0x0002e840
        /*18ac*/ 	.short	0x010a
        /*18ae*/ 	.byte	0x3f
	.zero		1


	//   ....[90]....
        /*18b0*/ 	.word	0x000291e0
        /*18b4*/ 	.word	0x00000012
        /*18b8*/ 	.word	0x0002e820
        /*18bc*/ 	.short	0x010a
        /*18be*/ 	.byte	0x3f
	.zero		1


	//   ....[91]....
        /*18c0*/ 	.word	0x00029230
        /*18c4*/ 	.word	0x00000006
        /*18c8*/ 	.word	0x0002e880
        /*18cc*/ 	.short	0x010a
        /*18ce*/ 	.byte	0x3f
	.zero		1


	//   ....[92]....
        /*18d0*/ 	.word	0x00029280
        /*18d4*/ 	.word	0x00000006
        /*18d8*/ 	.word	0x0002e840
        /*18dc*/ 	.short	0x010a
        /*18de*/ 	.byte	0x3f
	.zero		1


	//   ....[93]....
        /*18e0*/ 	.word	0x000292d0
        /*18e4*/ 	.word	0x00000013
        /*18e8*/ 	.word	0x0002e870
        /*18ec*/ 	.short	0x010a
        /*18ee*/ 	.byte	0x3f
	.zero		1


	//   ....[94]....
        /*18f0*/ 	.word	0x00029320
        /*18f4*/ 	.word	0x00000013
        /*18f8*/ 	.word	0x0002e860
        /*18fc*/ 	.short	0x010a
        /*18fe*/ 	.byte	0x3f
	.zero		1


	//   ....[95]....
        /*1900*/ 	.word	0x00029370
        /*1904*/ 	.word	0x00000010
        /*1908*/ 	.word	0x0002e870
        /*190c*/ 	.short	0x010a
        /*190e*/ 	.byte	0x3f
	.zero		1


	//   ....[96]....
        /*1910*/ 	.word	0x000293c0
        /*1914*/ 	.word	0x00000010
        /*1918*/ 	.word	0x0002e860
        /*191c*/ 	.short	0x010a
        /*191e*/ 	.byte	0x3f
	.zero		1


	//   ....[97]....
        /*1920*/ 	.word	0x00029f00
        /*1924*/ 	.word	0x00000000
        /*1928*/ 	.word	0x0002e820
        /*192c*/ 	.short	0x010a
        /*192e*/ 	.byte	0x3f
	.zero		1


	//   ....[98]....
        /*1930*/ 	.word	0x0002a0a0
        /*1934*/ 	.word	0x00000006
        /*1938*/ 	.word	0x00000000
        /*193c*/ 	.short	0x010a
        /*193e*/ 	.byte	0x3f
	.zero		1


	//   ....[99]....
        /*1940*/ 	.word	0x0002a0f0
        /*1944*/ 	.word	0x00000007
        /*1948*/ 	.word	0x00000000
        /*194c*/ 	.short	0x010a
        /*194e*/ 	.byte	0x3f
	.zero		1


	//   ....[100]....
        /*1950*/ 	.word	0x0002a140
        /*1954*/ 	.word	0x00000004
        /*1958*/ 	.word	0x0002e860
        /*195c*/ 	.short	0x010a
        /*195e*/ 	.byte	0x3f
	.zero		1


	//   ....[101]....
        /*1960*/ 	.word	0x0002a190
        /*1964*/ 	.word	0x00000003
        /*1968*/ 	.word	0x0002e860
        /*196c*/ 	.short	0x010a
        /*196e*/ 	.byte	0x3f
	.zero		1


	//   ....[102]....
        /*1970*/ 	.word	0x0002a1e0
        /*1974*/ 	.word	0x00000004
        /*1978*/ 	.word	0x0002e880
        /*197c*/ 	.short	0x010a
        /*197e*/ 	.byte	0x3f
	.zero		1


	//----- nvinfo : EIATTR_NUM_MBARRIERS
	.align		4
.L_151:
        /*1980*/ 	.byte	0x03, 0x38
        /*1982*/ 	.short	0x0016


	//----- nvinfo : EIATTR_EXIT_INSTR_OFFSETS
	.align		4
        /*1984*/ 	.byte	0x04, 0x1c
        /*1986*/ 	.short	(.L_153 - .L_152)


	//   ....[0]....
.L_152:
        /*1988*/ 	.word	0x00025320


	//----- nvinfo : EIATTR_MAX_THREADS
	.align		4
.L_153:
        /*198c*/ 	.byte	0x04, 0x05
        /*198e*/ 	.short	(.L_155 - .L_154)
.L_154:
        /*1990*/ 	.word	0x00000180
        /*1994*/ 	.word	0x00000001
        /*1998*/ 	.word	0x00000001


	//----- nvinfo : EIATTR_CRS_STACK_SIZE
	.align		4
.L_155:
        /*199c*/ 	.byte	0x04, 0x1e
        /*199e*/ 	.short	(.L_157 - .L_156)
.L_156:
        /*19a0*/ 	.word	0x00000000


	//----- nvinfo : EIATTR_CBANK_PARAM_SIZE
	.align		4
.L_157:
        /*19a4*/ 	.byte	0x03, 0x19
        /*19a6*/ 	.short	0x0af0


	//----- nvinfo : EIATTR_PARAM_CBANK
	.align		4
        /*19a8*/ 	.byte	0x04, 0x0a
        /*19aa*/ 	.short	(.L_159 - .L_158)
	.align		4
.L_158:
        /*19ac*/ 	.word	index@(.nv.constant0._ZN7cutlass13device_kernelIN5flash11enable_sm90INS1_16FlashAttnFwdSm90INS1_25CollectiveMainloopFwdSm90ILi2EN4cute5tupleIJNS5_1CILi1EEES8_S8_EEENS6_IJNS7_ILi128EEENS7_ILi224EEESA_EEELi128ENS_12float_e4m3_tEfNS_4arch4Sm90ELb0ELb0ELb0ELb1ELb0ELb1ELb0ELb1ELb1ELb1ELb1ELb0EEENS1_21CollectiveEpilogueFwdINS6_IJSA_SA_SB_EEES9_NS_10bfloat16_tESF_Li256ELb1ELb1ELb1ELb1EEENS1_36VarlenDynamicPersistentTileSchedulerILi128ELi224ELi256ELi128ELb1ELb1ELb1ELb0ELb1ELb1EEEEEEEEEvNT_6ParamsE)
        /*19b0*/ 	.short	0x0210
        /*19b2*/ 	.short	0x0af0


	//----- nvinfo : EIATTR_SW_WAR
	.align		4
.L_159:
        /*19b4*/ 	.byte	0x04, 0x36
        /*19b6*/ 	.short	(.L_161 - .L_160)
.L_160:
        /*19b8*/ 	.word	0x00000008
.L_161:


//--------------------- .nv.info._ZN7cutlass13device_kernelIN5flash11enable_sm90INS1_16FlashAttnFwdSm90INS1_25CollectiveMainloopFwdSm90ILi2EN4cute5tupleIJNS5_1CILi1EEES8_S8_EEENS6_IJNS7_ILi128EEENS7_ILi224EEESA_EEELi128ENS_12float_e4m3_tEfNS_4arch4Sm90ELb0ELb1ELb0ELb0ELb0ELb0ELb0ELb1ELb1ELb1ELb1ELb0EEENS1_21CollectiveEpilogueFwdINS6_IJSA_SA_SB_EEES9_NS_10bfloat16_tESF_Li256ELb0ELb1ELb1ELb1EEENS1_19SingleTileSchedulerILb0ELb1ELb1ELi128EEEEEEEEEvNT_6ParamsE --------------------------
	.section	.nv.info._ZN7cutlass13device_kernelIN5flash11enable_sm90INS1_16FlashAttnFwdSm90INS1_25CollectiveMainloopFwdSm90ILi2EN4cute5tupleIJNS5_1CILi1EEES8_S8_EEENS6_IJNS7_ILi128EEENS7_ILi224EEESA_EEELi128ENS_12float_e4m3_tEfNS_4arch4Sm90ELb0ELb1ELb0ELb0ELb0ELb0ELb0ELb1ELb1ELb1ELb1ELb0EEENS1_21CollectiveEpilogueFwdINS6_IJSA_SA_SB_EEES9_NS_10bfloat16_tESF_Li256ELb0ELb1ELb1ELb1EEENS1_19SingleTileSchedulerILb0ELb1ELb1ELi128EEEEEEEEEvNT_6ParamsE,"",@"SHT_CUDA_INFO"
	.sectionflags	@""
	.align	4


	//----- nvinfo : EIATTR_CUDA_API_VERSION
	.align		4
        /*0000*/ 	.byte	0x04, 0x37
        /*0002*/ 	.short	(.L_163 - .L_162)
.L_162:
        /*0004*/ 	.word	0x00000082


	//----- nvinfo : EIATTR_KPARAM_INFO
	.align		4
.L_163:
        /*0008*/ 	.byte	0x04, 0x17
        /*000a*/ 	.short	(.L_165 - .L_164)
.L_164:
        /*000c*/ 	.word	0x00000000
        /*0010*/ 	.short	0x0000
        /*0012*/ 	.short	0x0070
        /*0014*/ 	.byte	0x00, 0xf0, 0x01, 0x28


	//----- nvinfo : EIATTR_SPARSE_MMA_MASK
	.align		4
.L_165:
        /*0018*/ 	.byte	0x03, 0x50
        /*001a*/ 	.short	0x0000


	//----- nvinfo : EIATTR_MAXREG_COUNT
	.align		4
        /*001c*/ 	.byte	0x03, 0x1b
        /*001e*/ 	.short	0x00a8


	//----- nvinfo : EIATTR_NUM_BARRIERS
	.align		4
        /*0020*/ 	.byte	0x02, 0x4c
        /*0022*/ 	.byte	0x10
	.zero		1


	//----- nvinfo : EIATTR_EXTERNS
	.align		4
        /*0024*/ 	.byte	0x04, 0x0f
        /*0026*/ 	.short	(.L_167 - .L_166)


	//   ....[0]....
	.align		4
.L_166:
        /*0028*/ 	.word	index@(__assertfail)


	//----- nvinfo : EIATTR_ANNOTATIONS
	.align		4
.L_167:
        /*002c*/ 	.byte	0x04, 0x55
        /*002e*/ 	.short	(.L_169 - .L_168)


	//   ....[0]....
.L_168:
        /* <DEDUP_REMOVED lines=9> */


	//----- nvinfo : EIATTR_MERCURY_ISA_VERSION
	.align		4
.L_169:
        /*00a8*/ 	.byte	0x03, 0x5f
        /*00aa*/ 	.short	0x0101


	//----- nvinfo : EIATTR_INT_WARP_WIDE_INSTR_OFFSETS
	.align		4
        /*00ac*/ 	.byte	0x04, 0x31
        /*00ae*/ 	.short	(.L_171 - .L_170)


	//   ....[0]....
.L_170:
        /*00b0*/ 	.word	0x00000130


	//   ....[1]....
        /*00b4*/ 	.word	0x00000170


	//   ....[2]....
        /*00b8*/ 	.word	0x000001e0


	//----- nvinfo : EIATTR_COOP_GROUP_MASK_REGIDS
	.align		4
.L_171:
        /*00bc*/ 	.byte	0x04, 0x29
        /*00be*/ 	.short	(.L_173 - .L_172)


	//   ....[0]....
.L_172:
        /*00c0*/ 	.word	0xffffffff


	//   ....[1]....
        /*00c4*/ 	.word	0xffffffff


	//   ....[2]....
        /*00c8*/ 	.word	0xffffffff


	//   ....[3]....
        /*00cc*/ 	.word	0xffffffff


	//   ....[4]....
        /*00d0*/ 	.word	0xffffffff


	//   ....[5]....
        /*00d4*/ 	.word	0xffffffff


	//   ....[6]....
        /*00d8*/ 	.word	0xffffffff


	//   ....[7]....
        /*00dc*/ 	.word	0xffffffff


	//   ....[8]....
        /*00e0*/ 	.word	0xffffffff


	//   ....[9]....
        /*00e4*/ 	.word	0xffffffff


	//   ....[10]....
        /*00e8*/ 	.word	0xffffffff


	//   ....[11]....
        /*00ec*/ 	.word	0xffffffff


	//   ....[12]....
        /*00f0*/ 	.word	0xffffffff


	//   ....[13]....
        /*00f4*/ 	.word	0xffffffff


	//   ....[14]....
        /*00f8*/ 	.word	0xffffffff


	//   ....[15]....
        /*00fc*/ 	.word	0xffffffff


	//   ....[16]....
        /*0100*/ 	.word	0xffffffff


	//   ....[17]....
        /*0104*/ 	.word	0xffffffff


	//   ....[18]....
        /*0108*/ 	.word	0xffffffff


	//   ....[19]....
        /*010c*/ 	.word	0xffffffff


	//   ....[20]....
        /*0110*/ 	.word	0xffffffff


	//   ....[21]....
        /*0114*/ 	.word	0xffffffff


	//   ....[22]....
        /*0118*/ 	.word	0xffffffff


	//   ....[23]....
        /*011c*/ 	.word	0xffffffff


	//   ....[24]....
        /*0120*/ 	.word	0xffffffff


	//   ....[25]....
        /*0124*/ 	.word	0xffffffff


	//   ....[26]....
        /*0128*/ 	.word	0xffffffff


	//   ....[27]....
        /*012c*/ 	.word	0xffffffff


	//   ....[28]....
        /*0130*/ 	.word	0xffffffff


	//   ....[29]....
        /*0134*/ 	.word	0xffffffff


	//   ....[30]....
        /*0138*/ 	.word	0xffffffff


	//   ....[31]....
        /*013c*/ 	.word	0xffffffff


	//   ....[32]....
        /*0140*/ 	.word	0xffffffff


	//   ....[33]....
        /*0144*/ 	.word	0xffffffff


	//   ....[34]....
        /*0148*/ 	.word	0xffffffff


	//   ....[35]....
        /*014c*/ 	.word	0xffffffff


	//   ....[36]....
        /*0150*/ 	.word	0xffffffff


	//   ....[37]....
        /*0154*/ 	.word	0xffffffff


	//   ....[38]....
        /*0158*/ 	.word	0xffffffff


	//   ....[39]....
        /*015c*/ 	.word	0xffffffff


	//   ....[40]....
        /*0160*/ 	.word	0xffffffff


	//   ....[41]....
        /*0164*/ 	.word	0xffffffff


	//   ....[42]....
        /*0168*/ 	.word	0xffffffff


	//   ....[43]....
        /*016c*/ 	.word	0xffffffff


	//   ....[44]....
        /*0170*/ 	.word	0xffffffff


	//   ....[45]....
        /*0174*/ 	.word	0xffffffff


	//   ....[46]....
        /*0178*/ 	.word	0xffffffff


	//   ....[47]....
        /*017c*/ 	.word	0xffffffff


	//   ....[48]....
        /*0180*/ 	.word	0xffffffff


	//   ....[49]....
        /*0184*/ 	.word	0xffffffff


	//   ....[50]....
        /*0188*/ 	.word	0xffffffff


	//   ....[51]....
        /*018c*/ 	.word	0xffffffff


	//   ....[52]....
        /*0190*/ 	.word	0xffffffff


	//   ....[53]....
        /*0194*/ 	.word	0xffffffff


	//   ....[54]....
        /*0198*/ 	.word	0xffffffff


	//   ....[55]....
        /*019c*/ 	.word	0xffffffff


	//   ....[56]....
        /*01a0*/ 	.word	0xffffffff


	//   ....[57]....
        /*01a4*/ 	.word	0xffffffff


	//   ....[58]....
        /*01a8*/ 	.word	0xffffffff


	//   ....[59]....
        /*01ac*/ 	.word	0xffffffff


	//   ....[60]....
        /*01b0*/ 	.word	0xffffffff


	//   ....[61]....
        /*01b4*/ 	.word	0xffffffff


	//   ....[62]....
        /*01b8*/ 	.word	0xffffffff


	//   ....[63]....
        /*01bc*/ 	.word	0xffffffff


	//   ....[64]....
        /*01c0*/ 	.word	0xffffffff


	//   ....[65]....
        /*01c4*/ 	.word	0xffffffff


	//   ....[66]....
        /*01c8*/ 	.word	0xffffffff


	//   ....[67]....
        /*01cc*/ 	.word	0xffffffff


	//   ....[68]....
        /*01d0*/ 	.word	0xffffffff


	//   ....[69]....
        /*01d4*/ 	.word	0xffffffff


	//   ....[70]....
        /*01d8*/ 	.word	0xffffffff


	//   ....[71]....
        /*01dc*/ 	.word	0xffffffff


	//   ....[72]....
        /*01e0*/ 	.word	0xffffffff


	//   ....[73]....
        /*01e4*/ 	.word	0xffffffff


	//   ....[74]....
        /*01e8*/ 	.word	0xffffffff


	//   ....[75]....
        /*01ec*/ 	.word	0xffffffff


	//   ....[76]....
        /*01f0*/ 	.word	0xffffffff


	//   ....[77]....
        /*01f4*/ 	.word	0xffffffff


	//   ....[78]....
        /*01f8*/ 	.word	0xffffffff


	//   ....[79]....
        /*01fc*/ 	.word	0xffffffff


	//   ....[80]....
        /*0200*/ 	.word	0xffffffff


	//   ....[81]....
        /*0204*/ 	.word	0xffffffff


	//   ....[82]....
        /*0208*/ 	.word	0xffffffff


	//   ....[83]....
        /*020c*/ 	.word	0xffffffff


	//   ....[84]....
        /*0210*/ 	.word	0xffffffff


	//   ....[85]....
        /*0214*/ 	.word	0xffffffff


	//   ....[86]....
        /*0218*/ 	.word	0xffffffff


	//   ....[87]....
        /*021c*/ 	.word	0xffffffff


	//   ....[88]....
        /*0220*/ 	.word	0xffffffff


	//   ....[89]....
        /*0224*/ 	.word	0xffffffff


	//   ....[90]....
        /*0228*/ 	.word	0xffffffff


	//   ....[91]....
        /*022c*/ 	.word	0xffffffff


	//   ....[92]....
        /*0230*/ 	.word	0xffffffff


	//   ....[93]....
        /*0234*/ 	.word	0xffffffff


	//   ....[94]....
        /*0238*/ 	.word	0xffffffff


	//   ....[95]....
        /*023c*/ 	.word	0xffffffff


	//   ....[96]....
        /*0240*/ 	.word	0xffffffff


	//   ....[97]....
        /*0244*/ 	.word	0xffffffff


	//   ....[98]....
        /*0248*/ 	.word	0xffffffff


	//   ....[99]....
        /*024c*/ 	.word	0xffffffff


	//   ....[100]....
        /*0250*/ 	.word	0xffffffff


	//   ....[101]....
        /*0254*/ 	.word	0xffffffff


	//   ....[102]....
        /*0258*/ 	.word	0xffffffff


	//   ....[103]....
        /*025c*/ 	.word	0xffffffff


	//   ....[104]....
        /*0260*/ 	.word	0xffffffff


	//   ....[105]....
        /*0264*/ 	.word	0xffffffff


	//   ....[106]....
        /*0268*/ 	.word	0xffffffff


	//   ....[107]....
        /*026c*/ 	.word	0xffffffff


	//   ....[108]....
        /*0270*/ 	.word	0xffffffff


	//   ....[109]....
        /*0274*/ 	.word	0xffffffff


	//   ....[110]....
        /*0278*/ 	.word	0xffffffff


	//   ....[111]....
        /*027c*/ 	.word	0xffffffff


	//   ....[112]....
        /*0280*/ 	.word	0xffffffff


	//   ....[113]....
        /*0284*/ 	.word	0xffffffff


	//   ....[114]....
        /*0288*/ 	.word	0xffffffff


	//   ....[115]....
        /*028c*/ 	.word	0xffffffff


	//   ....[116]....
        /*0290*/ 	.word	0xffffffff


	//   ....[117]....
        /*0294*/ 	.word	0xffffffff


	//   ....[118]....
        /*0298*/ 	.word	0xffffffff


	//   ....[119]....
        /*029c*/ 	.word	0xffffffff


	//   ....[120]....
        /*02a0*/ 	.word	0xffffffff


	//   ....[121]....
        /*02a4*/ 	.word	0xffffffff


	//   ....[122]....
        /*02a8*/ 	.word	0xffffffff


	//   ....[123]....
        /*02ac*/ 	.word	0xffffffff


	//   ....[124]....
        /*02b0*/ 	.word	0xffffffff


	//   ....[125]....
        /*02b4*/ 	.word	0x0500000f


	//   ....[126]....
        /*02b8*/ 	.word	0x0500000f


	//   ....[127]....
        /*02bc*/ 	.word	0x0500000f


	//   ....[128]....
        /*02c0*/ 	.word	0x0500000f


	//   ....[129]....
        /*02c4*/ 	.word	0x0500000f


	//   ....[130]....
        /*02c8*/ 	.word	0x0500000f


	//   ....[131]....
        /*02cc*/ 	.word	0x0500000f


	//   ....[132]....
        /*02d0*/ 	.word	0x0500000f


	//   ....[133]....
        /*02d4*/ 	.word	0x0500000f


	//   ....[134]....
        /*02d8*/ 	.word	0x0500000f


	//   ....[135]....
        /*02dc*/ 	.word	0x0500000f


	//   ....[136]....
        /*02e0*/ 	.word	0x0500000f


	//   ....[137]....
        /*02e4*/ 	.word	0x0500000f


	//   ....[138]....
        /*02e8*/ 	.word	0x0500000f


	//   ....[139]....
        /*02ec*/ 	.word	0x0500000f


	//   ....[140]....
        /*02f0*/ 	.word	0x0500000f


	//   ....[141]....
        /*02f4*/ 	.word	0x0500000f


	//----- nvinfo : EIATTR_COOP_GROUP_INSTR_OFFSETS
	.align		4
.L_173:
        /*02f8*/ 	.byte	0x04, 0x28
        /*02fa*/ 	.short	(.L_175 - .L_174)


	//   ....[0]....
.L_174:
        /*02fc*/ 	.word	0x00000070


	//   ....[1]....
        /*0300*/ 	.word	0x00000140


	//   ....[2]....
        /*0304*/ 	.word	0x00000190


	//   ....[3]....
        /*0308*/ 	.word	0x000003c0


	//   ....[4]....
        /*030c*/ 	.word	0x00000520


	//   ....[5]....
        /*0310*/ 	.word	0x00000640


	//   ....[6]....
        /*0314*/ 	.word	0x000007a0


	//   ....[7]....
        /*0318*/ 	.word	0x000018f0


	//   ....[8]....
        /*031c*/ 	.word	0x00002970


	//   ....[9]....
        /*0320*/ 	.word	0x00002cf0


	//   ....[10]....
        /*0324*/ 	.word	0x000048c0


	//   ....[11]....
        /*0328*/ 	.word	0x000049d0


	//   ....[12]....
        /*032c*/ 	.word	0x00005b40


	//   ....[13]....
        /*0330*/ 	.word	0x00005bc0


	//   ....[14]....
        /*0334*/ 	.word	0x000085a0


	//   ....[15]....
        /*0338*/ 	.word	0x00009c10


	//   ....[16]....
        /*033c*/ 	.word	0x0000a6b0


	//   ....[17]....
        /*0340*/ 	.word	0x0000a7c0


	//   ....[18]....
        /*0344*/ 	.word	0x0000b7f0


	//   ....[19]....
        /*0348*/ 	.word	0x0000b850


	//   ....[20]....
        /*034c*/ 	.word	0x0000ea40


	//   ....[21]....
        /*0350*/ 	.word	0x0000ea50


	//   ....[22]....
        /*0354*/ 	.word	0x0000ea80


	//   ....[23]....
        /*0358*/ 	.word	0x0000ea90


	//   ....[24]....
        /*035c*/ 	.word	0x00011c10


	//   ....[25]....
        /*0360*/ 	.word	0x00013290


	//   ....[26]....
        /*0364*/ 	.word	0x00013d10


	//   ....[27]....
        /*0368*/ 	.word	0x00013e20


	//   ....[28]....
        /*036c*/ 	.word	0x00014e40


	//   ....[29]....
        /*0370*/ 	.word	0x00014ec0


	//   ....[30]....
        /*0374*/ 	.word	0x00016c50


	//   ....[31]....
        /*0378*/ 	.word	0x00016c60


	//   ....[32]....
        /*037c*/ 	.word	0x00016ce0


	//   ....[33]....
        /*0380*/ 	.word	0x00016cf0


	//   ....[34]....
        /*0384*/ 	.word	0x00017ba0


	//   ....[35]....
        /*0388*/ 	.word	0x00017bb0


	//   ....[36]....
        /*038c*/ 	.word	0x00017bc0


	//   ....[37]....
        /*0390*/ 	.word	0x00017be0


	//   ....[38]....
        /*0394*/ 	.word	0x00017bf0


	//   ....[39]....
        /*0398*/ 	.word	0x00017c00


	//   ....[40]....
        /*039c*/ 	.word	0x00017c10


	//   ....[41]....
        /*03a0*/ 	.word	0x00017c30


	//   ....[42]....
        /*03a4*/ 	.word	0x00017c40


	//   ....[43]....
        /*03a8*/ 	.word	0x00017c50


	//   ....[44]....
        /*03ac*/ 	.word	0x00017c60


	//   ....[45]....
        /*03b0*/ 	.word	0x00017c70


	//   ....[46]....
        /*03b4*/ 	.word	0x00017c80


	//   ....[47]....
        /*03b8*/ 	.word	0x00017c90


	//   ....[48]....
        /*03bc*/ 	.word	0x00017ca0


	//   ....[49]....
        /*03c0*/ 	.word	0x00017cb0


	//   ....[50]....
        /*03c4*/ 	.word	0x00017cc0


	//   ....[51]....
        /*03c8*/ 	.word	0x00017cd0


	//   ....[52]....
        /*03cc*/ 	.word	0x00017ce0


	//   ....[53]....
        /*03d0*/ 	.word	0x00017cf0


	//   ....[54]....
        /*03d4*/ 	.word	0x00017d00


	//   ....[55]....
        /*03d8*/ 	.word	0x00017d10


	//   ....[56]....
        /*03dc*/ 	.word	0x00017d20


	//   ....[57]....
        /*03e0*/ 	.word	0x00017d30


	//   ....[58]....
        /*03e4*/ 	.word	0x00017d40


	//   ....[59]....
        /*03e8*/ 	.word	0x00017d50


	//   ....[60]....
        /*03ec*/ 	.word	0x00017d60


	//   ....[61]....
        /*03f0*/ 	.word	0x00017d70


	//   ....[62]....
        /*03f4*/ 	.word	0x00017d80


	//   ....[63]....
        /*03f8*/ 	.word	0x00017d90


	//   ....[64]....
        /*03fc*/ 	.word	0x00017da0


	//   ....[65]....
        /*0400*/ 	.word	0x00017db0


	//   ....[66]....
        /*0404*/ 	.word	0x00017dc0


	//   ....[67]....
        /*0408*/ 	.word	0x00017dd0


	//   ....[68]....
        /*040c*/ 	.word	0x00017de0


	//   ....[69]....
        /*0410*/ 	.word	0x00017df0


	//   ....[70]....
        /*0414*/ 	.word	0x00017e10


	//   ....[71]....
        /*0418*/ 	.word	0x00017e20


	//   ....[72]....
        /*041c*/ 	.word	0x00017e40


	//   ....[73]....
        /*0420*/ 	.word	0x00017e50


	//   ....[74]....
        /*0424*/ 	.word	0x00017e60


	//   ....[75]....
        /*0428*/ 	.word	0x00017e70


	//   ....[76]....
        /*042c*/ 	.word	0x00017e90


	//   ....[77]....
        /*0430*/ 	.word	0x00017ea0


	//   ....[78]....
        /*0434*/ 	.word	0x00017ec0


	//   ....[79]....
        /*0438*/ 	.word	0x00017ed0


	//   ....[80]....
        /*043c*/ 	.word	0x00017ee0


	//   ....[81]....
        /*0440*/ 	.word	0x00017ef0


	//   ....[82]....
        /*0444*/ 	.word	0x00017f10


	//   ....[83]....
        /*0448*/ 	.word	0x00017f40


	//   ....[84]....
        /*044c*/ 	.word	0x00017f80


	//   ....[85]....
        /*0450*/ 	.word	0x00017fb0


	//   ....[86]....
        /*0454*/ 	.word	0x00017fe0


	//   ....[87]....
        /*0458*/ 	.word	0x00018010


	//   ....[88]....
        /*045c*/ 	.word	0x00018040


	//   ....[89]....
        /*0460*/ 	.word	0x00018070


	//   ....[90]....
        /*0464*/ 	.word	0x000180a0


	//   ....[91]....
        /*0468*/ 	.word	0x000180e0


	//   ....[92]....
        /*046c*/ 	.word	0x00018100


	//   ....[93]....
        /*0470*/ 	.word	0x00018110


	//   ....[94]....
        /*0474*/ 	.word	0x00018120


	//   ....[95]....
        /*0478*/ 	.word	0x00018130


	//   ....[96]....
        /*047c*/ 	.word	0x00018140


	//   ....[97]....
        /*0480*/ 	.word	0x00018150


	//   ....[98]....
        /*0484*/ 	.word	0x00018570


	//   ....[99]....
        /*0488*/ 	.word	0x000185c0


	//   ....[100]....
        /*048c*/ 	.word	0x00018600


	//   ....[101]....
        /*0490*/ 	.word	0x00018640


	//   ....[102]....
        /*0494*/ 	.word	0x00018670


	//   ....[103]....
        /*0498*/ 	.word	0x000186a0


	//   ....[104]....
        /*049c*/ 	.word	0x00018d80


	//   ....[105]....
        /*04a0*/ 	.word	0x00018db0


	//   ....[106]....
        /*04a4*/ 	.word	0x00019910


	//   ....[107]....
        /*04a8*/ 	.word	0x0001ab20


	//   ....[108]....
        /*04ac*/ 	.word	0x0001b4a0


	//   ....[109]....
        /*04b0*/ 	.word	0x0001b4e0


	//   ....[110]....
        /*04b4*/ 	.word	0x0001b550


	//   ....[111]....
        /*04b8*/ 	.word	0x0001b590


	//   ....[112]....
        /*04bc*/ 	.word	0x0001b5e0


	//   ....[113]....
        /*04c0*/ 	.word	0x0001b620


	//   ....[114]....
        /*04c4*/ 	.word	0x0001b670


	//   ....[115]....
        /*04c8*/ 	.word	0x0001b6b0


	//   ....[116]....
        /*04cc*/ 	.word	0x0001b700


	//   ....[117]....
        /*04d0*/ 	.word	0x0001b740


	//   ....[118]....
        /*04d4*/ 	.word	0x0001b790


	//   ....[119]....
        /*04d8*/ 	.word	0x0001b7d0


	//   ....[120]....
        /*04dc*/ 	.word	0x0001b820


	//   ....[121]....
        /*04e0*/ 	.word	0x0001b850


	//   ....[122]....
        /*04e4*/ 	.word	0x0001b870


	//   ....[123]....
        /*04e8*/ 	.word	0x0001b8b0


	//   ....[124]....
        /*04ec*/ 	.word	0x0001d2c0


	//   ....[125]....
        /*04f0*/ 	.word	0x0001d930


	//   ....[126]....
        /*04f4*/ 	.word	0x0001db00


	//   ....[127]....
        /*04f8*/ 	.word	0x0001db50


	//   ....[128]....
        /*04fc*/ 	.word	0x0001dc80


	//   ....[129]....
        /*0500*/ 	.word	0x0001dcf0


	//   ....[130]....
        /*0504*/ 	.word	0x0001dd70


	//   ....[131]....
        /*0508*/ 	.word	0x0001de30


	//   ....[132]....
        /*050c*/ 	.word	0x0001deb0


	//   ....[133]....
        /*0510*/ 	.word	0x0001df70


	//   ....[134]....
        /*0514*/ 	.word	0x0001dff0


	//   ....[135]....
        /*0518*/ 	.word	0x0001e0b0


	//   ....[136]....
        /*051c*/ 	.word	0x0001e130


	//   ....[137]....
        /*0520*/ 	.word	0x0001e1e0


	//   ....[138]....
        /*0524*/ 	.word	0x0001e260


	//   ....[139]....
        /*0528*/ 	.word	0x0001e310


	//   ....[140]....
        /*052c*/ 	.word	0x0001e3a0


	//   ....[141]....
        /*0530*/ 	.word	0x0001e430


	//----- nvinfo : EIATTR_REG_RECONFIG
	.align		4
.L_175:
        /*0534*/ 	.byte	0x01, 0x54
	.zero		2


	//----- nvinfo : EIATTR_SYSCALL_OFFSETS
	.align		4
        /*0538*/ 	.byte	0x04, 0x46
        /*053a*/ 	.short	(.L_177 - .L_176)


	//   ....[0]....
.L_176:
        /*053c*/ 	.word	0x00001ab0


	//   ....[1]....
        /*0540*/ 	.word	0x0001a4b0


	//   ....[2]....
        /*0544*/ 	.word	0x0001a5f0


	//   ....[3]....
        /*0548*/ 	.word	0x0001a730


	//   ....[4]....
        /*054c*/ 	.word	0x0001a850


	//   ....[5]....
        /*0550*/ 	.word	0x0001b160


	//----- nvinfo : EIATTR_MBARRIER_INSTR_OFFSETS
	.align		4
.L_177:
        /*0554*/ 	.byte	0x04, 0x39
        /*0556*/ 	.short	(.L_179 - .L_178)


	//   ....[0]....
.L_178:
        /*0558*/ 	.word	0x00000270
        /*055c*/ 	.word	0x000000ff
        /*0560*/ 	.word	0x0002e800
        /*0564*/ 	.short	0x0100
        /*0566*/ 	.byte	0x08
	.zero		1


	//   ....[1]....
        /*0568*/ 	.word	0x00000280
        /*056c*/ 	.word	0x000000ff
        /*0570*/ 	.word	0x0002e820
        /*0574*/ 	.short	0x0100
        /*0576*/ 	.byte	0x08
	.zero		1


	//   ....[2]....
        /*0578*/ 	.word	0x00000370
        /*057c*/ 	.word	0x000000ff
        /*0580*/ 	.word	0x0002e830
        /*0584*/ 	.short	0x0100
        /*0586*/ 	.byte	0x08
	.zero		1


	//   ....[3]....
        /*0588*/ 	.word	0x00000380
        /*058c*/ 	.word	0x000000ff
        /*0590*/ 	.word	0x0002e840
        /*0594*/ 	.short	0x0100
        /*0596*/ 	.byte	0x08
	.zero		1


	//   ....[4]....
        /*0598*/ 	.word	0x00000390
        /*059c*/ 	.word	0x000000ff
        /*05a0*/ 	.word	0x0002e838
        /*05a4*/ 	.short	0x0100
        /*05a6*/ 	.byte	0x08
	.zero		1


	//   ....[5]....
        /*05a8*/ 	.word	0x000003a0
        /*05ac*/ 	.word	0x000000ff
        /*05b0*/ 	.word	0x0002e848
        /*05b4*/ 	.short	0x0100
        /*05b6*/ 	.byte	0x08
	.zero		1


	//   ....[6]....
        /*05b8*/ 	.word	0x000004d0
        /*05bc*/ 	.word	0x000000ff
        /*05c0*/ 	.word	0x0002e850
        /*05c4*/ 	.short	0x0100
        /*05c6*/ 	.byte	0x08
	.zero		1


	//   ....[7]....
        /*05c8*/ 	.word	0x000004e0
        /*05cc*/ 	.word	0x000000ff
        /*05d0*/ 	.word	0x0002e860
        /*05d4*/ 	.short	0x0100
        /*05d6*/ 	.byte	0x08
	.zero		1


	//   ....[8]....
        /*05d8*/ 	.word	0x000004f0
        /*05dc*/ 	.word	0x000000ff
        /*05e0*/ 	.word	0x0002e858
        /*05e4*/ 	.short	0x0100
        /*05e6*/ 	.byte	0x08
	.zero		1


	//   ....[9]....
        /*05e8*/ 	.word	0x00000500
        /*05ec*/ 	.word	0x000000ff
        /*05f0*/ 	.word	0x0002e868
        /*05f4*/ 	.short	0x0100
        /*05f6*/ 	.byte	0x08
	.zero		1


	//   ....[10]....
        /*05f8*/ 	.word	0x000005f0
        /*05fc*/ 	.word	0x000000ff
        /*0600*/ 	.word	0x0002e870
        /*0604*/ 	.short	0x0100
        /*0606*/ 	.byte	0x06
	.zero		1


	//   ....[11]....
        /*0608*/ 	.word	0x00000600
        /*060c*/ 	.word	0x000000ff
        /*0610*/ 	.word	0x0002e880
        /*0614*/ 	.short	0x0100
        /*0616*/ 	.byte	0x06
	.zero		1


	//   ....[12]....
        /*0618*/ 	.word	0x00000610
        /*061c*/ 	.word	0x000000ff
        /*0620*/ 	.word	0x0002e878
        /*0624*/ 	.short	0x0100
        /*0626*/ 	.byte	0x06
	.zero		1


	//   ....[13]....
        /*0628*/ 	.word	0x00000620
        /*062c*/ 	.word	0x000000ff
        /*0630*/ 	.word	0x0002e888
        /*0634*/ 	.short	0x0100
        /*0636*/ 	.byte	0x06
	.zero		1


	//   ....[14]....
        /*0638*/ 	.word	0x00000750
        /*063c*/ 	.word	0x000000ff
        /*0640*/ 	.word	0x0002e890
        /*0644*/ 	.short	0x0100
        /*0646*/ 	.byte	0x08
	.zero		1


	//   ....[15]....
        /*0648*/ 	.word	0x00000760
        /*064c*/ 	.word	0x000000ff
        /*0650*/ 	.word	0x0002e8a0
        /*0654*/ 	.short	0x0100
        /*0656*/ 	.byte	0x08
	.zero		1


	//   ....[16]....
        /*0658*/ 	.word	0x00000770
        /*065c*/ 	.word	0x000000ff
        /*0660*/ 	.word	0x0002e898
        /*0664*/ 	.short	0x0100
        /*0666*/ 	.byte	0x08
	.zero		1


	//   ....[17]....
        /*0668*/ 	.word	0x00000780
        /*066c*/ 	.word	0x000000ff
        /*0670*/ 	.word	0x0002e8a8
        /*0674*/ 	.short	0x0100
        /*0676*/ 	.byte	0x08
	.zero		1


	//   ....[18]....
        /*0678*/ 	.word	0x000008b0
        /*067c*/ 	.word	0x000000ff
        /*0680*/ 	.word	0x0002e8b0
        /*0684*/ 	.short	0x0100
        /*0686*/ 	.byte	0x08
	.zero		1


	//   ....[19]....
        /*0688*/ 	.word	0x000008c0
        /*068c*/ 	.word	0x000000ff
        /*0690*/ 	.word	0x0002e8c0
        /*0694*/ 	.short	0x0100
        /*0696*/ 	.byte	0x08
	.zero		1


	//   ....[20]....
        /*0698*/ 	.word	0x000008d0
        /*069c*/ 	.word	0x000000ff
        /*06a0*/ 	.word	0x0002e8b8
        /*06a4*/ 	.short	0x0100
        /*06a6*/ 	.byte	0x08
	.zero		1


	//   ....[21]....
        /*06a8*/ 	.word	0x000008e0
        /*06ac*/ 	.word	0x000000ff
        /*06b0*/ 	.word	0x0002e8c8
        /*06b4*/ 	.short	0x0100
        /*06b6*/ 	.byte	0x08
	.zero		1


	//   ....[22]....
        /*06b8*/ 	.word	0x00001ad0
        /*06bc*/ 	.word	0x000000ff
        /*06c0*/ 	.word	0x0002e800
        /*06c4*/ 	.short	0x010a
        /*06c6*/ 	.byte	0x28
	.zero		1


	//   ....[23]....
        /*06c8*/ 	.word	0x00001b40
        /*06cc*/ 	.word	0x000000ff
        /*06d0*/ 	.word	0x0002e830
        /*06d4*/ 	.short	0x010a
        /*06d6*/ 	.byte	0x28
	.zero		1


	//   ....[24]....
        /*06d8*/ 	.word	0x00001bd0
        /*06dc*/ 	.word	0x000000ff
        /*06e0*/ 	.word	0x0002e830
        /*06e4*/ 	.short	0x010a
        /*06e6*/ 	.byte	0x28
	.zero		1


	//   ....[25]....
        /*06e8*/ 	.word	0x00002b00
        /*06ec*/ 	.word	0x00000000
        /*06f0*/ 	.word	0x00000000
        /*06f4*/ 	.short	0x0101
        /*06f6*/ 	.byte	0x3f
	.zero		1


	//   ....[26]....
        /*06f8*/ 	.word	0x00007570
        /*06fc*/ 	.word	0x000000ff
        /*0700*/ 	.word	0x0002e830
        /*0704*/ 	.short	0x010a
        /*0706*/ 	.byte	0x06
	.zero		1


	//   ....[27]....
        /*0708*/ 	.word	0x000075b0
        /*070c*/ 	.word	0x000000ff
        /*0710*/ 	.word	0x0002e830
        /*0714*/ 	.short	0x010a
        /*0716*/ 	.byte	0x06
	.zero		1


	//   ....[28]....
        /*0718*/ 	.word	0x000081c0
        /*071c*/ 	.word	0x000000ff
        /*0720*/ 	.word	0x0002e850
        /*0724*/ 	.short	0x010a
        /*0726*/ 	.byte	0x06
	.zero		1


	//   ....[29]....
        /*0728*/ 	.word	0x00008200
        /*072c*/ 	.word	0x000000ff
        /*0730*/ 	.word	0x0002e850
        /*0734*/ 	.short	0x010a
        /*0736*/ 	.byte	0x06
	.zero		1


	//   ....[30]....
        /*0738*/ 	.word	0x000085c0
        /*073c*/ 	.word	0x0000000b
        /*0740*/ 	.word	0x00000000
        /*0744*/ 	.short	0x0101
        /*0746*/ 	.byte	0x3f
	.zero		1


	//   ....[31]....
        /*0748*/ 	.word	0x0000ca60
        /*074c*/ 	.word	0x000000ff
        /*0750*/ 	.word	0x00000000
        /*0754*/ 	.short	0x0101
        /*0756*/ 	.byte	0x06
	.zero		1


	//   ....[32]....
        /*0758*/ 	.word	0x0000d570
        /*075c*/ 	.word	0x000000ff
        /*0760*/ 	.word	0x0002e830
        /*0764*/ 	.short	0x010a
        /*0766*/ 	.byte	0x06
	.zero		1


	//   ....[33]....
        /*0768*/ 	.word	0x0000d5b0
        /*076c*/ 	.word	0x000000ff
        /*0770*/ 	.word	0x0002e830
        /*0774*/ 	.short	0x010a
        /*0776*/ 	.byte	0x06
	.zero		1


	//   ....[34]....
        /*0778*/ 	.word	0x0000e1e0
        /*077c*/ 	.word	0x000000ff
        /*0780*/ 	.word	0x0002e850
        /*0784*/ 	.short	0x010a
        /*0786*/ 	.byte	0x06
	.zero		1


	//   ....[35]....
        /*0788*/ 	.word	0x0000e220
        /*078c*/ 	.word	0x000000ff
        /*0790*/ 	.word	0x0002e850
        /*0794*/ 	.short	0x010a
        /*0796*/ 	.byte	0x06
	.zero		1


	//   ....[36]....
        /*0798*/ 	.word	0x000100c0
        /*079c*/ 	.word	0x00000007
        /*07a0*/ 	.word	0x00000000
        /*07a4*/ 	.short	0x0101
        /*07a6*/ 	.byte	0x3f
	.zero		1


	//   ....[37]....
        /*07a8*/ 	.word	0x00010390
        /*07ac*/ 	.word	0x000000ff
        /*07b0*/ 	.word	0x00000000
        /*07b4*/ 	.short	0x0101
        /*07b6*/ 	.byte	0x06
	.zero		1


	//   ....[38]....
        /*07b8*/ 	.word	0x00010c20
        /*07bc*/ 	.word	0x000000ff
        /*07c0*/ 	.word	0x0002e830
        /*07c4*/ 	.short	0x010a
        /*07c6*/ 	.byte	0x06
	.zero		1


	//   ....[39]....
        /*07c8*/ 	.word	0x00010c60
        /*07cc*/ 	.word	0x000000ff
        /*07d0*/ 	.word	0x0002e830
        /*07d4*/ 	.short	0x010a
        /*07d6*/ 	.byte	0x06
	.zero		1


	//   ....[40]....
        /*07d8*/ 	.word	0x00011850
        /*07dc*/ 	.word	0x000000ff
        /*07e0*/ 	.word	0x0002e850
        /*07e4*/ 	.short	0x010a
        /*07e6*/ 	.byte	0x06
	.zero		1


	//   ....[41]....
        /*07e8*/ 	.word	0x00011890
        /*07ec*/ 	.word	0x000000ff
        /*07f0*/ 	.word	0x0002e850
        /*07f4*/ 	.short	0x010a
        /*07f6*/ 	.byte	0x06
	.zero		1


	//   ....[42]....
        /*07f8*/ 	.word	0x00011c30
        /*07fc*/ 	.word	0x00000004
        /*0800*/ 	.word	0x00000000
        /*0804*/ 	.short	0x0101
        /*0806*/ 	.byte	0x3f
	.zero		1


	//   ....[43]....
        /*0808*/ 	.word	0x000160d0
        /*080c*/ 	.word	0x000000ff
        /*0810*/ 	.word	0x00000000
        /*0814*/ 	.short	0x0101
        /*0816*/ 	.byte	0x06
	.zero		1


	//   ....[44]....
        /*0818*/ 	.word	0x00016840
        /*081c*/ 	.word	0x000000ff
        /*0820*/ 	.word	0x0002e850
        /*0824*/ 	.short	0x010a
        /*0826*/ 	.byte	0x09
	.zero		1


	//   ....[45]....
        /*0828*/ 	.word	0x00016880
        /*082c*/ 	.word	0x000000ff
        /*0830*/ 	.word	0x0002e850
        /*0834*/ 	.short	0x010a
        /*0836*/ 	.byte	0x09
	.zero		1


	//   ....[46]....
        /*0838*/ 	.word	0x00016fd0
        /*083c*/ 	.word	0x000000ff
        /*0840*/ 	.word	0x00000000
        /*0844*/ 	.short	0x0101
        /*0846*/ 	.byte	0x04
	.zero		1


	//   ....[47]....
        /*0848*/ 	.word	0x00018690
        /*084c*/ 	.word	0x000000ff
        /*0850*/ 	.word	0x00000000
        /*0854*/ 	.short	0x0101
        /*0856*/ 	.byte	0x04
	.zero		1


	//   ....[48]....
        /*0858*/ 	.word	0x0001ad30
        /*085c*/ 	.word	0x000000ff
        /*0860*/ 	.word	0x0002e880
        /*0864*/ 	.short	0x010a
        /*0866*/ 	.byte	0x27
	.zero		1


	//   ....[49]....
        /*0868*/ 	.word	0x0001ae90
        /*086c*/ 	.word	0x000000ff
        /*0870*/ 	.word	0x0002e840
        /*0874*/ 	.short	0x010a
        /*0876*/ 	.byte	0x27
	.zero		1


	//   ....[50]....
        /*0878*/ 	.word	0x0001b980
        /*087c*/ 	.word	0x000000ff
        /*0880*/ 	.word	0x0002e800
        /*0884*/ 	.short	0x0107
        /*0886*/ 	.byte	0x27
	.zero		1


	//   ....[51]....
        /*0888*/ 	.word	0x0001b9c0
        /*088c*/ 	.word	0x000000ff
        /*0890*/ 	.word	0x0002e800
        /*0894*/ 	.short	0x0101
        /*0896*/ 	.byte	0x27
	.zero		1


	//   ....[52]....
        /*0898*/ 	.word	0x0001b9f0
        /*089c*/ 	.word	0x000000ff
        /*08a0*/ 	.word	0x0002e820
        /*08a4*/ 	.short	0x010a
        /*08a6*/ 	.byte	0x27
	.zero		1


	//   ....[53]....
        /*08a8*/ 	.word	0x0001bc70
        /*08ac*/ 	.word	0x00000004
        /*08b0*/ 	.word	0x0002e880
        /*08b4*/ 	.short	0x010a
        /*08b6*/ 	.byte	0x3f
	.zero		1


	//   ....[54]....
        /*08b8*/ 	.word	0x0001beb0
        /*08bc*/ 	.word	0x00000004
        /*08c0*/ 	.word	0x0002e840
        /*08c4*/ 	.short	0x010a
        /*08c6*/ 	.byte	0x3f
	.zero		1


	//   ....[55]....
        /*08c8*/ 	.word	0x0001c170
        /*08cc*/ 	.word	0x00000013
        /*08d0*/ 	.word	0x0002e870
        /*08d4*/ 	.short	0x010a
        /*08d6*/ 	.byte	0x3f
	.zero		1


	//   ....[56]....
        /*08d8*/ 	.word	0x0001c1e0
        /*08dc*/ 	.word	0x00000013
        /*08e0*/ 	.word	0x0002e860
        /*08e4*/ 	.short	0x010a
        /*08e6*/ 	.byte	0x3f
	.zero		1


	//   ....[57]....
        /*08e8*/ 	.word	0x0001c880
        /*08ec*/ 	.word	0x00000013
        /*08f0*/ 	.word	0x0002e850
        /*08f4*/ 	.short	0x0101
        /*08f6*/ 	.byte	0x3f
	.zero		1


	//   ....[58]....
        /*08f8*/ 	.word	0x0001c8f0
        /*08fc*/ 	.word	0x00000000
        /*0900*/ 	.word	0x00000000
        /*0904*/ 	.short	0x0101
        /*0906*/ 	.byte	0x3f
	.zero		1


	//   ....[59]....
        /*0908*/ 	.word	0x0001ca00
        /*090c*/ 	.word	0x00000002
        /*0910*/ 	.word	0x0002e870
        /*0914*/ 	.short	0x010a
        /*0916*/ 	.byte	0x3f
	.zero		1


	//   ....[60]....
        /*0918*/ 	.word	0x0001cab0
        /*091c*/ 	.word	0x00000000
        /*0920*/ 	.word	0x0002e860
        /*0924*/ 	.short	0x010a
        /*0926*/ 	.byte	0x3f
	.zero		1


	//   ....[61]....
        /*0928*/ 	.word	0x0001d180
        /*092c*/ 	.word	0x00000002
        /*0930*/ 	.word	0x0002e850
        /*0934*/ 	.short	0x0101
        /*0936*/ 	.byte	0x3f
	.zero		1


	//   ....[62]....
        /*0938*/ 	.word	0x0001d1c0
        /*093c*/ 	.word	0x00000000
        /*0940*/ 	.word	0x00000000
        /*0944*/ 	.short	0x0101
        /*0946*/ 	.byte	0x3f
	.zero		1


	//   ....[63]....
        /*0948*/ 	.word	0x0001d270
        /*094c*/ 	.word	0x00000007
        /*0950*/ 	.word	0x0002e820
        /*0954*/ 	.short	0x010a
        /*0956*/ 	.byte	0x3f
	.zero		1


	//   ....[64]....
        /*0958*/ 	.word	0x0001d3b0
        /*095c*/ 	.word	0x00000006
        /*0960*/ 	.word	0x00000000
        /*0964*/ 	.short	0x010a
        /*0966*/ 	.byte	0x3f
	.zero		1


	//   ....[65]....
        /*0968*/ 	.word	0x0001d420
        /*096c*/ 	.word	0x00000005
        /*0970*/ 	.word	0x00000000
        /*0974*/ 	.short	0x010a
        /*0976*/ 	.byte	0x3f
	.zero		1


	//   ....[66]....
        /*0978*/ 	.word	0x0001d470
        /*097c*/ 	.word	0x00000000
        /*0980*/ 	.word	0x0002e860
        /*0984*/ 	.short	0x010a
        /*0986*/ 	.byte	0x3f
	.zero		1


	//   ....[67]....
        /*0988*/ 	.word	0x0001d4c0
        /*098c*/ 	.word	0x00000005
        /*0990*/ 	.word	0x0002e860
        /*0994*/ 	.short	0x010a
        /*0996*/ 	.byte	0x3f
	.zero		1


	//   ....[68]....
        /*0998*/ 	.word	0x0001d500
        /*099c*/ 	.word	0x00000000
        /*09a0*/ 	.word	0x0002e880
        /*09a4*/ 	.short	0x010a
        /*09a6*/ 	.byte	0x3f
	.zero		1


	//   ....[69]....
        /*09a8*/ 	.word	0x0001d520
        /*09ac*/ 	.word	0x00000005
        /*09b0*/ 	.word	0x0002e880
        /*09b4*/ 	.short	0x010a
        /*09b6*/ 	.byte	0x3f
	.zero		1


	//   ....[70]....
        /*09b8*/ 	.word	0x0001d590
        /*09bc*/ 	.word	0x00000003
        /*09c0*/ 	.word	0x0002e800
        /*09c4*/ 	.short	0x010a
        /*09c6*/ 	.byte	0x3f
	.zero		1


	//   ....[71]....
        /*09c8*/ 	.word	0x0001d5f0
        /*09cc*/ 	.word	0x00000005
        /*09d0*/ 	.word	0x0002e830
        /*09d4*/ 	.short	0x010a
        /*09d6*/ 	.byte	0x3f
	.zero		1


	//   ....[72]....
        /*09d8*/ 	.word	0x0001d650
        /*09dc*/ 	.word	0x0000000c
        /*09e0*/ 	.word	0x0002e830
        /*09e4*/ 	.short	0x010a
        /*09e6*/ 	.byte	0x3f
	.zero		1


	//   ....[73]....
        /*09e8*/ 	.word	0x0001d6b0
        /*09ec*/ 	.word	0x0000000c
        /*09f0*/ 	.word	0x0002e850
        /*09f4*/ 	.short	0x010a
        /*09f6*/ 	.byte	0x3f
	.zero		1


	//   ....[74]....
        /*09f8*/ 	.word	0x0001d710
        /*09fc*/ 	.word	0x00000005
        /*0a00*/ 	.word	0x0002e830
        /*0a04*/ 	.short	0x010a
        /*0a06*/ 	.byte	0x3f
	.zero		1


	//   ....[75]....
        /*0a08*/ 	.word	0x0001d770
        /*0a0c*/ 	.word	0x00000005
        /*0a10*/ 	.word	0x0002e850
        /*0a14*/ 	.short	0x010a
        /*0a16*/ 	.byte	0x3f
	.zero		1


	//   ....[76]....
        /*0a18*/ 	.word	0x0001d7d0
        /*0a1c*/ 	.word	0x00000005
        /*0a20*/ 	.word	0x0002e830
        /*0a24*/ 	.short	0x010a
        /*0a26*/ 	.byte	0x3f
	.zero		1


	//   ....[77]....
        /*0a28*/ 	.word	0x0001d830
        /*0a2c*/ 	.word	0x00000005
        /*0a30*/ 	.word	0x0002e850
        /*0a34*/ 	.short	0x010a
        /*0a36*/ 	.byte	0x3f
	.zero		1


	//   ....[78]....
        /*0a38*/ 	.word	0x0001d890
        /*0a3c*/ 	.word	0x00000003
        /*0a40*/ 	.word	0x0002e850
        /*0a44*/ 	.short	0x010a
        /*0a46*/ 	.byte	0x3f
	.zero		1


	//   ....[79]....
        /*0a48*/ 	.word	0x0001d9f0
        /*0a4c*/ 	.word	0x00000003
        /*0a50*/ 	.word	0x0002e880
        /*0a54*/ 	.short	0x010a
        /*0a56*/ 	.byte	0x3f
	.zero		1


	//   ....[80]....
        /*0a58*/ 	.word	0x0001da50
        /*0a5c*/ 	.word	0x00000003
        /*0a60*/ 	.word	0x0002e840
        /*0a64*/ 	.short	0x010a
        /*0a66*/ 	.byte	0x3f
	.zero		1


	//   ....[81]....
        /*0a68*/ 	.word	0x0001e470
        /*0a6c*/ 	.word	0x00000003
        /*0a70*/ 	.word	0x0002e820
        /*0a74*/ 	.short	0x010a
        /*0a76*/ 	.byte	0x3f
	.zero		1


	//   ....[82]....
        /*0a78*/ 	.word	0x0001e4c0
        /*0a7c*/ 	.word	0x00000004
        /*0a80*/ 	.word	0x0002e880
        /*0a84*/ 	.short	0x010a
        /*0a86*/ 	.byte	0x3f
	.zero		1


	//   ....[83]....
        /*0a88*/ 	.word	0x0001e510
        /*0a8c*/ 	.word	0x00000004
        /*0a90*/ 	.word	0x0002e840
        /*0a94*/ 	.short	0x010a
        /*0a96*/ 	.byte	0x3f
	.zero		1


	//   ....[84]....
        /*0a98*/ 	.word	0x0001e560
        /*0a9c*/ 	.word	0x00000013
        /*0aa0*/ 	.word	0x0002e870
        /*0aa4*/ 	.short	0x010a
        /*0aa6*/ 	.byte	0x3f
	.zero		1


	//   ....[85]....
        /*0aa8*/ 	.word	0x0001e5b0
        /*0aac*/ 	.word	0x00000013
        /*0ab0*/ 	.word	0x0002e860
        /*0ab4*/ 	.short	0x010a
        /*0ab6*/ 	.byte	0x3f
	.zero		1


	//   ....[86]....
        /*0ab8*/ 	.word	0x0001e610
        /*0abc*/ 	.word	0x00000002
        /*0ac0*/ 	.word	0x0002e870
        /*0ac4*/ 	.short	0x010a
        /*0ac6*/ 	.byte	0x3f
	.zero		1


	//   ....[87]....
        /*0ac8*/ 	.word	0x0001e670
        /*0acc*/ 	.word	0x00000004
        /*0ad0*/ 	.word	0x0002e860
        /*0ad4*/ 	.short	0x010a
        /*0ad6*/ 	.byte	0x3f
	.zero		1


	//   ....[88]....
        /*0ad8*/ 	.word	0x0001e6c0
        /*0adc*/ 	.word	0x00000007
        /*0ae0*/ 	.word	0x0002e820
        /*0ae4*/ 	.short	0x010a
        /*0ae6*/ 	.byte	0x3f
	.zero		1


	//   ....[89]....
        /*0ae8*/ 	.word	0x0001e710
        /*0aec*/ 	.word	0x00000006
        /*0af0*/ 	.word	0x00000000
        /*0af4*/ 	.short	0x010a
        /*0af6*/ 	.byte	0x3f
	.zero		1


	//   ....[90]....
        /*0af8*/ 	.word	0x0001e760
        /*0afc*/ 	.word	0x00000005
        /*0b00*/ 	.word	0x00000000
        /*0b04*/ 	.short	0x010a
        /*0b06*/ 	.byte	0x3f
	.zero		1


	//   ....[91]....
        /*0b08*/ 	.word	0x0001e7b0
        /*0b0c*/ 	.word	0x00000000
        /*0b10*/ 	.word	0x0002e860
        /*0b14*/ 	.short	0x010a
        /*0b16*/ 	.byte	0x3f
	.zero		1


	//   ....[92]....
        /*0b18*/ 	.word	0x0001e800
        /*0b1c*/ 	.word	0x00000005
        /*0b20*/ 	.word	0x0002e860
        /*0b24*/ 	.short	0x010a
        /*0b26*/ 	.byte	0x3f
	.zero		1


	//   ....[93]....
        /*0b28*/ 	.word	0x0001e850
        /*0b2c*/ 	.word	0x00000000
        /*0b30*/ 	.word	0x0002e880
        /*0b34*/ 	.short	0x010a
        /*0b36*/ 	.byte	0x3f
	.zero		1


	//----- nvinfo : EIATTR_NUM_MBARRIERS
	.align		4
.L_179:
        /*0b38*/ 	.byte	0x03, 0x38
        /*0b3a*/ 	.short	0x0016


	//----- nvinfo : EIATTR_EXIT_INSTR_OFFSETS
	.align		4
        /*0b3c*/ 	.byte	0x04, 0x1c
        /*0b3e*/ 	.short	(.L_181 - .L_180)


	//   ....[0]....
.L_180:
        /*0b40*/ 	.word	0x0001d570


	//----- nvinfo : EIATTR_MAX_THREADS
	.align		4
.L_181:
        /*0b44*/ 	.byte	0x04, 0x05
        /*0b46*/ 	.short	(.L_183 - .L_182)
.L_182:
        /*0b48*/ 	.word	0x00000180
        /*0b4c*/ 	.word	0x00000001
        /*0b50*/ 	.word	0x00000001


	//----- nvinfo : EIATTR_CRS_STACK_SIZE
	.align		4
.L_183:
        /*0b54*/ 	.byte	0x04, 0x1e
        /*0b56*/ 	.short	(.L_185 - .L_184)
.L_184:
        /*0b58*/ 	.word	0x00000000


	//----- nvinfo : EIATTR_CBANK_PARAM_SIZE
	.align		4
.L_185:
        /*0b5c*/ 	.byte	0x03, 0x19
        /*0b5e*/ 	.short	0x0a70


	//----- nvinfo : EIATTR_PARAM_CBANK
	.align		4
        /*0b60*/ 	.byte	0x04, 0x0a
        /*0b62*/ 	.short	(.L_187 - .L_186)
	.align		4
.L_186:
        /*0b64*/ 	.word	index@(.nv.constant0._ZN7cutlass13device_kernelIN5flash11enable_sm90INS1_16FlashAttnFwdSm90INS1_25CollectiveMainloopFwdSm90ILi2EN4cute5tupleIJNS5_1CILi1EEES8_S8_EEENS6_IJNS7_ILi128EEENS7_ILi224EEESA_EEELi128ENS_12float_e4m3_tEfNS_4arch4Sm90ELb0ELb1ELb0ELb0ELb0ELb0ELb0ELb1ELb1ELb1ELb1ELb0EEENS1_21CollectiveEpilogueFwdINS6_IJSA_SA_SB_EEES9_NS_10bfloat16_tESF_Li256ELb0ELb1ELb1ELb1EEENS1_19SingleTileSchedulerILb0ELb1ELb1ELi128EEEEEEEEEvNT_6ParamsE)
        /*0b68*/ 	.short	0x0210
        /*0b6a*/ 	.short	0x0a70


	//----- nvinfo : EIATTR_SW_WAR
	.align		4
.L_187:
        /*0b6c*/ 	.byte	0x04, 0x36
        /*0b6e*/ 	.short	(.L_189 - .L_188)
.L_188:
        /*0b70*/ 	.word	0x00000008
.L_189:


//--------------------- .nv.info._ZN7cutlass13device_kernelIN5flash11enable_sm90INS1_16FlashAttnFwdSm90INS1_25CollectiveMainloopFwdSm90ILi2EN4cute5tupleIJNS5_1CILi1EEES8_S8_EEENS6_IJNS7_ILi128EEENS7_ILi224EEESA_EEELi128ENS_12float_e4m3_tEfNS_4arch4Sm90ELb0ELb1ELb0ELb1ELb0ELb0ELb0ELb1ELb1ELb1ELb1ELb0EEENS1_21CollectiveEpilogueFwdINS6_IJSA_SA_SB_EEES9_NS_10bfloat16_tESF_Li256ELb1ELb1ELb1ELb1EEENS1_36VarlenDynamicPersistentTileSchedulerILi128ELi224ELi256ELi128ELb1ELb1ELb1ELb1ELb0ELb1EEEEEEEEEvNT_6ParamsE --------------------------
	.section	.nv.info._ZN7cutlass13device_kernelIN5flash11enable_sm90INS1_16FlashAttnFwdSm90INS1_25CollectiveMainloopFwdSm90ILi2EN4cute5tupleIJNS5_1CILi1EEES8_S8_EEENS6_IJNS7_ILi128EEENS7_ILi224EEESA_EEELi128ENS_12float_e4m3_tEfNS_4arch4Sm90ELb0ELb1ELb0ELb1ELb0ELb0ELb0ELb1ELb1ELb1ELb1ELb0EEENS1_21CollectiveEpilogueFwdINS6_IJSA_SA_SB_EEES9_NS_10bfloat16_tESF_Li256ELb1ELb1ELb1ELb1EEENS1_36VarlenDynamicPersistentTileSchedulerILi128ELi224ELi256ELi128ELb1ELb1ELb1ELb1ELb0ELb1EEEEEEEEEvNT_6ParamsE,"",@"SHT_CUDA_INFO"
	.sectionflags	@""
	.align	4


	//----- nvinfo : EIATTR_CUDA_API_VERSION
	.align		4
        /*0000*/ 	.byte	0x04, 0x37
        /*0002*/ 	.short	(.L_191 - .L_190)
.L_190:
        /*0004*/ 	.word	0x00000082


	//----- nvinfo : EIATTR_KPARAM_INFO
	.align		4
.L_191:
        /*0008*/ 	.byte	0x04, 0x17
        /*000a*/ 	.short	(.L_193 - .L_192)
.L_192:
        /*000c*/ 	.word	0x00000000
        /*0010*/ 	.short	0x0000
        /*0012*/ 	.short	0x0070
        /*0014*/ 	.byte	0x00, 0xf0, 0x01, 0x2a


	//----- nvinfo : EIATTR_SPARSE_MMA_MASK
	.align		4
.L_193:
        /*0018*/ 	.byte	0x03, 0x50
        /*001a*/ 	.short	0x0000


	//----- nvinfo : EIATTR_MAXREG_COUNT
	.align		4
        /*001c*/ 	.byte	0x03, 0x1b
        /*001e*/ 	.short	0x00a8


	//----- nvinfo : EIATTR_NUM_BARRIERS
	.align		4
        /*0020*/ 	.byte	0x02, 0x4c
        /*0022*/ 	.byte	0x10
	.zero		1


	//----- nvinfo : EIATTR_EXTERNS
	.align		4
        /*0024*/ 	.byte	0x04, 0x0f
        /*0026*/ 	.short	(.L_195 - .L_194)


	//   ....[0]....
	.align		4
.L_194:
        /*0028*/ 	.word	index@(__assertfail)


	//----- nvinfo : EIATTR_ANNOTATIONS
	.align		4
.L_195:
        /*002c*/ 	.byte	0x04, 0x55
        /*002e*/ 	.short	(.L_197 - .L_196)


	//   ....[0]....
.L_196:
        /* <DEDUP_REMOVED lines=43> */


	//----- nvinfo : EIATTR_MERCURY_ISA_VERSION
	.align		4
.L_197:
        /*02c8*/ 	.byte	0x03, 0x5f
        /*02ca*/ 	.short	0x0101


	//----- nvinfo : EIATTR_UNUSED_LOAD_BYTE_OFFSET
	.align		4
        /*02cc*/ 	.byte	0x04, 0x44
        /*02ce*/ 	.short	(.L_199 - .L_198)


	//   ....[0]....
.L_198:
        /*02d0*/ 	.word	0x00000a40
        /*02d4*/ 	.word	0x0000fff0


	//   ....[1]....
        /*02d8*/ 	.word	0x00017500
        /*02dc*/ 	.word	0x0000fff0


	//----- nvinfo : EIATTR_INT_WARP_WIDE_INSTR_OFFSETS
	.align		4
.L_199:
        /*02e0*/ 	.byte	0x04, 0x31
        /*02e2*/ 	.short	(.L_201 - .L_200)


	//   ....[0]....
.L_200:
        /*02e4*/ 	.word	0x00000130


	//   ....[1]....
        /*02e8*/ 	.word	0x00000170


	//   ....[2]....
        /*02ec*/ 	.word	0x000001e0


	//   ....[3]....
        /*02f0*/ 	.word	0x0001d400


	//   ....[4]....
        /*02f4*/ 	.word	0x0001d490


	//   ....[5]....
        /*02f8*/ 	.word	0x0001fcf0


	//   ....[6]....
        /*02fc*/ 	.word	0x0001fd80


	//----- nvinfo : EIATTR_COOP_GROUP_MASK_REGIDS
	.align		4
.L_201:
        /*0300*/ 	.byte	0x04, 0x29
        /*0302*/ 	.short	(.L_203 - .L_202)


	//   ....[0]....
.L_202:
        /*0304*/ 	.word	0xffffffff


	//   ....[1]....
        /*0308*/ 	.word	0xffffffff


	//   ....[2]....
        /*030c*/ 	.word	0xffffffff


	//   ....[3]....
        /*0310*/ 	.word	0xffffffff


	//   ....[4]....
        /*0314*/ 	.word	0xffffffff


	//   ....[5]....
        /*0318*/ 	.word	0xffffffff


	//   ....[6]....
        /*031c*/ 	.word	0xffffffff


	//   ....[7]....
        /*0320*/ 	.word	0xffffffff


	//   ....[8]....
        /*0324*/ 	.word	0xffffffff


	//   ....[9]....
        /*0328*/ 	.word	0xffffffff


	//   ....[10]....
        /*032c*/ 	.word	0xffffffff


	//   ....[11]....
        /*0330*/ 	.word	0xffffffff


	//   ....[12]....
        /*0334*/ 	.word	0xffffffff


	//   ....[13]....
        /*0338*/ 	.word	0xffffffff


	//   ....[14]....
        /*033c*/ 	.word	0xffffffff


	//   ....[15]....
        /*0340*/ 	.word	0xffffffff


	//   ....[16]....
        /*0344*/ 	.word	0xffffffff


	//   ....[17]....
        /*0348*/ 	.word	0xffffffff


	//   ....[18]....
        /*034c*/ 	.word	0xffffffff


	//   ....[19]....
        /*0350*/ 	.word	0xffffffff


	//   ....[20]....
        /*0354*/ 	.word	0xffffffff


	//   ....[21]....
        /*0358*/ 	.word	0xffffffff


	//   ....[22]....
        /*035c*/ 	.word	0xffffffff


	//   ....[23]....
        /*0360*/ 	.word	0xffffffff


	//   ....[24]....
        /*0364*/ 	.word	0xffffffff


	//   ....[25]....
        /*0368*/ 	.word	0xffffffff


	//   ....[26]....
        /*036c*/ 	.word	0xffffffff


	//   ....[27]....
        /*0370*/ 	.word	0xffffffff


	//   ....[28]....
        /*0374*/ 	.word	0xffffffff


	//   ....[29]....
        /*0378*/ 	.word	0xffffffff


	//   ....[30]....
        /*037c*/ 	.word	0xffffffff


	//   ....[31]....
        /*0380*/ 	.word	0xffffffff


	//   ....[32]....
        /*0384*/ 	.word	0xffffffff


	//   ....[33]....
        /*0388*/ 	.word	0xffffffff


	//   ....[34]....
        /*038c*/ 	.word	0xffffffff


	//   ....[35]....
        /*0390*/ 	.word	0xffffffff


	//   ....[36]....
        /*0394*/ 	.word	0xffffffff


	//   ....[37]....
        /*0398*/ 	.word	0xffffffff


	//   ....[38]....
        /*039c*/ 	.word	0xffffffff


	//   ....[39]....
        /*03a0*/ 	.word	0xffffffff


	//   ....[40]....
        /*03a4*/ 	.word	0xffffffff


	//   ....[41]....
        /*03a8*/ 	.word	0xffffffff


	//   ....[42]....
        /*03ac*/ 	.word	0xffffffff


	//   ....[43]....
        /*03b0*/ 	.word	0xffffffff


	//   ....[44]....
        /*03b4*/ 	.word	0xffffffff


	//   ....[45]....
        /*03b8*/ 	.word	0xffffffff


	//   ....[46]....
        /*03bc*/ 	.word	0xffffffff


	//   ....[47]....
        /*03c0*/ 	.word	0xffffffff


	//   ....[48]....
        /*03c4*/ 	.word	0xffffffff


	//   ....[49]....
        /*03c8*/ 	.word	0xffffffff


	//   ....[50]....
        /*03cc*/ 	.word	0xffffffff


	//   ....[51]....
        /*03d0*/ 	.word	0xffffffff


	//   ....[52]....
        /*03d4*/ 	.word	0xffffffff


	//   ....[53]....
        /*03d8*/ 	.word	0xffffffff


	//   ....[54]....
        /*03dc*/ 	.word	0xffffffff


	//   ....[55]....
        /*03e0*/ 	.word	0xffffffff


	//   ....[56]....
        /*03e4*/ 	.word	0xffffffff


	//   ....[57]....
        /*03e8*/ 	.word	0xffffffff


	//   ....[58]....
        /*03ec*/ 	.word	0xffffffff


	//   ....[59]....
        /*03f0*/ 	.word	0xffffffff


	//   ....[60]....
        /*03f4*/ 	.word	0xffffffff


	//   ....[61]....
        /*03f8*/ 	.word	0xffffffff


	//   ....[62]....
        /*03fc*/ 	.word	0xffffffff


	//   ....[63]....
        /*0400*/ 	.word	0xffffffff


	//   ....[64]....
        /*0404*/ 	.word	0xffffffff


	//   ....[65]....
        /*0408*/ 	.word	0xffffffff


	//   ....[66]....
        /*040c*/ 	.word	0xffffffff


	//   ....[67]....
        /*0410*/ 	.word	0xffffffff


	//   ....[68]....
        /*0414*/ 	.word	0xffffffff


	//   ....[69]....
        /*0418*/ 	.word	0xffffffff


	//   ....[70]....
        /*041c*/ 	.word	0xffffffff


	//   ....[71]....
        /*0420*/ 	.word	0xffffffff


	//   ....[72]....
        /*0424*/ 	.word	0xffffffff


	//   ....[73]....
        /*0428*/ 	.word	0xffffffff


	//   ....[74]....
        /*042c*/ 	.word	0xffffffff


	//   ....[75]....
        /*0430*/ 	.word	0xffffffff


	//   ....[76]....
        /*0434*/ 	.word	0xffffffff


	//   ....[77]....
        /*0438*/ 	.word	0xffffffff


	//   ....[78]....
        /*043c*/ 	.word	0xffffffff


	//   ....[79]....
        /*0440*/ 	.word	0xffffffff


	//   ....[80]....
        /*0444*/ 	.word	0xffffffff


	//   ....[81]....
        /*0448*/ 	.word	0xffffffff


	//   ....[82]....
        /*044c*/ 	.word	0xffffffff


	//   ....[83]....
        /*0450*/ 	.word	0xffffffff


	//   ....[84]....
        /*0454*/ 	.word	0xffffffff


	//   ....[85]....
        /*0458*/ 	.word	0xffffffff


	//   ....[86]....
        /*045c*/ 	.word	0xffffffff


	//   ....[87]....
        /*0460*/ 	.word	0xffffffff


	//   ....[88]....
        /*0464*/ 	.word	0xffffffff


	//   ....[89]....
        /*0468*/ 	.word	0xffffffff


	//   ....[90]....
        /*046c*/ 	.word	0xffffffff


	//   ....[91]....
        /*0470*/ 	.word	0xffffffff


	//   ....[92]....
        /*0474*/ 	.word	0xffffffff


	//   ....[93]....
        /*0478*/ 	.word	0xffffffff


	//   ....[94]....
        /*047c*/ 	.word	0xffffffff


	//   ....[95]....
        /*0480*/ 	.word	0xffffffff


	//   ....[96]....
        /*0484*/ 	.word	0xffffffff


	//   ....[97]....
        /*0488*/ 	.word	0xffffffff


	//   ....[98]....
        /*048c*/ 	.word	0xffffffff


	//   ....[99]....
        /*0490*/ 	.word	0xffffffff


	//   ....[100]....
        /*0494*/ 	.word	0xffffffff


	//   ....[101]....
        /*0498*/ 	.word	0xffffffff


	//   ....[102]....
        /*049c*/ 	.word	0xffffffff


	//   ....[103]....
        /*04a0*/ 	.word	0xffffffff


	//   ....[104]....
        /*04a4*/ 	.word	0xffffffff


	//   ....[105]....
        /*04a8*/ 	.word	0xffffffff


	//   ....[106]....
        /*04ac*/ 	.word	0xffffffff


	//   ....[107]....
        /*04b0*/ 	.word	0xffffffff


	//   ....[108]....
        /*04b4*/ 	.word	0xffffffff


	//   ....[109]....
        /*04b8*/ 	.word	0xffffffff


	//   ....[110]....
        /*04bc*/ 	.word	0xffffffff


	//   ....[111]....
        /*04c0*/ 	.word	0xffffffff


	//   ....[112]....
        /*04c4*/ 	.word	0xffffffff


	//   ....[113]....
        /*04c8*/ 	.word	0xffffffff


	//   ....[114]....
        /*04cc*/ 	.word	0xffffffff


	//   ....[115]....
        /*04d0*/ 	.word	0xffffffff


	//   ....[116]....
        /*04d4*/ 	.word	0xffffffff


	//   ....[117]....
        /*04d8*/ 	.word	0xffffffff


	//   ....[118]....
        /*04dc*/ 	.word	0xffffffff


	//   ....[119]....
        /*04e0*/ 	.word	0xffffffff


	//   ....[120]....
        /*04e4*/ 	.word	0xffffffff


	//   ....[121]....
        /*04e8*/ 	.word	0xffffffff


	//   ....[122]....
        /*04ec*/ 	.word	0xffffffff


	//   ....[123]....
        /*04f0*/ 	.word	0xffffffff


	//   ....[124]....
        /*04f4*/ 	.word	0xffffffff


	//   ....[125]....
        /*04f8*/ 	.word	0xffffffff


	//   ....[126]....
        /*04fc*/ 	.word	0xffffffff


	//   ....[127]....
        /*0500*/ 	.word	0xffffffff


	//   ....[128]....
        /*0504*/ 	.word	0xffffffff


	//   ....[129]....
        /*0508*/ 	.word	0xffffffff


	//   ....[130]....
        /*050c*/ 	.word	0xffffffff


	//   ....[131]....
        /*0510*/ 	.word	0xffffffff


	//   ....[132]....
        /*0514*/ 	.word	0xffffffff


	//   ....[133]....
        /*0518*/ 	.word	0xffffffff


	//   ....[134]....
        /*051c*/ 	.word	0xffffffff


	//   ....[135]....
        /*0520*/ 	.word	0xffffffff


	//   ....[136]....
        /*0524*/ 	.word	0xffffffff


	//   ....[137]....
        /*0528*/ 	.word	0xffffffff


	//   ....[138]....
        /*052c*/ 	.word	0xffffffff


	//   ....[139]....
        /*0530*/ 	.word	0xffffffff


	//   ....[140]....
        /*0534*/ 	.word	0xffffffff


	//   ....[141]....
        /*0538*/ 	.word	0xffffffff


	//   ....[142]....
        /*053c*/ 	.word	0xffffffff


	//   ....[143]....
        /*0540*/ 	.word	0xffffffff


	//   ....[144]....
        /*0544*/ 	.word	0xffffffff


	//   ....[145]....
        /*0548*/ 	.word	0xffffffff


	//   ....[146]....
        /*054c*/ 	.word	0xffffffff


	//   ....[147]....
        /*0550*/ 	.word	0xffffffff


	//   ....[148]....
        /*0554*/ 	.word	0xffffffff


	//   ....[149]....
        /*0558*/ 	.word	0xffffffff


	//   ....[150]....
        /*055c*/ 	.word	0xffffffff


	//   ....[151]....
        /*0560*/ 	.word	0xffffffff


	//   ....[152]....
        /*0564*/ 	.word	0xffffffff


	//   ....[153]....
        /*0568*/ 	.word	0xffffffff


	//   ....[154]....
        /*056c*/ 	.word	0xffffffff


	//   ....[155]....
        /*0570*/ 	.word	0xffffffff


	//   ....[156]....
        /*0574*/ 	.word	0xffffffff


	//   ....[157]....
        /*0578*/ 	.word	0xffffffff


	//   ....[158]....
        /*057c*/ 	.word	0xffffffff


	//   ....[159]....
        /*0580*/ 	.word	0xffffffff


	//   ....[160]....
        /*0584*/ 	.word	0xffffffff


	//   ....[161]....
        /*0588*/ 	.word	0xffffffff


	//   ....[162]....
        /*058c*/ 	.word	0xffffffff


	//   ....[163]....
        /*0590*/ 	.word	0xffffffff


	//   ....[164]....
        /*0594*/ 	.word	0xffffffff


	//   ....[165]....
        /*0598*/ 	.word	0xffffffff


	//   ....[166]....
        /*059c*/ 	.word	0xffffffff


	//   ....[167]....
        /*05a0*/ 	.word	0xffffffff


	//   ....[168]....
        /*05a4*/ 	.word	0xffffffff


	//   ....[169]....
        /*05a8*/ 	.word	0xffffffff


	//   ....[170]....
        /*05ac*/ 	.word	0xffffffff


	//   ....[171]....
        /*05b0*/ 	.word	0xffffffff


	//   ....[172]....
        /*05b4*/ 	.word	0xffffffff


	//   ....[173]....
        /*05b8*/ 	.word	0xffffffff


	//   ....[174]....
        /*05bc*/ 	.word	0xffffffff


	//   ....[175]....
        /*05c0*/ 	.word	0x0500000f


	//   ....[176]....
        /*05c4*/ 	.word	0x0500000f


	//   ....[177]....
        /*05c8*/ 	.word	0x0500000f


	//   ....[178]....
        /*05cc*/ 	.word	0x0500000f


	//   ....[179]....
        /*05d0*/ 	.word	0x0500000f


	//   ....[180]....
        /*05d4*/ 	.word	0x0500000f


	//   ....[181]....
        /*05d8*/ 	.word	0x0500000f


	//   ....[182]....
        /*05dc*/ 	.word	0x0500000f


	//   ....[183]....
        /*05e0*/ 	.word	0x0500000f


	//   ....[184]....
        /*05e4*/ 	.word	0x0500000f


	//   ....[185]....
        /*05e8*/ 	.word	0x0500000f


	//   ....[186]....
        /*05ec*/ 	.word	0x0500000f


	//   ....[187]....
        /*05f0*/ 	.word	0x0500000f


	//   ....[188]....
        /*05f4*/ 	.word	0x0500000f


	//   ....[189]....
        /*05f8*/ 	.word	0x0500000f


	//   ....[190]....
        /*05fc*/ 	.word	0x0500000f


	//   ....[191]....
        /*0600*/ 	.word	0x0500000f


	//   ....[192]....
        /*0604*/ 	.word	0x0500000f


	//----- nvinfo : EIATTR_COOP_GROUP_INSTR_OFFSETS
	.align		4
.L_203:
        /*0608*/ 	.byte	0x04, 0x28
        /*060a*/ 	.short	(.L_205 - .L_204)


	//   ....[0]....
.L_204:
        /*060c*/ 	.word	0x00000070


	//   ....[1]....
        /*0610*/ 	.word	0x00000140


	//   ....[2]....
        /*0614*/ 	.word	0x00000190


	//   ....[3]....
        /*0618*/ 	.word	0x000003c0


	//   ....[4]....
        /*061c*/ 	.word	0x00000520


	//   ....[5]....
        /*0620*/ 	.word	0x00000640


	//   ....[6]....
        /*0624*/ 	.word	0x000007a0


	//   ....[7]....
        /*0628*/ 	.word	0x00001e10


	//   ....[8]....
        /*062c*/ 	.word	0x00002ce0


	//   ....[9]....
        /*0630*/ 	.word	0x00002fd0


	//   ....[10]....
        /*0634*/ 	.word	0x00004c60


	//   ....[11]....
        /*0638*/ 	.word	0x00004d70


	//   ....[12]....
        /*063c*/ 	.word	0x00005df0


	//   ....[13]....
        /*0640*/ 	.word	0x00005e70


	//   ....[14]....
        /*0644*/ 	.word	0x000087c0


	//   ....[15]....
        /*0648*/ 	.word	0x000089e0


	//   ....[16]....
        /*064c*/ 	.word	0x0000a8a0


	//   ....[17]....
        /*0650*/ 	.word	0x0000a9b0


	//   ....[18]....
        /*0654*/ 	.word	0x0000b9e0


	//   ....[19]....
        /*0658*/ 	.word	0x0000ba40


	//   ....[20]....
        /*065c*/ 	.word	0x0000ebd0


	//   ....[21]....
        /*0660*/ 	.word	0x0000ebf0


	//   ....[22]....
        /*0664*/ 	.word	0x0000ec10


	//   ....[23]....
        /*0668*/ 	.word	0x0000ec40


	//   ....[24]....
        /*066c*/ 	.word	0x00011db0


	//   ....[25]....
        /*0670*/ 	.word	0x00013400


	//   ....[26]....
        /*0674*/ 	.word	0x00013e80


	//   ....[27]....
        /*0678*/ 	.word	0x00013f90


	//   ....[28]....
        /*067c*/ 	.word	0x00014fc0


	//   ....[29]....
        /*0680*/ 	.word	0x00015030


	//   ....[30]....
        /*0684*/ 	.word	0x00016d30


	//   ....[31]....
        /*0688*/ 	.word	0x00016d40


	//   ....[32]....
        /*068c*/ 	.word	0x00016dc0


	//   ....[33]....
        /*0690*/ 	.word	0x00016dd0


	//   ....[34]....
        /*0694*/ 	.word	0x00017e80


	//   ....[35]....
        /*0698*/ 	.word	0x00017e90


	//   ....[36]....
        /*069c*/ 	.word	0x00017ea0


	//   ....[37]....
        /*06a0*/ 	.word	0x00017eb0


	//   ....[38]....
        /*06a4*/ 	.word	0x00017ec0


	//   ....[39]....
        /*06a8*/ 	.word	0x00017ed0


	//   ....[40]....
        /*06ac*/ 	.word	0x00017ee0


	//   ....[41]....
        /*06b0*/ 	.word	0x00017ef0


	//   ....[42]....
        /*06b4*/ 	.word	0x00017f20


	//   ....[43]....
        /*06b8*/ 	.word	0x00017f30


	//   ....[44]....
        /*06bc*/ 	.word	0x00017f60


	//   ....[45]....
        /*06c0*/ 	.word	0x00017f70


	//   ....[46]....
        /*06c4*/ 	.word	0x00017f80


	//   ....[47]....
        /*06c8*/ 	.word	0x00017f90


	//   ....[48]....
        /*06cc*/ 	.word	0x00017fa0


	//   ....[49]....
        /*06d0*/ 	.word	0x00017fd0


	//   ....[50]....
        /*06d4*/ 	.word	0x00017fe0


	//   ....[51]....
        /*06d8*/ 	.word	0x00017ff0


	//   ....[52]....
        /*06dc*/ 	.word	0x00018000


	//   ....[53]....
        /*06e0*/ 	.word	0x00018030


	//   ....[54]....
        /*06e4*/ 	.word	0x00018060


	//   ....[55]....
        /*06e8*/ 	.word	0x00018070


	//   ....[56]....
        /*06ec*/ 	.word	0x00018080


	//   ....[57]....
        /*06f0*/ 	.word	0x000180b0


	//   ....[58]....
        /*06f4*/ 	.word	0x000180e0


	//   ....[59]....
        /*06f8*/ 	.word	0x000180f0


	//   ....[60]....
        /*06fc*/ 	.word	0x00018120


	//   ....[61]....
        /*0700*/ 	.word	0x00018130


	//   ....[62]....
        /*0704*/ 	.word	0x00018140


	//   ....[63]....
        /*0708*/ 	.word	0x00018170


	//   ....[64]....
        /*070c*/ 	.word	0x000181a0


	//   ....[65]....
        /*0710*/ 	.word	0x000181b0


	//   ....[66]....
        /*0714*/ 	.word	0x000181c0


	//   ....[67]....
        /*0718*/ 	.word	0x000181f0


	//   ....[68]....
        /*071c*/ 	.word	0x00018210


	//   ....[69]....
        /*0720*/ 	.word	0x00018220


	//   ....[70]....
        /*0724*/ 	.word	0x00018240


	//   ....[71]....
        /*0728*/ 	.word	0x00018270


	//   ....[72]....
        /*072c*/ 	.word	0x000182a0


	//   ....[73]....
        /*0730*/ 	.word	0x000182c0


	//   ....[74]....
        /*0734*/ 	.word	0x000182d0


	//   ....[75]....
        /*0738*/ 	.word	0x000182f0


	//   ....[76]....
        /*073c*/ 	.word	0x00018300


	//   ....[77]....
        /*0740*/ 	.word	0x00018330


	//   ....[78]....
        /*0744*/ 	.word	0x00018340


	//   ....[79]....
        /*0748*/ 	.word	0x00018370


	//   ....[80]....
        /*074c*/ 	.word	0x00018390


	//   ....[81]....
        /*0750*/ 	.word	0x000183a0


	//   ....[82]....
        /*0754*/ 	.word	0x000183b0


	//   ....[83]....
        /*0758*/ 	.word	0x000183d0


	//   ....[84]....
        /*075c*/ 	.word	0x000183e0


	//   ....[85]....
        /*0760*/ 	.word	0x000183f0


	//   ....[86]....
        /*0764*/ 	.word	0x00018400


	//   ....[87]....
        /*0768*/ 	.word	0x00018420


	//   ....[88]....
        /*076c*/ 	.word	0x00018450


	//   ....[89]....
        /*0770*/ 	.word	0x00018470


	//   ....[90]....
        /*0774*/ 	.word	0x00018490


	//   ....[91]....
        /*0778*/ 	.word	0x000184a0


	//   ....[92]....
        /*077c*/ 	.word	0x000184c0


	//   ....[93]....
        /*0780*/ 	.word	0x000184f0


	//   ....[94]....
        /*0784*/ 	.word	0x00018520


	//   ....[95]....
        /*0788*/ 	.word	0x00018550


	//   ....[96]....
        /*078c*/ 	.word	0x00018580


	//   ....[97]....
        /*0790*/ 	.word	0x000185b0


	//   ....[98]....
        /*0794*/ 	.word	0x00018e00


	//   ....[99]....
        /*0798*/ 	.word	0x00018e30


	//   ....[100]....
        /*079c*/ 	.word	0x00018e70


	//   ....[101]....
        /*07a0*/ 	.word	0x00018e90


	//   ....[102]....
        /*07a4*/ 	.word	0x00019570


	//   ....[103]....
        /*07a8*/ 	.word	0x000195b0


	//   ....[104]....
        /*07ac*/ 	.word	0x00019690


	//   ....[105]....
        /*07b0*/ 	.word	0x000196b0


	//   ....[106]....
        /*07b4*/ 	.word	0x00019770


	//   ....[107]....
        /*07b8*/ 	.word	0x00019790


	//   ....[108]....
        /*07bc*/ 	.word	0x00019860


	//   ....[109]....
        /*07c0*/ 	.word	0x00019880


	//   ....[110]....
        /*07c4*/ 	.word	0x00019d90


	//   ....[111]....
        /*07c8*/ 	.word	0x00019dd0


	//   ....[112]....
        /*07cc*/ 	.word	0x0001a270


	//   ....[113]....
        /*07d0*/ 	.word	0x0001a280


	//   ....[114]....
        /*07d4*/ 	.word	0x0001b020


	//   ....[115]....
        /*07d8*/ 	.word	0x0001b030


	//   ....[116]....
        /*07dc*/ 	.word	0x0001b0f0


	//   ....[117]....
        /*07e0*/ 	.word	0x0001b110


	//   ....[118]....
        /*07e4*/ 	.word	0x0001b1d0


	//   ....[119]....
        /*07e8*/ 	.word	0x0001b1f0


	//   ....[120]....
        /*07ec*/ 	.word	0x0001b2c0


	//   ....[121]....
        /*07f0*/ 	.word	0x0001b2e0


	//   ....[122]....
        /*07f4*/ 	.word	0x0001b440


	//   ....[123]....
        /*07f8*/ 	.word	0x0001b660


	//   ....[124]....
        /*07fc*/ 	.word	0x0001b6a0


	//   ....[125]....
        /*0800*/ 	.word	0x0001b6e0


	//   ....[126]....
        /*0804*/ 	.word	0x0001b710


	//   ....[127]....
        /*0808*/ 	.word	0x0001b740


	//   ....[128]....
        /*080c*/ 	.word	0x0001b770


	//   ....[129]....
        /*0810*/ 	.word	0x0001b900


	//   ....[130]....
        /*0814*/ 	.word	0x0001b930


	//   ....[131]....
        /*0818*/ 	.word	0x0001b970


	//   ....[132]....
        /*081c*/ 	.word	0x0001b9a0


	//   ....[133]....
        /*0820*/ 	.word	0x0001b9d0


	//   ....[134]....
        /*0824*/ 	.word	0x0001ba00


	//   ....[135]....
        /*0828*/ 	.word	0x0001baa0


	//   ....[136]....
        /*082c*/ 	.word	0x0001baf0


	//   ....[137]....
        /*0830*/ 	.word	0x0001bb00


	//   ....[138]....
        /*0834*/ 	.word	0x0001bb40


	//   ....[139]....
        /*0838*/ 	.word	0x0001db90


	//   ....[140]....
        /*083c*/ 	.word	0x0001e700


	//   ....[141]....
        /*0840*/ 	.word	0x0001e730


	//   ....[142]....
        /*0844*/ 	.word	0x0001e7d0


	//   ....[143]....
        /*0848*/ 	.word	0x0001e7e0


	//   ....[144]....
        /*084c*/ 	.word	0x0001e850


	//   ....[145]....
        /*0850*/ 	.word	0x0001e860


	//   ....[146]....
        /*0854*/ 	.word	0x0001e8d0


	//   ....[147]....
        /*0858*/ 	.word	0x0001e8e0


	//   ....[148]....
        /*085c*/ 	.word	0x0001e950


	//   ....[149]....
        /*0860*/ 	.word	0x0001e960


	//   ....[150]....
        /*0864*/ 	.word	0x0001e9d0


	//   ....[151]....
        /*0868*/ 	.word	0x0001e9e0


	//   ....[152]....
        /*086c*/ 	.word	0x0001ea50


	//   ....[153]....
        /*0870*/ 	.word	0x0001ea60


	//   ....[154]....
        /*0874*/ 	.word	0x0001ea70


	//   ....[155]....
        /*0878*/ 	.word	0x0001eab0


	//   ....[156]....
        /*087c*/ 	.word	0x000208e0


	//   ....[157]....
        /*0880*/ 	.word	0x00020910


	//   ....[158]....
        /*0884*/ 	.word	0x00020940


	//   ....[159]....
        /*0888*/ 	.word	0x00020970


	//   ....[160]....
        /*088c*/ 	.word	0x00020980


	//   ....[161]....
        /*0890*/ 	.word	0x000209b0


	//   ....[162]....
        /*0894*/ 	.word	0x000209c0


	//   ....[163]....
        /*0898*/ 	.word	0x00020a00


	//   ....[164]....
        /*089c*/ 	.word	0x00020b70


	//   ....[165]....
        /*08a0*/ 	.word	0x00020ba0


	//   ....[166]....
        /*08a4*/ 	.word	0x00020bd0


	//   ....[167]....
        /*08a8*/ 	.word	0x00020c00


	//   ....[168]....
        /*08ac*/ 	.word	0x00020c30


	//   ....[169]....
        /*08b0*/ 	.word	0x00020c60


	//   ....[170]....
        /*08b4*/ 	.word	0x00020ce0


	//   ....[171]....
        /*08b8*/ 	.word	0x00020d20


	//   ....[172]....
        /*08bc*/ 	.word	0x00020d30


	//   ....[173]....
        /*08c0*/ 	.word	0x00020d70


	//   ....[174]....
        /*08c4*/ 	.word	0x00021850


	//   ....[175]....
        /*08c8*/ 	.word	0x00021f10


	//   ....[176]....
        /*08cc*/ 	.word	0x00022110


	//   ....[177]....
        /*08d0*/ 	.word	0x00022160


	//   ....[178]....
        /*08d4*/ 	.word	0x000221c0


	//   ....[179]....
        /*08d8*/ 	.word	0x000222b0


	//   ....[180]....
        /*08dc*/ 	.word	0x00022310


	//   ....[181]....
        /*08e0*/ 	.word	0x000223f0


	//   ....[182]....
        /*08e4*/ 	.word	0x00022450


	//   ....[183]....
        /*08e8*/ 	.word	0x00022530


	//   ....[184]....
        /*08ec*/ 	.word	0x00022590


	//   ....[185]....
        /*08f0*/ 	.word	0x00022670


	//   ....[186]....
        /*08f4*/ 	.word	0x000226d0


	//   ....[187]....
        /*08f8*/ 	.word	0x000227b0


	//   ....[188]....
        /*08fc*/ 	.word	0x00022810


	//   ....[189]....
        /*0900*/ 	.word	0x000228d0


	//   ....[190]....
        /*0904*/ 	.word	0x00022950


	//   ....[191]....
        /*0908*/ 	.word	0x00022a10


	//   ....[192]....
        /*090c*/ 	.word	0x00022d60


	//----- nvinfo : EIATTR_REG_RECONFIG
	.align		4
.L_205:
        /*0910*/ 	.byte	0x01, 0x54
	.zero		2


	//----- nvinfo : EIATTR_SYSCALL_OFFSETS
	.align		4
        /*0914*/ 	.byte	0x04, 0x46
        /*0916*/ 	.short	(.L_207 - .L_206)


	//   ....[0]....
.L_206:
        /*0918*/ 	.word	0x00001f90


	//   ....[1]....
        /*091c*/ 	.word	0x0001d600


	//   ....[2]....
        /*0920*/ 	.word	0x0001d770


	//   ....[3]....
        /*0924*/ 	.word	0x0001d8c0


	//   ....[4]....
        /*0928*/ 	.word	0x0001da00


	//   ....[5]....
        /*092c*/ 	.word	0x0001e300


	//----- nvinfo : EIATTR_MBARRIER_INSTR_OFFSETS
	.align		4
.L_207:
        /*0930*/ 	.byte	0x04, 0x39
        /*0932*/ 	.short	(.L_209 - .L_208)


	//   ....[0]....
.L_208:
        /*0934*/ 	.word	0x00000270
        /*0938*/ 	.word	0x000000ff
        /*093c*/ 	.word	0x0002e800
        /*0940*/ 	.short	0x0100
        /*0942*/ 	.byte	0x08
	.zero		1


	//   ....[1]....
        /*0944*/ 	.word	0x00000280
        /*0948*/ 	.word	0x000000ff
        /*094c*/ 	.word	0x0002e820
        /*0950*/ 	.short	0x0100
        /*0952*/ 	.byte	0x08
	.zero		1


	//   ....[2]....
        /*0954*/ 	.word	0x00000370
        /*0958*/ 	.word	0x000000ff
        /*095c*/ 	.word	0x0002e830
        /*0960*/ 	.short	0x0100
        /*0962*/ 	.byte	0x08
	.zero		1


	//   ....[3]....
        /*0964*/ 	.word	0x00000380
        /*0968*/ 	.word	0x000000ff
        /*096c*/ 	.word	0x0002e840
        /*0970*/ 	.short	0x0100
        /*0972*/ 	.byte	0x08
	.zero		1


	//   ....[4]....
        /*0974*/ 	.word	0x00000390
        /*0978*/ 	.word	0x000000ff
        /*097c*/ 	.word	0x0002e838
        /*0980*/ 	.short	0x0100
        /*0982*/ 	.byte	0x08
	.zero		1


	//   ....[5]....
        /*0984*/ 	.word	0x000003a0
        /*0988*/ 	.word	0x000000ff
        /*098c*/ 	.word	0x0002e848
        /*0990*/ 	.short	0x0100
        /*0992*/ 	.byte	0x08
	.zero		1


	//   ....[6]....
        /*0994*/ 	.word	0x000004d0
        /*0998*/ 	.word	0x000000ff
        /*099c*/ 	.word	0x0002e850
        /*09a0*/ 	.short	0x0100
        /*09a2*/ 	.byte	0x08
	.zero		1


	//   ....[7]....
        /*09a4*/ 	.word	0x000004e0
        /*09a8*/ 	.word	0x000000ff
        /*09ac*/ 	.word	0x0002e860
        /*09b0*/ 	.short	0x0100
        /*09b2*/ 	.byte	0x08
	.zero		1


	//   ....[8]....
        /*09b4*/ 	.word	0x000004f0
        /*09b8*/ 	.word	0x000000ff
        /*09bc*/ 	.word	0x0002e858
        /*09c0*/ 	.short	0x0100
        /*09c2*/ 	.byte	0x08
	.zero		1


	//   ....[9]....
        /*09c4*/ 	.word	0x00000500
        /*09c8*/ 	.word	0x000000ff
        /*09cc*/ 	.word	0x0002e868
        /*09d0*/ 	.short	0x0100
        /*09d2*/ 	.byte	0x08
	.zero		1


	//   ....[10]....
        /*09d4*/ 	.word	0x000005f0
        /*09d8*/ 	.word	0x000000ff
        /*09dc*/ 	.word	0x0002e870
        /*09e0*/ 	.short	0x0100
        /*09e2*/ 	.byte	0x06
	.zero		1


	//   ....[11]....
        /*09e4*/ 	.word	0x00000600
        /*09e8*/ 	.word	0x000000ff
        /*09ec*/ 	.word	0x0002e880
        /*09f0*/ 	.short	0x0100
        /*09f2*/ 	.byte	0x06
	.zero		1


	//   ....[12]....
        /*09f4*/ 	.word	0x00000610
        /*09f8*/ 	.word	0x000000ff
        /*09fc*/ 	.word	0x0002e878
        /*0a00*/ 	.short	0x0100
        /*0a02*/ 	.byte	0x06
	.zero		1


	//   ....[13]....
        /*0a04*/ 	.word	0x00000620
        /*0a08*/ 	.word	0x000000ff
        /*0a0c*/ 	.word	0x0002e888
        /*0a10*/ 	.short	0x0100
        /*0a12*/ 	.byte	0x06
	.zero		1


	//   ....[14]....
        /*0a14*/ 	.word	0x00000750
        /*0a18*/ 	.word	0x000000ff
        /*0a1c*/ 	.word	0x0002e890
        /*0a20*/ 	.short	0x0100
        /*0a22*/ 	.byte	0x08
	.zero		1


	//   ....[15]....
        /*0a24*/ 	.word	0x00000760
        /*0a28*/ 	.word	0x000000ff
        /*0a2c*/ 	.word	0x0002e8a0
        /*0a30*/ 	.short	0x0100
        /*0a32*/ 	.byte	0x08
	.zero		1


	//   ....[16]....
        /*0a34*/ 	.word	0x00000770
        /*0a38*/ 	.word	0x000000ff
        /*0a3c*/ 	.word	0x0002e898
        /*0a40*/ 	.short	0x0100
        /*0a42*/ 	.byte	0x08
	.zero		1


	//   ....[17]....
        /*0a44*/ 	.word	0x00000780
        /*0a48*/ 	.word	0x000000ff
        /*0a4c*/ 	.word	0x0002e8a8
        /*0a50*/ 	.short	0x0100
        /*0a52*/ 	.byte	0x08
	.zero		1


	//   ....[18]....
        /*0a54*/ 	.word	0x000008b0
        /*0a58*/ 	.word	0x000000ff
        /*0a5c*/ 	.word	0x0002e8b0
        /*0a60*/ 	.short	0x0100
        /*0a62*/ 	.byte	0x08
	.zero		1


	//   ....[19]....
        /*0a64*/ 	.word	0x000008c0
        /*0a68*/ 	.word	0x000000ff
        /*0a6c*/ 	.word	0x0002e8c0
        /*0a70*/ 	.short	0x0100
        /*0a72*/ 	.byte	0x08
	.zero		1


	//   ....[20]....
        /*0a74*/ 	.word	0x000008d0
        /*0a78*/ 	.word	0x000000ff
        /*0a7c*/ 	.word	0x0002e8b8
        /*0a80*/ 	.short	0x0100
        /*0a82*/ 	.byte	0x08
	.zero		1


	//   ....[21]....
        /*0a84*/ 	.word	0x000008e0
        /*0a88*/ 	.word	0x000000ff
        /*0a8c*/ 	.word	0x0002e8c8
        /*0a90*/ 	.short	0x0100
        /*0a92*/ 	.byte	0x08
	.zero		1


	//   ....[22]....
        /*0a94*/ 	.word	0x00002010
        /*0a98*/ 	.word	0x000000ff
        /*0a9c*/ 	.word	0x0002e800
        /*0aa0*/ 	.short	0x010a
        /*0aa2*/ 	.byte	0x29
	.zero		1


	//   ....[23]....
        /*0aa4*/ 	.word	0x00002090
        /*0aa8*/ 	.word	0x00000005
        /*0aac*/ 	.word	0x0002e830
        /*0ab0*/ 	.short	0x010a
        /*0ab2*/ 	.byte	0x3f
	.zero		1


	//   ....[24]....
        /*0ab4*/ 	.word	0x000020d0
        /*0ab8*/ 	.word	0x00000005
        /*0abc*/ 	.word	0x0002e830
        /*0ac0*/ 	.short	0x010a
        /*0ac2*/ 	.byte	0x3f
	.zero		1


	//   ....[25]....
        /*0ac4*/ 	.word	0x00002e20
        /*0ac8*/ 	.word	0x00000000
        /*0acc*/ 	.word	0x00000000
        /*0ad0*/ 	.short	0x0101
        /*0ad2*/ 	.byte	0x3f
	.zero		1


	//   ....[26]....
        /*0ad4*/ 	.word	0x000077e0
        /*0ad8*/ 	.word	0x000000ff
        /*0adc*/ 	.word	0x0002e830
        /*0ae0*/ 	.short	0x010a
        /*0ae2*/ 	.byte	0x06
	.zero		1


	//   ....[27]....
        /*0ae4*/ 	.word	0x00007820
        /*0ae8*/ 	.word	0x000000ff
        /*0aec*/ 	.word	0x0002e830
        /*0af0*/ 	.short	0x010a
        /*0af2*/ 	.byte	0x06
	.zero		1


	//   ....[28]....
        /*0af4*/ 	.word	0x000083e0
        /*0af8*/ 	.word	0x000000ff
        /*0afc*/ 	.word	0x0002e850
        /*0b00*/ 	.short	0x010a
        /*0b02*/ 	.byte	0x06
	.zero		1


	//   ....[29]....
        /*0b04*/ 	.word	0x00008420
        /*0b08*/ 	.word	0x000000ff
        /*0b0c*/ 	.word	0x0002e850
        /*0b10*/ 	.short	0x010a
        /*0b12*/ 	.byte	0x06
	.zero		1


	//   ....[30]....
        /*0b14*/ 	.word	0x000087f0
        /*0b18*/ 	.word	0x00000008
        /*0b1c*/ 	.word	0x00000000
        /*0b20*/ 	.short	0x0101
        /*0b22*/ 	.byte	0x3f
	.zero		1


	//   ....[31]....
        /*0b24*/ 	.word	0x0000cc40
        /*0b28*/ 	.word	0x000000ff
        /*0b2c*/ 	.word	0x00000000
        /*0b30*/ 	.short	0x0101
        /*0b32*/ 	.byte	0x06
	.zero		1


	//   ....[32]....
        /*0b34*/ 	.word	0x0000d730
        /*0b38*/ 	.word	0x000000ff
        /*0b3c*/ 	.word	0x0002e830
        /*0b40*/ 	.short	0x010a
        /*0b42*/ 	.byte	0x06
	.zero		1


	//   ....[33]....
        /*0b44*/ 	.word	0x0000d770
        /*0b48*/ 	.word	0x000000ff
        /*0b4c*/ 	.word	0x0002e830
        /*0b50*/ 	.short	0x010a
        /*0b52*/ 	.byte	0x06
	.zero		1


	//   ....[34]....
        /*0b54*/ 	.word	0x0000e360
        /*0b58*/ 	.word	0x000000ff
        /*0b5c*/ 	.word	0x0002e850
        /*0b60*/ 	.short	0x010a
        /*0b62*/ 	.byte	0x06
	.zero		1


	//   ....[35]....
        /*0b64*/ 	.word	0x0000e3a0
        /*0b68*/ 	.word	0x000000ff
        /*0b6c*/ 	.word	0x0002e850
        /*0b70*/ 	.short	0x010a
        /*0b72*/ 	.byte	0x06
	.zero		1


	//   ....[36]....
        /*0b74*/ 	.word	0x00010260
        /*0b78*/ 	.word	0x00000005
        /*0b7c*/ 	.word	0x00000000
        /*0b80*/ 	.short	0x0101
        /*0b82*/ 	.byte	0x3f
	.zero		1


	//   ....[37]....
        /*0b84*/ 	.word	0x00010530
        /*0b88*/ 	.word	0x000000ff
        /*0b8c*/ 	.word	0x00000000
        /*0b90*/ 	.short	0x0101
        /*0b92*/ 	.byte	0x06
	.zero		1


	//   ....[38]....
        /*0b94*/ 	.word	0x00010da0
        /*0b98*/ 	.word	0x000000ff
        /*0b9c*/ 	.word	0x0002e830
        /*0ba0*/ 	.short	0x010a
        /*0ba2*/ 	.byte	0x06
	.zero		1


	//   ....[39]....
        /*0ba4*/ 	.word	0x00010de0
        /*0ba8*/ 	.word	0x000000ff
        /*0bac*/ 	.word	0x0002e830
        /*0bb0*/ 	.short	0x010a
        /*0bb2*/ 	.byte	0x06
	.zero		1


	//   ....[40]....
        /*0bb4*/ 	.word	0x000119d0
        /*0bb8*/ 	.word	0x000000ff
        /*0bbc*/ 	.word	0x0002e850
        /*0bc0*/ 	.short	0x010a
        /*0bc2*/ 	.byte	0x06
	.zero		1


	//   ....[41]....
        /*0bc4*/ 	.word	0x00011a10
        /*0bc8*/ 	.word	0x000000ff
        /*0bcc*/ 	.word	0x0002e850
        /*0bd0*/ 	.short	0x010a
        /*0bd2*/ 	.byte	0x06
	.zero		1


	//   ....[42]....
        /*0bd4*/ 	.word	0x00011de0
        /*0bd8*/ 	.word	0x00000000
        /*0bdc*/ 	.word	0x00000000
        /*0be0*/ 	.short	0x0101
        /*0be2*/ 	.byte	0x3f
	.zero		1


	//   ....[43]....
        /*0be4*/ 	.word	0x00016230
        /*0be8*/ 	.word	0x000000ff
        /*0bec*/ 	.word	0x00000000
        /*0bf0*/ 	.short	0x0101
        /*0bf2*/ 	.byte	0x06
	.zero		1


	//   ....[44]....
        /*0bf4*/ 	.word	0x000169b0
        /*0bf8*/ 	.word	0x000000ff
        /*0bfc*/ 	.word	0x0002e850
        /*0c00*/ 	.short	0x010a
        /*0c02*/ 	.byte	0x04
	.zero		1


	//   ....[45]....
        /*0c04*/ 	.word	0x000169f0
        /*0c08*/ 	.word	0x000000ff
        /*0c0c*/ 	.word	0x0002e850
        /*0c10*/ 	.short	0x010a
        /*0c12*/ 	.byte	0x04
	.zero		1


	//   ....[46]....
        /*0c14*/ 	.word	0x000170b0
        /*0c18*/ 	.word	0x000000ff
        /*0c1c*/ 	.word	0x00000000
        /*0c20*/ 	.short	0x0101
        /*0c22*/ 	.byte	0x04
	.zero		1


	//   ....[47]....
        /*0c24*/ 	.word	0x000195a0
        /*0c28*/ 	.word	0x0000000e
        /*0c2c*/ 	.word	0x00000000
        /*0c30*/ 	.short	0x0101
        /*0c32*/ 	.byte	0x3f
	.zero		1


	//   ....[48]....
        /*0c34*/ 	.word	0x00019a60
        /*0c38*/ 	.word	0x0000000e
        /*0c3c*/ 	.word	0x00000000
        /*0c40*/ 	.short	0x0101
        /*0c42*/ 	.byte	0x3f
	.zero		1


	//   ....[49]....
        /*0c44*/ 	.word	0x0001de00
        /*0c48*/ 	.word	0x00000004
        /*0c4c*/ 	.word	0x0002e880
        /*0c50*/ 	.short	0x010a
        /*0c52*/ 	.byte	0x3f
	.zero		1


	//   ....[50]....
        /*0c54*/ 	.word	0x0001dfa0
        /*0c58*/ 	.word	0x00000004
        /*0c5c*/ 	.word	0x0002e840
        /*0c60*/ 	.short	0x010a
        /*0c62*/ 	.byte	0x3f
	.zero		1


	//   ....[51]....
        /*0c64*/ 	.word	0x0001eb60
        /*0c68*/ 	.word	0x00000013
        /*0c6c*/ 	.word	0x0002e800
        /*0c70*/ 	.short	0x0107
        /*0c72*/ 	.byte	0x3f
	.zero		1


	//   ....[52]....
        /*0c74*/ 	.word	0x0001ec50
        /*0c78*/ 	.word	0x00000013
        /*0c7c*/ 	.word	0x0002e800
        /*0c80*/ 	.short	0x0101
        /*0c82*/ 	.byte	0x3f
	.zero		1


	//   ....[53]....
        /*0c84*/ 	.word	0x0001ec70
        /*0c88*/ 	.word	0x00000013
        /*0c8c*/ 	.word	0x0002e820
        /*0c90*/ 	.short	0x010a
        /*0c92*/ 	.byte	0x3f
	.zero		1


	//   ....[54]....
        /*0c94*/ 	.word	0x0001ef80
        /*0c98*/ 	.word	0x00000004
        /*0c9c*/ 	.word	0x0002e880
        /*0ca0*/ 	.short	0x010a
        /*0ca2*/ 	.byte	0x3f
	.zero		1


	//   ....[55]....
        /*0ca4*/ 	.word	0x0001f1e0
        /*0ca8*/ 	.word	0x00000004
        /*0cac*/ 	.word	0x0002e840
        /*0cb0*/ 	.short	0x010a
        /*0cb2*/ 	.byte	0x3f
	.zero		1


	//   ....[56]....
        /*0cb4*/ 	.word	0x0001f4b0
        /*0cb8*/ 	.word	0x00000014
        /*0cbc*/ 	.word	0x0002e870
        /*0cc0*/ 	.short	0x010a
        /*0cc2*/ 	.byte	0x3f
	.zero		1


	//   ....[57]....
        /*0cc4*/ 	.word	0x0001f520
        /*0cc8*/ 	.word	0x00000014
        /*0ccc*/ 	.word	0x0002e860
        /*0cd0*/ 	.short	0x010a
        /*0cd2*/ 	.byte	0x3f
	.zero		1


	//   ....[58]....
        /*0cd4*/ 	.word	0x0001fbc0
        /*0cd8*/ 	.word	0x00000014
        /*0cdc*/ 	.word	0x0002e850
        /*0ce0*/ 	.short	0x0101
        /*0ce2*/ 	.byte	0x3f
	.zero		1


	//   ....[59]....
        /*0ce4*/ 	.word	0x0001fc40
        /*0ce8*/ 	.word	0x00000014
        /*0cec*/ 	.word	0x00000000
        /*0cf0*/ 	.short	0x0101
        /*0cf2*/ 	.byte	0x3f
	.zero		1


	//   ....[60]....
        /*0cf4*/ 	.word	0x0001fe60
        /*0cf8*/ 	.word	0x00000011
        /*0cfc*/ 	.word	0x0002e870
        /*0d00*/ 	.short	0x010a
        /*0d02*/ 	.byte	0x3f
	.zero		1


	//   ....[61]....
        /*0d04*/ 	.word	0x0001fef0
        /*0d08*/ 	.word	0x00000011
        /*0d0c*/ 	.word	0x0002e860
        /*0d10*/ 	.short	0x010a
        /*0d12*/ 	.byte	0x3f
	.zero		1


	//   ....[62]....
        /*0d14*/ 	.word	0x000205b0
        /*0d18*/ 	.word	0x00000011
        /*0d1c*/ 	.word	0x0002e850
        /*0d20*/ 	.short	0x0101
        /*0d22*/ 	.byte	0x3f
	.zero		1


	//   ....[63]....
        /*0d24*/ 	.word	0x000205f0
        /*0d28*/ 	.word	0x00000000
        /*0d2c*/ 	.word	0x00000000
        /*0d30*/ 	.short	0x0101
        /*0d32*/ 	.byte	0x3f
	.zero		1


	//   ....[64]....
        /*0d34*/ 	.word	0x000217d0
        /*0d38*/ 	.word	0x00000000
        /*0d3c*/ 	.word	0x0002e820
        /*0d40*/ 	.short	0x010a
        /*0d42*/ 	.byte	0x3f
	.zero		1


	//   ....[65]....
        /*0d44*/ 	.word	0x00021990
        /*0d48*/ 	.word	0x00000006
        /*0d4c*/ 	.word	0x00000000
        /*0d50*/ 	.short	0x010a
        /*0d52*/ 	.byte	0x3f
	.zero		1


	//   ....[66]....
        /*0d54*/ 	.word	0x00021a00
        /*0d58*/ 	.word	0x00000007
        /*0d5c*/ 	.word	0x00000000
        /*0d60*/ 	.short	0x010a
        /*0d62*/ 	.byte	0x3f
	.zero		1


	//   ....[67]....
        /*0d64*/ 	.word	0x00021a60
        /*0d68*/ 	.word	0x00000004
        /*0d6c*/ 	.word	0x0002e860
        /*0d70*/ 	.short	0x010a
        /*0d72*/ 	.byte	0x3f
	.zero		1


	//   ....[68]....
        /*0d74*/ 	.word	0x00021ab0
        /*0d78*/ 	.word	0x00000003
        /*0d7c*/ 	.word	0x0002e860
        /*0d80*/ 	.short	0x010a
        /*0d82*/ 	.byte	0x3f
	.zero		1


	//   ....[69]....
        /*0d84*/ 	.word	0x00021af0
        /*0d88*/ 	.word	0x00000004
        /*0d8c*/ 	.word	0x0002e880
        /*0d90*/ 	.short	0x010a
        /*0d92*/ 	.byte	0x3f
	.zero		1


	//   ....[70]....
        /*0d94*/ 	.word	0x00021b10
        /*0d98*/ 	.word	0x00000003
        /*0d9c*/ 	.word	0x0002e880
        /*0da0*/ 	.short	0x010a
        /*0da2*/ 	.byte	0x3f
	.zero		1


	//   ....[71]....
        /*0da4*/ 	.word	0x00021b80
        /*0da8*/ 	.word	0x00000003
        /*0dac*/ 	.word	0x0002e800
        /*0db0*/ 	.short	0x010a
        /*0db2*/ 	.byte	0x3f
	.zero		1


	//   ....[72]....
        /*0db4*/ 	.word	0x00021bd0
        /*0db8*/ 	.word	0x00000005
        /*0dbc*/ 	.word	0x0002e830
        /*0dc0*/ 	.short	0x010a
        /*0dc2*/ 	.byte	0x3f
	.zero		1


	//   ....[73]....
        /*0dc4*/ 	.word	0x00021c30
        /*0dc8*/ 	.word	0x00000009
        /*0dcc*/ 	.word	0x0002e830
        /*0dd0*/ 	.short	0x010a
        /*0dd2*/ 	.byte	0x3f
	.zero		1


	//   ....[74]....
        /*0dd4*/ 	.word	0x00021c90
        /*0dd8*/ 	.word	0x00000009
        /*0ddc*/ 	.word	0x0002e850
        /*0de0*/ 	.short	0x010a
        /*0de2*/ 	.byte	0x3f
	.zero		1


	//   ....[75]....
        /*0de4*/ 	.word	0x00021cf0
        /*0de8*/ 	.word	0x00000003
        /*0dec*/ 	.word	0x0002e830
        /*0df0*/ 	.short	0x010a
        /*0df2*/ 	.byte	0x3f
	.zero		1


	//   ....[76]....
        /*0df4*/ 	.word	0x00021d50
        /*0df8*/ 	.word	0x00000003
        /*0dfc*/ 	.word	0x0002e850
        /*0e00*/ 	.short	0x010a
        /*0e02*/ 	.byte	0x3f
	.zero		1


	//   ....[77]....
        /*0e04*/ 	.word	0x00021db0
        /*0e08*/ 	.word	0x00000003
        /*0e0c*/ 	.word	0x0002e830
        /*0e10*/ 	.short	0x010a
        /*0e12*/ 	.byte	0x3f
	.zero		1


	//   ....[78]....
        /*0e14*/ 	.word	0x00021e10
        /*0e18*/ 	.word	0x00000003
        /*0e1c*/ 	.word	0x0002e850
        /*0e20*/ 	.short	0x010a
        /*0e22*/ 	.byte	0x3f
	.zero		1


	//   ....[79]....
        /*0e24*/ 	.word	0x00021e70
        /*0e28*/ 	.word	0x00000007
        /*0e2c*/ 	.word	0x0002e850
        /*0e30*/ 	.short	0x010a
        /*0e32*/ 	.byte	0x3f
	.zero		1


	//   ....[80]....
        /*0e34*/ 	.word	0x00021fc0
        /*0e38*/ 	.word	0x00000004
        /*0e3c*/ 	.word	0x0002e880
        /*0e40*/ 	.short	0x010a
        /*0e42*/ 	.byte	0x3f
	.zero		1


	//   ....[81]....
        /*0e44*/ 	.word	0x00022010
        /*0e48*/ 	.word	0x00000004
        /*0e4c*/ 	.word	0x0002e840
        /*0e50*/ 	.short	0x010a
        /*0e52*/ 	.byte	0x3f
	.zero		1


	//   ....[82]....
        /*0e54*/ 	.word	0x00022a50
        /*0e58*/ 	.word	0x00000013
        /*0e5c*/ 	.word	0x0002e820
        /*0e60*/ 	.short	0x010a
        /*0e62*/ 	.byte	0x3f
	.zero		1


	//   ....[83]....
        /*0e64*/ 	.word	0x00022aa0
        /*0e68*/ 	.word	0x00000004
        /*0e6c*/ 	.word	0x0002e880
        /*0e70*/ 	.short	0x010a
        /*0e72*/ 	.byte	0x3f
	.zero		1


	//   ....[84]....
        /*0e74*/ 	.word	0x00022af0
        /*0e78*/ 	.word	0x00000004
        /*0e7c*/ 	.word	0x0002e840
        /*0e80*/ 	.short	0x010a
        /*0e82*/ 	.byte	0x3f
	.zero		1


	//   ....[85]....
        /*0e84*/ 	.word	0x00022b40
        /*0e88*/ 	.word	0x00000014
        /*0e8c*/ 	.word	0x0002e870
        /*0e90*/ 	.short	0x010a
        /*0e92*/ 	.byte	0x3f
	.zero		1


	//   ....[86]....
        /*0e94*/ 	.word	0x00022b90
        /*0e98*/ 	.word	0x00000014
        /*0e9c*/ 	.word	0x0002e860
        /*0ea0*/ 	.short	0x010a
        /*0ea2*/ 	.byte	0x3f
	.zero		1


	//   ....[87]....
        /*0ea4*/ 	.word	0x00022be0
        /*0ea8*/ 	.word	0x00000011
        /*0eac*/ 	.word	0x0002e870
        /*0eb0*/ 	.short	0x010a
        /*0eb2*/ 	.byte	0x3f
	.zero		1


	//   ....[88]....
        /*0eb4*/ 	.word	0x00022c30
        /*0eb8*/ 	.word	0x00000011
        /*0ebc*/ 	.word	0x0002e860
        /*0ec0*/ 	.short	0x010a
        /*0ec2*/ 	.byte	0x3f
	.zero		1


	//   ....[89]....
        /*0ec4*/ 	.word	0x00022c80
        /*0ec8*/ 	.word	0x00000000
        /*0ecc*/ 	.word	0x0002e820
        /*0ed0*/ 	.short	0x010a
        /*0ed2*/ 	.byte	0x3f
	.zero		1


	//   ....[90]....
        /*0ed4*/ 	.word	0x00022e20
        /*0ed8*/ 	.word	0x00000006
        /*0edc*/ 	.word	0x00000000
        /*0ee0*/ 	.short	0x010a
        /*0ee2*/ 	.byte	0x3f
	.zero		1


	//   ....[91]....
        /*0ee4*/ 	.word	0x00022e70
        /*0ee8*/ 	.word	0x00000007
        /*0eec*/ 	.word	0x00000000
        /*0ef0*/ 	.short	0x010a
        /*0ef2*/ 	.byte	0x3f
	.zero		1


	//   ....[92]....
        /*0ef4*/ 	.word	0x00022ec0
        /*0ef8*/ 	.word	0x00000004
        /*0efc*/ 	.word	0x0002e860
        /*0f00*/ 	.short	0x010a
        /*0f02*/ 	.byte	0x3f
	.zero		1


	//   ....[93]....
        /*0f04*/ 	.word	0x00022f10
        /*0f08*/ 	.word	0x00000003
        /*0f0c*/ 	.word	0x0002e860
        /*0f10*/ 	.short	0x010a
        /*0f12*/ 	.byte	0x3f
	.zero		1


	//   ....[94]....
        /*0f14*/ 	.word	0x00022f60
        /*0f18*/ 	.word	0x00000004
        /*0f1c*/ 	.word	0x0002e880
        /*0f20*/ 	.short	0x010a
        /*0f22*/ 	.byte	0x3f
	.zero		1


	//----- nvinfo : EIATTR_NUM_MBARRIERS
	.align		4
.L_209:
        /*0f24*/ 	.byte	0x03, 0x38
        /*0f26*/ 	.short	0x0016


	//----- nvinfo : EIATTR_EXIT_INSTR_OFFSETS
	.align		4
        /*0f28*/ 	.byte	0x04, 0x1c
        /*0f2a*/ 	.short	(.L_211 - .L_210)


	//   ....[0]....
.L_210:
        /*0f2c*/ 	.word	0x00000a80


	//   ....[1]....
        /*0f30*/ 	.word	0x0001b3e0


	//   ....[2]....
        /*0f34*/ 	.word	0x00021b60


	//----- nvinfo : EIATTR_MAX_THREADS
	.align		4
.L_211:
        /*0f38*/ 	.byte	0x04, 0x05
        /*0f3a*/ 	.short	(.L_213 - .L_212)
.L_212:
        /*0f3c*/ 	.word	0x00000180
        /*0f40*/ 	.word	0x00000001
        /*0f44*/ 	.word	0x00000001


	//----- nvinfo : EIATTR_CRS_STACK_SIZE
	.align		4
.L_213:
        /*0f48*/ 	.byte	0x04, 0x1e
        /*0f4a*/ 	.short	(.L_215 - .L_214)
.L_214:
        /*0f4c*/ 	.word	0x00000000


	//----- nvinfo : EIATTR_CBANK_PARAM_SIZE
	.align		4
.L_215:
        /*0f50*/ 	.byte	0x03, 0x19
        /*0f52*/ 	.short	0x0af0


	//----- nvinfo : EIATTR_PARAM_CBANK
	.align		4
        /*0f54*/ 	.byte	0x04, 0x0a
        /*0f56*/ 	.short	(.L_217 - .L_216)
	.align		4
.L_216:
        /*0f58*/ 	.word	index@(.nv.constant0._ZN7cutlass13device_kernelIN5flash11enable_sm90INS1_16FlashAttnFwdSm90INS1_25CollectiveMainloopFwdSm90ILi2EN4cute5tupleIJNS5_1CILi1EEES8_S8_EEENS6_IJNS7_ILi128EEENS7_ILi224EEESA_EEELi128ENS_12float_e4m3_tEfNS_4arch4Sm90ELb0ELb1ELb0ELb1ELb0ELb0ELb0ELb1ELb1ELb1ELb1ELb0EEENS1_21CollectiveEpilogueFwdINS6_IJSA_SA_SB_EEES9_NS_10bfloat16_tESF_Li256ELb1ELb1ELb1ELb1EEENS1_36VarlenDynamicPersistentTileSchedulerILi128ELi224ELi256ELi128ELb1ELb1ELb1ELb1ELb0ELb1EEEEEEEEEvNT_6ParamsE)
        /*0f5c*/ 	.short	0x0210
        /*0f5e*/ 	.short	0x0af0


	//----- nvinfo : EIATTR_SW_WAR
	.align		4
.L_217:
        /*0f60*/ 	.byte	0x04, 0x36
        /*0f62*/ 	.short	(.L_219 - .L_218)
.L_218:
        /*0f64*/ 	.word	0x00000008
.L_219:


//--------------------- .nv.info._ZN7cutlass13device_kernelIN5flash11enable_sm90INS1_16FlashAttnFwdSm90INS1_25CollectiveMainloopFwdSm90ILi2EN4cute5tupleIJNS5_1CILi1EEES8_S8_EEENS6_IJNS7_ILi128EEENS7_ILi224EEESA_EEELi128ENS_12float_e4m3_tEfNS_4arch4Sm90ELb0ELb1ELb0ELb1ELb0ELb1ELb0ELb1ELb1ELb1ELb1ELb0EEENS1_21CollectiveEpilogueFwdINS6_IJSA_SA_SB_EEES9_NS_10bfloat16_tESF_Li256ELb1ELb1ELb1ELb1EEENS1_36VarlenDynamicPersistentTileSchedulerILi128ELi224ELi256ELi128ELb1ELb1ELb1ELb1ELb0ELb1EEEEEEEEEvNT_6ParamsE --------------------------
	.section	.nv.info._ZN7cutlass13device_kernelIN5flash11enable_sm90INS1_16FlashAttnFwdSm90INS1_25CollectiveMainloopFwdSm90ILi2EN4cute5tupleIJNS5_1CILi1EEES8_S8_EEENS6_IJNS7_ILi128EEENS7_ILi224EEESA_EEELi128ENS_12float_e4m3_tEfNS_4arch4Sm90ELb0ELb1ELb0ELb1ELb0ELb1ELb0ELb1ELb1ELb1ELb1ELb0EEENS1_21CollectiveEpilogueFwdINS6_IJSA_SA_SB_EEES9_NS_10bfloat16_tESF_Li256ELb1ELb1ELb1ELb1EEENS1_36VarlenDynamicPersistentTileSchedulerILi128ELi224ELi256ELi128ELb1ELb1ELb1ELb1ELb0ELb1EEEEEEEEEvNT_6ParamsE,"",@"SHT_CUDA_INFO"
	.sectionflags	@""
	.align	4


	//----- nvinfo : EIATTR_CUDA_API_VERSION
	.align		4
        /*0000*/ 	.byte	0x04, 0x37
        /*0002*/ 	.short	(.L_221 - .L_220)
.L_220:
        /*0004*/ 	.word	0x00000082


	//----- nvinfo : EIATTR_KPARAM_INFO
	.align		4
.L_221:
        /*0008*/ 	.byte	0x04, 0x17
        /*000a*/ 	.short	(.L_223 - .L_222)
.L_222:
        /*000c*/ 	.word	0x00000000
        /*0010*/ 	.short	0x0000
        /*0012*/ 	.short	0x0070
        /*0014*/ 	.byte	0x00, 0xf0, 0x01, 0x2a


	//----- nvinfo : EIATTR_SPARSE_MMA_MASK
	.align		4
.L_223:
        /*0018*/ 	.byte	0x03, 0x50
        /*001a*/ 	.short	0x0000


	//----- nvinfo : EIATTR_MAXREG_COUNT
	.align		4
        /*001c*/ 	.byte	0x03, 0x1b
        /*001e*/ 	.short	0x00a8


	//----- nvinfo : EIATTR_NUM_BARRIERS
	.align		4
        /*0020*/ 	.byte	0x02, 0x4c
        /*0022*/ 	.byte	0x10
	.zero		1


	//----- nvinfo : EIATTR_EXTERNS
	.align		4
        /*0024*/ 	.byte	0x04, 0x0f
        /*0026*/ 	.short	(.L_225 - .L_224)


	//   ....[0]....
	.align		4
.L_224:
        /*0028*/ 	.word	index@(__assertfail)


	//----- nvinfo : EIATTR_ANNOTATIONS
	.align		4
.L_225:
        /*002c*/ 	.byte	0x04, 0x55
        /*002e*/ 	.short	(.L_227 - .L_226)


	//   ....[0]....
.L_226:
        /* <DEDUP_REMOVED lines=172> */


	//----- nvinfo : EIATTR_MERCURY_ISA_VERSION
	.align		4
.L_227:
        /*0ae0*/ 	.byte	0x03, 0x5f
        /*0ae2*/ 	.short	0x0101


	//----- nvinfo : EIATTR_UNUSED_LOAD_BYTE_OFFSET
	.align		4
        /*0ae4*/ 	.byte	0x04, 0x44
        /*0ae6*/ 	.short	(.L_229 - .L_228)


	//   ....[0]....
.L_228:
        /*0ae8*/ 	.word	0x00000b20
        /*0aec*/ 	.word	0x0000fff0


	//   ....[1]....
        /*0af0*/ 	.word	0x0002a8e0
        /*0af4*/ 	.word	0x0000fff0


	//----- nvinfo : EIATTR_INT_WARP_WIDE_INSTR_OFFSETS
	.align		4
.L_229:
        /*0af8*/ 	.byte	0x04, 0x31
        /*0afa*/ 	.short	(.L_231 - .L_230)


	//   ....[0]....
.L_230:
        /*0afc*/ 	.word	0x00000190


	//   ....[1]....
        /*0b00*/ 	.word	0x000001d0


	//   ....[2]....
        /*0b04*/ 	.word	0x00000240


	//   ....[3]....
        /*0b08*/ 	.word	0x00032160


	//   ....[4]....
        /*0b0c*/ 	.word	0x00032200


	//   ....[5]....
        /*0b10*/ 	.word	0x00034b10


	//   ....[6]....
        /*0b14*/ 	.word	0x00034bb0


	//----- nvinfo : EIATTR_COOP_GROUP_MASK_REGIDS
	.align		4
.L_231:
        /*0b18*/ 	.byte	0x04, 0x29
        /*0b1a*/ 	.short	(.L_233 - .L_232)


	//   ....[0]....
.L_232:
        /*0b1c*/ 	.word	0xffffffff


	//   ....[1]....
        /*0b20*/ 	.word	0xffffffff


	//   ....[2]....
        /*0b24*/ 	.word	0xffffffff


	//   ....[3]....
        /*0b28*/ 	.word	0xffffffff


	//   ....[4]....
        /*0b2c*/ 	.word	0xffffffff


	//   ....[5]....
        /*0b30*/ 	.word	0xffffffff


	//   ....[6]....
        /*0b34*/ 	.word	0xffffffff


	//   ....[7]....
        /*0b38*/ 	.word	0xffffffff


	//   ....[8]....
        /*0b3c*/ 	.word	0xffffffff


	//   ....[9]....
        /*0b40*/ 	.word	0xffffffff


	//   ....[10]....
        /*0b44*/ 	.word	0xffffffff


	//   ....[11]....
        /*0b48*/ 	.word	0xffffffff


	//   ....[12]....
        /*0b4c*/ 	.word	0xffffffff


	//   ....[13]....
        /*0b50*/ 	.word	0xffffffff


	//   ....[14]....
        /*0b54*/ 	.word	0xffffffff


	//   ....[15]....
        /*0b58*/ 	.word	0xffffffff


	//   ....[16]....
        /*0b5c*/ 	.word	0xffffffff


	//   ....[17]....
        /*0b60*/ 	.word	0xffffffff


	//   ....[18]....
        /*0b64*/ 	.word	0xffffffff


	//   ....[19]....
        /*0b68*/ 	.word	0xffffffff


	//   ....[20]....
        /*0b6c*/ 	.word	0xffffffff


	//   ....[21]....
        /*0b70*/ 	.word	0xffffffff


	//   ....[22]....
        /*0b74*/ 	.word	0xffffffff


	//   ....[23]....
        /*0b78*/ 	.word	0xffffffff


	//   ....[24]....
        /*0b7c*/ 	.word	0xffffffff


	//   ....[25]....
        /*0b80*/ 	.word	0xffffffff


	//   ....[26]....
        /*0b84*/ 	.word	0xffffffff


	//   ....[27]....
        /*0b88*/ 	.word	0xffffffff


	//   ....[28]....
        /*0b8c*/ 	.word	0xffffffff


	//   ....[29]....
        /*0b90*/ 	.word	0xffffffff


	//   ....[30]....
        /*0b94*/ 	.word	0xffffffff


	//   ....[31]....
        /*0b98*/ 	.word	0xffffffff


	//   ....[32]....
        /*0b9c*/ 	.word	0xffffffff


	//   ....[33]....
        /*0ba0*/ 	.word	0xffffffff


	//   ....[34]....
        /*0ba4*/ 	.word	0xffffffff


	//   ....[35]....
        /*0ba8*/ 	.word	0xffffffff


	//   ....[36]....
        /*0bac*/ 	.word	0xffffffff


	//   ....[37]....
        /*0bb0*/ 	.word	0xffffffff


	//   ....[38]....
        /*0bb4*/ 	.word	0xffffffff


	//   ....[39]....
        /*0bb8*/ 	.word	0xffffffff


	//   ....[40]....
        /*0bbc*/ 	.word	0xffffffff


	//   ....[41]....
        /*0bc0*/ 	.word	0xffffffff


	//   ....[42]....
        /*0bc4*/ 	.word	0xffffffff


	//   ....[43]....
        /*0bc8*/ 	.word	0xffffffff


	//   ....[44]....
        /*0bcc*/ 	.word	0xffffffff


	//   ....[45]....
        /*0bd0*/ 	.word	0xffffffff


	//   ....[46]....
        /*0bd4*/ 	.word	0xffffffff


	//   ....[47]....
        /*0bd8*/ 	.word	0xffffffff


	//   ....[48]....
        /*0bdc*/ 	.word	0xffffffff


	//   ....[49]....
        /*0be0*/ 	.word	0xffffffff


	//   ....[50]....
        /*0be4*/ 	.word	0xffffffff


	//   ....[51]....
        /*0be8*/ 	.word	0xffffffff


	//   ....[52]....
        /*0bec*/ 	.word	0xffffffff


	//   ....[53]....
        /*0bf0*/ 	.word	0xffffffff


	//   ....[54]....
        /*0bf4*/ 	.word	0xffffffff


	//   ....[55]....
        /*0bf8*/ 	.word	0xffffffff


	//   ....[56]....
        /*0bfc*/ 	.word	0xffffffff


	//   ....[57]....
        /*0c00*/ 	.word	0xffffffff


	//   ....[58]....
        /*0c04*/ 	.word	0xffffffff


	//   ....[59]....
        /*0c08*/ 	.word	0xffffffff


	//   ....[60]....
        /*0c0c*/ 	.word	0xffffffff


	//   ....[61]....
        /*0c10*/ 	.word	0xffffffff


	//   ....[62]....
        /*0c14*/ 	.word	0xffffffff


	//   ....[63]....
        /*0c18*/ 	.word	0xffffffff


	//   ....[64]....
        /*0c1c*/ 	.word	0xffffffff


	//   ....[65]....
        /*0c20*/ 	.word	0xffffffff


	//   ....[66]....
        /*0c24*/ 	.word	0xffffffff


	//   ....[67]....
        /*0c28*/ 	.word	0xffffffff


	//   ....[68]....
        /*0c2c*/ 	.word	0xffffffff


	//   ....[69]....
        /*0c30*/ 	.word	0xffffffff


	//   ....[70]....
        /*0c34*/ 	.word	0xffffffff


	//   ....[71]....
        /*0c38*/ 	.word	0xffffffff


	//   ....[72]....
        /*0c3c*/ 	.word	0xffffffff


	//   ....[73]....
        /*0c40*/ 	.word	0xffffffff


	//   ....[74]....
        /*0c44*/ 	.word	0xffffffff


	//   ....[75]....
        /*0c48*/ 	.word	0xffffffff


	//   ....[76]....
        /*0c4c*/ 	.word	0xffffffff


	//   ....[77]....
        /*0c50*/ 	.word	0xffffffff


	//   ....[78]....
        /*0c54*/ 	.word	0xffffffff


	//   ....[79]....
        /*0c58*/ 	.word	0xffffffff


	//   ....[80]....
        /*0c5c*/ 	.word	0xffffffff


	//   ....[81]....
        /*0c60*/ 	.word	0xffffffff


	//   ....[82]....
        /*0c64*/ 	.word	0xffffffff


	//   ....[83]....
        /*0c68*/ 	.word	0xffffffff


	//   ....[84]....
        /*0c6c*/ 	.word	0xffffffff


	//   ....[85]....
        /*0c70*/ 	.word	0xffffffff


	//   ....[86]....
        /*0c74*/ 	.word	0xffffffff


	//   ....[87]....
        /*0c78*/ 	.word	0xffffffff


	//   ....[88]....
        /*0c7c*/ 	.word	0xffffffff


	//   ....[89]....
        /*0c80*/ 	.word	0xffffffff


	//   ....[90]....
        /*0c84*/ 	.word	0xffffffff


	//   ....[91]....
        /*0c88*/ 	.word	0xffffffff


	//   ....[92]....
        /*0c8c*/ 	.word	0xffffffff


	//   ....[93]....
        /*0c90*/ 	.word	0xffffffff


	//   ....[94]....
        /*0c94*/ 	.word	0xffffffff


	//   ....[95]....
        /*0c98*/ 	.word	0xffffffff


	//   ....[96]....
        /*0c9c*/ 	.word	0xffffffff


	//   ....[97]....
        /*0ca0*/ 	.word	0xffffffff


	//   ....[98]....
        /*0ca4*/ 	.word	0xffffffff


	//   ....[99]....
        /*0ca8*/ 	.word	0xffffffff


	//   ....[100]....
        /*0cac*/ 	.word	0xffffffff


	//   ....[101]....
        /*0cb0*/ 	.word	0xffffffff


	//   ....[102]....
        /*0cb4*/ 	.word	0xffffffff


	//   ....[103]....
        /*0cb8*/ 	.word	0xffffffff


	//   ....[104]....
        /*0cbc*/ 	.word	0xffffffff


	//   ....[105]....
        /*0cc0*/ 	.word	0xffffffff


	//   ....[106]....
        /*0cc4*/ 	.word	0xffffffff


	//   ....[107]....
        /*0cc8*/ 	.word	0xffffffff


	//   ....[108]....
        /*0ccc*/ 	.word	0xffffffff


	//   ....[109]....
        /*0cd0*/ 	.word	0xffffffff


	//   ....[110]....
        /*0cd4*/ 	.word	0xffffffff


	//   ....[111]....
        /*0cd8*/ 	.word	0xffffffff


	//   ....[112]....
        /*0cdc*/ 	.word	0xffffffff


	//   ....[113]....
        /*0ce0*/ 	.word	0xffffffff


	//   ....[114]....
        /*0ce4*/ 	.word	0xffffffff


	//   ....[115]....
        /*0ce8*/ 	.word	0xffffffff


	//   ....[116]....
        /*0cec*/ 	.word	0xffffffff


	//   ....[117]....
        /*0cf0*/ 	.word	0xffffffff


	//   ....[118]....
        /*0cf4*/ 	.word	0xffffffff


	//   ....[119]....
        /*0cf8*/ 	.word	0xffffffff


	//   ....[120]....
        /*0cfc*/ 	.word	0xffffffff


	//   ....[121]....
        /*0d00*/ 	.word	0xffffffff


	//   ....[122]....
        /*0d04*/ 	.word	0xffffffff


	//   ....[123]....
        /*0d08*/ 	.word	0xffffffff


	//   ....[124]....
        /*0d0c*/ 	.word	0xffffffff


	//   ....[125]....
        /*0d10*/ 	.word	0xffffffff


	//   ....[126]....
        /*0d14*/ 	.word	0xffffffff


	//   ....[127]....
        /*0d18*/ 	.word	0xffffffff


	//   ....[128]....
        /*0d1c*/ 	.word	0xffffffff


	//   ....[129]....
        /*0d20*/ 	.word	0xffffffff


	//   ....[130]....
        /*0d24*/ 	.word	0xffffffff


	//   ....[131]....
        /*0d28*/ 	.word	0xffffffff


	//   ....[132]....
        /*0d2c*/ 	.word	0xffffffff


	//   ....[133]....
        /*0d30*/ 	.word	0xffffffff


	//   ....[134]....
        /*0d34*/ 	.word	0xffffffff


	//   ....[135]....
        /*0d38*/ 	.word	0xffffffff


	//   ....[136]....
        /*0d3c*/ 	.word	0xffffffff


	//   ....[137]....
        /*0d40*/ 	.word	0xffffffff


	//   ....[138]....
        /*0d44*/ 	.word	0xffffffff


	//   ....[139]....
        /*0d48*/ 	.word	0xffffffff


	//   ....[140]....
        /*0d4c*/ 	.word	0xffffffff


	//   ....[141]....
        /*0d50*/ 	.word	0xffffffff


	//   ....[142]....
        /*0d54*/ 	.word	0xffffffff


	//   ....[143]....
        /*0d58*/ 	.word	0xffffffff


	//   ....[144]....
        /*0d5c*/ 	.word	0xffffffff


	//   ....[145]....
        /*0d60*/ 	.word	0xffffffff


	//   ....[146]....
        /*0d64*/ 	.word	0xffffffff


	//   ....[147]....
        /*0d68*/ 	.word	0xffffffff


	//   ....[148]....
        /*0d6c*/ 	.word	0xffffffff


	//   ....[149]....
        /*0d70*/ 	.word	0xffffffff


	//   ....[150]....
        /*0d74*/ 	.word	0xffffffff


	//   ....[151]....
        /*0d78*/ 	.word	0xffffffff


	//   ....[152]....
        /*0d7c*/ 	.word	0xffffffff


	//   ....[153]....
        /*0d80*/ 	.word	0xffffffff


	//   ....[154]....
        /*0d84*/ 	.word	0xffffffff


	//   ....[155]....
        /*0d88*/ 	.word	0xffffffff


	//   ....[156]....
        /*0d8c*/ 	.word	0xffffffff


	//   ....[157]....
        /*0d90*/ 	.word	0xffffffff


	//   ....[158]....
        /*0d94*/ 	.word	0xffffffff


	//   ....[159]....
        /*0d98*/ 	.word	0xffffffff


	//   ....[160]....
        /*0d9c*/ 	.word	0xffffffff


	//   ....[161]....
        /*0da0*/ 	.word	0xffffffff


	//   ....[162]....
        /*0da4*/ 	.word	0xffffffff


	//   ....[163]....
        /*0da8*/ 	.word	0xffffffff


	//   ....[164]....
        /*0dac*/ 	.word	0xffffffff


	//   ....[165]....
        /*0db0*/ 	.word	0xffffffff


	//   ....[166]....
        /*0db4*/ 	.word	0xffffffff


	//   ....[167]....
        /*0db8*/ 	.word	0xffffffff


	//   ....[168]....
        /*0dbc*/ 	.word	0xffffffff


	//   ....[169]....
        /*0dc0*/ 	.word	0xffffffff


	//   ....[170]....
        /*0dc4*/ 	.word	0xffffffff


	//   ....[171]....
        /*0dc8*/ 	.word	0xffffffff


	//   ....[172]....
        /*0dcc*/ 	.word	0xffffffff


	//   ....[173]....
        /*0dd0*/ 	.word	0xffffffff


	//   ....[174]....
        /*0dd4*/ 	.word	0xffffffff


	//   ....[175]....
        /*0dd8*/ 	.word	0xffffffff


	//   ....[176]....
        /*0ddc*/ 	.word	0xffffffff


	//   ....[177]....
        /*0de0*/ 	.word	0xffffffff


	//   ....[178]....
        /*0de4*/ 	.word	0xffffffff


	//   ....[179]....
        /*0de8*/ 	.word	0xffffffff


	//   ....[180]....
        /*0dec*/ 	.word	0xffffffff


	//   ....[181]....
        /*0df0*/ 	.word	0xffffffff


	//   ....[182]....
        /*0df4*/ 	.word	0xffffffff


	//   ....[183]....
        /*0df8*/ 	.word	0xffffffff


	//   ....[184]....
        /*0dfc*/ 	.word	0xffffffff


	//   ....[185]....
        /*0e00*/ 	.word	0xffffffff


	//   ....[186]....
        /*0e04*/ 	.word	0xffffffff


	//   ....[187]....
        /*0e08*/ 	.word	0xffffffff


	//   ....[188]....
        /*0e0c*/ 	.word	0xffffffff


	//   ....[189]....
        /*0e10*/ 	.word	0xffffffff


	//   ....[190]....
        /*0e14*/ 	.word	0xffffffff


	//   ....[191]....
        /*0e18*/ 	.word	0xffffffff


	//   ....[192]....
        /*0e1c*/ 	.word	0x0500000f


	//   ....[193]....
        /*0e20*/ 	.word	0x0500000f


	//   ....[194]....
        /*0e24*/ 	.word	0x0500000f


	//   ....[195]....
        /*0e28*/ 	.word	0x0500000f


	//   ....[196]....
        /*0e2c*/ 	.word	0x0500000f


	//   ....[197]....
        /*0e30*/ 	.word	0x0500000f


	//   ....[198]....
        /*0e34*/ 	.word	0x0500000f


	//   ....[199]....
        /*0e38*/ 	.word	0x0500000f


	//   ....[200]....
        /*0e3c*/ 	.word	0x0500000f


	//   ....[201]....
        /*0e40*/ 	.word	0x0500000f


	//   ....[202]....
        /*0e44*/ 	.word	0x0500000f


	//   ....[203]....
        /*0e48*/ 	.word	0x0500000f


	//   ....[204]....
        /*0e4c*/ 	.word	0x0500000f


	//   ....[205]....
        /*0e50*/ 	.word	0x0500000f


	//   ....[206]....
        /*0e54*/ 	.word	0x0500000f


	//   ....[207]....
        /*0e58*/ 	.word	0x0500000f


	//   ....[208]....
        /*0e5c*/ 	.word	0x0500000f


	//   ....[209]....
        /*0e60*/ 	.word	0x0500000f


	//   ....[210]....
        /*0e64*/ 	.word	0x0500000f


	//   ....[211]....
        /*0e68*/ 	.word	0x0500000f


	//   ....[212]....
        /*0e6c*/ 	.word	0x0500000f


	//   ....[213]....
        /*0e70*/ 	.word	0x0500000f


	//   ....[214]....
        /*0e74*/ 	.word	0x0500000f


	//   ....[215]....
        /*0e78*/ 	.word	0x0500000f


	//   ....[216]....
        /*0e7c*/ 	.word	0x0500000f


	//   ....[217]....
        /*0e80*/ 	.word	0x0500000f


	//   ....[218]....
        /*0e84*/ 	.word	0x0500000f


	//   ....[219]....
        /*0e88*/ 	.word	0x0500000f


	//   ....[220]....
        /*0e8c*/ 	.word	0x0500000f


	//   ....[221]....
        /*0e90*/ 	.word	0x0500000f


	//   ....[222]....
        /*0e94*/ 	.word	0x0500000f


	//   ....[223]....
        /*0e98*/ 	.word	0x0500000f


	//   ....[224]....
        /*0e9c*/ 	.word	0x0500000f


	//   ....[225]....
        /*0ea0*/ 	.word	0x0500000f


	//   ....[226]....
        /*0ea4*/ 	.word	0x0500000f


	//   ....[227]....
        /*0ea8*/ 	.word	0x0500000f


	//   ....[228]....
        /*0eac*/ 	.word	0x0500000f


	//   ....[229]....
        /*0eb0*/ 	.word	0x0500000f


	//   ....[230]....
        /*0eb4*/ 	.word	0x0500000f


	//   ....[231]....
        /*0eb8*/ 	.word	0x0500000f


	//   ....[232]....
        /*0ebc*/ 	.word	0x0500000f


	//   ....[233]....
        /*0ec0*/ 	.word	0x0500000f


	//   ....[234]....
        /*0ec4*/ 	.word	0x0500000f


	//   ....[235]....
        /*0ec8*/ 	.word	0x0500000f


	//   ....[236]....
        /*0ecc*/ 	.word	0x0500000f


	//   ....[237]....
        /*0ed0*/ 	.word	0x0500000f


	//   ....[238]....
        /*0ed4*/ 	.word	0x0500000f


	//   ....[239]....
        /*0ed8*/ 	.word	0x0500000f


	//   ....[240]....
        /*0edc*/ 	.word	0x0500000f


	//   ....[241]....
        /*0ee0*/ 	.word	0x0500000f


	//   ....[242]....
        /*0ee4*/ 	.word	0x0500000f


	//   ....[243]....
        /*0ee8*/ 	.word	0x0500000f


	//   ....[244]....
        /*0eec*/ 	.word	0x0500000f


	//   ....[245]....
        /*0ef0*/ 	.word	0x0500000f


	//   ....[246]....
        /*0ef4*/ 	.word	0x0500000f


	//   ....[247]....
        /*0ef8*/ 	.word	0x0500000f


	//   ....[248]....
        /*0efc*/ 	.word	0x0500000f


	//   ....[249]....
        /*0f00*/ 	.word	0x0500000f


	//   ....[250]....
        /*0f04*/ 	.word	0x0500000f


	//   ....[251]....
        /*0f08*/ 	.word	0x0500000f


	//   ....[252]....
        /*0f0c*/ 	.word	0x0500000f


	//   ....[253]....
        /*0f10*/ 	.word	0x0500000f


	//   ....[254]....
        /*0f14*/ 	.word	0x0500000f


	//   ....[255]....
        /*0f18*/ 	.word	0x0500000f


	//   ....[0]....
        /*0f1c*/ 	.word	0x0500000f


	//   ....[1]....
        /*0f20*/ 	.word	0x0500000f


	//   ....[2]....
        /*0f24*/ 	.word	0x0500000f


	//   ....[3]....
        /*0f28*/ 	.word	0x0500000f


	//   ....[4]....
        /*0f2c*/ 	.word	0x0500000f


	//   ....[5]....
        /*0f30*/ 	.word	0x0500000f


	//   ....[6]....
        /*0f34*/ 	.word	0x0500000f


	//   ....[7]....
        /*0f38*/ 	.word	0x0500000f


	//   ....[8]....
        /*0f3c*/ 	.word	0x0500000f


	//   ....[9]....
        /*0f40*/ 	.word	0x0500000f


	//   ....[10]....
        /*0f44*/ 	.word	0x0500000f


	//   ....[11]....
        /*0f48*/ 	.word	0x0500000f


	//   ....[12]....
        /*0f4c*/ 	.word	0x0500000f


	//   ....[13]....
        /*0f50*/ 	.word	0x0500000f


	//   ....[14]....
        /*0f54*/ 	.word	0x0500000f


	//   ....[15]....
        /*0f58*/ 	.word	0x0500000f


	//   ....[16]....
        /*0f5c*/ 	.word	0x0500000f


	//   ....[17]....
        /*0f60*/ 	.word	0x0500000f


	//   ....[18]....
        /*0f64*/ 	.word	0x0500000f


	//   ....[19]....
        /*0f68*/ 	.word	0x0500000f


	//   ....[20]....
        /*0f6c*/ 	.word	0x0500000f


	//   ....[21]....
        /*0f70*/ 	.word	0x0500000f


	//   ....[22]....
        /*0f74*/ 	.word	0x0500000f


	//   ....[23]....
        /*0f78*/ 	.word	0x0500000f


	//   ....[24]....
        /*0f7c*/ 	.word	0x0500000f


	//   ....[25]....
        /*0f80*/ 	.word	0x0500000f


	//   ....[26]....
        /*0f84*/ 	.word	0x0500000f


	//   ....[27]....
        /*0f88*/ 	.word	0x0500000f


	//   ....[28]....
        /*0f8c*/ 	.word	0x0500000f


	//   ....[29]....
        /*0f90*/ 	.word	0x0500000f


	//   ....[30]....
        /*0f94*/ 	.word	0x0500000f


	//   ....[31]....
        /*0f98*/ 	.word	0x0500000f


	//   ....[32]....
        /*0f9c*/ 	.word	0x0500000f


	//   ....[33]....
        /*0fa0*/ 	.word	0x0500000f


	//   ....[34]....
        /*0fa4*/ 	.word	0x0500000f


	//   ....[35]....
        /*0fa8*/ 	.word	0x0500000f


	//   ....[36]....
        /*0fac*/ 	.word	0x0500000f


	//   ....[37]....
        /*0fb0*/ 	.word	0x0500000f


	//   ....[38]....
        /*0fb4*/ 	.word	0x0500000f


	//   ....[39]....
        /*0fb8*/ 	.word	0x0500000f


	//   ....[40]....
        /*0fbc*/ 	.word	0x0500000f


	//   ....[41]....
        /*0fc0*/ 	.word	0x0500000f


	//   ....[42]....
        /*0fc4*/ 	.word	0x0500000f


	//   ....[43]....
        /*0fc8*/ 	.word	0x0500000f


	//   ....[44]....
        /*0fcc*/ 	.word	0x0500000f


	//   ....[45]....
        /*0fd0*/ 	.word	0x0500000f


	//   ....[46]....
        /*0fd4*/ 	.word	0x0500000f


	//   ....[47]....
        /*0fd8*/ 	.word	0x0500000f


	//   ....[48]....
        /*0fdc*/ 	.word	0x0500000f


	//   ....[49]....
        /*0fe0*/ 	.word	0x0500000f


	//   ....[50]....
        /*0fe4*/ 	.word	0x0500000f


	//   ....[51]....
        /*0fe8*/ 	.word	0x0500000f


	//   ....[52]....
        /*0fec*/ 	.word	0x0500000f


	//   ....[53]....
        /*0ff0*/ 	.word	0x0500000f


	//   ....[54]....
        /*0ff4*/ 	.word	0x0500000f


	//   ....[55]....
        /*0ff8*/ 	.word	0x0500000f


	//   ....[56]....
        /*0ffc*/ 	.word	0x0500000f


	//   ....[57]....
        /*1000*/ 	.word	0x0500000f


	//   ....[58]....
        /*1004*/ 	.word	0x0500000f


	//   ....[59]....
        /*1008*/ 	.word	0x0500000f


	//   ....[60]....
        /*100c*/ 	.word	0x0500000f


	//   ....[61]....
        /*1010*/ 	.word	0x0500000f


	//   ....[62]....
        /*1014*/ 	.word	0x0500000f


	//   ....[63]....
        /*1018*/ 	.word	0x0500000f


	//   ....[64]....
        /*101c*/ 	.word	0x0500000f


	//   ....[65]....
        /*1020*/ 	.word	0x0500000f


	//   ....[66]....
        /*1024*/ 	.word	0x0500000f


	//   ....[67]....
        /*1028*/ 	.word	0x0500000f


	//   ....[68]....
        /*102c*/ 	.word	0x0500000f


	//   ....[69]....
        /*1030*/ 	.word	0x0500000f


	//   ....[70]....
        /*1034*/ 	.word	0x0500000f


	//   ....[71]....
        /*1038*/ 	.word	0x0500000f


	//   ....[72]....
        /*103c*/ 	.word	0x0500000f


	//   ....[73]....
        /*1040*/ 	.word	0x0500000f


	//----- nvinfo : EIATTR_COOP_GROUP_INSTR_OFFSETS
	.align		4
.L_233:
        /*1044*/ 	.byte	0x04, 0x28
        /*1046*/ 	.short	(.L_235 - .L_234)


	//   ....[0]....
.L_234:
        /*1048*/ 	.word	0x00000070


	//   ....[1]....
        /*104c*/ 	.word	0x000001a0


	//   ....[2]....
        /*1050*/ 	.word	0x000001f0


	//   ....[3]....
        /*1054*/ 	.word	0x00000420


	//   ....[4]....
        /*1058*/ 	.word	0x00000580


	//   ....[5]....
        /*105c*/ 	.word	0x000006a0


	//   ....[6]....
        /*1060*/ 	.word	0x00000800


	//   ....[7]....
        /*1064*/ 	.word	0x0000d990


	//   ....[8]....
        /*1068*/ 	.word	0x0000e120


	//   ....[9]....
        /*106c*/ 	.word	0x0000e130


	//   ....[10]....
        /*1070*/ 	.word	0x0000e140


	//   ....[11]....
        /*1074*/ 	.word	0x0000e150


	//   ....[12]....
        /*1078*/ 	.word	0x0000e370


	//   ....[13]....
        /*107c*/ 	.word	0x0000e380


	//   ....[14]....
        /*1080*/ 	.word	0x0000e390


	//   ....[15]....
        /*1084*/ 	.word	0x0000e3a0


	//   ....[16]....
        /*1088*/ 	.word	0x00010830


	//   ....[17]....
        /*108c*/ 	.word	0x00010840


	//   ....[18]....
        /*1090*/ 	.word	0x00010850


	//   ....[19]....
        /*1094*/ 	.word	0x00010860


	//   ....[20]....
        /*1098*/ 	.word	0x00010960


	//   ....[21]....
        /*109c*/ 	.word	0x00010980


	//   ....[22]....
        /*10a0*/ 	.word	0x00010990


	//   ....[23]....
        /*10a4*/ 	.word	0x000109a0


	//   ....[24]....
        /*10a8*/ 	.word	0x00013f30


	//   ....[25]....
        /*10ac*/ 	.word	0x000141d0


	//   ....[26]....
        /*10b0*/ 	.word	0x000163c0


	//   ....[27]....
        /*10b4*/ 	.word	0x00016490


	//   ....[28]....
        /*10b8*/ 	.word	0x00016ec0


	//   ....[29]....
        /*10bc*/ 	.word	0x00016f30


	//   ....[30]....
        /*10c0*/ 	.word	0x0001a350


	//   ....[31]....
        /*10c4*/ 	.word	0x0001a5d0


	//   ....[32]....
        /*10c8*/ 	.word	0x0001c9d0


	//   ....[33]....
        /*10cc*/ 	.word	0x0001cad0


	//   ....[34]....
        /*10d0*/ 	.word	0x0001d690


	//   ....[35]....
        /*10d4*/ 	.word	0x0001d6e0


	//   ....[36]....
        /*10d8*/ 	.word	0x000211f0


	//   ....[37]....
        /*10dc*/ 	.word	0x000212f0


	//   ....[38]....
        /*10e0*/ 	.word	0x00021310


	//   ....[39]....
        /*10e4*/ 	.word	0x00021380


	//   ....[40]....
        /*10e8*/ 	.word	0x00024ef0


	//   ....[41]....
        /*10ec*/ 	.word	0x00025120


	//   ....[42]....
        /*10f0*/ 	.word	0x00027040


	//   ....[43]....
        /*10f4*/ 	.word	0x00027160


	//   ....[44]....
        /*10f8*/ 	.word	0x000283c0


	//   ....[45]....
        /*10fc*/ 	.word	0x00028400


	//   ....[46]....
        /*1100*/ 	.word	0x0002a020


	//   ....[47]....
        /*1104*/ 	.word	0x0002a080


	//   ....[48]....
        /*1108*/ 	.word	0x0002a0a0


	//   ....[49]....
        /*110c*/ 	.word	0x0002a0c0


	//   ....[50]....
        /*1110*/ 	.word	0x0002ae20


	//   ....[51]....
        /*1114*/ 	.word	0x0002ae60


	//   ....[52]....
        /*1118*/ 	.word	0x0002ae90


	//   ....[53]....
        /*111c*/ 	.word	0x0002aec0


	//   ....[54]....
        /*1120*/ 	.word	0x0002aef0


	//   ....[55]....
        /*1124*/ 	.word	0x0002af20


	//   ....[56]....
        /*1128*/ 	.word	0x0002af50


	//   ....[57]....
        /*112c*/ 	.word	0x0002af80


	//   ....[58]....
        /*1130*/ 	.word	0x0002afb0


	//   ....[59]....
        /*1134*/ 	.word	0x0002aff0


	//   ....[60]....
        /*1138*/ 	.word	0x0002b020


	//   ....[61]....
        /*113c*/ 	.word	0x0002b050


	//   ....[62]....
        /*1140*/ 	.word	0x0002b080


	//   ....[63]....
        /*1144*/ 	.word	0x0002b0b0


	//   ....[64]....
        /*1148*/ 	.word	0x0002b0e0


	//   ....[65]....
        /*114c*/ 	.word	0x0002b110


	//   ....[66]....
        /*1150*/ 	.word	0x0002b140


	//   ....[67]....
        /*1154*/ 	.word	0x0002b170


	//   ....[68]....
        /*1158*/ 	.word	0x0002b1a0


	//   ....[69]....
        /*115c*/ 	.word	0x0002b1d0


	//   ....[70]....
        /*1160*/ 	.word	0x0002b200


	//   ....[71]....
        /*1164*/ 	.word	0x0002b230


	//   ....[72]....
        /*1168*/ 	.word	0x0002b260


	//   ....[73]....
        /*116c*/ 	.word	0x0002b290


	//   ....[74]....
        /*1170*/ 	.word	0x0002b2c0


	//   ....[75]....
        /*1174*/ 	.word	0x0002b2f0


	//   ....[76]....
        /*1178*/ 	.word	0x0002b320


	//   ....[77]....
        /*117c*/ 	.word	0x0002b350


	//   ....[78]....
        /*1180*/ 	.word	0x0002b380


	//   ....[79]....
        /*1184*/ 	.word	0x0002b3b0


	//   ....[80]....
        /*1188*/ 	.word	0x0002b3e0


	//   ....[81]....
        /*118c*/ 	.word	0x0002b410


	//   ....[82]....
        /*1190*/ 	.word	0x0002b440


	//   ....[83]....
        /*1194*/ 	.word	0x0002b470


	//   ....[84]....
        /*1198*/ 	.word	0x0002b4a0


	//   ....[85]....
        /*119c*/ 	.word	0x0002b4d0


	//   ....[86]....
        /*11a0*/ 	.word	0x0002b500


	//   ....[87]....
        /*11a4*/ 	.word	0x0002b530


	//   ....[88]....
        /*11a8*/ 	.word	0x0002b560


	//   ....[89]....
        /*11ac*/ 	.word	0x0002b590


	//   ....[90]....
        /*11b0*/ 	.word	0x0002b5c0


	//   ....[91]....
        /*11b4*/ 	.word	0x0002b5f0


	//   ....[92]....
        /*11b8*/ 	.word	0x0002b620


	//   ....[93]....
        /*11bc*/ 	.word	0x0002b650


	//   ....[94]....
        /*11c0*/ 	.word	0x0002b680


	//   ....[95]....
        /*11c4*/ 	.word	0x0002b6b0


	//   ....[96]....
        /*11c8*/ 	.word	0x0002b6e0


	//   ....[97]....
        /*11cc*/ 	.word	0x0002b710


	//   ....[98]....
        /*11d0*/ 	.word	0x0002b730


	//   ....[99]....
        /*11d4*/ 	.word	0x0002b760


	//   ....[100]....
        /*11d8*/ 	.word	0x0002b790


	//   ....[101]....
        /*11dc*/ 	.word	0x0002b7c0


	//   ....[102]....
        /*11e0*/ 	.word	0x0002b7f0


	//   ....[103]....
        /*11e4*/ 	.word	0x0002b820


	//   ....[104]....
        /*11e8*/ 	.word	0x0002b830


	//   ....[105]....
        /*11ec*/ 	.word	0x0002b840


	//   ....[106]....
        /*11f0*/ 	.word	0x0002b850


	//   ....[107]....
        /*11f4*/ 	.word	0x0002b860


	//   ....[108]....
        /*11f8*/ 	.word	0x0002b870


	//   ....[109]....
        /*11fc*/ 	.word	0x0002b880


	//   ....[110]....
        /*1200*/ 	.word	0x0002b8b0


	//   ....[111]....
        /*1204*/ 	.word	0x0002b8e0


	//   ....[112]....
        /*1208*/ 	.word	0x0002b8f0


	//   ....[113]....
        /*120c*/ 	.word	0x0002b920


	//   ....[114]....
        /*1210*/ 	.word	0x0002c290


	//   ....[115]....
        /*1214*/ 	.word	0x0002c2b0


	//   ....[116]....
        /*1218*/ 	.word	0x0002c2d0


	//   ....[117]....
        /*121c*/ 	.word	0x0002c2e0


	//   ....[118]....
        /*1220*/ 	.word	0x0002c9b0


	//   ....[119]....
        /*1224*/ 	.word	0x0002c9c0


	//   ....[120]....
        /*1228*/ 	.word	0x0002cae0


	//   ....[121]....
        /*122c*/ 	.word	0x0002caf0


	//   ....[122]....
        /*1230*/ 	.word	0x0002cc10


	//   ....[123]....
        /*1234*/ 	.word	0x0002cc20


	//   ....[124]....
        /*1238*/ 	.word	0x0002cd40


	//   ....[125]....
        /*123c*/ 	.word	0x0002cd50


	//   ....[126]....
        /*1240*/ 	.word	0x0002d310


	//   ....[127]....
        /*1244*/ 	.word	0x0002d320


	//   ....[128]....
        /*1248*/ 	.word	0x0002d8c0


	//   ....[129]....
        /*124c*/ 	.word	0x0002d8d0


	//   ....[130]....
        /*1250*/ 	.word	0x0002e660


	//   ....[131]....
        /*1254*/ 	.word	0x0002e670


	//   ....[132]....
        /*1258*/ 	.word	0x0002e7a0


	//   ....[133]....
        /*125c*/ 	.word	0x0002e7b0


	//   ....[134]....
        /*1260*/ 	.word	0x0002e8d0


	//   ....[135]....
        /*1264*/ 	.word	0x0002e8e0


	//   ....[136]....
        /*1268*/ 	.word	0x0002ea00


	//   ....[137]....
        /*126c*/ 	.word	0x0002ea10


	//   ....[138]....
        /*1270*/ 	.word	0x0002eba0


	//   ....[139]....
        /*1274*/ 	.word	0x0002edd0


	//   ....[140]....
        /*1278*/ 	.word	0x0002ee00


	//   ....[141]....
        /*127c*/ 	.word	0x0002ee30


	//   ....[142]....
        /*1280*/ 	.word	0x0002ee60


	//   ....[143]....
        /*1284*/ 	.word	0x0002ee90


	//   ....[144]....
        /*1288*/ 	.word	0x0002eec0


	//   ....[145]....
        /*128c*/ 	.word	0x0002f070


	//   ....[146]....
        /*1290*/ 	.word	0x0002f0a0


	//   ....[147]....
        /*1294*/ 	.word	0x0002f0d0


	//   ....[148]....
        /*1298*/ 	.word	0x0002f100


	//   ....[149]....
        /*129c*/ 	.word	0x0002f130


	//   ....[150]....
        /*12a0*/ 	.word	0x0002f160


	//   ....[151]....
        /*12a4*/ 	.word	0x0002f200


	//   ....[152]....
        /*12a8*/ 	.word	0x0002f230


	//   ....[153]....
        /*12ac*/ 	.word	0x0002f240


	//   ....[154]....
        /*12b0*/ 	.word	0x0002f270


	//   ....[155]....
        /*12b4*/ 	.word	0x00030d40


	//   ....[156]....
        /*12b8*/ 	.word	0x000328f0


	//   ....[157]....
        /*12bc*/ 	.word	0x000334c0


	//   ....[158]....
        /*12c0*/ 	.word	0x000334e0


	//   ....[159]....
        /*12c4*/ 	.word	0x00033590


	//   ....[160]....
        /*12c8*/ 	.word	0x000335a0


	//   ....[161]....
        /*12cc*/ 	.word	0x00033620


	//   ....[162]....
        /*12d0*/ 	.word	0x00033630


	//   ....[163]....
        /*12d4*/ 	.word	0x000336b0


	//   ....[164]....
        /*12d8*/ 	.word	0x000336c0


	//   ....[165]....
        /*12dc*/ 	.word	0x00033740


	//   ....[166]....
        /*12e0*/ 	.word	0x00033750


	//   ....[167]....
        /*12e4*/ 	.word	0x000337d0


	//   ....[168]....
        /*12e8*/ 	.word	0x000337e0


	//   ....[169]....
        /*12ec*/ 	.word	0x00033860


	//   ....[170]....
        /*12f0*/ 	.word	0x00033870


	//   ....[171]....
        /*12f4*/ 	.word	0x000338c0


	//   ....[172]....
        /*12f8*/ 	.word	0x000338e0


	//   ....[173]....
        /*12fc*/ 	.word	0x000356b0


	//   ....[174]....
        /*1300*/ 	.word	0x000356e0


	//   ....[175]....
        /*1304*/ 	.word	0x00035740


	//   ....[176]....
        /*1308*/ 	.word	0x00035770


	//   ....[177]....
        /*130c*/ 	.word	0x000357a0


	//   ....[178]....
        /*1310*/ 	.word	0x000357d0


	//   ....[179]....
        /*1314*/ 	.word	0x00035800


	//   ....[180]....
        /*1318*/ 	.word	0x00035830


	//   ....[181]....
        /*131c*/ 	.word	0x00035a00


	//   ....[182]....
        /*1320*/ 	.word	0x00035a30


	//   ....[183]....
        /*1324*/ 	.word	0x00035a60


	//   ....[184]....
        /*1328*/ 	.word	0x00035a90


	//   ....[185]....
        /*132c*/ 	.word	0x00035ac0


	//   ....[186]....
        /*1330*/ 	.word	0x00035af0


	//   ....[187]....
        /*1334*/ 	.word	0x00035bc0


	//   ....[188]....
        /*1338*/ 	.word	0x00035be0


	//   ....[189]....
        /*133c*/ 	.word	0x00035bf0


	//   ....[190]....
        /*1340*/ 	.word	0x00035c70


	//   ....[191]....
        /*1344*/ 	.word	0x000367d0


	//   ....[192]....
        /*1348*/ 	.word	0x00036c90


	//   ....[193]....
        /*134c*/ 	.word	0x00036d40


	//   ....[194]....
        /*1350*/ 	.word	0x00036dd0


	//   ....[195]....
        /*1354*/ 	.word	0x00036e20


	//   ....[196]....
        /*1358*/ 	.word	0x00036e70


	//   ....[197]....
        /*135c*/ 	.word	0x00036f00


	//   ....[198]....
        /*1360*/ 	.word	0x00036f90


	//   ....[199]....
        /*1364*/ 	.word	0x00036fe0


	//   ....[200]....
        /*1368*/ 	.word	0x00037030


	//   ....[201]....
        /*136c*/ 	.word	0x00037120


	//   ....[202]....
        /*1370*/ 	.word	0x000371d0


	//   ....[203]....
        /*1374*/ 	.word	0x00037220


	//   ....[204]....
        /*1378*/ 	.word	0x00037270


	//   ....[205]....
        /*137c*/ 	.word	0x000373c0


	//   ....[206]....
        /*1380*/ 	.word	0x00037410


	//   ....[207]....
        /*1384*/ 	.word	0x00037460


	//   ....[208]....
        /*1388*/ 	.word	0x000374b0


	//   ....[209]....
        /*138c*/ 	.word	0x000378f0


	//   ....[210]....
        /*1390*/ 	.word	0x00037a10


	//   ....[211]....
        /*1394*/ 	.word	0x00037b40


	//   ....[212]....
        /*1398*/ 	.word	0x00037c60


	//   ....[213]....
        /*139c*/ 	.word	0x00037d90


	//   ....[214]....
        /*13a0*/ 	.word	0x00037e50


	//   ....[215]....
        /*13a4*/ 	.word	0x00037eb0


	//   ....[216]....
        /*13a8*/ 	.word	0x00037f00


	//   ....[217]....
        /*13ac*/ 	.word	0x00037f80


	//   ....[218]....
        /*13b0*/ 	.word	0x00037ff0


	//   ....[219]....
        /*13b4*/ 	.word	0x00038050


	//   ....[220]....
        /*13b8*/ 	.word	0x000380a0


	//   ....[221]....
        /*13bc*/ 	.word	0x00038120


	//   ....[222]....
        /*13c0*/ 	.word	0x00038190


	//   ....[223]....
        /*13c4*/ 	.word	0x000381f0


	//   ....[224]....
        /*13c8*/ 	.word	0x00038240


	//   ....[225]....
        /*13cc*/ 	.word	0x000382c0


	//   ....[226]....
        /*13d0*/ 	.word	0x00038330


	//   ....[227]....
        /*13d4*/ 	.word	0x00038390


	//   ....[228]....
        /*13d8*/ 	.word	0x000383e0


	//   ....[229]....
        /*13dc*/ 	.word	0x00038460


	//   ....[230]....
        /*13e0*/ 	.word	0x000384d0


	//   ....[231]....
        /*13e4*/ 	.word	0x00038530


	//   ....[232]....
        /*13e8*/ 	.word	0x00038580


	//   ....[233]....
        /*13ec*/ 	.word	0x00038600


	//   ....[234]....
        /*13f0*/ 	.word	0x00038670


	//   ....[235]....
        /*13f4*/ 	.word	0x000386d0


	//   ....[236]....
        /*13f8*/ 	.word	0x00038720


	//   ....[237]....
        /*13fc*/ 	.word	0x000387a0


	//   ....[238]....
        /*1400*/ 	.word	0x00038810


	//   ....[239]....
        /*1404*/ 	.word	0x00038870


	//   ....[240]....
        /*1408*/ 	.word	0x000388c0


	//   ....[241]....
        /*140c*/ 	.word	0x00038940


	//   ....[242]....
        /*1410*/ 	.word	0x000389b0


	//   ....[243]....
        /*1414*/ 	.word	0x00038a10


	//   ....[244]....
        /*1418*/ 	.word	0x00038a60


	//   ....[245]....
        /*141c*/ 	.word	0x00038ae0


	//   ....[246]....
        /*1420*/ 	.word	0x00038b50


	//   ....[247]....
        /*1424*/ 	.word	0x00038bb0


	//   ....[248]....
        /*1428*/ 	.word	0x00038c00


	//   ....[249]....
        /*142c*/ 	.word	0x00038c80


	//   ....[250]....
        /*1430*/ 	.word	0x00038cf0


	//   ....[251]....
        /*1434*/ 	.word	0x00038d50


	//   ....[252]....
        /*1438*/ 	.word	0x00038da0


	//   ....[253]....
        /*143c*/ 	.word	0x00038e20


	//   ....[254]....
        /*1440*/ 	.word	0x00038e90


	//   ....[255]....
        /*1444*/ 	.word	0x00038ef0


	//   ....[0]....
        /*1448*/ 	.word	0x00038f40


	//   ....[1]....
        /*144c*/ 	.word	0x00038fc0


	//   ....[2]....
        /*1450*/ 	.word	0x00039010


	//   ....[3]....
        /*1454*/ 	.word	0x00039070


	//   ....[4]....
        /*1458*/ 	.word	0x000390c0


	//   ....[5]....
        /*145c*/ 	.word	0x00039140


	//   ....[6]....
        /*1460*/ 	.word	0x000391a0


	//   ....[7]....
        /*1464*/ 	.word	0x00039200


	//   ....[8]....
        /*1468*/ 	.word	0x00039250


	//   ....[9]....
        /*146c*/ 	.word	0x000392d0


	//   ....[10]....
        /*1470*/ 	.word	0x00039330


	//   ....[11]....
        /*1474*/ 	.word	0x000393a0


	//   ....[12]....
        /*1478*/ 	.word	0x000393f0


	//   ....[13]....
        /*147c*/ 	.word	0x00039480


	//   ....[14]....
        /*1480*/ 	.word	0x000394f0


	//   ....[15]....
        /*1484*/ 	.word	0x00039560


	//   ....[16]....
        /*1488*/ 	.word	0x000395c0


	//   ....[17]....
        /*148c*/ 	.word	0x00039650


	//   ....[18]....
        /*1490*/ 	.word	0x000396a0


	//   ....[19]....
        /*1494*/ 	.word	0x00039730


	//   ....[20]....
        /*1498*/ 	.word	0x000397c0


	//   ....[21]....
        /*149c*/ 	.word	0x00039850


	//   ....[22]....
        /*14a0*/ 	.word	0x000398e0


	//   ....[23]....
        /*14a4*/ 	.word	0x00039970


	//   ....[24]....
        /*14a8*/ 	.word	0x00039a00


	//   ....[25]....
        /*14ac*/ 	.word	0x00039a80


	//   ....[26]....
        /*14b0*/ 	.word	0x00039ad0


	//   ....[27]....
        /*14b4*/ 	.word	0x00039b60


	//   ....[28]....
        /*14b8*/ 	.word	0x00039bf0


	//   ....[29]....
        /*14bc*/ 	.word	0x00039c70


	//   ....[30]....
        /*14c0*/ 	.word	0x00039cc0


	//   ....[31]....
        /*14c4*/ 	.word	0x00039d50


	//   ....[32]....
        /*14c8*/ 	.word	0x00039de0


	//   ....[33]....
        /*14cc*/ 	.word	0x00039e70


	//   ....[34]....
        /*14d0*/ 	.word	0x00039f00


	//   ....[35]....
        /*14d4*/ 	.word	0x00039f90


	//   ....[36]....
        /*14d8*/ 	.word	0x0003a020


	//   ....[37]....
        /*14dc*/ 	.word	0x0003a0e0


	//   ....[38]....
        /*14e0*/ 	.word	0x0003a3c0


	//   ....[39]....
        /*14e4*/ 	.word	0x0003a5d0


	//   ....[40]....
        /*14e8*/ 	.word	0x0003a620


	//   ....[41]....
        /*14ec*/ 	.word	0x0003a730


	//   ....[42]....
        /*14f0*/ 	.word	0x0003a780


	//   ....[43]....
        /*14f4*/ 	.word	0x0003a890


	//   ....[44]....
        /*14f8*/ 	.word	0x0003a8e0


	//   ....[45]....
        /*14fc*/ 	.word	0x0003a9f0


	//   ....[46]....
        /*1500*/ 	.word	0x0003aa40


	//   ....[47]....
        /*1504*/ 	.word	0x0003ab50


	//   ....[48]....
        /*1508*/ 	.word	0x0003aba0


	//   ....[49]....
        /*150c*/ 	.word	0x0003acb0


	//   ....[50]....
        /*1510*/ 	.word	0x0003ad00


	//   ....[51]....
        /*1514*/ 	.word	0x0003adf0


	//   ....[52]....
        /*1518*/ 	.word	0x0003ae60


	//   ....[53]....
        /*151c*/ 	.word	0x0003af50


	//   ....[54]....
        /*1520*/ 	.word	0x0003afa0


	//   ....[55]....
        /*1524*/ 	.word	0x0003b280


	//   ....[56]....
        /*1528*/ 	.word	0x0003b320


	//   ....[57]....
        /*152c*/ 	.word	0x0003b4d0


	//   ....[58]....
        /*1530*/ 	.word	0x0003b550


	//   ....[59]....
        /*1534*/ 	.word	0x0003b5d0


	//   ....[60]....
        /*1538*/ 	.word	0x0003b650


	//   ....[61]....
        /*153c*/ 	.word	0x0003b6d0


	//   ....[62]....
        /*1540*/ 	.word	0x0003b760


	//   ....[63]....
        /*1544*/ 	.word	0x0003b800


	//   ....[64]....
        /*1548*/ 	.word	0x0003b8b0


	//   ....[65]....
        /*154c*/ 	.word	0x0003b930


	//   ....[66]....
        /*1550*/ 	.word	0x0003b9b0


	//   ....[67]....
        /*1554*/ 	.word	0x0003ba30


	//   ....[68]....
        /*1558*/ 	.word	0x0003bac0


	//   ....[69]....
        /*155c*/ 	.word	0x0003bb40


	//   ....[70]....
        /*1560*/ 	.word	0x0003bbf0


	//   ....[71]....
        /*1564*/ 	.word	0x0003bc40


	//   ....[72]....
        /*1568*/ 	.word	0x0003bd00


	//   ....[73]....
        /*156c*/ 	.word	0x0003be30


	//----- nvinfo : EIATTR_REG_RECONFIG
	.align		4
.L_235:
        /*1570*/ 	.byte	0x01, 0x54
	.zero		2


	//----- nvinfo : EIATTR_SYSCALL_OFFSETS
	.align		4
        /*1574*/ 	.byte	0x04, 0x46
        /*1576*/ 	.short	(.L_237 - .L_236)


	//   ....[0]....
.L_236:
        /*1578*/ 	.word	0x00002040


	//   ....[1]....
        /*157c*/ 	.word	0x00002190


	//   ....[2]....
        /*1580*/ 	.word	0x0000db50


	//   ....[3]....
        /*1584*/ 	.word	0x0000de90


	//   ....[4]....
        /*1588*/ 	.word	0x00032370


	//   ....[5]....
        /*158c*/ 	.word	0x000324e0


	//   ....[6]....
        /*1590*/ 	.word	0x00032630


	//   ....[7]....
        /*1594*/ 	.word	0x00032770


	//   ....[8]....
        /*1598*/ 	.word	0x000330b0


	//----- nvinfo : EIATTR_MBARRIER_INSTR_OFFSETS
	.align		4
.L_237:
        /*159c*/ 	.byte	0x04, 0x39
        /*159e*/ 	.short	(.L_239 - .L_238)


	//   ....[0]....
.L_238:
        /*15a0*/ 	.word	0x000002d0
        /*15a4*/ 	.word	0x000000ff
        /*15a8*/ 	.word	0x0002e800
        /*15ac*/ 	.short	0x0100
        /*15ae*/ 	.byte	0x08
	.zero		1


	//   ....[1]....
        /*15b0*/ 	.word	0x000002e0
        /*15b4*/ 	.word	0x000000ff
        /*15b8*/ 	.word	0x0002e820
        /*15bc*/ 	.short	0x0100
        /*15be*/ 	.byte	0x08
	.zero		1


	//   ....[2]....
        /*15c0*/ 	.word	0x000003d0
        /*15c4*/ 	.word	0x000000ff
        /*15c8*/ 	.word	0x0002e830
        /*15cc*/ 	.short	0x0100
        /*15ce*/ 	.byte	0x08
	.zero		1


	//   ....[3]....
        /*15d0*/ 	.word	0x000003e0
        /*15d4*/ 	.word	0x000000ff
        /*15d8*/ 	.word	0x0002e840
        /*15dc*/ 	.short	0x0100
        /*15de*/ 	.byte	0x08
	.zero		1


	//   ....[4]....
        /*15e0*/ 	.word	0x000003f0
        /*15e4*/ 	.word	0x000000ff
        /*15e8*/ 	.word	0x0002e838
        /*15ec*/ 	.short	0x0100
        /*15ee*/ 	.byte	0x08
	.zero		1


	//   ....[5]....
        /*15f0*/ 	.word	0x00000400
        /*15f4*/ 	.word	0x000000ff
        /*15f8*/ 	.word	0x0002e848
        /*15fc*/ 	.short	0x0100
        /*15fe*/ 	.byte	0x08
	.zero		1


	//   ....[6]....
        /*1600*/ 	.word	0x00000530
        /*1604*/ 	.word	0x000000ff
        /*1608*/ 	.word	0x0002e850
        /*160c*/ 	.short	0x0100
        /*160e*/ 	.byte	0x08
	.zero		1


	//   ....[7]....
        /*1610*/ 	.word	0x00000540
        /*1614*/ 	.word	0x000000ff
        /*1618*/ 	.word	0x0002e860
        /*161c*/ 	.short	0x0100
        /*161e*/ 	.byte	0x08
	.zero		1


	//   ....[8]....
        /*1620*/ 	.word	0x00000550
        /*1624*/ 	.word	0x000000ff
        /*1628*/ 	.word	0x0002e858
        /*162c*/ 	.short	0x0100
        /*162e*/ 	.byte	0x08
	.zero		1


	//   ....[9]....
        /*1630*/ 	.word	0x00000560
        /*1634*/ 	.word	0x000000ff
        /*1638*/ 	.word	0x0002e868
        /*163c*/ 	.short	0x0100
        /*163e*/ 	.byte	0x08
	.zero		1


	//   ....[10]....
        /*1640*/ 	.word	0x00000650
        /*1644*/ 	.word	0x000000ff
        /*1648*/ 	.word	0x0002e870
        /*164c*/ 	.short	0x0100
        /*164e*/ 	.byte	0x06
	.zero		1


	//   ....[11]....
        /*1650*/ 	.word	0x00000660
        /*1654*/ 	.word	0x000000ff
        /*1658*/ 	.word	0x0002e880
        /*165c*/ 	.short	0x0100
        /*165e*/ 	.byte	0x06
	.zero		1


	//   ....[12]....
        /*1660*/ 	.word	0x00000670
        /*1664*/ 	.word	0x000000ff
        /*1668*/ 	.word	0x0002e878
        /*166c*/ 	.short	0x0100
        /*166e*/ 	.byte	0x06
	.zero		1


	//   ....[13]....
        /*1670*/ 	.word	0x00000680
        /*1674*/ 	.word	0x000000ff
        /*1678*/ 	.word	0x0002e888
        /*167c*/ 	.short	0x0100
        /*167e*/ 	.byte	0x06
	.zero		1


	//   ....[14]....
        /*1680*/ 	.word	0x000007b0
        /*1684*/ 	.word	0x000000ff
        /*1688*/ 	.word	0x0002e890
        /*168c*/ 	.short	0x0100
        /*168e*/ 	.byte	0x08
	.zero		1


	//   ....[15]....
        /*1690*/ 	.word	0x000007c0
        /*1694*/ 	.word	0x000000ff
        /*1698*/ 	.word	0x0002e8a0
        /*169c*/ 	.short	0x0100
        /*169e*/ 	.byte	0x08
	.zero		1


	//   ....[16]....
        /*16a0*/ 	.word	0x000007d0
        /*16a4*/ 	.word	0x000000ff
        /*16a8*/ 	.word	0x0002e898
        /*16ac*/ 	.short	0x0100
        /*16ae*/ 	.byte	0x08
	.zero		1


	//   ....[17]....
        /*16b0*/ 	.word	0x000007e0
        /*16b4*/ 	.word	0x000000ff
        /*16b8*/ 	.word	0x0002e8a8
        /*16bc*/ 	.short	0x0100
        /*16be*/ 	.byte	0x08
	.zero		1


	//   ....[18]....
        /*16c0*/ 	.word	0x00000910
        /*16c4*/ 	.word	0x000000ff
        /*16c8*/ 	.word	0x0002e8b0
        /*16cc*/ 	.short	0x0100
        /*16ce*/ 	.byte	0x08
	.zero		1


	//   ....[19]....
        /*16d0*/ 	.word	0x00000920
        /*16d4*/ 	.word	0x000000ff
        /*16d8*/ 	.word	0x0002e8c0
        /*16dc*/ 	.short	0x0100
        /*16de*/ 	.byte	0x08
	.zero		1


	//   ....[20]....
        /*16e0*/ 	.word	0x00000930
        /*16e4*/ 	.word	0x000000ff
        /*16e8*/ 	.word	0x0002e8b8
        /*16ec*/ 	.short	0x0100
        /*16ee*/ 	.byte	0x08
	.zero		1


	//   ....[21]....
        /*16f0*/ 	.word	0x00000940
        /*16f4*/ 	.word	0x000000ff
        /*16f8*/ 	.word	0x0002e8c8
        /*16fc*/ 	.short	0x0100
        /*16fe*/ 	.byte	0x08
	.zero		1


	//   ....[22]....
        /*1700*/ 	.word	0x00003770
        /*1704*/ 	.word	0x00000067
        /*1708*/ 	.word	0x0002e890
        /*170c*/ 	.short	0x010a
        /*170e*/ 	.byte	0x3f
	.zero		1


	//   ....[23]....
        /*1710*/ 	.word	0x00007ab0
        /*1714*/ 	.word	0x00000067
        /*1718*/ 	.word	0x0002e890
        /*171c*/ 	.short	0x010a
        /*171e*/ 	.byte	0x3f
	.zero		1


	//   ....[24]....
        /*1720*/ 	.word	0x0000bb90
        /*1724*/ 	.word	0x00000067
        /*1728*/ 	.word	0x0002e890
        /*172c*/ 	.short	0x010a
        /*172e*/ 	.byte	0x3f
	.zero		1


	//   ....[25]....
        /*1730*/ 	.word	0x0000c310
        /*1734*/ 	.word	0x0000002c
        /*1738*/ 	.word	0x00000000
        /*173c*/ 	.short	0x0101
        /*173e*/ 	.byte	0x3f
	.zero		1


	//   ....[26]....
        /*1740*/ 	.word	0x0000c350
        /*1744*/ 	.word	0x00000067
        /*1748*/ 	.word	0x0002e8b0
        /*174c*/ 	.short	0x010a
        /*174e*/ 	.byte	0x3f
	.zero		1


	//   ....[27]....
        /*1750*/ 	.word	0x0000cc30
        /*1754*/ 	.word	0x00000067
        /*1758*/ 	.word	0x00000000
        /*175c*/ 	.short	0x0101
        /*175e*/ 	.byte	0x3f
	.zero		1


	//   ....[28]....
        /*1760*/ 	.word	0x0000dc10
        /*1764*/ 	.word	0x00000012
        /*1768*/ 	.word	0x0002e800
        /*176c*/ 	.short	0x010a
        /*176e*/ 	.byte	0x3f
	.zero		1


	//   ....[29]....
        /*1770*/ 	.word	0x0000dc60
        /*1774*/ 	.word	0x00000012
        /*1778*/ 	.word	0x0002e800
        /*177c*/ 	.short	0x010a
        /*177e*/ 	.byte	0x3f
	.zero		1


	//   ....[30]....
        /*1780*/ 	.word	0x0000e6b0
        /*1784*/ 	.word	0x00000012
        /*1788*/ 	.word	0x0002e800
        /*178c*/ 	.short	0x010a
        /*178e*/ 	.byte	0x3f
	.zero		1


	//   ....[31]....
        /*1790*/ 	.word	0x00010c40
        /*1794*/ 	.word	0x00000012
        /*1798*/ 	.word	0x0002e800
        /*179c*/ 	.short	0x010a
        /*179e*/ 	.byte	0x3f
	.zero		1


	//   ....[32]....
        /*17a0*/ 	.word	0x00012d40
        /*17a4*/ 	.word	0x00000000
        /*17a8*/ 	.word	0x0002e830
        /*17ac*/ 	.short	0x010a
        /*17ae*/ 	.byte	0x3f
	.zero		1


	//   ....[33]....
        /*17b0*/ 	.word	0x00012de0
        /*17b4*/ 	.word	0x00000000
        /*17b8*/ 	.word	0x0002e830
        /*17bc*/ 	.short	0x010a
        /*17be*/ 	.byte	0x3f
	.zero		1


	//   ....[34]....
        /*17c0*/ 	.word	0x00013ff0
        /*17c4*/ 	.word	0x00000000
        /*17c8*/ 	.word	0x00000000
        /*17cc*/ 	.short	0x0101
        /*17ce*/ 	.byte	0x3f
	.zero		1


	//   ....[35]....
        /*17d0*/ 	.word	0x000189c0
        /*17d4*/ 	.word	0x0000000f
        /*17d8*/ 	.word	0x0002e830
        /*17dc*/ 	.short	0x010a
        /*17de*/ 	.byte	0x3f
	.zero		1


	//   ....[36]....
        /*17e0*/ 	.word	0x00018a10
        /*17e4*/ 	.word	0x0000000f
        /*17e8*/ 	.word	0x0002e830
        /*17ec*/ 	.short	0x010a
        /*17ee*/ 	.byte	0x3f
	.zero		1


	//   ....[37]....
        /*17f0*/ 	.word	0x00019e60
        /*17f4*/ 	.word	0x0000000f
        /*17f8*/ 	.word	0x0002e850
        /*17fc*/ 	.short	0x010a
        /*17fe*/ 	.byte	0x3f
	.zero		1


	//   ....[38]....
        /*1800*/ 	.word	0x00019ea0
        /*1804*/ 	.word	0x0000000f
        /*1808*/ 	.word	0x0002e850
        /*180c*/ 	.short	0x010a
        /*180e*/ 	.byte	0x3f
	.zero		1


	//   ....[39]....
        /*1810*/ 	.word	0x0001a3a0
        /*1814*/ 	.word	0x0000000e
        /*1818*/ 	.word	0x00000000
        /*181c*/ 	.short	0x0101
        /*181e*/ 	.byte	0x3f
	.zero		1


	//   ....[40]....
        /*1820*/ 	.word	0x0001f000
        /*1824*/ 	.word	0x00000067
        /*1828*/ 	.word	0x00000000
        /*182c*/ 	.short	0x0101
        /*182e*/ 	.byte	0x3f
	.zero		1


	//   ....[41]....
        /*1830*/ 	.word	0x0001f4b0
        /*1834*/ 	.word	0x00000003
        /*1838*/ 	.word	0x0002e830
        /*183c*/ 	.short	0x010a
        /*183e*/ 	.byte	0x3f
	.zero		1


	//   ....[42]....
        /*1840*/ 	.word	0x0001f500
        /*1844*/ 	.word	0x00000003
        /*1848*/ 	.word	0x0002e830
        /*184c*/ 	.short	0x010a
        /*184e*/ 	.byte	0x3f
	.zero		1


	//   ....[43]....
        /*1850*/ 	.word	0x00020960
        /*1854*/ 	.word	0x00000003
        /*1858*/ 	.word	0x0002e850
        /*185c*/ 	.short	0x010a
        /*185e*/ 	.byte	0x3f
	.zero		1


	//   ....[44]....
        /*1860*/ 	.word	0x000209a0
        /*1864*/ 	.word	0x00000003
        /*1868*/ 	.word	0x0002e850
        /*186c*/ 	.short	0x010a
        /*186e*/ 	.byte	0x3f
	.zero		1


	//   ....[45]....
        /*1870*/ 	.word	0x000226a0
        /*1874*/ 	.word	0x00000076
        /*1878*/ 	.word	0x00000000
        /*187c*/ 	.short	0x0101
        /*187e*/ 	.byte	0x3f
	.zero		1


	//   ....[46]....
        /*1880*/ 	.word	0x00022c80
        /*1884*/ 	.word	0x00000014
        /*1888*/ 	.word	0x00000000
        /*188c*/ 	.short	0x0101
        /*188e*/ 	.byte	0x3f
	.zero		1


	//   ....[47]....
        /*1890*/ 	.word	0x000234e0
        /*1894*/ 	.word	0x00000003
        /*1898*/ 	.word	0x0002e830
        /*189c*/ 	.short	0x010a
        /*189e*/ 	.byte	0x3f
	.zero		1


	//   ....[48]....
        /*18a0*/ 	.word	0x00023530
        /*18a4*/ 	.word	0x00000003
        /*18a8*/ 	.word	0x0002e830
        /*18ac*/ 	.short	0x010a
        /*18ae*/ 	.byte	0x3f
	.zero		1


	//   ....[49]....
        /*18b0*/ 	.word	0x000249b0
        /*18b4*/ 	.word	0x00000003
        /*18b8*/ 	.word	0x0002e850
        /*18bc*/ 	.short	0x010a
        /*18be*/ 	.byte	0x3f
	.zero		1


	//   ....[50]....
        /*18c0*/ 	.word	0x000249f0
        /*18c4*/ 	.word	0x00000003
        /*18c8*/ 	.word	0x0002e850
        /*18cc*/ 	.short	0x010a
        /*18ce*/ 	.byte	0x3f
	.zero		1


	//   ....[51]....
        /*18d0*/ 	.word	0x00024f20
        /*18d4*/ 	.word	0x0000000f
        /*18d8*/ 	.word	0x00000000
        /*18dc*/ 	.short	0x0101
        /*18de*/ 	.byte	0x3f
	.zero		1


	//   ....[52]....
        /*18e0*/ 	.word	0x00029450
        /*18e4*/ 	.word	0x0000000d
        /*18e8*/ 	.word	0x00000000
        /*18ec*/ 	.short	0x0101
        /*18ee*/ 	.byte	0x3f
	.zero		1


	//   ....[53]....
        /*18f0*/ 	.word	0x00029ba0
        /*18f4*/ 	.word	0x0000000d
        /*18f8*/ 	.word	0x0002e850
        /*18fc*/ 	.short	0x010a
        /*18fe*/ 	.byte	0x3f
	.zero		1


	//   ....[54]....
        /*1900*/ 	.word	0x00029c20
        /*1904*/ 	.word	0x0000000d
        /*1908*/ 	.word	0x0002e850
        /*190c*/ 	.short	0x010a
        /*190e*/ 	.byte	0x3f
	.zero		1


	//   ....[55]....
        /*1910*/ 	.word	0x0002a770
        /*1914*/ 	.word	0x00000002
        /*1918*/ 	.word	0x00000000
        /*191c*/ 	.short	0x0101
        /*191e*/ 	.byte	0x3f
	.zero		1


	//   ....[56]....
        /*1920*/ 	.word	0x0002c8e0
        /*1924*/ 	.word	0x00000000
        /*1928*/ 	.word	0x00000000
        /*192c*/ 	.short	0x0101
        /*192e*/ 	.byte	0x3f
	.zero		1


	//   ....[57]....
        /*1930*/ 	.word	0x0002d100
        /*1934*/ 	.word	0x0000000e
        /*1938*/ 	.word	0x00000000
        /*193c*/ 	.short	0x0101
        /*193e*/ 	.byte	0x3f
	.zero		1


	//   ....[58]....
        /*1940*/ 	.word	0x00030e20
        /*1944*/ 	.word	0x00000013
        /*1948*/ 	.word	0x0002e820
        /*194c*/ 	.short	0x010a
        /*194e*/ 	.byte	0x3f
	.zero		1


	//   ....[59]....
        /*1950*/ 	.word	0x00030ef0
        /*1954*/ 	.word	0x00000008
        /*1958*/ 	.word	0x0002e8a0
        /*195c*/ 	.short	0x010a
        /*195e*/ 	.byte	0x3f
	.zero		1


	//   ....[60]....
        /*1960*/ 	.word	0x00031130
        /*1964*/ 	.word	0x00000008
        /*1968*/ 	.word	0x0002e8c0
        /*196c*/ 	.short	0x010a
        /*196e*/ 	.byte	0x3f
	.zero		1


	//   ....[61]....
        /*1970*/ 	.word	0x000314e0
        /*1974*/ 	.word	0x00000006
        /*1978*/ 	.word	0x0002e8a0
        /*197c*/ 	.short	0x010a
        /*197e*/ 	.byte	0x3f
	.zero		1


	//   ....[62]....
        /*1980*/ 	.word	0x00031710
        /*1984*/ 	.word	0x00000006
        /*1988*/ 	.word	0x0002e8c0
        /*198c*/ 	.short	0x010a
        /*198e*/ 	.byte	0x3f
	.zero		1


	//   ....[63]....
        /*1990*/ 	.word	0x00032b70
        /*1994*/ 	.word	0x00000002
        /*1998*/ 	.word	0x0002e880
        /*199c*/ 	.short	0x010a
        /*199e*/ 	.byte	0x3f
	.zero		1


	//   ....[64]....
        /*19a0*/ 	.word	0x00032d20
        /*19a4*/ 	.word	0x00000002
        /*19a8*/ 	.word	0x0002e840
        /*19ac*/ 	.short	0x010a
        /*19ae*/ 	.byte	0x3f
	.zero		1


	//   ....[65]....
        /*19b0*/ 	.word	0x00033990
        /*19b4*/ 	.word	0x00000013
        /*19b8*/ 	.word	0x0002e800
        /*19bc*/ 	.short	0x0107
        /*19be*/ 	.byte	0x3f
	.zero		1


	//   ....[66]....
        /*19c0*/ 	.word	0x00033a80
        /*19c4*/ 	.word	0x00000013
        /*19c8*/ 	.word	0x0002e800
        /*19cc*/ 	.short	0x0101
        /*19ce*/ 	.byte	0x3f
	.zero		1


	//   ....[67]....
        /*19d0*/ 	.word	0x00033aa0
        /*19d4*/ 	.word	0x00000013
        /*19d8*/ 	.word	0x0002e820
        /*19dc*/ 	.short	0x010a
        /*19de*/ 	.byte	0x3f
	.zero		1


	//   ....[68]....
        /*19e0*/ 	.word	0x00033dc0
        /*19e4*/ 	.word	0x00000006
        /*19e8*/ 	.word	0x0002e880
        /*19ec*/ 	.short	0x010a
        /*19ee*/ 	.byte	0x3f
	.zero		1


	//   ....[69]....
        /*19f0*/ 	.word	0x00034020
        /*19f4*/ 	.word	0x00000006
        /*19f8*/ 	.word	0x0002e840
        /*19fc*/ 	.short	0x010a
        /*19fe*/ 	.byte	0x3f
	.zero		1


	//   ....[70]....
        /*1a00*/ 	.word	0x000342f0
        /*1a04*/ 	.word	0x00000014
        /*1a08*/ 	.word	0x0002e870
        /*1a0c*/ 	.short	0x010a
        /*1a0e*/ 	.byte	0x3f
	.zero		1


	//   ....[71]....
        /*1a10*/ 	.word	0x00034360
        /*1a14*/ 	.word	0x00000014
        /*1a18*/ 	.word	0x0002e860
        /*1a1c*/ 	.short	0x010a
        /*1a1e*/ 	.byte	0x3f
	.zero		1


	//   ....[72]....
        /*1a20*/ 	.word	0x000349e0
        /*1a24*/ 	.word	0x00000014
        /*1a28*/ 	.word	0x0002e850
        /*1a2c*/ 	.short	0x0101
        /*1a2e*/ 	.byte	0x3f
	.zero		1


	//   ....[73]....
        /*1a30*/ 	.word	0x00034a60
        /*1a34*/ 	.word	0x00000014
        /*1a38*/ 	.word	0x00000000
        /*1a3c*/ 	.short	0x0101
        /*1a3e*/ 	.byte	0x3f
	.zero		1


	//   ....[74]....
        /*1a40*/ 	.word	0x00034cb0
        /*1a44*/ 	.word	0x00000011
        /*1a48*/ 	.word	0x0002e870
        /*1a4c*/ 	.short	0x010a
        /*1a4e*/ 	.byte	0x3f
	.zero		1


	//   ....[75]....
        /*1a50*/ 	.word	0x00034d20
        /*1a54*/ 	.word	0x00000011
        /*1a58*/ 	.word	0x0002e860
        /*1a5c*/ 	.short	0x010a
        /*1a5e*/ 	.byte	0x3f
	.zero		1


	//   ....[76]....
        /*1a60*/ 	.word	0x000353c0
        /*1a64*/ 	.word	0x00000011
        /*1a68*/ 	.word	0x0002e850
        /*1a6c*/ 	.short	0x0101
        /*1a6e*/ 	.byte	0x3f
	.zero		1


	//   ....[77]....
        /*1a70*/ 	.word	0x00035410
        /*1a74*/ 	.word	0x00000011
        /*1a78*/ 	.word	0x00000000
        /*1a7c*/ 	.short	0x0101
        /*1a7e*/ 	.byte	0x3f
	.zero		1


	//   ....[78]....
        /*1a80*/ 	.word	0x00036750
        /*1a84*/ 	.word	0x00000000
        /*1a88*/ 	.word	0x0002e820
        /*1a8c*/ 	.short	0x010a
        /*1a8e*/ 	.byte	0x3f
	.zero		1


	//   ....[79]....
        /*1a90*/ 	.word	0x00036920
        /*1a94*/ 	.word	0x00000006
        /*1a98*/ 	.word	0x00000000
        /*1a9c*/ 	.short	0x010a
        /*1a9e*/ 	.byte	0x3f
	.zero		1


	//   ....[80]....
        /*1aa0*/ 	.word	0x00036990
        /*1aa4*/ 	.word	0x00000007
        /*1aa8*/ 	.word	0x00000000
        /*1aac*/ 	.short	0x010a
        /*1aae*/ 	.byte	0x3f
	.zero		1


	//   ....[81]....
        /*1ab0*/ 	.word	0x000369f0
        /*1ab4*/ 	.word	0x00000004
        /*1ab8*/ 	.word	0x0002e860
        /*1abc*/ 	.short	0x010a
        /*1abe*/ 	.byte	0x3f
	.zero		1


	//   ....[82]....
        /*1ac0*/ 	.word	0x00036a40
        /*1ac4*/ 	.word	0x00000003
        /*1ac8*/ 	.word	0x0002e860
        /*1acc*/ 	.short	0x010a
        /*1ace*/ 	.byte	0x3f
	.zero		1


	//   ....[83]....
        /*1ad0*/ 	.word	0x00036a80
        /*1ad4*/ 	.word	0x00000004
        /*1ad8*/ 	.word	0x0002e880
        /*1adc*/ 	.short	0x010a
        /*1ade*/ 	.byte	0x3f
	.zero		1


	//   ....[84]....
        /*1ae0*/ 	.word	0x00036aa0
        /*1ae4*/ 	.word	0x00000003
        /*1ae8*/ 	.word	0x0002e880
        /*1aec*/ 	.short	0x010a
        /*1aee*/ 	.byte	0x3f
	.zero		1


	//   ....[85]....
        /*1af0*/ 	.word	0x00036b00
        /*1af4*/ 	.word	0x00000067
        /*1af8*/ 	.word	0x0002e890
        /*1afc*/ 	.short	0x010a
        /*1afe*/ 	.byte	0x3f
	.zero		1


	//   ....[86]....
        /*1b00*/ 	.word	0x00036b50
        /*1b04*/ 	.word	0x00000067
        /*1b08*/ 	.word	0x0002e890
        /*1b0c*/ 	.short	0x010a
        /*1b0e*/ 	.byte	0x3f
	.zero		1


	//   ....[87]....
        /*1b10*/ 	.word	0x00036ba0
        /*1b14*/ 	.word	0x00000067
        /*1b18*/ 	.word	0x0002e890
        /*1b1c*/ 	.short	0x010a
        /*1b1e*/ 	.byte	0x3f
	.zero		1


	//   ....[88]....
        /*1b20*/ 	.word	0x00036bf0
        /*1b24*/ 	.word	0x00000067
        /*1b28*/ 	.word	0x0002e8b0
        /*1b2c*/ 	.short	0x010a
        /*1b2e*/ 	.byte	0x3f
	.zero		1


	//   ....[89]....
        /*1b30*/ 	.word	0x00037060
        /*1b34*/ 	.word	0x00000012
        /*1b38*/ 	.word	0x0002e800
        /*1b3c*/ 	.short	0x010a
        /*1b3e*/ 	.byte	0x3f
	.zero		1


	//   ....[90]....
        /*1b40*/ 	.word	0x00037580
        /*1b44*/ 	.word	0x00000012
        /*1b48*/ 	.word	0x0002e800
        /*1b4c*/ 	.short	0x010a
        /*1b4e*/ 	.byte	0x3f
	.zero		1


	//   ....[91]....
        /*1b50*/ 	.word	0x000375d0
        /*1b54*/ 	.word	0x00000000
        /*1b58*/ 	.word	0x0002e830
        /*1b5c*/ 	.short	0x010a
        /*1b5e*/ 	.byte	0x3f
	.zero		1


	//   ....[92]....
        /*1b60*/ 	.word	0x00037620
        /*1b64*/ 	.word	0x0000000f
        /*1b68*/ 	.word	0x0002e830
        /*1b6c*/ 	.short	0x010a
        /*1b6e*/ 	.byte	0x3f
	.zero		1


	//   ....[93]....
        /*1b70*/ 	.word	0x00037670
        /*1b74*/ 	.word	0x0000000f
        /*1b78*/ 	.word	0x0002e850
        /*1b7c*/ 	.short	0x010a
        /*1b7e*/ 	.byte	0x3f
	.zero		1


	//   ....[94]....
        /*1b80*/ 	.word	0x000376c0
        /*1b84*/ 	.word	0x00000003
        /*1b88*/ 	.word	0x0002e830
        /*1b8c*/ 	.short	0x010a
        /*1b8e*/ 	.byte	0x3f
	.zero		1


	//   ....[95]....
        /*1b90*/ 	.word	0x00037710
        /*1b94*/ 	.word	0x00000003
        /*1b98*/ 	.word	0x0002e850
        /*1b9c*/ 	.short	0x010a
        /*1b9e*/ 	.byte	0x3f
	.zero		1


	//   ....[96]....
        /*1ba0*/ 	.word	0x00037760
        /*1ba4*/ 	.word	0x00000003
        /*1ba8*/ 	.word	0x0002e830
        /*1bac*/ 	.short	0x010a
        /*1bae*/ 	.byte	0x3f
	.zero		1


	//   ....[97]....
        /*1bb0*/ 	.word	0x000377b0
        /*1bb4*/ 	.word	0x00000003
        /*1bb8*/ 	.word	0x0002e850
        /*1bbc*/ 	.short	0x010a
        /*1bbe*/ 	.byte	0x3f
	.zero		1


	//   ....[98]....
        /*1bc0*/ 	.word	0x00037800
        /*1bc4*/ 	.word	0x0000000d
        /*1bc8*/ 	.word	0x0002e850
        /*1bcc*/ 	.short	0x010a
        /*1bce*/ 	.byte	0x3f
	.zero		1


	//   ....[99]....
        /*1bd0*/ 	.word	0x0003a1a0
        /*1bd4*/ 	.word	0x00000013
        /*1bd8*/ 	.word	0x0002e820
        /*1bdc*/ 	.short	0x010a
        /*1bde*/ 	.byte	0x3f
	.zero		1


	//   ....[100]....
        /*1be0*/ 	.word	0x0003a1f0
        /*1be4*/ 	.word	0x00000008
        /*1be8*/ 	.word	0x0002e8a0
        /*1bec*/ 	.short	0x010a
        /*1bee*/ 	.byte	0x3f
	.zero		1


	//   ....[101]....
        /*1bf0*/ 	.word	0x0003a240
        /*1bf4*/ 	.word	0x00000008
        /*1bf8*/ 	.word	0x0002e8c0
        /*1bfc*/ 	.short	0x010a
        /*1bfe*/ 	.byte	0x3f
	.zero		1


	//   ....[102]....
        /*1c00*/ 	.word	0x0003a290
        /*1c04*/ 	.word	0x00000006
        /*1c08*/ 	.word	0x0002e8a0
        /*1c0c*/ 	.short	0x010a
        /*1c0e*/ 	.byte	0x3f
	.zero		1


	//   ....[103]....
        /*1c10*/ 	.word	0x0003a2e0
        /*1c14*/ 	.word	0x00000006
        /*1c18*/ 	.word	0x0002e8c0
        /*1c1c*/ 	.short	0x010a
        /*1c1e*/ 	.byte	0x3f
	.zero		1


	//   ....[104]....
        /*1c20*/ 	.word	0x0003a480
        /*1c24*/ 	.word	0x00000002
        /*1c28*/ 	.word	0x0002e880
        /*1c2c*/ 	.short	0x010a
        /*1c2e*/ 	.byte	0x3f
	.zero		1


	//   ....[105]....
        /*1c30*/ 	.word	0x0003a4d0
        /*1c34*/ 	.word	0x00000002
        /*1c38*/ 	.word	0x0002e840
        /*1c3c*/ 	.short	0x010a
        /*1c3e*/ 	.byte	0x3f
	.zero		1


	//   ....[106]....
        /*1c40*/ 	.word	0x0003afe0
        /*1c44*/ 	.word	0x00000013
        /*1c48*/ 	.word	0x0002e820
        /*1c4c*/ 	.short	0x010a
        /*1c4e*/ 	.byte	0x3f
	.zero		1


	//   ....[107]....
        /*1c50*/ 	.word	0x0003b030
        /*1c54*/ 	.word	0x00000006
        /*1c58*/ 	.word	0x0002e880
        /*1c5c*/ 	.short	0x010a
        /*1c5e*/ 	.byte	0x3f
	.zero		1


	//   ....[108]....
        /*1c60*/ 	.word	0x0003b080
        /*1c64*/ 	.word	0x00000006
        /*1c68*/ 	.word	0x0002e840
        /*1c6c*/ 	.short	0x010a
        /*1c6e*/ 	.byte	0x3f
	.zero		1


	//   ....[109]....
        /*1c70*/ 	.word	0x0003b0d0
        /*1c74*/ 	.word	0x00000014
        /*1c78*/ 	.word	0x0002e870
        /*1c7c*/ 	.short	0x010a
        /*1c7e*/ 	.byte	0x3f
	.zero		1


	//   ....[110]....
        /*1c80*/ 	.word	0x0003b120
        /*1c84*/ 	.word	0x00000014
        /*1c88*/ 	.word	0x0002e860
        /*1c8c*/ 	.short	0x010a
        /*1c8e*/ 	.byte	0x3f
	.zero		1


	//   ....[111]....
        /*1c90*/ 	.word	0x0003b170
        /*1c94*/ 	.word	0x00000011
        /*1c98*/ 	.word	0x0002e870
        /*1c9c*/ 	.short	0x010a
        /*1c9e*/ 	.byte	0x3f
	.zero		1


	//   ....[112]....
        /*1ca0*/ 	.word	0x0003b1c0
        /*1ca4*/ 	.word	0x00000011
        /*1ca8*/ 	.word	0x0002e860
        /*1cac*/ 	.short	0x010a
        /*1cae*/ 	.byte	0x3f
	.zero		1


	//   ....[113]....
        /*1cb0*/ 	.word	0x0003bd50
        /*1cb4*/ 	.word	0x00000000
        /*1cb8*/ 	.word	0x0002e820
        /*1cbc*/ 	.short	0x010a
        /*1cbe*/ 	.byte	0x3f
	.zero		1


	//   ....[114]....
        /*1cc0*/ 	.word	0x0003bef0
        /*1cc4*/ 	.word	0x00000006
        /*1cc8*/ 	.word	0x00000000
        /*1ccc*/ 	.short	0x010a
        /*1cce*/ 	.byte	0x3f
	.zero		1


	//   ....[115]....
        /*1cd0*/ 	.word	0x0003bf40
        /*1cd4*/ 	.word	0x00000007
        /*1cd8*/ 	.word	0x00000000
        /*1cdc*/ 	.short	0x010a
        /*1cde*/ 	.byte	0x3f
	.zero		1


	//   ....[116]....
        /*1ce0*/ 	.word	0x0003bf90
        /*1ce4*/ 	.word	0x00000004
        /*1ce8*/ 	.word	0x0002e860
        /*1cec*/ 	.short	0x010a
        /*1cee*/ 	.byte	0x3f
	.zero		1


	//   ....[117]....
        /*1cf0*/ 	.word	0x0003bfe0
        /*1cf4*/ 	.word	0x00000003
        /*1cf8*/ 	.word	0x0002e860
        /*1cfc*/ 	.short	0x010a
        /*1cfe*/ 	.byte	0x3f
	.zero		1


	//   ....[118]....
        /*1d00*/ 	.word	0x0003c030
        /*1d04*/ 	.word	0x00000004
        /*1d08*/ 	.word	0x0002e880
        /*1d0c*/ 	.short	0x010a
        /*1d0e*/ 	.byte	0x3f
	.zero		1


	//----- nvinfo : EIATTR_NUM_MBARRIERS
	.align		4
.L_239:
        /*1d10*/ 	.byte	0x03, 0x38
        /*1d12*/ 	.short	0x0016


	//----- nvinfo : EIATTR_EXIT_INSTR_OFFSETS
	.align		4
        /*1d14*/ 	.byte	0x04, 0x1c
        /*1d16*/ 	.short	(.L_241 - .L_240)


	//   ....[0]....
.L_240:
        /*1d18*/ 	.word	0x00036af0


	//----- nvinfo : EIATTR_MAX_THREADS
	.align		4
.L_241:
        /*1d1c*/ 	.byte	0x04, 0x05
        /*1d1e*/ 	.short	(.L_243 - .L_242)
.L_242:
        /*1d20*/ 	.word	0x00000180
        /*1d24*/ 	.word	0x00000001
        /*1d28*/ 	.word	0x00000001


	//----- nvinfo : EIATTR_CRS_STACK_SIZE
	.align		4
.L_243:
        /*1d2c*/ 	.byte	0x04, 0x1e
        /*1d2e*/ 	.short	(.L_245 - .L_244)
.L_244:
        /*1d30*/ 	.word	0x00000000


	//----- nvinfo : EIATTR_CBANK_PARAM_SIZE
	.align		4
.L_245:
        /*1d34*/ 	.byte	0x03, 0x19
        /*1d36*/ 	.short	0x0af0


	//----- nvinfo : EIATTR_PARAM_CBANK
	.align		4
        /*1d38*/ 	.byte	0x04, 0x0a
        /*1d3a*/ 	.short	(.L_247 - .L_246)
	.align		4
.L_246:
        /*1d3c*/ 	.word	index@(.nv.constant0._ZN7cutlass13device_kernelIN5flash11enable_sm90INS1_16FlashAttnFwdSm90INS1_25CollectiveMainloopFwdSm90ILi2EN4cute5tupleIJNS5_1CILi1EEES8_S8_EEENS6_IJNS7_ILi128EEENS7_ILi224EEESA_EEELi128ENS_12float_e4m3_tEfNS_4arch4Sm90ELb0ELb1ELb0ELb1ELb0ELb1ELb0ELb1ELb1ELb1ELb1ELb0EEENS1_21CollectiveEpilogueFwdINS6_IJSA_SA_SB_EEES9_NS_10bfloat16_tESF_Li256ELb1ELb1ELb1ELb1EEENS1_36VarlenDynamicPersistentTileSchedulerILi128ELi224ELi256ELi128ELb1ELb1ELb1ELb1ELb0ELb1EEEEEEEEEvNT_6ParamsE)
        /*1d40*/ 	.short	0x0210
        /*1d42*/ 	.short	0x0af0


	//----- nvinfo : EIATTR_SW_WAR
	.align		4
.L_247:
        /*1d44*/ 	.byte	0x04, 0x36
        /*1d46*/ 	.short	(.L_249 - .L_248)
.L_248:
        /*1d48*/ 	.word	0x00000008
.L_249:


//--------------------- .nv.info._ZN7cutlass13device_kernelIN5flash11enable_sm90INS1_16FlashAttnFwdSm90INS1_25CollectiveMainloopFwdSm90ILi2EN4cute5tupleIJNS5_1CILi1EEES8_S8_EEENS6_IJNS7_ILi128EEENS7_ILi224EEESA_EEELi128ENS_12float_e4m3_tEfNS_4arch4Sm90ELb1ELb0ELb0ELb0ELb0ELb0ELb0ELb1ELb1ELb1ELb1ELb0EEENS1_21CollectiveEpilogueFwdINS6_IJSA_SA_SB_EEES9_NS_10bfloat16_tESF_Li256ELb0ELb1ELb1ELb1EEENS1_19SingleTileSchedulerILb0ELb1ELb1ELi128EEEEEEEEEvNT_6ParamsE --------------------------
	.section	.nv.info._ZN7cutlass13device_kernelIN5flash11enable_sm90INS1_16FlashAttnFwdSm90INS1_25CollectiveMainloopFwdSm90ILi2EN4cute5tupleIJNS5_1CILi1EEES8_S8_EEENS6_IJNS7_ILi128EEENS7_ILi224EEESA_EEELi128ENS_12float_e4m3_tEfNS_4arch4Sm90ELb1ELb0ELb0ELb0ELb0ELb0ELb0ELb1ELb1ELb1ELb1ELb0EEENS1_21CollectiveEpilogueFwdINS6_IJSA_SA_SB_EEES9_NS_10bfloat16_tESF_Li256ELb0ELb1ELb1ELb1EEENS1_19SingleTileSchedulerILb0ELb1ELb1ELi128EEEEEEEEEvNT_6ParamsE,"",@"SHT_CUDA_INFO"
	.sectionflags	@""
	.align	4


	//----- nvinfo : EIATTR_CUDA_API_VERSION
	.align		4
        /*0000*/ 	.byte	0x04, 0x37
        /*0002*/ 	.short	(.L_251 - .L_250)
.L_250:
        /*0004*/ 	.word	0x00000082


	//----- nvinfo : EIATTR_KPARAM_INFO
	.align		4
.L_251:
        /*0008*/ 	.byte	0x04, 0x17
        /*000a*/ 	.short	(.L_253 - .L_252)
.L_252:
        /*000c*/ 	.word	0x00000000
        /*0010*/ 	.short	0x0000
        /*0012*/ 	.short	0x0070
        /*0014*/ 	.byte	0x00, 0xf0, 0x01, 0x28


	//----- nvinfo : EIATTR_SPARSE_MMA_MASK
	.align		4
.L_253:
        /*0018*/ 	.byte	0x03, 0x50
        /*001a*/ 	.short	0x0000


	//----- nvinfo : EIATTR_MAXREG_COUNT
	.align		4
        /*001c*/ 	.byte	0x03, 0x1b
        /*001e*/ 	.short	0x00a8


	//----- nvinfo : EIATTR_NUM_BARRIERS
	.align		4
        /*0020*/ 	.byte	0x02, 0x4c
        /*0022*/ 	.byte	0x10
	.zero		1


	//----- nvinfo : EIATTR_EXTERNS
	.align		4
        /*0024*/ 	.byte	0x04, 0x0f
        /*0026*/ 	.short	(.L_255 - .L_254)


	//   ....[0]....
	.align		4
.L_254:
        /*0028*/ 	.word	index@(__assertfail)


	//----- nvinfo : EIATTR_ANNOTATIONS
	.align		4
.L_255:
        /*002c*/ 	.byte	0x04, 0x55
        /*002e*/ 	.short	(.L_257 - .L_256)


	//   ....[0]....
.L_256:
        /* <DEDUP_REMOVED lines=14> */


	//----- nvinfo : EIATTR_MERCURY_ISA_VERSION
	.align		4
.L_257:
        /*00f8*/ 	.byte	0x03, 0x5f
        /*00fa*/ 	.short	0x0101


	//----- nvinfo : EIATTR_INT_WARP_WIDE_INSTR_OFFSETS
	.align		4
        /*00fc*/ 	.byte	0x04, 0x31
        /*00fe*/ 	.short	(.L_259 - .L_258)


	//   ....[0]....
.L_258:
        /*0100*/ 	.word	0x00000120


	//   ....[1]....
        /*0104*/ 	.word	0x000001c0


	//   ....[2]....
        /*0108*/ 	.word	0x00000230


	//----- nvinfo : EIATTR_COOP_GROUP_MASK_REGIDS
	.align		4
.L_259:
        /*010c*/ 	.byte	0x04, 0x29
        /*010e*/ 	.short	(.L_261 - .L_260)


	//   ....[0]....
.L_260:
        /*0110*/ 	.word	0xffffffff


	//   ....[1]....
        /*0114*/ 	.word	0xffffffff


	//   ....[2]....
        /*0118*/ 	.word	0xffffffff


	//   ....[3]....
        /*011c*/ 	.word	0xffffffff


	//   ....[4]....
        /*0120*/ 	.word	0xffffffff


	//   ....[5]....
        /*0124*/ 	.word	0xffffffff


	//   ....[6]....
        /*0128*/ 	.word	0xffffffff


	//   ....[7]....
        /*012c*/ 	.word	0xffffffff


	//   ....[8]....
        /*0130*/ 	.word	0xffffffff


	//   ....[9]....
        /*0134*/ 	.word	0xffffffff


	//   ....[10]....
        /*0138*/ 	.word	0xffffffff


	//   ....[11]....
        /*013c*/ 	.word	0xffffffff


	//   ....[12]....
        /*0140*/ 	.word	0xffffffff


	//   ....[13]....
        /*0144*/ 	.word	0xffffffff


	//   ....[14]....
        /*0148*/ 	.word	0xffffffff


	//   ....[15]....
        /*014c*/ 	.word	0xffffffff


	//   ....[16]....
        /*0150*/ 	.word	0xffffffff


	//   ....[17]....
        /*0154*/ 	.word	0xffffffff


	//   ....[18]....
        /*0158*/ 	.word	0xffffffff


	//   ....[19]....
        /*015c*/ 	.word	0xffffffff


	//   ....[20]....
        /*0160*/ 	.word	0xffffffff


	//   ....[21]....
        /*0164*/ 	.word	0xffffffff


	//   ....[22]....
        /*0168*/ 	.word	0xffffffff


	//   ....[23]....
        /*016c*/ 	.word	0xffffffff


	//   ....[24]....
        /*0170*/ 	.word	0xffffffff


	//   ....[25]....
        /*0174*/ 	.word	0xffffffff


	//   ....[26]....
        /*0178*/ 	.word	0xffffffff


	//   ....[27]....
        /*017c*/ 	.word	0xffffffff


	//   ....[28]....
        /*0180*/ 	.word	0xffffffff


	//   ....[29]....
        /*0184*/ 	.word	0xffffffff


	//   ....[30]....
        /*0188*/ 	.word	0xffffffff


	//   ....[31]....
        /*018c*/ 	.word	0xffffffff


	//   ....[32]....
        /*0190*/ 	.word	0xffffffff


	//   ....[33]....
        /*0194*/ 	.word	0xffffffff


	//   ....[34]....
        /*0198*/ 	.word	0xffffffff


	//   ....[35]....
        /*019c*/ 	.word	0xffffffff


	//   ....[36]....
        /*01a0*/ 	.word	0xffffffff


	//   ....[37]....
        /*01a4*/ 	.word	0xffffffff


	//   ....[38]....
        /*01a8*/ 	.word	0xffffffff


	//   ....[39]....
        /*01ac*/ 	.word	0xffffffff


	//   ....[40]....
        /*01b0*/ 	.word	0xffffffff


	//   ....[41]....
        /*01b4*/ 	.word	0xffffffff


	//   ....[42]....
        /*01b8*/ 	.word	0xffffffff


	//   ....[43]....
        /*01bc*/ 	.word	0xffffffff


	//   ....[44]....
        /*01c0*/ 	.word	0xffffffff


	//   ....[45]....
        /*01c4*/ 	.word	0xffffffff


	//   ....[46]....
        /*01c8*/ 	.word	0xffffffff


	//   ....[47]....
        /*01cc*/ 	.word	0xffffffff


	//   ....[48]....
        /*01d0*/ 	.word	0xffffffff


	//   ....[49]....
        /*01d4*/ 	.word	0xffffffff


	//   ....[50]....
        /*01d8*/ 	.word	0xffffffff


	//   ....[51]....
        /*01dc*/ 	.word	0xffffffff


	//   ....[52]....
        /*01e0*/ 	.word	0xffffffff


	//   ....[53]....
        /*01e4*/ 	.word	0xffffffff


	//   ....[54]....
        /*01e8*/ 	.word	0xffffffff


	//   ....[55]....
        /*01ec*/ 	.word	0xffffffff


	//   ....[56]....
        /*01f0*/ 	.word	0xffffffff


	//   ....[57]....
        /*01f4*/ 	.word	0xffffffff


	//   ....[58]....
        /*01f8*/ 	.word	0xffffffff


	//   ....[59]....
        /*01fc*/ 	.word	0xffffffff


	//   ....[60]....
        /*0200*/ 	.word	0xffffffff


	//   ....[61]....
        /*0204*/ 	.word	0xffffffff


	//   ....[62]....
        /*0208*/ 	.word	0xffffffff


	//   ....[63]....
        /*020c*/ 	.word	0xffffffff


	//   ....[64]....
        /*0210*/ 	.word	0xffffffff


	//   ....[65]....
        /*0214*/ 	.word	0xffffffff


	//   ....[66]....
        /*0218*/ 	.word	0xffffffff


	//   ....[67]....
        /*021c*/ 	.word	0xffffffff


	//   ....[68]....
        /*0220*/ 	.word	0xffffffff


	//   ....[69]....
        /*0224*/ 	.word	0xffffffff


	//   ....[70]....
        /*0228*/ 	.word	0xffffffff


	//   ....[71]....
        /*022c*/ 	.word	0xffffffff


	//   ....[72]....
        /*0230*/ 	.word	0xffffffff


	//   ....[73]....
        /*0234*/ 	.word	0xffffffff


	//   ....[74]....
        /*0238*/ 	.word	0xffffffff


	//   ....[75]....
        /*023c*/ 	.word	0xffffffff


	//   ....[76]....
        /*0240*/ 	.word	0xffffffff


	//   ....[77]....
        /*0244*/ 	.word	0xffffffff


	//   ....[78]....
        /*0248*/ 	.word	0xffffffff


	//   ....[79]....
        /*024c*/ 	.word	0xffffffff


	//   ....[80]....
        /*0250*/ 	.word	0xffffffff


	//   ....[81]....
        /*0254*/ 	.word	0xffffffff


	//   ....[82]....
        /*0258*/ 	.word	0xffffffff


	//   ....[83]....
        /*025c*/ 	.word	0xffffffff


	//   ....[84]....
        /*0260*/ 	.word	0xffffffff


	//   ....[85]....
        /*0264*/ 	.word	0xffffffff


	//   ....[86]....
        /*0268*/ 	.word	0xffffffff


	//   ....[87]....
        /*026c*/ 	.word	0xffffffff


	//   ....[88]....
        /*0270*/ 	.word	0xffffffff


	//   ....[89]....
        /*0274*/ 	.word	0xffffffff


	//   ....[90]....
        /*0278*/ 	.word	0xffffffff


	//   ....[91]....
        /*027c*/ 	.word	0xffffffff


	//   ....[92]....
        /*0280*/ 	.word	0xffffffff


	//   ....[93]....
        /*0284*/ 	.word	0xffffffff


	//   ....[94]....
        /*0288*/ 	.word	0xffffffff


	//   ....[95]....
        /*028c*/ 	.word	0xffffffff


	//   ....[96]....
        /*0290*/ 	.word	0xffffffff


	//   ....[97]....
        /*0294*/ 	.word	0xffffffff


	//   ....[98]....
        /*0298*/ 	.word	0xffffffff


	//   ....[99]....
        /*029c*/ 	.word	0xffffffff


	//   ....[100]....
        /*02a0*/ 	.word	0xffffffff


	//   ....[101]....
        /*02a4*/ 	.word	0xffffffff


	//   ....[102]....
        /*02a8*/ 	.word	0xffffffff


	//   ....[103]....
        /*02ac*/ 	.word	0xffffffff


	//   ....[104]....
        /*02b0*/ 	.word	0xffffffff


	//   ....[105]....
        /*02b4*/ 	.word	0xffffffff


	//   ....[106]....
        /*02b8*/ 	.word	0xffffffff


	//   ....[107]....
        /*02bc*/ 	.word	0xffffffff


	//   ....[108]....
        /*02c0*/ 	.word	0xffffffff


	//   ....[109]....
        /*02c4*/ 	.word	0xffffffff


	//   ....[110]....
        /*02c8*/ 	.word	0xffffffff


	//   ....[111]....
        /*02cc*/ 	.word	0xffffffff


	//   ....[112]....
        /*02d0*/ 	.word	0xffffffff


	//   ....[113]....
        /*02d4*/ 	.word	0xffffffff


	//   ....[114]....
        /*02d8*/ 	.word	0xffffffff


	//   ....[115]....
        /*02dc*/ 	.word	0xffffffff


	//   ....[116]....
        /*02e0*/ 	.word	0xffffffff


	//   ....[117]....
        /*02e4*/ 	.word	0xffffffff


	//   ....[118]....
        /*02e8*/ 	.word	0xffffffff


	//   ....[119]....
        /*02ec*/ 	.word	0x0500000f


	//   ....[120]....
        /*02f0*/ 	.word	0x0500000f


	//   ....[121]....
        /*02f4*/ 	.word	0x0500000f


	//   ....[122]....
        /*02f8*/ 	.word	0x0500000f


	//   ....[123]....
        /*02fc*/ 	.word	0x0500000f


	//   ....[124]....
        /*0300*/ 	.word	0x0500000f


	//   ....[125]....
        /*0304*/ 	.word	0x0500000f


	//   ....[126]....
        /*0308*/ 	.word	0x0500000f


	//   ....[127]....
        /*030c*/ 	.word	0x0500000f


	//   ....[128]....
        /*0310*/ 	.word	0x0500000f


	//   ....[129]....
        /*0314*/ 	.word	0x0500000f


	//   ....[130]....
        /*0318*/ 	.word	0x0500000f


	//   ....[131]....
        /*031c*/ 	.word	0x0500000f


	//   ....[132]....
        /*0320*/ 	.word	0x0500000f


	//   ....[133]....
        /*0324*/ 	.word	0x0500000f


	//   ....[134]....
        /*0328*/ 	.word	0x0500000f


	//   ....[135]....
        /*032c*/ 	.word	0x0500000f


	//----- nvinfo : EIATTR_COOP_GROUP_INSTR_OFFSETS
	.align		4
.L_261:
        /*0330*/ 	.byte	0x04, 0x28
        /*0332*/ 	.short	(.L_263 - .L_262)


	//   ....[0]....
.L_262:
        /*0334*/ 	.word	0x00000060


	//   ....[1]....
        /*0338*/ 	.word	0x00000130


	//   ....[2]....
        /*033c*/ 	.word	0x000001e0


	//   ....[3]....
        /*0340*/ 	.word	0x000003a0


	//   ....[4]....
        /*0344*/ 	.word	0x00000500


	//   ....[5]....
        /*0348*/ 	.word	0x00000620


	//   ....[6]....
        /*034c*/ 	.word	0x00000780


	//   ....[7]....
        /*0350*/ 	.word	0x00001420


	//   ....[8]....
        /*0354*/ 	.word	0x00001cc0


	//   ....[9]....
        /*0358*/ 	.word	0x00003010


	//   ....[10]....
        /*035c*/ 	.word	0x00003030


	//   ....[11]....
        /*0360*/ 	.word	0x000030a0


	//   ....[12]....
        /*0364*/ 	.word	0x00004160


	//   ....[13]....
        /*0368*/ 	.word	0x000042a0


	//   ....[14]....
        /*036c*/ 	.word	0x000067c0


	//   ....[15]....
        /*0370*/ 	.word	0x00006850


	//   ....[16]....
        /*0374*/ 	.word	0x00007430


	//   ....[17]....
        /*0378*/ 	.word	0x000074f0


	//   ....[18]....
        /*037c*/ 	.word	0x000083e0


	//   ....[19]....
        /*0380*/ 	.word	0x00008450


	//   ....[20]....
        /*0384*/ 	.word	0x0000b3c0


	//   ....[21]....
        /*0388*/ 	.word	0x0000b3d0


	//   ....[22]....
        /*038c*/ 	.word	0x0000b400


	//   ....[23]....
        /*0390*/ 	.word	0x0000b410


	//   ....[24]....
        /*0394*/ 	.word	0x0000d7a0


	//   ....[25]....
        /*0398*/ 	.word	0x0000d7c0


	//   ....[26]....
        /*039c*/ 	.word	0x0000d820


	//   ....[27]....
        /*03a0*/ 	.word	0x0000d830


	//   ....[28]....
        /*03a4*/ 	.word	0x0000e650


	//   ....[29]....
        /*03a8*/ 	.word	0x0000e660


	//   ....[30]....
        /*03ac*/ 	.word	0x0000e670


	//   ....[31]....
        /*03b0*/ 	.word	0x0000e690


	//   ....[32]....
        /*03b4*/ 	.word	0x0000e6a0


	//   ....[33]....
        /*03b8*/ 	.word	0x0000e6b0


	//   ....[34]....
        /*03bc*/ 	.word	0x0000e6c0


	//   ....[35]....
        /*03c0*/ 	.word	0x0000e6d0


	//   ....[36]....
        /*03c4*/ 	.word	0x0000e6e0


	//   ....[37]....
        /*03c8*/ 	.word	0x0000e6f0


	//   ....[38]....
        /*03cc*/ 	.word	0x0000e700


	//   ....[39]....
        /*03d0*/ 	.word	0x0000e720


	//   ....[40]....
        /*03d4*/ 	.word	0x0000e730


	//   ....[41]....
        /*03d8*/ 	.word	0x0000e740


	//   ....[42]....
        /*03dc*/ 	.word	0x0000e750


	//   ....[43]....
        /*03e0*/ 	.word	0x0000e760


	//   ....[44]....
        /*03e4*/ 	.word	0x0000e770


	//   ....[45]....
        /*03e8*/ 	.word	0x0000e780


	//   ....[46]....
        /*03ec*/ 	.word	0x0000e790


	//   ....[47]....
        /*03f0*/ 	.word	0x0000e7a0


	//   ....[48]....
        /*03f4*/ 	.word	0x0000e7b0


	//   ....[49]....
        /*03f8*/ 	.word	0x0000e7c0


	//   ....[50]....
        /*03fc*/ 	.word	0x0000e7d0


	//   ....[51]....
        /*0400*/ 	.word	0x0000e7e0


	//   ....[52]....
        /*0404*/ 	.word	0x0000e7f0


	//   ....[53]....
        /*0408*/ 	.word	0x0000e800


	//   ....[54]....
        /*040c*/ 	.word	0x0000e810


	//   ....[55]....
        /*0410*/ 	.word	0x0000e820


	//   ....[56]....
        /*0414*/ 	.word	0x0000e830


	//   ....[57]....
        /*0418*/ 	.word	0x0000e850


	//   ....[58]....
        /*041c*/ 	.word	0x0000e860


	//   ....[59]....
        /*0420*/ 	.word	0x0000e870


	//   ....[60]....
        /*0424*/ 	.word	0x0000e880


	//   ....[61]....
        /*0428*/ 	.word	0x0000e890


	//   ....[62]....
        /*042c*/ 	.word	0x0000e8a0


	//   ....[63]....
        /*0430*/ 	.word	0x0000e8b0


	//   ....[64]....
        /*0434*/ 	.word	0x0000e8c0


	//   ....[65]....
        /*0438*/ 	.word	0x0000e8e0


	//   ....[66]....
        /*043c*/ 	.word	0x0000e8f0


	//   ....[67]....
        /*0440*/ 	.word	0x0000e910


	//   ....[68]....
        /*0444*/ 	.word	0x0000e920


	//   ....[69]....
        /*0448*/ 	.word	0x0000e940


	//   ....[70]....
        /*044c*/ 	.word	0x0000e950


	//   ....[71]....
        /*0450*/ 	.word	0x0000e960


	//   ....[72]....
        /*0454*/ 	.word	0x0000e970


	//   ....[73]....
        /*0458*/ 	.word	0x0000e990


	//   ....[74]....
        /*045c*/ 	.word	0x0000e9a0


	//   ....[75]....
        /*0460*/ 	.word	0x0000e9c0


	//   ....[76]....
        /*0464*/ 	.word	0x0000e9d0


	//   ....[77]....
        /*0468*/ 	.word	0x0000e9f0


	//   ....[78]....
        /*046c*/ 	.word	0x0000ea20


	//   ....[79]....
        /*0470*/ 	.word	0x0000ea50


	//   ....[80]....
        /*0474*/ 	.word	0x0000ea80


	//   ....[81]....
        /*0478*/ 	.word	0x0000eab0


	//   ....[82]....
        /*047c*/ 	.word	0x0000eaf0


	//   ....[83]....
        /*0480*/ 	.word	0x0000eb20


	//   ....[84]....
        /*0484*/ 	.word	0x0000eb50


	//   ....[85]....
        /*0488*/ 	.word	0x0000eb80


	//   ....[86]....
        /*048c*/ 	.word	0x0000ebc0


	//   ....[87]....
        /*0490*/ 	.word	0x0000ebf0


	//   ....[88]....
        /*0494*/ 	.word	0x0000ec10


	//   ....[89]....
        /*0498*/ 	.word	0x0000ec20


	//   ....[90]....
        /*049c*/ 	.word	0x0000ec30


	//   ....[91]....
        /*04a0*/ 	.word	0x0000ec40


	//   ....[92]....
        /*04a4*/ 	.word	0x0000f040


	//   ....[93]....
        /*04a8*/ 	.word	0x0000f080


	//   ....[94]....
        /*04ac*/ 	.word	0x0000f0c0


	//   ....[95]....
        /*04b0*/ 	.word	0x0000f100


	//   ....[96]....
        /*04b4*/ 	.word	0x0000f140


	//   ....[97]....
        /*04b8*/ 	.word	0x0000f170


	//   ....[98]....
        /*04bc*/ 	.word	0x0000f830


	//   ....[99]....
        /*04c0*/ 	.word	0x0000f860


	//   ....[100]....
        /*04c4*/ 	.word	0x00010380


	//   ....[101]....
        /*04c8*/ 	.word	0x00011190


	//   ....[102]....
        /*04cc*/ 	.word	0x00011b20


	//   ....[103]....
        /*04d0*/ 	.word	0x00011b60


	//   ....[104]....
        /*04d4*/ 	.word	0x00011b90


	//   ....[105]....
        /*04d8*/ 	.word	0x00011c30


	//   ....[106]....
        /*04dc*/ 	.word	0x00011c50


	//   ....[107]....
        /*04e0*/ 	.word	0x00011ce0


	//   ....[108]....
        /*04e4*/ 	.word	0x00011d00


	//   ....[109]....
        /*04e8*/ 	.word	0x00011d90


	//   ....[110]....
        /*04ec*/ 	.word	0x00011db0


	//   ....[111]....
        /*04f0*/ 	.word	0x00011e40


	//   ....[112]....
        /*04f4*/ 	.word	0x00011e60


	//   ....[113]....
        /*04f8*/ 	.word	0x00011ef0


	//   ....[114]....
        /*04fc*/ 	.word	0x00011f10


	//   ....[115]....
        /*0500*/ 	.word	0x00011f90


	//   ....[116]....
        /*0504*/ 	.word	0x00011fb0


	//   ....[117]....
        /*0508*/ 	.word	0x00012020


	//   ....[118]....
        /*050c*/ 	.word	0x00013a30


	//   ....[119]....
        /*0510*/ 	.word	0x00013fe0


	//   ....[120]....
        /*0514*/ 	.word	0x000141c0


	//   ....[121]....
        /*0518*/ 	.word	0x00014210


	//   ....[122]....
        /*051c*/ 	.word	0x000142b0


	//   ....[123]....
        /*0520*/ 	.word	0x000143b0


	//   ....[124]....
        /*0524*/ 	.word	0x00014420


	//   ....[125]....
        /*0528*/ 	.word	0x00014520


	//   ....[126]....
        /*052c*/ 	.word	0x00014590


	//   ....[127]....
        /*0530*/ 	.word	0x00014690


	//   ....[128]....
        /*0534*/ 	.word	0x00014700


	//   ....[129]....
        /*0538*/ 	.word	0x00014800


	//   ....[130]....
        /*053c*/ 	.word	0x00014870


	//   ....[131]....
        /*0540*/ 	.word	0x00014960


	//   ....[132]....
        /*0544*/ 	.word	0x000149d0


	//   ....[133]....
        /*0548*/ 	.word	0x00014ab0


	//   ....[134]....
        /*054c*/ 	.word	0x00014b40


	//   ....[135]....
        /*0550*/ 	.word	0x00014c20


	//----- nvinfo : EIATTR_REG_RECONFIG
	.align		4
.L_263:
        /*0554*/ 	.byte	0x01, 0x54
	.zero		2


	//----- nvinfo : EIATTR_SYSCALL_OFFSETS
	.align		4
        /*0558*/ 	.byte	0x04, 0x46
        /*055a*/ 	.short	(.L_265 - .L_264)


	//   ....[0]....
.L_264:
        /*055c*/ 	.word	0x000015e0


	//   ....[1]....
        /*0560*/ 	.word	0x00010b20


	//   ....[2]....
        /*0564*/ 	.word	0x00010c60


	//   ....[3]....
        /*0568*/ 	.word	0x00010da0


	//   ....[4]....
        /*056c*/ 	.word	0x00010ec0


	//   ....[5]....
        /*0570*/ 	.word	0x000117e0


	//----- nvinfo : EIATTR_MBARRIER_INSTR_OFFSETS
	.align		4
.L_265:
        /*0574*/ 	.byte	0x04, 0x39
        /*0576*/ 	.short	(.L_267 - .L_266)


	//   ....[0]....
.L_266:
        /*0578*/ 	.word	0x00000250
        /*057c*/ 	.word	0x000000ff
        /*0580*/ 	.word	0x0002e800
        /*0584*/ 	.short	0x0100
        /*0586*/ 	.byte	0x08
	.zero		1


	//   ....[1]....
        /*0588*/ 	.word	0x00000260
        /*058c*/ 	.word	0x000000ff
        /*0590*/ 	.word	0x0002e820
        /*0594*/ 	.short	0x0100
        /*0596*/ 	.byte	0x08
	.zero		1


	//   ....[2]....
        /*0598*/ 	.word	0x00000350
        /*059c*/ 	.word	0x000000ff
        /*05a0*/ 	.word	0x0002e830
        /*05a4*/ 	.short	0x0100
        /*05a6*/ 	.byte	0x08
	.zero		1


	//   ....[3]....
        /*05a8*/ 	.word	0x00000360
        /*05ac*/ 	.word	0x000000ff
        /*05b0*/ 	.word	0x0002e840
        /*05b4*/ 	.short	0x0100
        /*05b6*/ 	.byte	0x08
	.zero		1


	//   ....[4]....
        /*05b8*/ 	.word	0x00000370
        /*05bc*/ 	.word	0x000000ff
        /*05c0*/ 	.word	0x0002e838
        /*05c4*/ 	.short	0x0100
        /*05c6*/ 	.byte	0x08
	.zero		1


	//   ....[5]....
        /*05c8*/ 	.word	0x00000380
        /*05cc*/ 	.word	0x000000ff
        /*05d0*/ 	.word	0x0002e848
        /*05d4*/ 	.short	0x0100
        /*05d6*/ 	.byte	0x08
	.zero		1


	//   ....[6]....
        /*05d8*/ 	.word	0x000004b0
        /*05dc*/ 	.word	0x000000ff
        /*05e0*/ 	.word	0x0002e850
        /*05e4*/ 	.short	0x0100
        /*05e6*/ 	.byte	0x08
	.zero		1


	//   ....[7]....
        /*05e8*/ 	.word	0x000004c0
        /*05ec*/ 	.word	0x000000ff
        /*05f0*/ 	.word	0x0002e860
        /*05f4*/ 	.short	0x0100
        /*05f6*/ 	.byte	0x08
	.zero		1


	//   ....[8]....
        /*05f8*/ 	.word	0x000004d0
        /*05fc*/ 	.word	0x000000ff
        /*0600*/ 	.word	0x0002e858
        /*0604*/ 	.short	0x0100
        /*0606*/ 	.byte	0x08
	.zero		1


	//   ....[9]....
        /*0608*/ 	.word	0x000004e0
        /*060c*/ 	.word	0x000000ff
        /*0610*/ 	.word	0x0002e868
        /*0614*/ 	.short	0x0100
        /*0616*/ 	.byte	0x08
	.zero		1


	//   ....[10]....
        /*0618*/ 	.word	0x000005d0
        /*061c*/ 	.word	0x000000ff
        /*0620*/ 	.word	0x0002e870
        /*0624*/ 	.short	0x0100
        /*0626*/ 	.byte	0x06
	.zero		1


	//   ....[11]....
        /*0628*/ 	.word	0x000005e0
        /*062c*/ 	.word	0x000000ff
        /*0630*/ 	.word	0x0002e880
        /*0634*/ 	.short	0x0100
        /*0636*/ 	.byte	0x06
	.zero		1


	//   ....[12]....
        /*0638*/ 	.word	0x000005f0
        /*063c*/ 	.word	0x000000ff
        /*0640*/ 	.word	0x0002e878
        /*0644*/ 	.short	0x0100
        /*0646*/ 	.byte	0x06
	.zero		1


	//   ....[13]....
        /*0648*/ 	.word	0x00000600
        /*064c*/ 	.word	0x000000ff
        /*0650*/ 	.word	0x0002e888
        /*0654*/ 	.short	0x0100
        /*0656*/ 	.byte	0x06
	.zero		1


	//   ....[14]....
        /*0658*/ 	.word	0x00000730
        /*065c*/ 	.word	0x000000ff
        /*0660*/ 	.word	0x0002e890
        /*0664*/ 	.short	0x0100
        /*0666*/ 	.byte	0x08
	.zero		1


	//   ....[15]....
        /*0668*/ 	.word	0x00000740
        /*066c*/ 	.word	0x000000ff
        /*0670*/ 	.word	0x0002e8a0
        /*0674*/ 	.short	0x0100
        /*0676*/ 	.byte	0x08
	.zero		1


	//   ....[16]....
        /*0678*/ 	.word	0x00000750
        /*067c*/ 	.word	0x000000ff
        /*0680*/ 	.word	0x0002e898
        /*0684*/ 	.short	0x0100
        /*0686*/ 	.byte	0x08
	.zero		1


	//   ....[17]....
        /*0688*/ 	.word	0x00000760
        /*068c*/ 	.word	0x000000ff
        /*0690*/ 	.word	0x0002e8a8
        /*0694*/ 	.short	0x0100
        /*0696*/ 	.byte	0x08
	.zero		1


	//   ....[18]....
        /*0698*/ 	.word	0x00000890
        /*069c*/ 	.word	0x000000ff
        /*06a0*/ 	.word	0x0002e8b0
        /*06a4*/ 	.short	0x0100
        /*06a6*/ 	.byte	0x08
	.zero		1


	//   ....[19]....
        /*06a8*/ 	.word	0x000008a0
        /*06ac*/ 	.word	0x000000ff
        /*06b0*/ 	.word	0x0002e8c0
        /*06b4*/ 	.short	0x0100
        /*06b6*/ 	.byte	0x08
	.zero		1


	//   ....[20]....
        /*06b8*/ 	.word	0x000008b0
        /*06bc*/ 	.word	0x000000ff
        /*06c0*/ 	.word	0x0002e8b8
        /*06c4*/ 	.short	0x0100
        /*06c6*/ 	.byte	0x08
	.zero		1


	//   ....[21]....
        /*06c8*/ 	.word	0x000008c0
        /*06cc*/ 	.word	0x000000ff
        /*06d0*/ 	.word	0x0002e8c8
        /*06d4*/ 	.short	0x0100
        /*06d6*/ 	.byte	0x08
	.zero		1


	//   ....[22]....
        /*06d8*/ 	.word	0x00001610
        /*06dc*/ 	.word	0x000000ff
        /*06e0*/ 	.word	0x0002e800
        /*06e4*/ 	.short	0x010a
        /*06e6*/ 	.byte	0x29
	.zero		1


	//   ....[23]....
        /*06e8*/ 	.word	0x00001670
        /*06ec*/ 	.word	0x000000ff
        /*06f0*/ 	.word	0x0002e830
        /*06f4*/ 	.short	0x010a
        /*06f6*/ 	.byte	0x29
	.zero		1


	//   ....[24]....
        /*06f8*/ 	.word	0x00001700
        /*06fc*/ 	.word	0x000000ff
        /*0700*/ 	.word	0x0002e830
        /*0704*/ 	.short	0x010a
        /*0706*/ 	.byte	0x29
	.zero		1


	//   ....[25]....
        /*0708*/ 	.word	0x00004140
        /*070c*/ 	.word	0x00000062
        /*0710*/ 	.word	0x00000000
        /*0714*/ 	.short	0x0101
        /*0716*/ 	.byte	0x3f
	.zero		1


	//   ....[26]....
        /*0718*/ 	.word	0x00005a20
        /*071c*/ 	.word	0x000000ff
        /*0720*/ 	.word	0x0002e830
        /*0724*/ 	.short	0x010a
        /*0726*/ 	.byte	0x0a
	.zero		1


	//   ....[27]....
        /*0728*/ 	.word	0x00005a60
        /*072c*/ 	.word	0x000000ff
        /*0730*/ 	.word	0x0002e830
        /*0734*/ 	.short	0x010a
        /*0736*/ 	.byte	0x0a
	.zero		1


	//   ....[28]....
        /*0738*/ 	.word	0x00006650
        /*073c*/ 	.word	0x000000ff
        /*0740*/ 	.word	0x0002e850
        /*0744*/ 	.short	0x010a
        /*0746*/ 	.byte	0x0a
	.zero		1


	//   ....[29]....
        /*0748*/ 	.word	0x00006690
        /*074c*/ 	.word	0x000000ff
        /*0750*/ 	.word	0x0002e850
        /*0754*/ 	.short	0x010a
        /*0756*/ 	.byte	0x0a
	.zero		1


	//   ....[30]....
        /*0758*/ 	.word	0x00009410
        /*075c*/ 	.word	0x00000007
        /*0760*/ 	.word	0x00000000
        /*0764*/ 	.short	0x0101
        /*0766*/ 	.byte	0x3f
	.zero		1


	//   ....[31]....
        /*0768*/ 	.word	0x00009700
        /*076c*/ 	.word	0x000000ff
        /*0770*/ 	.word	0x00000000
        /*0774*/ 	.short	0x0101
        /*0776*/ 	.byte	0x0a
	.zero		1


	//   ....[32]....
        /*0778*/ 	.word	0x00009f40
        /*077c*/ 	.word	0x000000ff
        /*0780*/ 	.word	0x0002e830
        /*0784*/ 	.short	0x010a
        /*0786*/ 	.byte	0x07
	.zero		1


	//   ....[33]....
        /*0788*/ 	.word	0x00009f80
        /*078c*/ 	.word	0x000000ff
        /*0790*/ 	.word	0x0002e830
        /*0794*/ 	.short	0x010a
        /*0796*/ 	.byte	0x07
	.zero		1


	//   ....[34]....
        /*0798*/ 	.word	0x0000ab60
        /*079c*/ 	.word	0x000000ff
        /*07a0*/ 	.word	0x0002e850
        /*07a4*/ 	.short	0x010a
        /*07a6*/ 	.byte	0x07
	.zero		1


	//   ....[35]....
        /*07a8*/ 	.word	0x0000aba0
        /*07ac*/ 	.word	0x000000ff
        /*07b0*/ 	.word	0x0002e850
        /*07b4*/ 	.short	0x010a
        /*07b6*/ 	.byte	0x07
	.zero		1


	//   ....[36]....
        /*07b8*/ 	.word	0x0000c980
        /*07bc*/ 	.word	0x00000007
        /*07c0*/ 	.word	0x00000000
        /*07c4*/ 	.short	0x0101
        /*07c6*/ 	.byte	0x3f
	.zero		1


	//   ....[37]....
        /*07c8*/ 	.word	0x0000ccd0
        /*07cc*/ 	.word	0x000000ff
        /*07d0*/ 	.word	0x00000000
        /*07d4*/ 	.short	0x0101
        /*07d6*/ 	.byte	0x05
	.zero		1


	//   ....[38]....
        /*07d8*/ 	.word	0x0000d430
        /*07dc*/ 	.word	0x000000ff
        /*07e0*/ 	.word	0x0002e850
        /*07e4*/ 	.short	0x010a
        /*07e6*/ 	.byte	0x05
	.zero		1


	//   ....[39]....
        /*07e8*/ 	.word	0x0000d470
        /*07ec*/ 	.word	0x000000ff
        /*07f0*/ 	.word	0x0002e850
        /*07f4*/ 	.short	0x010a
        /*07f6*/ 	.byte	0x05
	.zero		1


	//   ....[40]....
        /*07f8*/ 	.word	0x0000daf0
        /*07fc*/ 	.word	0x000000ff
        /*0800*/ 	.word	0x00000000
        /*0804*/ 	.short	0x0101
        /*0806*/ 	.byte	0x05
	.zero		1


	//   ....[41]....
        /*0808*/ 	.word	0x0000f160
        /*080c*/ 	.word	0x000000ff
        /*0810*/ 	.word	0x00000000
        /*0814*/ 	.short	0x0101
        /*0816*/ 	.byte	0x04
	.zero		1


	//   ....[42]....
        /*0818*/ 	.word	0x000113a0
        /*081c*/ 	.word	0x000000ff
        /*0820*/ 	.word	0x0002e880
        /*0824*/ 	.short	0x010a
        /*0826*/ 	.byte	0x28
	.zero		1


	//   ....[43]....
        /*0828*/ 	.word	0x00011500
        /*082c*/ 	.word	0x000000ff
        /*0830*/ 	.word	0x0002e840
        /*0834*/ 	.short	0x010a
        /*0836*/ 	.byte	0x28
	.zero		1


	//   ....[44]....
        /*0838*/ 	.word	0x000120e0
        /*083c*/ 	.word	0x000000ff
        /*0840*/ 	.word	0x0002e800
        /*0844*/ 	.short	0x0107
        /*0846*/ 	.byte	0x28
	.zero		1


	//   ....[45]....
        /*0848*/ 	.word	0x00012130
        /*084c*/ 	.word	0x000000ff
        /*0850*/ 	.word	0x0002e800
        /*0854*/ 	.short	0x0101
        /*0856*/ 	.byte	0x28
	.zero		1


	//   ....[46]....
        /*0858*/ 	.word	0x00012150
        /*085c*/ 	.word	0x000000ff
        /*0860*/ 	.word	0x0002e820
        /*0864*/ 	.short	0x010a
        /*0866*/ 	.byte	0x28
	.zero		1


	//   ....[47]....
        /*0868*/ 	.word	0x00012440
        /*086c*/ 	.word	0x00000004
        /*0870*/ 	.word	0x0002e880
        /*0874*/ 	.short	0x010a
        /*0876*/ 	.byte	0x3f
	.zero		1


	//   ....[48]....
        /*0878*/ 	.word	0x00012680
        /*087c*/ 	.word	0x00000004
        /*0880*/ 	.word	0x0002e840
        /*0884*/ 	.short	0x010a
        /*0886*/ 	.byte	0x3f
	.zero		1


	//   ....[49]....
        /*0888*/ 	.word	0x00012920
        /*088c*/ 	.word	0x00000012
        /*0890*/ 	.word	0x0002e870
        /*0894*/ 	.short	0x010a
        /*0896*/ 	.byte	0x3f
	.zero		1


	//   ....[50]....
        /*0898*/ 	.word	0x00012980
        /*089c*/ 	.word	0x00000012
        /*08a0*/ 	.word	0x0002e860
        /*08a4*/ 	.short	0x010a
        /*08a6*/ 	.byte	0x3f
	.zero		1


	//   ....[51]....
        /*08a8*/ 	.word	0x00013020
        /*08ac*/ 	.word	0x00000012
        /*08b0*/ 	.word	0x0002e850
        /*08b4*/ 	.short	0x0101
        /*08b6*/ 	.byte	0x3f
	.zero		1


	//   ....[52]....
        /*08b8*/ 	.word	0x00013090
        /*08bc*/ 	.word	0x00000000
        /*08c0*/ 	.word	0x00000000
        /*08c4*/ 	.short	0x0101
        /*08c6*/ 	.byte	0x3f
	.zero		1


	//   ....[53]....
        /*08c8*/ 	.word	0x000131b0
        /*08cc*/ 	.word	0x00000010
        /*08d0*/ 	.word	0x0002e870
        /*08d4*/ 	.short	0x010a
        /*08d6*/ 	.byte	0x3f
	.zero		1


	//   ....[54]....
        /*08d8*/ 	.word	0x00013240
        /*08dc*/ 	.word	0x00000010
        /*08e0*/ 	.word	0x0002e860
        /*08e4*/ 	.short	0x010a
        /*08e6*/ 	.byte	0x3f
	.zero		1


	//   ....[55]....
        /*08e8*/ 	.word	0x000138d0
        /*08ec*/ 	.word	0x00000010
        /*08f0*/ 	.word	0x0002e850
        /*08f4*/ 	.short	0x0101
        /*08f6*/ 	.byte	0x3f
	.zero		1


	//   ....[56]....
        /*08f8*/ 	.word	0x00013940
        /*08fc*/ 	.word	0x00000000
        /*0900*/ 	.word	0x00000000
        /*0904*/ 	.short	0x0101
        /*0906*/ 	.byte	0x3f
	.zero		1


	//   ....[57]....
        /*0908*/ 	.word	0x000139e0
        /*090c*/ 	.word	0x00000009
        /*0910*/ 	.word	0x0002e820
        /*0914*/ 	.short	0x010a
        /*0916*/ 	.byte	0x3f
	.zero		1


	//   ....[58]....
        /*0918*/ 	.word	0x00013b20
        /*091c*/ 	.word	0x00000005
        /*0920*/ 	.word	0x00000000
        /*0924*/ 	.short	0x010a
        /*0926*/ 	.byte	0x3f
	.zero		1


	//   ....[59]....
        /*0928*/ 	.word	0x00013b90
        /*092c*/ 	.word	0x00000007
        /*0930*/ 	.word	0x00000000
        /*0934*/ 	.short	0x010a
        /*0936*/ 	.byte	0x3f
	.zero		1


	//   ....[60]....
        /*0938*/ 	.word	0x00013be0
        /*093c*/ 	.word	0x00000005
        /*0940*/ 	.word	0x0002e860
        /*0944*/ 	.short	0x010a
        /*0946*/ 	.byte	0x3f
	.zero		1


	//   ....[61]....
        /*0948*/ 	.word	0x00013c30
        /*094c*/ 	.word	0x00000003
        /*0950*/ 	.word	0x0002e860
        /*0954*/ 	.short	0x010a
        /*0956*/ 	.byte	0x3f
	.zero		1


	//   ....[62]....
        /*0958*/ 	.word	0x00013c70
        /*095c*/ 	.word	0x00000005
        /*0960*/ 	.word	0x0002e880
        /*0964*/ 	.short	0x010a
        /*0966*/ 	.byte	0x3f
	.zero		1


	//   ....[63]....
        /*0968*/ 	.word	0x00013c90
        /*096c*/ 	.word	0x00000003
        /*0970*/ 	.word	0x0002e880
        /*0974*/ 	.short	0x010a
        /*0976*/ 	.byte	0x3f
	.zero		1


	//   ....[64]....
        /*0978*/ 	.word	0x00013d00
        /*097c*/ 	.word	0x00000000
        /*0980*/ 	.word	0x0002e800
        /*0984*/ 	.short	0x010a
        /*0986*/ 	.byte	0x3f
	.zero		1


	//   ....[65]....
        /*0988*/ 	.word	0x00013d60
        /*098c*/ 	.word	0x00000000
        /*0990*/ 	.word	0x0002e830
        /*0994*/ 	.short	0x010a
        /*0996*/ 	.byte	0x3f
	.zero		1


	//   ....[66]....
        /*0998*/ 	.word	0x00013dc0
        /*099c*/ 	.word	0x00000003
        /*09a0*/ 	.word	0x0002e830
        /*09a4*/ 	.short	0x010a
        /*09a6*/ 	.byte	0x3f
	.zero		1


	//   ....[67]....
        /*09a8*/ 	.word	0x00013e20
        /*09ac*/ 	.word	0x00000003
        /*09b0*/ 	.word	0x0002e850
        /*09b4*/ 	.short	0x010a
        /*09b6*/ 	.byte	0x3f
	.zero		1


	//   ....[68]....
        /*09b8*/ 	.word	0x00013e80
        /*09bc*/ 	.word	0x00000003
        /*09c0*/ 	.word	0x0002e830
        /*09c4*/ 	.short	0x010a
        /*09c6*/ 	.byte	0x3f
	.zero		1


	//   ....[69]....
        /*09c8*/ 	.word	0x00013ee0
        /*09cc*/ 	.word	0x00000003
        /*09d0*/ 	.word	0x0002e850
        /*09d4*/ 	.short	0x010a
        /*09d6*/ 	.byte	0x3f
	.zero		1


	//   ....[70]....
        /*09d8*/ 	.word	0x00013f40
        /*09dc*/ 	.word	0x00000005
        /*09e0*/ 	.word	0x0002e850
        /*09e4*/ 	.short	0x010a
        /*09e6*/ 	.byte	0x3f
	.zero		1


	//   ....[71]....
        /*09e8*/ 	.word	0x000140a0
        /*09ec*/ 	.word	0x00000003
        /*09f0*/ 	.word	0x0002e880
        /*09f4*/ 	.short	0x010a
        /*09f6*/ 	.byte	0x3f
	.zero		1


	//   ....[72]....
        /*09f8*/ 	.word	0x00014100
        /*09fc*/ 	.word	0x00000003
        /*0a00*/ 	.word	0x0002e840
        /*0a04*/ 	.short	0x010a
        /*0a06*/ 	.byte	0x3f
	.zero		1


	//   ....[73]....
        /*0a08*/ 	.word	0x00014c60
        /*0a0c*/ 	.word	0x00000003
        /*0a10*/ 	.word	0x0002e820
        /*0a14*/ 	.short	0x010a
        /*0a16*/ 	.byte	0x3f
	.zero		1


	//   ....[74]....
        /*0a18*/ 	.word	0x00014cb0
        /*0a1c*/ 	.word	0x00000004
        /*0a20*/ 	.word	0x0002e880
        /*0a24*/ 	.short	0x010a
        /*0a26*/ 	.byte	0x3f
	.zero		1


	//   ....[75]....
        /*0a28*/ 	.word	0x00014d00
        /*0a2c*/ 	.word	0x00000004
        /*0a30*/ 	.word	0x0002e840
        /*0a34*/ 	.short	0x010a
        /*0a36*/ 	.byte	0x3f
	.zero		1


	//   ....[76]....
        /*0a38*/ 	.word	0x00014d50
        /*0a3c*/ 	.word	0x00000012
        /*0a40*/ 	.word	0x0002e870
        /*0a44*/ 	.short	0x010a
        /*0a46*/ 	.byte	0x3f
	.zero		1


	//   ....[77]....
        /*0a48*/ 	.word	0x00014da0
        /*0a4c*/ 	.word	0x00000012
        /*0a50*/ 	.word	0x0002e860
        /*0a54*/ 	.short	0x010a
        /*0a56*/ 	.byte	0x3f
	.zero		1


	//   ....[78]....
        /*0a58*/ 	.word	0x00014df0
        /*0a5c*/ 	.word	0x00000010
        /*0a60*/ 	.word	0x0002e870
        /*0a64*/ 	.short	0x010a
        /*0a66*/ 	.byte	0x3f
	.zero		1


	//   ....[79]....
        /*0a68*/ 	.word	0x00014e40
        /*0a6c*/ 	.word	0x00000010
        /*0a70*/ 	.word	0x0002e860
        /*0a74*/ 	.short	0x010a
        /*0a76*/ 	.byte	0x3f
	.zero		1


	//   ....[80]....
        /*0a78*/ 	.word	0x00014e90
        /*0a7c*/ 	.word	0x00000009
        /*0a80*/ 	.word	0x0002e820
        /*0a84*/ 	.short	0x010a
        /*0a86*/ 	.byte	0x3f
	.zero		1


	//   ....[81]....
        /*0a88*/ 	.word	0x00014ee0
        /*0a8c*/ 	.word	0x00000005
        /*0a90*/ 	.word	0x00000000
        /*0a94*/ 	.short	0x010a
        /*0a96*/ 	.byte	0x3f
	.zero		1


	//   ....[82]....
        /*0a98*/ 	.word	0x00014f30
        /*0a9c*/ 	.word	0x00000007
        /*0aa0*/ 	.word	0x00000000
        /*0aa4*/ 	.short	0x010a
        /*0aa6*/ 	.byte	0x3f
	.zero		1


	//   ....[83]....
        /*0aa8*/ 	.word	0x00014f80
        /*0aac*/ 	.word	0x00000005
        /*0ab0*/ 	.word	0x0002e860
        /*0ab4*/ 	.short	0x010a
        /*0ab6*/ 	.byte	0x3f
	.zero		1


	//   ....[84]....
        /*0ab8*/ 	.word	0x00014fd0
        /*0abc*/ 	.word	0x00000003
        /*0ac0*/ 	.word	0x0002e860
        /*0ac4*/ 	.short	0x010a
        /*0ac6*/ 	.byte	0x3f
	.zero		1


	//   ....[85]....
        /*0ac8*/ 	.word	0x00015020
        /*0acc*/ 	.word	0x00000005
        /*0ad0*/ 	.word	0x0002e880
        /*0ad4*/ 	.short	0x010a
        /*0ad6*/ 	.byte	0x3f
	.zero		1


	//----- nvinfo : EIATTR_NUM_MBARRIERS
	.align		4
.L_267:
        /*0ad8*/ 	.byte	0x03, 0x38
        /*0ada*/ 	.short	0x0016


	//----- nvinfo : EIATTR_EXIT_INSTR_OFFSETS
	.align		4
        /*0adc*/ 	.byte	0x04, 0x1c
        /*0ade*/ 	.short	(.L_269 - .L_268)


	//   ....[0]....
.L_268:
        /*0ae0*/ 	.word	0x00013ce0


	//----- nvinfo : EIATTR_MAX_THREADS
	.align		4
.L_269:
        /*0ae4*/ 	.byte	0x04, 0x05
        /*0ae6*/ 	.short	(.L_271 - .L_270)
.L_270:
        /*0ae8*/ 	.word	0x00000180
        /*0aec*/ 	.word	0x00000001
        /*0af0*/ 	.word	0x00000001


	//----- nvinfo : EIATTR_CRS_STACK_SIZE
	.align		4
.L_271:
        /*0af4*/ 	.byte	0x04, 0x1e
        /*0af6*/ 	.short	(.L_273 - .L_272)
.L_272:
        /*0af8*/ 	.word	0x00000000


	//----- nvinfo : EIATTR_CBANK_PARAM_SIZE
	.align		4
.L_273:
        /*0afc*/ 	.byte	0x03, 0x19
        /*0afe*/ 	.short	0x0a70


	//----- nvinfo : EIATTR_PARAM_CBANK
	.align		4
        /*0b00*/ 	.byte	0x04, 0x0a
        /*0b02*/ 	.short	(.L_275 - .L_274)
	.align		4
.L_274:
        /*0b04*/ 	.word	index@(.nv.constant0._ZN7cutlass13device_kernelIN5flash11enable_sm90INS1_16FlashAttnFwdSm90INS1_25CollectiveMainloopFwdSm90ILi2EN4cute5tupleIJNS5_1CILi1EEES8_S8_EEENS6_IJNS7_ILi128EEENS7_ILi224EEESA_EEELi128ENS_12float_e4m3_tEfNS_4arch4Sm90ELb1ELb0ELb0ELb0ELb0ELb0ELb0ELb1ELb1ELb1ELb1ELb0EEENS1_21CollectiveEpilogueFwdINS6_IJSA_SA_SB_EEES9_NS_10bfloat16_tESF_Li256ELb0ELb1ELb1ELb1EEENS1_19SingleTileSchedulerILb0ELb1ELb1ELi128EEEEEEEEEvNT_6ParamsE)
        /*0b08*/ 	.short	0x0210
        /*0b0a*/ 	.short	0x0a70


	//----- nvinfo : EIATTR_SW_WAR
	.align		4
.L_275:
        /*0b0c*/ 	.byte	0x04, 0x36
        /*0b0e*/ 	.short	(.L_277 - .L_276)
.L_276:
        /*0b10*/ 	.word	0x00000008
.L_277:


//--------------------- .nv.info._ZN7cutlass13device_kernelIN5flash11enable_sm90INS1_16FlashAttnFwdSm90INS1_25CollectiveMainloopFwdSm90ILi2EN4cute5tupleIJNS5_1CILi1EEES8_S8_EEENS6_IJNS7_ILi128EEENS7_ILi224EEESA_EEELi128ENS_12float_e4m3_tEfNS_4arch4Sm90ELb1ELb0ELb0ELb1ELb0ELb0ELb0ELb1ELb1ELb1ELb1ELb0EEENS1_21CollectiveEpilogueFwdINS6_IJSA_SA_SB_EEES9_NS_10bfloat16_tESF_Li256ELb1ELb1ELb1ELb1EEENS1_36VarlenDynamicPersistentTileSchedulerILi128ELi224ELi256ELi128ELb1ELb1ELb1ELb1ELb1ELb1EEEEEEEEEvNT_6ParamsE --------------------------
	.section	.nv.info._ZN7cutlass13device_kernelIN5flash11enable_sm90INS1_16FlashAttnFwdSm90INS1_25CollectiveMainloopFwdSm90ILi2EN4cute5tupleIJNS5_1CILi1EEES8_S8_EEENS6_IJNS7_ILi128EEENS7_ILi224EEESA_EEELi128ENS_12float_e4m3_tEfNS_4arch4Sm90ELb1ELb0ELb0ELb1ELb0ELb0ELb0ELb1ELb1ELb1ELb1ELb0EEENS1_21CollectiveEpilogueFwdINS6_IJSA_SA_SB_EEES9_NS_10bfloat16_tESF_Li256ELb1ELb1ELb1ELb1EEENS1_36VarlenDynamicPersistentTileSchedulerILi128ELi224ELi256ELi128ELb1ELb1ELb1ELb1ELb1ELb1EEEEEEEEEvNT_6ParamsE,"",@"SHT_CUDA_INFO"
	.sectionflags	@""
	.align	4


	//----- nvinfo : EIATTR_CUDA_API_VERSION
	.align		4
        /*0000*/ 	.byte	0x04, 0x37
        /*0002*/ 	.short	(.L_279 - .L_278)
.L_278:
        /*0004*/ 	.word	0x00000082


	//----- nvinfo : EIATTR_KPARAM_INFO
	.align		4
.L_279:
        /*0008*/ 	.byte	0x04, 0x17
        /*000a*/ 	.short	(.L_281 - .L_280)
.L_280:
        /*000c*/ 	.word	0x00000000
        /*0010*/ 	.short	0x0000
        /*0012*/ 	.short	0x0070
        /*0014*/ 	.byte	0x00, 0xf0, 0x01, 0x2a


	//----- nvinfo : EIATTR_SPARSE_MMA_MASK
	.align		4
.L_281:
        /*0018*/ 	.byte	0x03, 0x50
        /*001a*/ 	.short	0x0000


	//----- nvinfo : EIATTR_MAXREG_COUNT
	.align		4
        /*001c*/ 	.byte	0x03, 0x1b
        /*001e*/ 	.short	0x00a8


	//----- nvinfo : EIATTR_NUM_BARRIERS
	.align		4
        /*0020*/ 	.byte	0x02, 0x4c
        /*0022*/ 	.byte	0x10
	.zero		1


	//----- nvinfo : EIATTR_EXTERNS
	.align		4
        /*0024*/ 	.byte	0x04, 0x0f
        /*0026*/ 	.short	(.L_283 - .L_282)


	//   ....[0]....
	.align		4
.L_282:
        /*0028*/ 	.word	index@(__assertfail)


	//----- nvinfo : EIATTR_ANNOTATIONS
	.align		4
.L_283:
        /*002c*/ 	.byte	0x04, 0x55
        /*002e*/ 	.short	(.L_285 - .L_284)


	//   ....[0]....
.L_284:
        /* <DEDUP_REMOVED lines=46> */


	//----- nvinfo : EIATTR_MERCURY_ISA_VERSION
	.align		4
.L_285:
        /*02f8*/ 	.byte	0x03, 0x5f
        /*02fa*/ 	.short	0x0101


	//----- nvinfo : EIATTR_UNUSED_LOAD_BYTE_OFFSET
	.align		4
        /*02fc*/ 	.byte	0x04, 0x44
        /*02fe*/ 	.short	(.L_287 - .L_286)


	//   ....[0]....
.L_286:
        /*0300*/ 	.word	0x00000a40
        /*0304*/ 	.word	0x0000fff0


	//   ....[1]....
        /*0308*/ 	.word	0x0000e810
        /*030c*/ 	.word	0x0000fff0


	//----- nvinfo : EIATTR_INT_WARP_WIDE_INSTR_OFFSETS
	.align		4
.L_287:
        /*0310*/ 	.byte	0x04, 0x31
        /*0312*/ 	.short	(.L_289 - .L_288)


	//   ....[0]....
.L_288:
        /*0314*/ 	.word	0x00000130


	//   ....[1]....
        /*0318*/ 	.word	0x00000170


	//   ....[2]....
        /*031c*/ 	.word	0x000001e0


	//   ....[3]....
        /*0320*/ 	.word	0x00014240


	//   ....[4]....
        /*0324*/ 	.word	0x000142d0


	//   ....[5]....
        /*0328*/ 	.word	0x00016ad0


	//   ....[6]....
        /*032c*/ 	.word	0x00016b60


	//----- nvinfo : EIATTR_COOP_GROUP_MASK_REGIDS
	.align		4
.L_289:
        /*0330*/ 	.byte	0x04, 0x29
        /*0332*/ 	.short	(.L_291 - .L_290)


	//   ....[0]....
.L_290:
        /*0334*/ 	.word	0xffffffff


	//   ....[1]....
        /*0338*/ 	.word	0xffffffff


	//   ....[2]....
        /*033c*/ 	.word	0xffffffff


	//   ....[3]....
        /*0340*/ 	.word	0xffffffff


	//   ....[4]....
        /*0344*/ 	.word	0xffffffff


	//   ....[5]....
        /*0348*/ 	.word	0xffffffff


	//   ....[6]....
        /*034c*/ 	.word	0xffffffff


	//   ....[7]....
        /*0350*/ 	.word	0xffffffff


	//   ....[8]....
        /*0354*/ 	.word	0xffffffff


	//   ....[9]....
        /*0358*/ 	.word	0xffffffff


	//   ....[10]....
        /*035c*/ 	.word	0xffffffff


	//   ....[11]....
        /*0360*/ 	.word	0xffffffff


	//   ....[12]....
        /*0364*/ 	.word	0xffffffff


	//   ....[13]....
        /*0368*/ 	.word	0xffffffff


	//   ....[14]....
        /*036c*/ 	.word	0xffffffff


	//   ....[15]....
        /*0370*/ 	.word	0xffffffff


	//   ....[16]....
        /*0374*/ 	.word	0xffffffff


	//   ....[17]....
        /*0378*/ 	.word	0xffffffff


	//   ....[18]....
        /*037c*/ 	.word	0xffffffff


	//   ....[19]....
        /*0380*/ 	.word	0xffffffff


	//   ....[20]....
        /*0384*/ 	.word	0xffffffff


	//   ....[21]....
        /*0388*/ 	.word	0xffffffff


	//   ....[22]....
        /*038c*/ 	.word	0xffffffff


	//   ....[23]....
        /*0390*/ 	.word	0xffffffff


	//   ....[24]....
        /*0394*/ 	.word	0xffffffff


	//   ....[25]....
        /*0398*/ 	.word	0xffffffff


	//   ....[26]....
        /*039c*/ 	.word	0xffffffff


	//   ....[27]....
        /*03a0*/ 	.word	0xffffffff


	//   ....[28]....
        /*03a4*/ 	.word	0xffffffff


	//   ....[29]....
        /*03a8*/ 	.word	0xffffffff


	//   ....[30]....
        /*03ac*/ 	.word	0xffffffff


	//   ....[31]....
        /*03b0*/ 	.word	0xffffffff


	//   ....[32]....
        /*03b4*/ 	.word	0xffffffff


	//   ....[33]....
        /*03b8*/ 	.word	0xffffffff


	//   ....[34]....
        /*03bc*/ 	.word	0xffffffff


	//   ....[35]....
        /*03c0*/ 	.word	0xffffffff


	//   ....[36]....
        /*03c4*/ 	.word	0xffffffff


	//   ....[37]....
        /*03c8*/ 	.word	0xffffffff


	//   ....[38]....
        /*03cc*/ 	.word	0xffffffff


	//   ....[39]....
        /*03d0*/ 	.word	0xffffffff


	//   ....[40]....
        /*03d4*/ 	.word	0xffffffff


	//   ....[41]....
        /*03d8*/ 	.word	0xffffffff


	//   ....[42]....
        /*03dc*/ 	.word	0xffffffff


	//   ....[43]....
        /*03e0*/ 	.word	0xffffffff


	//   ....[44]....
        /*03e4*/ 	.word	0xffffffff


	//   ....[45]....
        /*03e8*/ 	.word	0xffffffff


	//   ....[46]....
        /*03ec*/ 	.word	0xffffffff


	//   ....[47]....
        /*03f0*/ 	.word	0xffffffff


	//   ....[48]....
        /*03f4*/ 	.word	0xffffffff


	//   ....[49]....
        /*03f8*/ 	.word	0xffffffff


	//   ....[50]....
        /*03fc*/ 	.word	0xffffffff


	//   ....[51]....
        /*0400*/ 	.word	0xffffffff


	//   ....[52]....
        /*0404*/ 	.word	0xffffffff


	//   ....[53]....
        /*0408*/ 	.word	0xffffffff


	//   ....[54]....
        /*040c*/ 	.word	0xffffffff


	//   ....[55]....
        /*0410*/ 	.word	0xffffffff


	//   ....[56]....
        /*0414*/ 	.word	0xffffffff


	//   ....[57]....
        /*0418*/ 	.word	0xffffffff


	//   ....[58]....
        /*041c*/ 	.word	0xffffffff


	//   ....[59]....
        /*0420*/ 	.word	0xffffffff


	//   ....[60]....
        /*0424*/ 	.word	0xffffffff


	//   ....[61]....
        /*0428*/ 	.word	0xffffffff


	//   ....[62]....
        /*042c*/ 	.word	0xffffffff


	//   ....[63]....
        /*0430*/ 	.word	0xffffffff


	//   ....[64]....
        /*0434*/ 	.word	0xffffffff


	//   ....[65]....
        /*0438*/ 	.word	0xffffffff


	//   ....[66]....
        /*043c*/ 	.word	0xffffffff


	//   ....[67]....
        /*0440*/ 	.word	0xffffffff


	//   ....[68]....
        /*0444*/ 	.word	0xffffffff


	//   ....[69]....
        /*0448*/ 	.word	0xffffffff


	//   ....[70]....
        /*044c*/ 	.word	0xffffffff


	//   ....[71]....
        /*0450*/ 	.word	0xffffffff


	//   ....[72]....
        /*0454*/ 	.word	0xffffffff


	//   ....[73]....
        /*0458*/ 	.word	0xffffffff


	//   ....[74]....
        /*045c*/ 	.word	0xffffffff


	//   ....[75]....
        /*0460*/ 	.word	0xffffffff


	//   ....[76]....
        /*0464*/ 	.word	0xffffffff


	//   ....[77]....
        /*0468*/ 	.word	0xffffffff


	//   ....[78]....
        /*046c*/ 	.word	0xffffffff


	//   ....[79]....
        /*0470*/ 	.word	0xffffffff


	//   ....[80]....
        /*0474*/ 	.word	0xffffffff


	//   ....[81]....
        /*0478*/ 	.word	0xffffffff


	//   ....[82]....
        /*047c*/ 	.word	0xffffffff


	//   ....[83]....
        /*0480*/ 	.word	0xffffffff


	//   ....[84]....
        /*0484*/ 	.word	0xffffffff


	//   ....[85]....
        /*0488*/ 	.word	0xffffffff


	//   ....[86]....
        /*048c*/ 	.word	0xffffffff


	//   ....[87]....
        /*0490*/ 	.word	0xffffffff


	//   ....[88]....
        /*0494*/ 	.word	0xffffffff


	//   ....[89]....
        /*0498*/ 	.word	0xffffffff


	//   ....[90]....
        /*049c*/ 	.word	0xffffffff


	//   ....[91]....
        /*04a0*/ 	.word	0xffffffff


	//   ....[92]....
        /*04a4*/ 	.word	0xffffffff


	//   ....[93]....
        /*04a8*/ 	.word	0xffffffff


	//   ....[94]....
        /*04ac*/ 	.word	0xffffffff


	//   ....[95]....
        /*04b0*/ 	.word	0xffffffff


	//   ....[96]....
        /*04b4*/ 	.word	0xffffffff


	//   ....[97]....
        /*04b8*/ 	.word	0xffffffff


	//   ....[98]....
        /*04bc*/ 	.word	0xffffffff


	//   ....[99]....
        /*04c0*/ 	.word	0xffffffff


	//   ....[100]....
        /*04c4*/ 	.word	0xffffffff


	//   ....[101]....
        /*04c8*/ 	.word	0xffffffff


	//   ....[102]....
        /*04cc*/ 	.word	0xffffffff


	//   ....[103]....
        /*04d0*/ 	.word	0xffffffff


	//   ....[104]....
        /*04d4*/ 	.word	0xffffffff


	//   ....[105]....
        /*04d8*/ 	.word	0xffffffff


	//   ....[106]....
        /*04dc*/ 	.word	0xffffffff


	//   ....[107]....
        /*04e0*/ 	.word	0xffffffff


	//   ....[108]....
        /*04e4*/ 	.word	0xffffffff


	//   ....[109]....
        /*04e8*/ 	.word	0xffffffff


	//   ....[110]....
        /*04ec*/ 	.word	0xffffffff


	//   ....[111]....
        /*04f0*/ 	.word	0xffffffff


	//   ....[112]....
        /*04f4*/ 	.word	0xffffffff


	//   ....[113]....
        /*04f8*/ 	.word	0xffffffff


	//   ....[114]....
        /*04fc*/ 	.word	0xffffffff


	//   ....[115]....
        /*0500*/ 	.word	0xffffffff


	//   ....[116]....
        /*0504*/ 	.word	0xffffffff


	//   ....[117]....
        /*0508*/ 	.word	0xffffffff


	//   ....[118]....
        /*050c*/ 	.word	0xffffffff


	//   ....[119]....
        /*0510*/ 	.word	0xffffffff


	//   ....[120]....
        /*0514*/ 	.word	0xffffffff


	//   ....[121]....
        /*0518*/ 	.word	0xffffffff


	//   ....[122]....
        /*051c*/ 	.word	0xffffffff


	//   ....[123]....
        /*0520*/ 	.word	0xffffffff


	//   ....[124]....
        /*0524*/ 	.word	0xffffffff


	//   ....[125]....
        /*0528*/ 	.word	0xffffffff


	//   ....[126]....
        /*052c*/ 	.word	0xffffffff


	//   ....[127]....
        /*0530*/ 	.word	0xffffffff


	//   ....[128]....
        /*0534*/ 	.word	0xffffffff


	//   ....[129]....
        /*0538*/ 	.word	0xffffffff


	//   ....[130]....
        /*053c*/ 	.word	0xffffffff


	//   ....[131]....
        /*0540*/ 	.word	0xffffffff


	//   ....[132]....
        /*0544*/ 	.word	0xffffffff


	//   ....[133]....
        /*0548*/ 	.word	0xffffffff


	//   ....[134]....
        /*054c*/ 	.word	0xffffffff


	//   ....[135]....
        /*0550*/ 	.word	0xffffffff


	//   ....[136]....
        /*0554*/ 	.word	0xffffffff


	//   ....[137]....
        /*0558*/ 	.word	0xffffffff


	//   ....[138]....
        /*055c*/ 	.word	0xffffffff


	//   ....[139]....
        /*0560*/ 	.word	0xffffffff


	//   ....[140]....
        /*0564*/ 	.word	0xffffffff


	//   ....[141]....
        /*0568*/ 	.word	0xffffffff


	//   ....[142]....
        /*056c*/ 	.word	0xffffffff


	//   ....[143]....
        /*0570*/ 	.word	0xffffffff


	//   ....[144]....
        /*0574*/ 	.word	0xffffffff


	//   ....[145]....
        /*0578*/ 	.word	0xffffffff


	//   ....[146]....
        /*057c*/ 	.word	0xffffffff


	//   ....[147]....
        /*0580*/ 	.word	0xffffffff


	//   ....[148]....
        /*0584*/ 	.word	0xffffffff


	//   ....[149]....
        /*0588*/ 	.word	0xffffffff


	//   ....[150]....
        /*058c*/ 	.word	0xffffffff


	//   ....[151]....
        /*0590*/ 	.word	0xffffffff


	//   ....[152]....
        /*0594*/ 	.word	0xffffffff


	//   ....[153]....
        /*0598*/ 	.word	0xffffffff


	//   ....[154]....
        /*059c*/ 	.word	0xffffffff


	//   ....[155]....
        /*05a0*/ 	.word	0xffffffff


	//   ....[156]....
        /*05a4*/ 	.word	0xffffffff


	//   ....[157]....
        /*05a8*/ 	.word	0xffffffff


	//   ....[158]....
        /*05ac*/ 	.word	0xffffffff


	//   ....[159]....
        /*05b0*/ 	.word	0xffffffff


	//   ....[160]....
        /*05b4*/ 	.word	0xffffffff


	//   ....[161]....
        /*05b8*/ 	.word	0xffffffff


	//   ....[162]....
        /*05bc*/ 	.word	0xffffffff


	//   ....[163]....
        /*05c0*/ 	.word	0xffffffff


	//   ....[164]....
        /*05c4*/ 	.word	0xffffffff


	//   ....[165]....
        /*05c8*/ 	.word	0xffffffff


	//   ....[166]....
        /*05cc*/ 	.word	0xffffffff


	//   ....[167]....
        /*05d0*/ 	.word	0xffffffff


	//   ....[168]....
        /*05d4*/ 	.word	0xffffffff


	//   ....[169]....
        /*05d8*/ 	.word	0x0500000f


	//   ....[170]....
        /*05dc*/ 	.word	0x0500000f


	//   ....[171]....
        /*05e0*/ 	.word	0x0500000f


	//   ....[172]....
        /*05e4*/ 	.word	0x0500000f


	//   ....[173]....
        /*05e8*/ 	.word	0x0500000f


	//   ....[174]....
        /*05ec*/ 	.word	0x0500000f


	//   ....[175]....
        /*05f0*/ 	.word	0x0500000f


	//   ....[176]....
        /*05f4*/ 	.word	0x0500000f


	//   ....[177]....
        /*05f8*/ 	.word	0x0500000f


	//   ....[178]....
        /*05fc*/ 	.word	0x0500000f


	//   ....[179]....
        /*0600*/ 	.word	0x0500000f


	//   ....[180]....
        /*0604*/ 	.word	0x0500000f


	//   ....[181]....
        /*0608*/ 	.word	0x0500000f


	//   ....[182]....
        /*060c*/ 	.word	0x0500000f


	//   ....[183]....
        /*0610*/ 	.word	0x0500000f


	//   ....[184]....
        /*0614*/ 	.word	0x0500000f


	//   ....[185]....
        /*0618*/ 	.word	0x0500000f


	//   ....[186]....
        /*061c*/ 	.word	0x0500000f


	//----- nvinfo : EIATTR_COOP_GROUP_INSTR_OFFSETS
	.align		4
.L_291:
        /*0620*/ 	.byte	0x04, 0x28
        /*0622*/ 	.short	(.L_293 - .L_292)


	//   ....[0]....
.L_292:
        /*0624*/ 	.word	0x00000070


	//   ....[1]....
        /*0628*/ 	.word	0x00000140


	//   ....[2]....
        /*062c*/ 	.word	0x00000190


	//   ....[3]....
        /*0630*/ 	.word	0x000003c0


	//   ....[4]....
        /*0634*/ 	.word	0x00000520


	//   ....[5]....
        /*0638*/ 	.word	0x00000640


	//   ....[6]....
        /*063c*/ 	.word	0x000007a0


	//   ....[7]....
        /*0640*/ 	.word	0x00001e10


	//   ....[8]....
        /*0644*/ 	.word	0x00002a00


	//   ....[9]....
        /*0648*/ 	.word	0x00003090


	//   ....[10]....
        /*064c*/ 	.word	0x000038e0


	//   ....[11]....
        /*0650*/ 	.word	0x000039a0


	//   ....[12]....
        /*0654*/ 	.word	0x000048d0


	//   ....[13]....
        /*0658*/ 	.word	0x000049a0


	//   ....[14]....
        /*065c*/ 	.word	0x000070d0


	//   ....[15]....
        /*0660*/ 	.word	0x00007100


	//   ....[16]....
        /*0664*/ 	.word	0x00007c70


	//   ....[17]....
        /*0668*/ 	.word	0x00007d40


	//   ....[18]....
        /*066c*/ 	.word	0x00008c90


	//   ....[19]....
        /*0670*/ 	.word	0x00008cf0


	//   ....[20]....
        /*0674*/ 	.word	0x0000bc30


	//   ....[21]....
        /*0678*/ 	.word	0x0000bc40


	//   ....[22]....
        /*067c*/ 	.word	0x0000bc80


	//   ....[23]....
        /*0680*/ 	.word	0x0000bc90


	//   ....[24]....
        /*0684*/ 	.word	0x0000e050


	//   ....[25]....
        /*0688*/ 	.word	0x0000e060


	//   ....[26]....
        /*068c*/ 	.word	0x0000e0e0


	//   ....[27]....
        /*0690*/ 	.word	0x0000e0f0


	//   ....[28]....
        /*0694*/ 	.word	0x0000ef40


	//   ....[29]....
        /*0698*/ 	.word	0x0000ef70


	//   ....[30]....
        /*069c*/ 	.word	0x0000efa0


	//   ....[31]....
        /*06a0*/ 	.word	0x0000efd0


	//   ....[32]....
        /*06a4*/ 	.word	0x0000f000


	//   ....[33]....
        /*06a8*/ 	.word	0x0000f040


	//   ....[34]....
        /*06ac*/ 	.word	0x0000f070


	//   ....[35]....
        /*06b0*/ 	.word	0x0000f0a0


	//   ....[36]....
        /*06b4*/ 	.word	0x0000f0d0


	//   ....[37]....
        /*06b8*/ 	.word	0x0000f100


	//   ....[38]....
        /*06bc*/ 	.word	0x0000f110


	//   ....[39]....
        /*06c0*/ 	.word	0x0000f120


	//   ....[40]....
        /*06c4*/ 	.word	0x0000f130


	//   ....[41]....
        /*06c8*/ 	.word	0x0000f140


	//   ....[42]....
        /*06cc*/ 	.word	0x0000f170


	//   ....[43]....
        /*06d0*/ 	.word	0x0000f1a0


	//   ....[44]....
        /*06d4*/ 	.word	0x0000f1b0


	//   ....[45]....
        /*06d8*/ 	.word	0x0000f1c0


	//   ....[46]....
        /*06dc*/ 	.word	0x0000f1d0


	//   ....[47]....
        /*06e0*/ 	.word	0x0000f1e0


	//   ....[48]....
        /*06e4*/ 	.word	0x0000f1f0


	//   ....[49]....
        /*06e8*/ 	.word	0x0000f200


	//   ....[50]....
        /*06ec*/ 	.word	0x0000f210


	//   ....[51]....
        /*06f0*/ 	.word	0x0000f240


	//   ....[52]....
        /*06f4*/ 	.word	0x0000f250


	//   ....[53]....
        /*06f8*/ 	.word	0x0000f260


	//   ....[54]....
        /*06fc*/ 	.word	0x0000f270


	//   ....[55]....
        /*0700*/ 	.word	0x0000f280


	//   ....[56]....
        /*0704*/ 	.word	0x0000f290


	//   ....[57]....
        /*0708*/ 	.word	0x0000f2a0


	//   ....[58]....
        /*070c*/ 	.word	0x0000f2b0


	//   ....[59]....
        /*0710*/ 	.word	0x0000f2c0


	//   ....[60]....
        /*0714*/ 	.word	0x0000f2d0


	//   ....[61]....
        /*0718*/ 	.word	0x0000f300


	//   ....[62]....
        /*071c*/ 	.word	0x0000f330


	//   ....[63]....
        /*0720*/ 	.word	0x0000f360


	//   ....[64]....
        /*0724*/ 	.word	0x0000f380


	//   ....[65]....
        /*0728*/ 	.word	0x0000f390


	//   ....[66]....
        /*072c*/ 	.word	0x0000f3a0


	//   ....[67]....
        /*0730*/ 	.word	0x0000f3b0


	//   ....[68]....
        /*0734*/ 	.word	0x0000f3d0


	//   ....[69]....
        /*0738*/ 	.word	0x0000f3e0


	//   ....[70]....
        /*073c*/ 	.word	0x0000f3f0


	//   ....[71]....
        /*0740*/ 	.word	0x0000f400


	//   ....[72]....
        /*0744*/ 	.word	0x0000f430


	//   ....[73]....
        /*0748*/ 	.word	0x0000f460


	//   ....[74]....
        /*074c*/ 	.word	0x0000f490


	//   ....[75]....
        /*0750*/ 	.word	0x0000f4b0


	//   ....[76]....
        /*0754*/ 	.word	0x0000f4c0


	//   ....[77]....
        /*0758*/ 	.word	0x0000f4e0


	//   ....[78]....
        /*075c*/ 	.word	0x0000f510


	//   ....[79]....
        /*0760*/ 	.word	0x0000f540


	//   ....[80]....
        /*0764*/ 	.word	0x0000f560


	//   ....[81]....
        /*0768*/ 	.word	0x0000f580


	//   ....[82]....
        /*076c*/ 	.word	0x0000f5b0


	//   ....[83]....
        /*0770*/ 	.word	0x0000f5c0


	//   ....[84]....
        /*0774*/ 	.word	0x0000f5d0


	//   ....[85]....
        /*0778*/ 	.word	0x0000f5e0


	//   ....[86]....
        /*077c*/ 	.word	0x0000f600


	//   ....[87]....
        /*0780*/ 	.word	0x0000f630


	//   ....[88]....
        /*0784*/ 	.word	0x0000f660


	//   ....[89]....
        /*0788*/ 	.word	0x0000f690


	//   ....[90]....
        /*078c*/ 	.word	0x0000f6c0


	//   ....[91]....
        /*0790*/ 	.word	0x0000f6f0


	//   ....[92]....
        /*0794*/ 	.word	0x0000ffc0


	//   ....[93]....
        /*0798*/ 	.word	0x0000ffd0


	//   ....[94]....
        /*079c*/ 	.word	0x0000ffe0


	//   ....[95]....
        /*07a0*/ 	.word	0x00010020


	//   ....[96]....
        /*07a4*/ 	.word	0x000107a0


	//   ....[97]....
        /*07a8*/ 	.word	0x000107e0


	//   ....[98]....
        /*07ac*/ 	.word	0x000108b0


	//   ....[99]....
        /*07b0*/ 	.word	0x000108d0


	//   ....[100]....
        /*07b4*/ 	.word	0x00010990


	//   ....[101]....
        /*07b8*/ 	.word	0x000109b0


	//   ....[102]....
        /*07bc*/ 	.word	0x00010a80


	//   ....[103]....
        /*07c0*/ 	.word	0x00010aa0


	//   ....[104]....
        /*07c4*/ 	.word	0x00010fc0


	//   ....[105]....
        /*07c8*/ 	.word	0x00010fd0


	//   ....[106]....
        /*07cc*/ 	.word	0x00011410


	//   ....[107]....
        /*07d0*/ 	.word	0x00011420


	//   ....[108]....
        /*07d4*/ 	.word	0x00012170


	//   ....[109]....
        /*07d8*/ 	.word	0x00012190


	//   ....[110]....
        /*07dc*/ 	.word	0x00012250


	//   ....[111]....
        /*07e0*/ 	.word	0x00012270


	//   ....[112]....
        /*07e4*/ 	.word	0x00012330


	//   ....[113]....
        /*07e8*/ 	.word	0x00012350


	//   ....[114]....
        /*07ec*/ 	.word	0x00012420


	//   ....[115]....
        /*07f0*/ 	.word	0x00012440


	//   ....[116]....
        /*07f4*/ 	.word	0x00012580


	//   ....[117]....
        /*07f8*/ 	.word	0x000127b0


	//   ....[118]....
        /*07fc*/ 	.word	0x000127f0


	//   ....[119]....
        /*0800*/ 	.word	0x00012830


	//   ....[120]....
        /*0804*/ 	.word	0x00012860


	//   ....[121]....
        /*0808*/ 	.word	0x00012890


	//   ....[122]....
        /*080c*/ 	.word	0x000128c0


	//   ....[123]....
        /*0810*/ 	.word	0x00012a50


	//   ....[124]....
        /*0814*/ 	.word	0x00012a80


	//   ....[125]....
        /*0818*/ 	.word	0x00012ac0


	//   ....[126]....
        /*081c*/ 	.word	0x00012af0


	//   ....[127]....
        /*0820*/ 	.word	0x00012b20


	//   ....[128]....
        /*0824*/ 	.word	0x00012b50


	//   ....[129]....
        /*0828*/ 	.word	0x00012bf0


	//   ....[130]....
        /*082c*/ 	.word	0x00012c40


	//   ....[131]....
        /*0830*/ 	.word	0x00012c50


	//   ....[132]....
        /*0834*/ 	.word	0x00012c90


	//   ....[133]....
        /*0838*/ 	.word	0x000149c0


	//   ....[134]....
        /*083c*/ 	.word	0x000154d0


	//   ....[135]....
        /*0840*/ 	.word	0x00015500


	//   ....[136]....
        /*0844*/ 	.word	0x000155b0


	//   ....[137]....
        /*0848*/ 	.word	0x000155c0


	//   ....[138]....
        /*084c*/ 	.word	0x00015630


	//   ....[139]....
        /*0850*/ 	.word	0x00015640


	//   ....[140]....
        /*0854*/ 	.word	0x000156b0


	//   ....[141]....
        /*0858*/ 	.word	0x000156c0


	//   ....[142]....
        /*085c*/ 	.word	0x00015730


	//   ....[143]....
        /*0860*/ 	.word	0x00015740


	//   ....[144]....
        /*0864*/ 	.word	0x000157b0


	//   ....[145]....
        /*0868*/ 	.word	0x000157c0


	//   ....[146]....
        /*086c*/ 	.word	0x00015830


	//   ....[147]....
        /*0870*/ 	.word	0x00015840


	//   ....[148]....
        /*0874*/ 	.word	0x00015850


	//   ....[149]....
        /*0878*/ 	.word	0x00015860


	//   ....[150]....
        /*087c*/ 	.word	0x000176c0


	//   ....[151]....
        /*0880*/ 	.word	0x000176f0


	//   ....[152]....
        /*0884*/ 	.word	0x00017720


	//   ....[153]....
        /*0888*/ 	.word	0x00017760


	//   ....[154]....
        /*088c*/ 	.word	0x00017770


	//   ....[155]....
        /*0890*/ 	.word	0x000177a0


	//   ....[156]....
        /*0894*/ 	.word	0x000177b0


	//   ....[157]....
        /*0898*/ 	.word	0x000177f0


	//   ....[158]....
        /*089c*/ 	.word	0x00017960


	//   ....[159]....
        /*08a0*/ 	.word	0x00017990


	//   ....[160]....
        /*08a4*/ 	.word	0x000179c0


	//   ....[161]....
        /*08a8*/ 	.word	0x000179f0


	//   ....[162]....
        /*08ac*/ 	.word	0x00017a20


	//   ....[163]....
        /*08b0*/ 	.word	0x00017a50


	//   ....[164]....
        /*08b4*/ 	.word	0x00017ad0


	//   ....[165]....
        /*08b8*/ 	.word	0x00017b10


	//   ....[166]....
        /*08bc*/ 	.word	0x00017b20


	//   ....[167]....
        /*08c0*/ 	.word	0x00017b60


	//   ....[168]....
        /*08c4*/ 	.word	0x00018640


	//   ....[169]....
        /*08c8*/ 	.word	0x00018c40


	//   ....[170]....
        /*08cc*/ 	.word	0x00018e20


	//   ....[171]....
        /*08d0*/ 	.word	0x00018e90


	//   ....[172]....
        /*08d4*/ 	.word	0x00018ef0


	//   ....[173]....
        /*08d8*/ 	.word	0x00018fe0


	//   ....[174]....
        /*08dc*/ 	.word	0x00019040


	//   ....[175]....
        /*08e0*/ 	.word	0x00019120


	//   ....[176]....
        /*08e4*/ 	.word	0x00019180


	//   ....[177]....
        /*08e8*/ 	.word	0x00019260


	//   ....[178]....
        /*08ec*/ 	.word	0x000192c0


	//   ....[179]....
        /*08f0*/ 	.word	0x000193a0


	//   ....[180]....
        /*08f4*/ 	.word	0x00019400


	//   ....[181]....
        /*08f8*/ 	.word	0x000194e0


	//   ....[182]....
        /*08fc*/ 	.word	0x00019540


	//   ....[183]....
        /*0900*/ 	.word	0x00019610


	//   ....[184]....
        /*0904*/ 	.word	0x00019670


	//   ....[185]....
        /*0908*/ 	.word	0x00019730


	//   ....[186]....
        /*090c*/ 	.word	0x00019a80


	//----- nvinfo : EIATTR_REG_RECONFIG
	.align		4
.L_293:
        /*0910*/ 	.byte	0x01, 0x54
	.zero		2


	//----- nvinfo : EIATTR_SYSCALL_OFFSETS
	.align		4
        /*0914*/ 	.byte	0x04, 0x46
        /*0916*/ 	.short	(.L_295 - .L_294)


	//   ....[0]....
.L_294:
        /*0918*/ 	.word	0x00001f90


	//   ....[1]....
        /*091c*/ 	.word	0x00014440


	//   ....[2]....
        /*0920*/ 	.word	0x000145a0


	//   ....[3]....
        /*0924*/ 	.word	0x000146f0


	//   ....[4]....
        /*0928*/ 	.word	0x00014830


	//   ....[5]....
        /*092c*/ 	.word	0x00015170


	//----- nvinfo : EIATTR_MBARRIER_INSTR_OFFSETS
	.align		4
.L_295:
        /*0930*/ 	.byte	0x04, 0x39
        /*0932*/ 	.short	(.L_297 - .L_296)


	//   ....[0]....
.L_296:
        /*0934*/ 	.word	0x00000270
        /*0938*/ 	.word	0x000000ff
        /*093c*/ 	.word	0x0002e800
        /*0940*/ 	.short	0x0100
        /*0942*/ 	.byte	0x08
	.zero		1


	//   ....[1]....
        /*0944*/ 	.word	0x00000280
        /*0948*/ 	.word	0x000000ff
        /*094c*/ 	.word	0x0002e820
        /*0950*/ 	.short	0x0100
        /*0952*/ 	.byte	0x08
	.zero		1


	//   ....[2]....
        /*0954*/ 	.word	0x00000370
        /*0958*/ 	.word	0x000000ff
        /*095c*/ 	.word	0x0002e830
        /*0960*/ 	.short	0x0100
        /*0962*/ 	.byte	0x08
	.zero		1


	//   ....[3]....
        /*0964*/ 	.word	0x00000380
        /*0968*/ 	.word	0x000000ff
        /*096c*/ 	.word	0x0002e840
        /*0970*/ 	.short	0x0100
        /*0972*/ 	.byte	0x08
	.zero		1


	//   ....[4]....
        /*0974*/ 	.word	0x00000390
        /*0978*/ 	.word	0x000000ff
        /*097c*/ 	.word	0x0002e838
        /*0980*/ 	.short	0x0100
        /*0982*/ 	.byte	0x08
	.zero		1


	//   ....[5]....
        /*0984*/ 	.word	0x000003a0
        /*0988*/ 	.word	0x000000ff
        /*098c*/ 	.word	0x0002e848
        /*0990*/ 	.short	0x0100
        /*0992*/ 	.byte	0x08
	.zero		1


	//   ....[6]....
        /*0994*/ 	.word	0x000004d0
        /*0998*/ 	.word	0x000000ff
        /*099c*/ 	.word	0x0002e850
        /*09a0*/ 	.short	0x0100
        /*09a2*/ 	.byte	0x08
	.zero		1


	//   ....[7]....
        /*09a4*/ 	.word	0x000004e0
        /*09a8*/ 	.word	0x000000ff
        /*09ac*/ 	.word	0x0002e860
        /*09b0*/ 	.short	0x0100
        /*09b2*/ 	.byte	0x08
	.zero		1


	//   ....[8]....
        /*09b4*/ 	.word	0x000004f0
        /*09b8*/ 	.word	0x000000ff
        /*09bc*/ 	.word	0x0002e858
        /*09c0*/ 	.short	0x0100
        /*09c2*/ 	.byte	0x08
	.zero		1


	//   ....[9]....
        /*09c4*/ 	.word	0x00000500
        /*09c8*/ 	.word	0x000000ff
        /*09cc*/ 	.word	0x0002e868
        /*09d0*/ 	.short	0x0100
        /*09d2*/ 	.byte	0x08
	.zero		1


	//   ....[10]....
        /*09d4*/ 	.word	0x000005f0
        /*09d8*/ 	.word	0x000000ff
        /*09dc*/ 	.word	0x0002e870
        /*09e0*/ 	.short	0x0100
        /*09e2*/ 	.byte	0x06
	.zero		1


	//   ....[11]....
        /*09e4*/ 	.word	0x00000600
        /*09e8*/ 	.word	0x000000ff
        /*09ec*/ 	.word	0x0002e880
        /*09f0*/ 	.short	0x0100
        /*09f2*/ 	.byte	0x06
	.zero		1


	//   ....[12]....
        /*09f4*/ 	.word	0x00000610
        /*09f8*/ 	.word	0x000000ff
        /*09fc*/ 	.word	0x0002e878
        /*0a00*/ 	.short	0x0100
        /*0a02*/ 	.byte	0x06
	.zero		1


	//   ....[13]....
        /*0a04*/ 	.word	0x00000620
        /*0a08*/ 	.word	0x000000ff
        /*0a0c*/ 	.word	0x0002e888
        /*0a10*/ 	.short	0x0100
        /*0a12*/ 	.byte	0x06
	.zero		1


	//   ....[14]....
        /*0a14*/ 	.word	0x00000750
        /*0a18*/ 	.word	0x000000ff
        /*0a1c*/ 	.word	0x0002e890
        /*0a20*/ 	.short	0x0100
        /*0a22*/ 	.byte	0x08
	.zero		1


	//   ....[15]....
        /*0a24*/ 	.word	0x00000760
        /*0a28*/ 	.word	0x000000ff
        /*0a2c*/ 	.word	0x0002e8a0
        /*0a30*/ 	.short	0x0100
        /*0a32*/ 	.byte	0x08
	.zero		1


	//   ....[16]....
        /*0a34*/ 	.word	0x00000770
        /*0a38*/ 	.word	0x000000ff
        /*0a3c*/ 	.word	0x0002e898
        /*0a40*/ 	.short	0x0100
        /*0a42*/ 	.byte	0x08
	.zero		1


	//   ....[17]....
        /*0a44*/ 	.word	0x00000780
        /*0a48*/ 	.word	0x000000ff
        /*0a4c*/ 	.word	0x0002e8a8
        /*0a50*/ 	.short	0x0100
        /*0a52*/ 	.byte	0x08
	.zero		1


	//   ....[18]....
        /*0a54*/ 	.word	0x000008b0
        /*0a58*/ 	.word	0x000000ff
        /*0a5c*/ 	.word	0x0002e8b0
        /*0a60*/ 	.short	0x0100
        /*0a62*/ 	.byte	0x08
	.zero		1


	//   ....[19]....
        /*0a64*/ 	.word	0x000008c0
        /*0a68*/ 	.word	0x000000ff
        /*0a6c*/ 	.word	0x0002e8c0
        /*0a70*/ 	.short	0x0100
        /*0a72*/ 	.byte	0x08
	.zero		1


	//   ....[20]....
        /*0a74*/ 	.word	0x000008d0
        /*0a78*/ 	.word	0x000000ff
        /*0a7c*/ 	.word	0x0002e8b8
        /*0a80*/ 	.short	0x0100
        /*0a82*/ 	.byte	0x08
	.zero		1


	//   ....[21]....
        /*0a84*/ 	.word	0x000008e0
        /*0a88*/ 	.word	0x000000ff
        /*0a8c*/ 	.word	0x0002e8c8
        /*0a90*/ 	.short	0x0100
        /*0a92*/ 	.byte	0x08
	.zero		1


	//   ....[22]....
        /*0a94*/ 	.word	0x00002010
        /*0a98*/ 	.word	0x000000ff
        /*0a9c*/ 	.word	0x0002e800
        /*0aa0*/ 	.short	0x010a
        /*0aa2*/ 	.byte	0x29
	.zero		1


	//   ....[23]....
        /*0aa4*/ 	.word	0x00002090
        /*0aa8*/ 	.word	0x00000002
        /*0aac*/ 	.word	0x0002e830
        /*0ab0*/ 	.short	0x010a
        /*0ab2*/ 	.byte	0x3f
	.zero		1


	//   ....[24]....
        /*0ab4*/ 	.word	0x000020d0
        /*0ab8*/ 	.word	0x00000002
        /*0abc*/ 	.word	0x0002e830
        /*0ac0*/ 	.short	0x010a
        /*0ac2*/ 	.byte	0x3f
	.zero		1


	//   ....[25]....
        /*0ac4*/ 	.word	0x00004d30
        /*0ac8*/ 	.word	0x0000003a
        /*0acc*/ 	.word	0x00000000
        /*0ad0*/ 	.short	0x0101
        /*0ad2*/ 	.byte	0x3f
	.zero		1


	//   ....[26]....
        /*0ad4*/ 	.word	0x000061a0
        /*0ad8*/ 	.word	0x000000ff
        /*0adc*/ 	.word	0x0002e830
        /*0ae0*/ 	.short	0x010a
        /*0ae2*/ 	.byte	0x06
	.zero		1


	//   ....[27]....
        /*0ae4*/ 	.word	0x000061e0
        /*0ae8*/ 	.word	0x000000ff
        /*0aec*/ 	.word	0x0002e830
        /*0af0*/ 	.short	0x010a
        /*0af2*/ 	.byte	0x06
	.zero		1


	//   ....[28]....
        /*0af4*/ 	.word	0x00006e00
        /*0af8*/ 	.word	0x000000ff
        /*0afc*/ 	.word	0x0002e850
        /*0b00*/ 	.short	0x010a
        /*0b02*/ 	.byte	0x06
	.zero		1


	//   ....[29]....
        /*0b04*/ 	.word	0x00006e40
        /*0b08*/ 	.word	0x000000ff
        /*0b0c*/ 	.word	0x0002e850
        /*0b10*/ 	.short	0x010a
        /*0b12*/ 	.byte	0x06
	.zero		1


	//   ....[30]....
        /*0b14*/ 	.word	0x00009b00
        /*0b18*/ 	.word	0x00000002
        /*0b1c*/ 	.word	0x00000000
        /*0b20*/ 	.short	0x0101
        /*0b22*/ 	.byte	0x3f
	.zero		1


	//   ....[31]....
        /*0b24*/ 	.word	0x00009f30
        /*0b28*/ 	.word	0x000000ff
        /*0b2c*/ 	.word	0x00000000
        /*0b30*/ 	.short	0x0101
        /*0b32*/ 	.byte	0x06
	.zero		1


	//   ....[32]....
        /*0b34*/ 	.word	0x0000a780
        /*0b38*/ 	.word	0x000000ff
        /*0b3c*/ 	.word	0x0002e830
        /*0b40*/ 	.short	0x010a
        /*0b42*/ 	.byte	0x06
	.zero		1


	//   ....[33]....
        /*0b44*/ 	.word	0x0000a7c0
        /*0b48*/ 	.word	0x000000ff
        /*0b4c*/ 	.word	0x0002e830
        /*0b50*/ 	.short	0x010a
        /*0b52*/ 	.byte	0x06
	.zero		1


	//   ....[34]....
        /*0b54*/ 	.word	0x0000b3b0
        /*0b58*/ 	.word	0x000000ff
        /*0b5c*/ 	.word	0x0002e850
        /*0b60*/ 	.short	0x010a
        /*0b62*/ 	.byte	0x06
	.zero		1


	//   ....[35]....
        /*0b64*/ 	.word	0x0000b3f0
        /*0b68*/ 	.word	0x000000ff
        /*0b6c*/ 	.word	0x0002e850
        /*0b70*/ 	.short	0x010a
        /*0b72*/ 	.byte	0x06
	.zero		1


	//   ....[36]....
        /*0b74*/ 	.word	0x0000d270
        /*0b78*/ 	.word	0x00000002
        /*0b7c*/ 	.word	0x00000000
        /*0b80*/ 	.short	0x0101
        /*0b82*/ 	.byte	0x3f
	.zero		1


	//   ....[37]....
        /*0b84*/ 	.word	0x0000d5a0
        /*0b88*/ 	.word	0x000000ff
        /*0b8c*/ 	.word	0x00000000
        /*0b90*/ 	.short	0x0101
        /*0b92*/ 	.byte	0x06
	.zero		1


	//   ....[38]....
        /*0b94*/ 	.word	0x0000dd10
        /*0b98*/ 	.word	0x000000ff
        /*0b9c*/ 	.word	0x0002e850
        /*0ba0*/ 	.short	0x010a
        /*0ba2*/ 	.byte	0x05
	.zero		1


	//   ....[39]....
        /*0ba4*/ 	.word	0x0000dd50
        /*0ba8*/ 	.word	0x000000ff
        /*0bac*/ 	.word	0x0002e850
        /*0bb0*/ 	.short	0x010a
        /*0bb2*/ 	.byte	0x05
	.zero		1


	//   ....[40]....
        /*0bb4*/ 	.word	0x0000e3d0
        /*0bb8*/ 	.word	0x000000ff
        /*0bbc*/ 	.word	0x00000000
        /*0bc0*/ 	.short	0x0101
        /*0bc2*/ 	.byte	0x04
	.zero		1


	//   ....[41]....
        /*0bc4*/ 	.word	0x00010790
        /*0bc8*/ 	.word	0x00000000
        /*0bcc*/ 	.word	0x00000000
        /*0bd0*/ 	.short	0x0101
        /*0bd2*/ 	.byte	0x3f
	.zero		1


	//   ....[42]....
        /*0bd4*/ 	.word	0x00010fb0
        /*0bd8*/ 	.word	0x00000004
        /*0bdc*/ 	.word	0x00000000
        /*0be0*/ 	.short	0x0101
        /*0be2*/ 	.byte	0x3f
	.zero		1


	//   ....[43]....
        /*0be4*/ 	.word	0x00014c20
        /*0be8*/ 	.word	0x00000004
        /*0bec*/ 	.word	0x0002e880
        /*0bf0*/ 	.short	0x010a
        /*0bf2*/ 	.byte	0x3f
	.zero		1


	//   ....[44]....
        /*0bf4*/ 	.word	0x00014dc0
        /*0bf8*/ 	.word	0x00000004
        /*0bfc*/ 	.word	0x0002e840
        /*0c00*/ 	.short	0x010a
        /*0c02*/ 	.byte	0x3f
	.zero		1


	//   ....[45]....
        /*0c04*/ 	.word	0x00015940
        /*0c08*/ 	.word	0x00000012
        /*0c0c*/ 	.word	0x0002e800
        /*0c10*/ 	.short	0x0107
        /*0c12*/ 	.byte	0x3f
	.zero		1


	//   ....[46]....
        /*0c14*/ 	.word	0x00015a30
        /*0c18*/ 	.word	0x00000012
        /*0c1c*/ 	.word	0x0002e800
        /*0c20*/ 	.short	0x0101
        /*0c22*/ 	.byte	0x3f
	.zero		1


	//   ....[47]....
        /*0c24*/ 	.word	0x00015a50
        /*0c28*/ 	.word	0x00000012
        /*0c2c*/ 	.word	0x0002e820
        /*0c30*/ 	.short	0x010a
        /*0c32*/ 	.byte	0x3f
	.zero		1


	//   ....[48]....
        /*0c34*/ 	.word	0x00015d60
        /*0c38*/ 	.word	0x00000004
        /*0c3c*/ 	.word	0x0002e880
        /*0c40*/ 	.short	0x010a
        /*0c42*/ 	.byte	0x3f
	.zero		1


	//   ....[49]....
        /*0c44*/ 	.word	0x00015fc0
        /*0c48*/ 	.word	0x00000004
        /*0c4c*/ 	.word	0x0002e840
        /*0c50*/ 	.short	0x010a
        /*0c52*/ 	.byte	0x3f
	.zero		1


	//   ....[50]....
        /*0c54*/ 	.word	0x00016290
        /*0c58*/ 	.word	0x00000013
        /*0c5c*/ 	.word	0x0002e870
        /*0c60*/ 	.short	0x010a
        /*0c62*/ 	.byte	0x3f
	.zero		1


	//   ....[51]....
        /*0c64*/ 	.word	0x00016300
        /*0c68*/ 	.word	0x00000013
        /*0c6c*/ 	.word	0x0002e860
        /*0c70*/ 	.short	0x010a
        /*0c72*/ 	.byte	0x3f
	.zero		1


	//   ....[52]....
        /*0c74*/ 	.word	0x000169a0
        /*0c78*/ 	.word	0x00000013
        /*0c7c*/ 	.word	0x0002e850
        /*0c80*/ 	.short	0x0101
        /*0c82*/ 	.byte	0x3f
	.zero		1


	//   ....[53]....
        /*0c84*/ 	.word	0x00016a20
        /*0c88*/ 	.word	0x00000013
        /*0c8c*/ 	.word	0x00000000
        /*0c90*/ 	.short	0x0101
        /*0c92*/ 	.byte	0x3f
	.zero		1


	//   ....[54]....
        /*0c94*/ 	.word	0x00016c40
        /*0c98*/ 	.word	0x00000010
        /*0c9c*/ 	.word	0x0002e870
        /*0ca0*/ 	.short	0x010a
        /*0ca2*/ 	.byte	0x3f
	.zero		1


	//   ....[55]....
        /*0ca4*/ 	.word	0x00016cd0
        /*0ca8*/ 	.word	0x00000010
        /*0cac*/ 	.word	0x0002e860
        /*0cb0*/ 	.short	0x010a
        /*0cb2*/ 	.byte	0x3f
	.zero		1


	//   ....[56]....
        /*0cb4*/ 	.word	0x00017390
        /*0cb8*/ 	.word	0x00000010
        /*0cbc*/ 	.word	0x0002e850
        /*0cc0*/ 	.short	0x0101
        /*0cc2*/ 	.byte	0x3f
	.zero		1


	//   ....[57]....
        /*0cc4*/ 	.word	0x000173d0
        /*0cc8*/ 	.word	0x00000000
        /*0ccc*/ 	.word	0x00000000
        /*0cd0*/ 	.short	0x0101
        /*0cd2*/ 	.byte	0x3f
	.zero		1


	//   ....[58]....
        /*0cd4*/ 	.word	0x000185c0
        /*0cd8*/ 	.word	0x00000000
        /*0cdc*/ 	.word	0x0002e820
        /*0ce0*/ 	.short	0x010a
        /*0ce2*/ 	.byte	0x3f
	.zero		1


	//   ....[59]....
        /*0ce4*/ 	.word	0x00018780
        /*0ce8*/ 	.word	0x00000006
        /*0cec*/ 	.word	0x00000000
        /*0cf0*/ 	.short	0x010a
        /*0cf2*/ 	.byte	0x3f
	.zero		1


	//   ....[60]....
        /*0cf4*/ 	.word	0x000187f0
        /*0cf8*/ 	.word	0x00000007
        /*0cfc*/ 	.word	0x00000000
        /*0d00*/ 	.short	0x010a
        /*0d02*/ 	.byte	0x3f
	.zero		1


	//   ....[61]....
        /*0d04*/ 	.word	0x00018850
        /*0d08*/ 	.word	0x00000004
        /*0d0c*/ 	.word	0x0002e860
        /*0d10*/ 	.short	0x010a
        /*0d12*/ 	.byte	0x3f
	.zero		1


	//   ....[62]....
        /*0d14*/ 	.word	0x000188a0
        /*0d18*/ 	.word	0x00000003
        /*0d1c*/ 	.word	0x0002e860
        /*0d20*/ 	.short	0x010a
        /*0d22*/ 	.byte	0x3f
	.zero		1


	//   ....[63]....
        /*0d24*/ 	.word	0x000188e0
        /*0d28*/ 	.word	0x00000004
        /*0d2c*/ 	.word	0x0002e880
        /*0d30*/ 	.short	0x010a
        /*0d32*/ 	.byte	0x3f
	.zero		1


	//   ....[64]....
        /*0d34*/ 	.word	0x00018900
        /*0d38*/ 	.word	0x00000003
        /*0d3c*/ 	.word	0x0002e880
        /*0d40*/ 	.short	0x010a
        /*0d42*/ 	.byte	0x3f
	.zero		1


	//   ....[65]....
        /*0d44*/ 	.word	0x00018970
        /*0d48*/ 	.word	0x00000003
        /*0d4c*/ 	.word	0x0002e800
        /*0d50*/ 	.short	0x010a
        /*0d52*/ 	.byte	0x3f
	.zero		1


	//   ....[66]....
        /*0d54*/ 	.word	0x000189c0
        /*0d58*/ 	.word	0x00000002
        /*0d5c*/ 	.word	0x0002e830
        /*0d60*/ 	.short	0x010a
        /*0d62*/ 	.byte	0x3f
	.zero		1


	//   ....[67]....
        /*0d64*/ 	.word	0x00018a20
        /*0d68*/ 	.word	0x00000005
        /*0d6c*/ 	.word	0x0002e830
        /*0d70*/ 	.short	0x010a
        /*0d72*/ 	.byte	0x3f
	.zero		1


	//   ....[68]....
        /*0d74*/ 	.word	0x00018a80
        /*0d78*/ 	.word	0x00000005
        /*0d7c*/ 	.word	0x0002e850
        /*0d80*/ 	.short	0x010a
        /*0d82*/ 	.byte	0x3f
	.zero		1


	//   ....[69]....
        /*0d84*/ 	.word	0x00018ae0
        /*0d88*/ 	.word	0x00000005
        /*0d8c*/ 	.word	0x0002e830
        /*0d90*/ 	.short	0x010a
        /*0d92*/ 	.byte	0x3f
	.zero		1


	//   ....[70]....
        /*0d94*/ 	.word	0x00018b40
        /*0d98*/ 	.word	0x00000005
        /*0d9c*/ 	.word	0x0002e850
        /*0da0*/ 	.short	0x010a
        /*0da2*/ 	.byte	0x3f
	.zero		1


	//   ....[71]....
        /*0da4*/ 	.word	0x00018ba0
        /*0da8*/ 	.word	0x00000007
        /*0dac*/ 	.word	0x0002e850
        /*0db0*/ 	.short	0x010a
        /*0db2*/ 	.byte	0x3f
	.zero		1


	//   ....[72]....
        /*0db4*/ 	.word	0x00018cf0
        /*0db8*/ 	.word	0x00000004
        /*0dbc*/ 	.word	0x0002e880
        /*0dc0*/ 	.short	0x010a
        /*0dc2*/ 	.byte	0x3f
	.zero		1


	//   ....[73]....
        /*0dc4*/ 	.word	0x00018d40
        /*0dc8*/ 	.word	0x00000004
        /*0dcc*/ 	.word	0x0002e840
        /*0dd0*/ 	.short	0x010a
        /*0dd2*/ 	.byte	0x3f
	.zero		1


	//   ....[74]....
        /*0dd4*/ 	.word	0x00019770
        /*0dd8*/ 	.word	0x00000012
        /*0ddc*/ 	.word	0x0002e820
        /*0de0*/ 	.short	0x010a
        /*0de2*/ 	.byte	0x3f
	.zero		1


	//   ....[75]....
        /*0de4*/ 	.word	0x000197c0
        /*0de8*/ 	.word	0x00000004
        /*0dec*/ 	.word	0x0002e880
        /*0df0*/ 	.short	0x010a
        /*0df2*/ 	.byte	0x3f
	.zero		1


	//   ....[76]....
        /*0df4*/ 	.word	0x00019810
        /*0df8*/ 	.word	0x00000004
        /*0dfc*/ 	.word	0x0002e840
        /*0e00*/ 	.short	0x010a
        /*0e02*/ 	.byte	0x3f
	.zero		1


	//   ....[77]....
        /*0e04*/ 	.word	0x00019860
        /*0e08*/ 	.word	0x00000013
        /*0e0c*/ 	.word	0x0002e870
        /*0e10*/ 	.short	0x010a
        /*0e12*/ 	.byte	0x3f
	.zero		1


	//   ....[78]....
        /*0e14*/ 	.word	0x000198b0
        /*0e18*/ 	.word	0x00000013
        /*0e1c*/ 	.word	0x0002e860
        /*0e20*/ 	.short	0x010a
        /*0e22*/ 	.byte	0x3f
	.zero		1


	//   ....[79]....
        /*0e24*/ 	.word	0x00019900
        /*0e28*/ 	.word	0x00000010
        /*0e2c*/ 	.word	0x0002e870
        /*0e30*/ 	.short	0x010a
        /*0e32*/ 	.byte	0x3f
	.zero		1


	//   ....[80]....
        /*0e34*/ 	.word	0x00019950
        /*0e38*/ 	.word	0x00000010
        /*0e3c*/ 	.word	0x0002e860
        /*0e40*/ 	.short	0x010a
        /*0e42*/ 	.byte	0x3f
	.zero		1


	//   ....[81]....
        /*0e44*/ 	.word	0x000199a0
        /*0e48*/ 	.word	0x00000000
        /*0e4c*/ 	.word	0x0002e820
        /*0e50*/ 	.short	0x010a
        /*0e52*/ 	.byte	0x3f
	.zero		1


	//   ....[82]....
        /*0e54*/ 	.word	0x00019b40
        /*0e58*/ 	.word	0x00000006
        /*0e5c*/ 	.word	0x00000000
        /*0e60*/ 	.short	0x010a
        /*0e62*/ 	.byte	0x3f
	.zero		1


	//   ....[83]....
        /*0e64*/ 	.word	0x00019b90
        /*0e68*/ 	.word	0x00000007
        /*0e6c*/ 	.word	0x00000000
        /*0e70*/ 	.short	0x010a
        /*0e72*/ 	.byte	0x3f
	.zero		1


	//   ....[84]....
        /*0e74*/ 	.word	0x00019be0
        /*0e78*/ 	.word	0x00000004
        /*0e7c*/ 	.word	0x0002e860
        /*0e80*/ 	.short	0x010a
        /*0e82*/ 	.byte	0x3f
	.zero		1


	//   ....[85]....
        /*0e84*/ 	.word	0x00019c30
        /*0e88*/ 	.word	0x00000003
        /*0e8c*/ 	.word	0x0002e860
        /*0e90*/ 	.short	0x010a
        /*0e92*/ 	.byte	0x3f
	.zero		1


	//   ....[86]....
        /*0e94*/ 	.word	0x00019c80
        /*0e98*/ 	.word	0x00000004
        /*0e9c*/ 	.word	0x0002e880
        /*0ea0*/ 	.short	0x010a
        /*0ea2*/ 	.byte	0x3f
	.zero		1


	//----- nvinfo : EIATTR_NUM_MBARRIERS
	.align		4
.L_297:
        /*0ea4*/ 	.byte	0x03, 0x38
        /*0ea6*/ 	.short	0x0016


	//----- nvinfo : EIATTR_EXIT_INSTR_OFFSETS
	.align		4
        /*0ea8*/ 	.byte	0x04, 0x1c
        /*0eaa*/ 	.short	(.L_299 - .L_298)


	//   ....[0]....
.L_298:
        /*0eac*/ 	.word	0x00000a80


	//   ....[1]....
        /*0eb0*/ 	.word	0x00012530


	//   ....[2]....
        /*0eb4*/ 	.word	0x00018950


	//----- nvinfo : EIATTR_MAX_THREADS
	.align		4
.L_299:
        /*0eb8*/ 	.byte	0x04, 0x05
        /*0eba*/ 	.short	(.L_301 - .L_300)
.L_300:
        /*0ebc*/ 	.word	0x00000180
        /*0ec0*/ 	.word	0x00000001
        /*0ec4*/ 	.word	0x00000001


	//----- nvinfo : EIATTR_CRS_STACK_SIZE
	.align		4
.L_301:
        /*0ec8*/ 	.byte	0x04, 0x1e
        /*0eca*/ 	.short	(.L_303 - .L_302)
.L_302:
        /*0ecc*/ 	.word	0x00000000


	//----- nvinfo : EIATTR_CBANK_PARAM_SIZE
	.align		4
.L_303:
        /*0ed0*/ 	.byte	0x03, 0x19
        /*0ed2*/ 	.short	0x0af0


	//----- nvinfo : EIATTR_PARAM_CBANK
	.align		4
        /*0ed4*/ 	.byte	0x04, 0x0a
        /*0ed6*/ 	.short	(.L_305 - .L_304)
	.align		4
.L_304:
        /*0ed8*/ 	.word	index@(.nv.constant0._ZN7cutlass13device_kernelIN5flash11enable_sm90INS1_16FlashAttnFwdSm90INS1_25CollectiveMainloopFwdSm90ILi2EN4cute5tupleIJNS5_1CILi1EEES8_S8_EEENS6_IJNS7_ILi128EEENS7_ILi224EEESA_EEELi128ENS_12float_e4m3_tEfNS_4arch4Sm90ELb1ELb0ELb0ELb1ELb0ELb0ELb0ELb1ELb1ELb1ELb1ELb0EEENS1_21CollectiveEpilogueFwdINS6_IJSA_SA_SB_EEES9_NS_10bfloat16_tESF_Li256ELb1ELb1ELb1ELb1EEENS1_36VarlenDynamicPersistentTileSchedulerILi128ELi224ELi256ELi128ELb1ELb1ELb1ELb1ELb1ELb1EEEEEEEEEvNT_6ParamsE)
        /*0edc*/ 	.short	0x0210
        /*0ede*/ 	.short	0x0af0


	//----- nvinfo : EIATTR_SW_WAR
	.align		4
.L_305:
        /*0ee0*/ 	.byte	0x04, 0x36
        /*0ee2*/ 	.short	(.L_307 - .L_306)
.L_306:
        /*0ee4*/ 	.word	0x00000008
.L_307:


//--------------------- .nv.info._ZN7cutlass13device_kernelIN5flash11enable_sm90INS1_16FlashAttnFwdSm90INS1_25CollectiveMainloopFwdSm90ILi2EN4cute5tupleIJNS5_1CILi1EEES8_S8_EEENS6_IJNS7_ILi128EEENS7_ILi224EEESA_EEELi128ENS_12float_e4m3_tEfNS_4arch4Sm90ELb1ELb0ELb0ELb1ELb0ELb1ELb0ELb1ELb1ELb1ELb1ELb0EEENS1_21CollectiveEpilogueFwdINS6_IJSA_SA_SB_EEES9_NS_10bfloat16_tESF_Li256ELb1ELb1ELb1ELb1EEENS1_36VarlenDynamicPersistentTileSchedulerILi128ELi224ELi256ELi128ELb1ELb1ELb1ELb1ELb1ELb1EEEEEEEEEvNT_6ParamsE --------------------------
	.section	.nv.info._ZN7cutlass13device_kernelIN5flash11enable_sm90INS1_16FlashAttnFwdSm90INS1_25CollectiveMainloopFwdSm90ILi2EN4cute5tupleIJNS5_1CILi1EEES8_S8_EEENS6_IJNS7_ILi128EEENS7_ILi224EEESA_EEELi128ENS_12float_e4m3_tEfNS_4arch4Sm90ELb1ELb0ELb0ELb1ELb0ELb1ELb0ELb1ELb1ELb1ELb1ELb0EEENS1_21CollectiveEpilogueFwdINS6_IJSA_SA_SB_EEES9_NS_10bfloat16_tESF_Li256ELb1ELb1ELb1ELb1EEENS1_36VarlenDynamicPersistentTileSchedulerILi128ELi224ELi256ELi128ELb1ELb1ELb1ELb1ELb1ELb1EEEEEEEEEvNT_6ParamsE,"",@"SHT_CUDA_INFO"
	.sectionflags	@""
	.align	4


	//----- nvinfo : EIATTR_CUDA_API_VERSION
	.align		4
        /*0000*/ 	.byte	0x04, 0x37
        /*0002*/ 	.short	(.L_309 - .L_308)
.L_308:
        /*0004*/ 	.word	0x00000082


	//----- nvinfo : EIATTR_KPARAM_INFO
	.align		4
.L_309:
        /*0008*/ 	.byte	0x04, 0x17
        /*000a*/ 	.short	(.L_311 - .L_310)
.L_310:
        /*000c*/ 	.word	0x00000000
        /*0010*/ 	.short	0x0000
        /*0012*/ 	.short	0x0070
        /*0014*/ 	.byte	0x00, 0xf0, 0x01, 0x2a


	//----- nvinfo : EIATTR_SPARSE_MMA_MASK
	.align		4
.L_311:
        /*0018*/ 	.byte	0x03, 0x50
        /*001a*/ 	.short	0x0000


	//----- nvinfo : EIATTR_MAXREG_COUNT
	.align		4
        /*001c*/ 	.byte	0x03, 0x1b
        /*001e*/ 	.short	0x00a8


	//----- nvinfo : EIATTR_NUM_BARRIERS
	.align		4
        /*0020*/ 	.byte	0x02, 0x4c
        /*0022*/ 	.byte	0x10
	.zero		1


	//----- nvinfo : EIATTR_EXTERNS
	.align		4
        /*0024*/ 	.byte	0x04, 0x0f
        /*0026*/ 	.short	(.L_313 - .L_312)


	//   ....[0]....
	.align		4
.L_312:
        /*0028*/ 	.word	index@(__assertfail)


	//----- nvinfo : EIATTR_ANNOTATIONS
	.align		4
.L_313:
        /*002c*/ 	.byte	0x04, 0x55
        /*002e*/ 	.short	(.L_315 - .L_314)


	//   ....[0]....
.L_314:
        /* <DEDUP_REMOVED lines=157> */


	//----- nvinfo : EIATTR_MERCURY_ISA_VERSION
	.align		4
.L_315:
        /*09f0*/ 	.byte	0x03, 0x5f
        /*09f2*/ 	.short	0x0101


	//----- nvinfo : EIATTR_UNUSED_LOAD_BYTE_OFFSET
	.align		4
        /*09f4*/ 	.byte	0x04, 0x44
        /*09f6*/ 	.short	(.L_317 - .L_316)


	//   ....[0]....
.L_316:
        /*09f8*/ 	.word	0x00000ae0
        /*09fc*/ 	.word	0x0000fff0


	//   ....[1]....
        /*0a00*/ 	.word	0x00020b50
        /*0a04*/ 	.word	0x0000fff0


	//----- nvinfo : EIATTR_INT_WARP_WIDE_INSTR_OFFSETS
	.align		4
.L_317:
        /*0a08*/ 	.byte	0x04, 0x31
        /*0a0a*/ 	.short	(.L_319 - .L_318)


	//   ....[0]....
.L_318:
        /*0a0c*/ 	.word	0x00000190


	//   ....[1]....
        /*0a10*/ 	.word	0x000001d0


	//   ....[2]....
        /*0a14*/ 	.word	0x00000240


	//   ....[3]....
        /*0a18*/ 	.word	0x00027cc0


	//   ....[4]....
        /*0a1c*/ 	.word	0x00027d60


	//   ....[5]....
        /*0a20*/ 	.word	0x0002a6e0


	//   ....[6]....
        /*0a24*/ 	.word	0x0002a780


	//----- nvinfo : EIATTR_COOP_GROUP_MASK_REGIDS
	.align		4
.L_319:
        /*0a28*/ 	.byte	0x04, 0x29
        /*0a2a*/ 	.short	(.L_321 - .L_320)


	//   ....[0]....
.L_320:
        /*0a2c*/ 	.word	0xffffffff


	//   ....[1]....
        /*0a30*/ 	.word	0xffffffff


	//   ....[2]....
        /*0a34*/ 	.word	0xffffffff


	//   ....[3]....
        /*0a38*/ 	.word	0xffffffff


	//   ....[4]....
        /*0a3c*/ 	.word	0xffffffff


	//   ....[5]....
        /*0a40*/ 	.word	0xffffffff


	//   ....[6]....
        /*0a44*/ 	.word	0xffffffff


	//   ....[7]....
        /*0a48*/ 	.word	0xffffffff


	//   ....[8]....
        /*0a4c*/ 	.word	0xffffffff


	//   ....[9]....
        /*0a50*/ 	.word	0xffffffff


	//   ....[10]....
        /*0a54*/ 	.word	0xffffffff


	//   ....[11]....
        /*0a58*/ 	.word	0xffffffff


	//   ....[12]....
        /*0a5c*/ 	.word	0xffffffff


	//   ....[13]....
        /*0a60*/ 	.word	0xffffffff


	//   ....[14]....
        /*0a64*/ 	.word	0xffffffff


	//   ....[15]....
        /*0a68*/ 	.word	0xffffffff


	//   ....[16]....
        /*0a6c*/ 	.word	0xffffffff


	//   ....[17]....
        /*0a70*/ 	.word	0xffffffff


	//   ....[18]....
        /*0a74*/ 	.word	0xffffffff


	//   ....[19]....
        /*0a78*/ 	.word	0xffffffff


	//   ....[20]....
        /*0a7c*/ 	.word	0xffffffff


	//   ....[21]....
        /*0a80*/ 	.word	0xffffffff


	//   ....[22]....
        /*0a84*/ 	.word	0xffffffff


	//   ....[23]....
        /*0a88*/ 	.word	0xffffffff


	//   ....[24]....
        /*0a8c*/ 	.word	0xffffffff


	//   ....[25]....
        /*0a90*/ 	.word	0xffffffff


	//   ....[26]....
        /*0a94*/ 	.word	0xffffffff


	//   ....[27]....
        /*0a98*/ 	.word	0xffffffff


	//   ....[28]....
        /*0a9c*/ 	.word	0xffffffff


	//   ....[29]....
        /*0aa0*/ 	.word	0xffffffff


	//   ....[30]....
        /*0aa4*/ 	.word	0xffffffff


	//   ....[31]....
        /*0aa8*/ 	.word	0xffffffff


	//   ....[32]....
        /*0aac*/ 	.word	0xffffffff


	//   ....[33]....
        /*0ab0*/ 	.word	0xffffffff


	//   ....[34]....
        /*0ab4*/ 	.word	0xffffffff


	//   ....[35]....
        /*0ab8*/ 	.word	0xffffffff


	//   ....[36]....
        /*0abc*/ 	.word	0xffffffff


	//   ....[37]....
        /*0ac0*/ 	.word	0xffffffff


	//   ....[38]....
        /*0ac4*/ 	.word	0xffffffff


	//   ....[39]....
        /*0ac8*/ 	.word	0xffffffff


	//   ....[40]....
        /*0acc*/ 	.word	0xffffffff


	//   ....[41]....
        /*0ad0*/ 	.word	0xffffffff


	//   ....[42]....
        /*0ad4*/ 	.word	0xffffffff


	//   ....[43]....
        /*0ad8*/ 	.word	0xffffffff


	//   ....[44]....
        /*0adc*/ 	.word	0xffffffff


	//   ....[45]....
        /*0ae0*/ 	.word	0xffffffff


	//   ....[46]....
        /*0ae4*/ 	.word	0xffffffff


	//   ....[47]....
        /*0ae8*/ 	.word	0xffffffff


	//   ....[48]....
        /*0aec*/ 	.word	0xffffffff


	//   ....[49]....
        /*0af0*/ 	.word	0xffffffff


	//   ....[50]....
        /*0af4*/ 	.word	0xffffffff


	//   ....[51]....
        /*0af8*/ 	.word	0xffffffff


	//   ....[52]....
        /*0afc*/ 	.word	0xffffffff


	//   ....[53]....
        /*0b00*/ 	.word	0xffffffff


	//   ....[54]....
        /*0b04*/ 	.word	0xffffffff


	//   ....[55]....
        /*0b08*/ 	.word	0xffffffff


	//   ....[56]....
        /*0b0c*/ 	.word	0xffffffff


	//   ....[57]....
        /*0b10*/ 	.word	0xffffffff


	//   ....[58]....
        /*0b14*/ 	.word	0xffffffff


	//   ....[59]....
        /*0b18*/ 	.word	0xffffffff


	//   ....[60]....
        /*0b1c*/ 	.word	0xffffffff


	//   ....[61]....
        /*0b20*/ 	.word	0xffffffff


	//   ....[62]....
        /*0b24*/ 	.word	0xffffffff


	//   ....[63]....
        /*0b28*/ 	.word	0xffffffff


	//   ....[64]....
        /*0b2c*/ 	.word	0xffffffff


	//   ....[65]....
        /*0b30*/ 	.word	0xffffffff


	//   ....[66]....
        /*0b34*/ 	.word	0xffffffff


	//   ....[67]....
        /*0b38*/ 	.word	0xffffffff


	//   ....[68]....
        /*0b3c*/ 	.word	0xffffffff


	//   ....[69]....
        /*0b40*/ 	.word	0xffffffff


	//   ....[70]....
        /*0b44*/ 	.word	0xffffffff


	//   ....[71]....
        /*0b48*/ 	.word	0xffffffff


	//   ....[72]....
        /*0b4c*/ 	.word	0xffffffff


	//   ....[73]....
        /*0b50*/ 	.word	0xffffffff


	//   ....[74]....
        /*0b54*/ 	.word	0xffffffff


	//   ....[75]....
        /*0b58*/ 	.word	0xffffffff


	//   ....[76]....
        /*0b5c*/ 	.word	0xffffffff


	//   ....[77]....
        /*0b60*/ 	.word	0xffffffff


	//   ....[78]....
        /*0b64*/ 	.word	0xffffffff


	//   ....[79]....
        /*0b68*/ 	.word	0xffffffff


	//   ....[80]....
        /*0b6c*/ 	.word	0xffffffff


	//   ....[81]....
        /*0b70*/ 	.word	0xffffffff


	//   ....[82]....
        /*0b74*/ 	.word	0xffffffff


	//   ....[83]....
        /*0b78*/ 	.word	0xffffffff


	//   ....[84]....
        /*0b7c*/ 	.word	0xffffffff


	//   ....[85]....
        /*0b80*/ 	.word	0xffffffff


	//   ....[86]....
        /*0b84*/ 	.word	0xffffffff


	//   ....[87]....
        /*0b88*/ 	.word	0xffffffff


	//   ....[88]....
        /*0b8c*/ 	.word	0xffffffff


	//   ....[89]....
        /*0b90*/ 	.word	0xffffffff


	//   ....[90]....
        /*0b94*/ 	.word	0xffffffff


	//   ....[91]....
        /*0b98*/ 	.word	0xffffffff


	//   ....[92]....
        /*0b9c*/ 	.word	0xffffffff


	//   ....[93]....
        /*0ba0*/ 	.word	0xffffffff


	//   ....[94]....
        /*0ba4*/ 	.word	0xffffffff


	//   ....[95]....
        /*0ba8*/ 	.word	0xffffffff


	//   ....[96]....
        /*0bac*/ 	.word	0xffffffff


	//   ....[97]....
        /*0bb0*/ 	.word	0xffffffff


	//   ....[98]....
        /*0bb4*/ 	.word	0xffffffff


	//   ....[99]....
        /*0bb8*/ 	.word	0xffffffff


	//   ....[100]....
        /*0bbc*/ 	.word	0xffffffff


	//   ....[101]....
        /*0bc0*/ 	.word	0xffffffff


	//   ....[102]....
        /*0bc4*/ 	.word	0xffffffff


	//   ....[103]....
        /*0bc8*/ 	.word	0xffffffff


	//   ....[104]....
        /*0bcc*/ 	.word	0xffffffff


	//   ....[105]....
        /*0bd0*/ 	.word	0xffffffff


	//   ....[106]....
        /*0bd4*/ 	.word	0xffffffff


	//   ....[107]....
        /*0bd8*/ 	.word	0xffffffff


	//   ....[108]....
        /*0bdc*/ 	.word	0xffffffff


	//   ....[109]....
        /*0be0*/ 	.word	0xffffffff


	//   ....[110]....
        /*0be4*/ 	.word	0xffffffff


	//   ....[111]....
        /*0be8*/ 	.word	0xffffffff


	//   ....[112]....
        /*0bec*/ 	.word	0xffffffff


	//   ....[113]....
        /*0bf0*/ 	.word	0xffffffff


	//   ....[114]....
        /*0bf4*/ 	.word	0xffffffff


	//   ....[115]....
        /*0bf8*/ 	.word	0xffffffff


	//   ....[116]....
        /*0bfc*/ 	.word	0xffffffff


	//   ....[117]....
        /*0c00*/ 	.word	0xffffffff


	//   ....[118]....
        /*0c04*/ 	.word	0xffffffff


	//   ....[119]....
        /*0c08*/ 	.word	0xffffffff


	//   ....[120]....
        /*0c0c*/ 	.word	0xffffffff


	//   ....[121]....
        /*0c10*/ 	.word	0xffffffff


	//   ....[122]....
        /*0c14*/ 	.word	0xffffffff


	//   ....[123]....
        /*0c18*/ 	.word	0xffffffff


	//   ....[124]....
        /*0c1c*/ 	.word	0xffffffff


	//   ....[125]....
        /*0c20*/ 	.word	0xffffffff


	//   ....[126]....
        /*0c24*/ 	.word	0xffffffff


	//   ....[127]....
        /*0c28*/ 	.word	0xffffffff


	//   ....[128]....
        /*0c2c*/ 	.word	0xffffffff


	//   ....[129]....
        /*0c30*/ 	.word	0xffffffff


	//   ....[130]....
        /*0c34*/ 	.word	0xffffffff


	//   ....[131]....
        /*0c38*/ 	.word	0xffffffff


	//   ....[132]....
        /*0c3c*/ 	.word	0xffffffff


	//   ....[133]....
        /*0c40*/ 	.word	0xffffffff


	//   ....[134]....
        /*0c44*/ 	.word	0xffffffff


	//   ....[135]....
        /*0c48*/ 	.word	0xffffffff


	//   ....[136]....
        /*0c4c*/ 	.word	0xffffffff


	//   ....[137]....
        /*0c50*/ 	.word	0xffffffff


	//   ....[138]....
        /*0c54*/ 	.word	0xffffffff


	//   ....[139]....
        /*0c58*/ 	.word	0xffffffff


	//   ....[140]....
        /*0c5c*/ 	.word	0xffffffff


	//   ....[141]....
        /*0c60*/ 	.word	0xffffffff


	//   ....[142]....
        /*0c64*/ 	.word	0xffffffff


	//   ....[143]....
        /*0c68*/ 	.word	0xffffffff


	//   ....[144]....
        /*0c6c*/ 	.word	0xffffffff


	//   ....[145]....
        /*0c70*/ 	.word	0xffffffff


	//   ....[146]....
        /*0c74*/ 	.word	0xffffffff


	//   ....[147]....
        /*0c78*/ 	.word	0xffffffff


	//   ....[148]....
        /*0c7c*/ 	.word	0xffffffff


	//   ....[149]....
        /*0c80*/ 	.word	0xffffffff


	//   ....[150]....
        /*0c84*/ 	.word	0xffffffff


	//   ....[151]....
        /*0c88*/ 	.word	0xffffffff


	//   ....[152]....
        /*0c8c*/ 	.word	0xffffffff


	//   ....[153]....
        /*0c90*/ 	.word	0xffffffff


	//   ....[154]....
        /*0c94*/ 	.word	0xffffffff


	//   ....[155]....
        /*0c98*/ 	.word	0xffffffff


	//   ....[156]....
        /*0c9c*/ 	.word	0xffffffff


	//   ....[157]....
        /*0ca0*/ 	.word	0xffffffff


	//   ....[158]....
        /*0ca4*/ 	.word	0xffffffff


	//   ....[159]....
        /*0ca8*/ 	.word	0xffffffff


	//   ....[160]....
        /*0cac*/ 	.word	0xffffffff


	//   ....[161]....
        /*0cb0*/ 	.word	0xffffffff


	//   ....[162]....
        /*0cb4*/ 	.word	0xffffffff


	//   ....[163]....
        /*0cb8*/ 	.word	0xffffffff


	//   ....[164]....
        /*0cbc*/ 	.word	0xffffffff


	//   ....[165]....
        /*0cc0*/ 	.word	0xffffffff


	//   ....[166]....
        /*0cc4*/ 	.word	0xffffffff


	//   ....[167]....
        /*0cc8*/ 	.word	0xffffffff


	//   ....[168]....
        /*0ccc*/ 	.word	0xffffffff


	//   ....[169]....
        /*0cd0*/ 	.word	0xffffffff


	//   ....[170]....
        /*0cd4*/ 	.word	0xffffffff


	//   ....[171]....
        /*0cd8*/ 	.word	0xffffffff


	//   ....[172]....
        /*0cdc*/ 	.word	0xffffffff


	//   ....[173]....
        /*0ce0*/ 	.word	0xffffffff


	//   ....[174]....
        /*0ce4*/ 	.word	0xffffffff


	//   ....[175]....
        /*0ce8*/ 	.word	0xffffffff


	//   ....[176]....
        /*0cec*/ 	.word	0xffffffff


	//   ....[177]....
        /*0cf0*/ 	.word	0xffffffff


	//   ....[178]....
        /*0cf4*/ 	.word	0xffffffff


	//   ....[179]....
        /*0cf8*/ 	.word	0xffffffff


	//   ....[180]....
        /*0cfc*/ 	.word	0xffffffff


	//   ....[181]....
        /*0d00*/ 	.word	0xffffffff


	//   ....[182]....
        /*0d04*/ 	.word	0xffffffff


	//   ....[183]....
        /*0d08*/ 	.word	0xffffffff


	//   ....[184]....
        /*0d0c*/ 	.word	0xffffffff


	//   ....[185]....
        /*0d10*/ 	.word	0xffffffff


	//   ....[186]....
        /*0d14*/ 	.word	0x0500000f


	//   ....[187]....
        /*0d18*/ 	.word	0x0500000f


	//   ....[188]....
        /*0d1c*/ 	.word	0x0500000f


	//   ....[189]....
        /*0d20*/ 	.word	0x0500000f


	//   ....[190]....
        /*0d24*/ 	.word	0x0500000f


	//   ....[191]....
        /*0d28*/ 	.word	0x0500000f


	//   ....[192]....
        /*0d2c*/ 	.word	0x0500000f


	//   ....[193]....
        /*0d30*/ 	.word	0x0500000f


	//   ....[194]....
        /*0d34*/ 	.word	0x0500000f


	//   ....[195]....
        /*0d38*/ 	.word	0x0500000f


	//   ....[196]....
        /*0d3c*/ 	.word	0x0500000f


	//   ....[197]....
        /*0d40*/ 	.word	0x0500000f


	//   ....[198]....
        /*0d44*/ 	.word	0x0500000f


	//   ....[199]....
        /*0d48*/ 	.word	0x0500000f


	//   ....[200]....
        /*0d4c*/ 	.word	0x0500000f


	//   ....[201]....
        /*0d50*/ 	.word	0x0500000f


	//   ....[202]....
        /*0d54*/ 	.word	0x0500000f


	//   ....[203]....
        /*0d58*/ 	.word	0x0500000f


	//   ....[204]....
        /*0d5c*/ 	.word	0x0500000f


	//   ....[205]....
        /*0d60*/ 	.word	0x0500000f


	//   ....[206]....
        /*0d64*/ 	.word	0x0500000f


	//   ....[207]....
        /*0d68*/ 	.word	0x0500000f


	//   ....[208]....
        /*0d6c*/ 	.word	0x0500000f


	//   ....[209]....
        /*0d70*/ 	.word	0x0500000f


	//   ....[210]....
        /*0d74*/ 	.word	0x0500000f


	//   ....[211]....
        /*0d78*/ 	.word	0x0500000f


	//   ....[212]....
        /*0d7c*/ 	.word	0x0500000f


	//   ....[213]....
        /*0d80*/ 	.word	0x0500000f


	//   ....[214]....
        /*0d84*/ 	.word	0x0500000f


	//   ....[215]....
        /*0d88*/ 	.word	0x0500000f


	//   ....[216]....
        /*0d8c*/ 	.word	0x0500000f


	//   ....[217]....
        /*0d90*/ 	.word	0x0500000f


	//   ....[218]....
        /*0d94*/ 	.word	0x0500000f


	//   ....[219]....
        /*0d98*/ 	.word	0x0500000f


	//   ....[220]....
        /*0d9c*/ 	.word	0x0500000f


	//   ....[221]....
        /*0da0*/ 	.word	0x0500000f


	//   ....[222]....
        /*0da4*/ 	.word	0x0500000f


	//   ....[223]....
        /*0da8*/ 	.word	0x0500000f


	//   ....[224]....
        /*0dac*/ 	.word	0x0500000f


	//   ....[225]....
        /*0db0*/ 	.word	0x0500000f


	//   ....[226]....
        /*0db4*/ 	.word	0x0500000f


	//   ....[227]....
        /*0db8*/ 	.word	0x0500000f


	//   ....[228]....
        /*0dbc*/ 	.word	0x0500000f


	//   ....[229]....
        /*0dc0*/ 	.word	0x0500000f


	//   ....[230]....
        /*0dc4*/ 	.word	0x0500000f


	//   ....[231]....
        /*0dc8*/ 	.word	0x0500000f


	//   ....[232]....
        /*0dcc*/ 	.word	0x0500000f


	//   ....[233]....
        /*0dd0*/ 	.word	0x0500000f


	//   ....[234]....
        /*0dd4*/ 	.word	0x0500000f


	//   ....[235]....
        /*0dd8*/ 	.word	0x0500000f


	//   ....[236]....
        /*0ddc*/ 	.word	0x0500000f


	//   ....[237]....
        /*0de0*/ 	.word	0x0500000f


	//   ....[238]....
        /*0de4*/ 	.word	0x0500000f


	//   ....[239]....
        /*0de8*/ 	.word	0x0500000f


	//   ....[240]....
        /*0dec*/ 	.word	0x0500000f


	//   ....[241]....
        /*0df0*/ 	.word	0x0500000f


	//   ....[242]....
        /*0df4*/ 	.word	0x0500000f


	//   ....[243]....
        /*0df8*/ 	.word	0x0500000f


	//   ....[244]....
        /*0dfc*/ 	.word	0x0500000f


	//   ....[245]....
        /*0e00*/ 	.word	0x0500000f


	//   ....[246]....
        /*0e04*/ 	.word	0x0500000f


	//   ....[247]....
        /*0e08*/ 	.word	0x0500000f


	//   ....[248]....
        /*0e0c*/ 	.word	0x0500000f


	//   ....[249]....
        /*0e10*/ 	.word	0x0500000f


	//   ....[250]....
        /*0e14*/ 	.word	0x0500000f


	//   ....[251]....
        /*0e18*/ 	.word	0x0500000f


	//   ....[252]....
        /*0e1c*/ 	.word	0x0500000f


	//   ....[253]....
        /*0e20*/ 	.word	0x0500000f


	//   ....[254]....
        /*0e24*/ 	.word	0x0500000f


	//   ....[255]....
        /*0e28*/ 	.word	0x0500000f


	//   ....[0]....
        /*0e2c*/ 	.word	0x0500000f


	//   ....[1]....
        /*0e30*/ 	.word	0x0500000f


	//   ....[2]....
        /*0e34*/ 	.word	0x0500000f


	//   ....[3]....
        /*0e38*/ 	.word	0x0500000f


	//   ....[4]....
        /*0e3c*/ 	.word	0x0500000f


	//   ....[5]....
        /*0e40*/ 	.word	0x0500000f


	//   ....[6]....
        /*0e44*/ 	.word	0x0500000f


	//   ....[7]....
        /*0e48*/ 	.word	0x0500000f


	//   ....[8]....
        /*0e4c*/ 	.word	0x0500000f


	//   ....[9]....
        /*0e50*/ 	.word	0x0500000f


	//   ....[10]....
        /*0e54*/ 	.word	0x0500000f


	//   ....[11]....
        /*0e58*/ 	.word	0x0500000f


	//   ....[12]....
        /*0e5c*/ 	.word	0x0500000f


	//   ....[13]....
        /*0e60*/ 	.word	0x0500000f


	//   ....[14]....
        /*0e64*/ 	.word	0x0500000f


	//   ....[15]....
        /*0e68*/ 	.word	0x0500000f


	//   ....[16]....
        /*0e6c*/ 	.word	0x0500000f


	//   ....[17]....
        /*0e70*/ 	.word	0x0500000f


	//   ....[18]....
        /*0e74*/ 	.word	0x0500000f


	//   ....[19]....
        /*0e78*/ 	.word	0x0500000f


	//   ....[20]....
        /*0e7c*/ 	.word	0x0500000f


	//   ....[21]....
        /*0e80*/ 	.word	0x0500000f


	//   ....[22]....
        /*0e84*/ 	.word	0x0500000f


	//   ....[23]....
        /*0e88*/ 	.word	0x0500000f


	//   ....[24]....
        /*0e8c*/ 	.word	0x0500000f


	//   ....[25]....
        /*0e90*/ 	.word	0x0500000f


	//   ....[26]....
        /*0e94*/ 	.word	0x0500000f


	//   ....[27]....
        /*0e98*/ 	.word	0x0500000f


	//   ....[28]....
        /*0e9c*/ 	.word	0x0500000f


	//   ....[29]....
        /*0ea0*/ 	.word	0x0500000f


	//   ....[30]....
        /*0ea4*/ 	.word	0x0500000f


	//   ....[31]....
        /*0ea8*/ 	.word	0x0500000f


	//   ....[32]....
        /*0eac*/ 	.word	0x0500000f


	//   ....[33]....
        /*0eb0*/ 	.word	0x0500000f


	//   ....[34]....
        /*0eb4*/ 	.word	0x0500000f


	//   ....[35]....
        /*0eb8*/ 	.word	0x0500000f


	//   ....[36]....
        /*0ebc*/ 	.word	0x0500000f


	//   ....[37]....
        /*0ec0*/ 	.word	0x0500000f


	//   ....[38]....
        /*0ec4*/ 	.word	0x0500000f


	//   ....[39]....
        /*0ec8*/ 	.word	0x0500000f


	//   ....[40]....
        /*0ecc*/ 	.word	0x0500000f


	//   ....[41]....
        /*0ed0*/ 	.word	0x0500000f


	//   ....[42]....
        /*0ed4*/ 	.word	0x0500000f


	//   ....[43]....
        /*0ed8*/ 	.word	0x0500000f


	//   ....[44]....
        /*0edc*/ 	.word	0x0500000f


	//   ....[45]....
        /*0ee0*/ 	.word	0x0500000f


	//   ....[46]....
        /*0ee4*/ 	.word	0x0500000f


	//   ....[47]....
        /*0ee8*/ 	.word	0x0500000f


	//   ....[48]....
        /*0eec*/ 	.word	0x0500000f


	//   ....[49]....
        /*0ef0*/ 	.word	0x0500000f


	//   ....[50]....
        /*0ef4*/ 	.word	0x0500000f


	//   ....[51]....
        /*0ef8*/ 	.word	0x0500000f


	//   ....[52]....
        /*0efc*/ 	.word	0x0500000f


	//   ....[53]....
        /*0f00*/ 	.word	0x0500000f


	//   ....[54]....
        /*0f04*/ 	.word	0x0500000f


	//   ....[55]....
        /*0f08*/ 	.word	0x0500000f


	//   ....[56]....
        /*0f0c*/ 	.word	0x0500000f


	//   ....[57]....
        /*0f10*/ 	.word	0x0500000f


	//   ....[58]....
        /*0f14*/ 	.word	0x0500000f


	//   ....[59]....
        /*0f18*/ 	.word	0x0500000f


	//   ....[60]....
        /*0f1c*/ 	.word	0x0500000f


	//   ....[61]....
        /*0f20*/ 	.word	0x0500000f


	//   ....[62]....
        /*0f24*/ 	.word	0x0500000f


	//   ....[63]....
        /*0f28*/ 	.word	0x0500000f


	//   ....[64]....
        /*0f2c*/ 	.word	0x0500000f


	//   ....[65]....
        /*0f30*/ 	.word	0x0500000f


	//   ....[66]....
        /*0f34*/ 	.word	0x0500000f


	//   ....[67]....
        /*0f38*/ 	.word	0x0500000f


	//----- nvinfo : EIATTR_COOP_GROUP_INSTR_OFFSETS
	.align		4
.L_321:
        /*0f3c*/ 	.byte	0x04, 0x28
        /*0f3e*/ 	.short	(.L_323 - .L_322)


	//   ....[0]....
.L_322:
        /*0f40*/ 	.word	0x00000070


	//   ....[1]....
        /*0f44*/ 	.word	0x000001a0


	//   ....[2]....
        /*0f48*/ 	.word	0x000001f0


	//   ....[3]....
        /*0f4c*/ 	.word	0x00000420


	//   ....[4]....
        /*0f50*/ 	.word	0x00000580


	//   ....[5]....
        /*0f54*/ 	.word	0x000006a0


	//   ....[6]....
        /*0f58*/ 	.word	0x00000800


	//   ....[7]....
        /*0f5c*/ 	.word	0x0000d270


	//   ....[8]....
        /*0f60*/ 	.word	0x0000da30


	//   ....[9]....
        /*0f64*/ 	.word	0x0000da40


	//   ....[10]....
        /*0f68*/ 	.word	0x0000da50


	//   ....[11]....
        /*0f6c*/ 	.word	0x0000da60


	//   ....[12]....
        /*0f70*/ 	.word	0x0000dc80


	//   ....[13]....
        /*0f74*/ 	.word	0x0000dc90


	//   ....[14]....
        /*0f78*/ 	.word	0x0000dca0


	//   ....[15]....
        /*0f7c*/ 	.word	0x0000dcb0


	//   ....[16]....
        /*0f80*/ 	.word	0x000101f0


	//   ....[17]....
        /*0f84*/ 	.word	0x00010200


	//   ....[18]....
        /*0f88*/ 	.word	0x00010210


	//   ....[19]....
        /*0f8c*/ 	.word	0x00010220


	//   ....[20]....
        /*0f90*/ 	.word	0x00010320


	//   ....[21]....
        /*0f94*/ 	.word	0x00010340


	//   ....[22]....
        /*0f98*/ 	.word	0x00010350


	//   ....[23]....
        /*0f9c*/ 	.word	0x00010360


	//   ....[24]....
        /*0fa0*/ 	.word	0x00013770


	//   ....[25]....
        /*0fa4*/ 	.word	0x00014410


	//   ....[26]....
        /*0fa8*/ 	.word	0x00014420


	//   ....[27]....
        /*0fac*/ 	.word	0x00014440


	//   ....[28]....
        /*0fb0*/ 	.word	0x00015110


	//   ....[29]....
        /*0fb4*/ 	.word	0x00015140


	//   ....[30]....
        /*0fb8*/ 	.word	0x00018660


	//   ....[31]....
        /*0fbc*/ 	.word	0x00018680


	//   ....[32]....
        /*0fc0*/ 	.word	0x000195b0


	//   ....[33]....
        /*0fc4*/ 	.word	0x00019680


	//   ....[34]....
        /*0fc8*/ 	.word	0x0001a270


	//   ....[35]....
        /*0fcc*/ 	.word	0x0001a2f0


	//   ....[36]....
        /*0fd0*/ 	.word	0x0001dd30


	//   ....[37]....
        /*0fd4*/ 	.word	0x0001ddb0


	//   ....[38]....
        /*0fd8*/ 	.word	0x0001ddf0


	//   ....[39]....
        /*0fdc*/ 	.word	0x0001de60


	//   ....[40]....
        /*0fe0*/ 	.word	0x000202f0


	//   ....[41]....
        /*0fe4*/ 	.word	0x00020350


	//   ....[42]....
        /*0fe8*/ 	.word	0x00020370


	//   ....[43]....
        /*0fec*/ 	.word	0x00020390


	//   ....[44]....
        /*0ff0*/ 	.word	0x00020ff0


	//   ....[45]....
        /*0ff4*/ 	.word	0x00021030


	//   ....[46]....
        /*0ff8*/ 	.word	0x00021060


	//   ....[47]....
        /*0ffc*/ 	.word	0x00021090


	//   ....[48]....
        /*1000*/ 	.word	0x000210d0


	//   ....[49]....
        /*1004*/ 	.word	0x00021100


	//   ....[50]....
        /*1008*/ 	.word	0x00021130


	//   ....[51]....
        /*100c*/ 	.word	0x00021160


	//   ....[52]....
        /*1010*/ 	.word	0x00021190


	//   ....[53]....
        /*1014*/ 	.word	0x000211c0


	//   ....[54]....
        /*1018*/ 	.word	0x000211f0


	//   ....[55]....
        /*101c*/ 	.word	0x00021220


	//   ....[56]....
        /*1020*/ 	.word	0x00021250


	//   ....[57]....
        /*1024*/ 	.word	0x00021280


	//   ....[58]....
        /*1028*/ 	.word	0x000212b0


	//   ....[59]....
        /*102c*/ 	.word	0x000212e0


	//   ....[60]....
        /*1030*/ 	.word	0x00021310


	//   ....[61]....
        /*1034*/ 	.word	0x00021340


	//   ....[62]....
        /*1038*/ 	.word	0x00021370


	//   ....[63]....
        /*103c*/ 	.word	0x000213a0


	//   ....[64]....
        /*1040*/ 	.word	0x000213d0


	//   ....[65]....
        /*1044*/ 	.word	0x00021400


	//   ....[66]....
        /*1048*/ 	.word	0x00021430


	//   ....[67]....
        /*104c*/ 	.word	0x00021460


	//   ....[68]....
        /*1050*/ 	.word	0x00021490


	//   ....[69]....
        /*1054*/ 	.word	0x000214c0


	//   ....[70]....
        /*1058*/ 	.word	0x000214f0


	//   ....[71]....
        /*105c*/ 	.word	0x00021520


	//   ....[72]....
        /*1060*/ 	.word	0x00021550


	//   ....[73]....
        /*1064*/ 	.word	0x00021580


	//   ....[74]....
        /*1068*/ 	.word	0x000215b0


	//   ....[75]....
        /*106c*/ 	.word	0x000215e0


	//   ....[76]....
        /*1070*/ 	.word	0x00021610


	//   ....[77]....
        /*1074*/ 	.word	0x00021640


	//   ....[78]....
        /*1078*/ 	.word	0x00021670


	//   ....[79]....
        /*107c*/ 	.word	0x000216a0


	//   ....[80]....
        /*1080*/ 	.word	0x000216d0


	//   ....[81]....
        /*1084*/ 	.word	0x00021700


	//   ....[82]....
        /*1088*/ 	.word	0x00021730


	//   ....[83]....
        /*108c*/ 	.word	0x00021760


	//   ....[84]....
        /*1090*/ 	.word	0x00021790


	//   ....[85]....
        /*1094*/ 	.word	0x000217c0


	//   ....[86]....
        /*1098*/ 	.word	0x000217f0


	//   ....[87]....
        /*109c*/ 	.word	0x00021820


	//   ....[88]....
        /*10a0*/ 	.word	0x00021850


	//   ....[89]....
        /*10a4*/ 	.word	0x00021870


	//   ....[90]....
        /*10a8*/ 	.word	0x000218a0


	//   ....[91]....
        /*10ac*/ 	.word	0x000218d0


	//   ....[92]....
        /*10b0*/ 	.word	0x00021900


	//   ....[93]....
        /*10b4*/ 	.word	0x00021930


	//   ....[94]....
        /*10b8*/ 	.word	0x00021960


	//   ....[95]....
        /*10bc*/ 	.word	0x00021990


	//   ....[96]....
        /*10c0*/ 	.word	0x000219b0


	//   ....[97]....
        /*10c4*/ 	.word	0x000219c0


	//   ....[98]....
        /*10c8*/ 	.word	0x000219d0


	//   ....[99]....
        /*10cc*/ 	.word	0x000219f0


	//   ....[100]....
        /*10d0*/ 	.word	0x00021a00


	//   ....[101]....
        /*10d4*/ 	.word	0x00021a10


	//   ....[102]....
        /*10d8*/ 	.word	0x00021a20


	//   ....[103]....
        /*10dc*/ 	.word	0x00021a50


	//   ....[104]....
        /*10e0*/ 	.word	0x00021a70


	//   ....[105]....
        /*10e4*/ 	.word	0x00021aa0


	//   ....[106]....
        /*10e8*/ 	.word	0x00021ad0


	//   ....[107]....
        /*10ec*/ 	.word	0x00021b00


	//   ....[108]....
        /*10f0*/ 	.word	0x000223d0


	//   ....[109]....
        /*10f4*/ 	.word	0x000223f0


	//   ....[110]....
        /*10f8*/ 	.word	0x00022410


	//   ....[111]....
        /*10fc*/ 	.word	0x00022420


	//   ....[112]....
        /*1100*/ 	.word	0x00022b70


	//   ....[113]....
        /*1104*/ 	.word	0x00022b80


	//   ....[114]....
        /*1108*/ 	.word	0x00022ca0


	//   ....[115]....
        /*110c*/ 	.word	0x00022cb0


	//   ....[116]....
        /*1110*/ 	.word	0x00022dd0


	//   ....[117]....
        /*1114*/ 	.word	0x00022de0


	//   ....[118]....
        /*1118*/ 	.word	0x00022f00


	//   ....[119]....
        /*111c*/ 	.word	0x00022f10


	//   ....[120]....
        /*1120*/ 	.word	0x000234d0


	//   ....[121]....
        /*1124*/ 	.word	0x000234e0


	//   ....[122]....
        /*1128*/ 	.word	0x00023a90


	//   ....[123]....
        /*112c*/ 	.word	0x00023aa0


	//   ....[124]....
        /*1130*/ 	.word	0x00024820


	//   ....[125]....
        /*1134*/ 	.word	0x00024830


	//   ....[126]....
        /*1138*/ 	.word	0x00024960


	//   ....[127]....
        /*113c*/ 	.word	0x00024970


	//   ....[128]....
        /*1140*/ 	.word	0x00024a90


	//   ....[129]....
        /*1144*/ 	.word	0x00024aa0


	//   ....[130]....
        /*1148*/ 	.word	0x00024bc0


	//   ....[131]....
        /*114c*/ 	.word	0x00024bd0


	//   ....[132]....
        /*1150*/ 	.word	0x00024d50


	//   ....[133]....
        /*1154*/ 	.word	0x00024fa0


	//   ....[134]....
        /*1158*/ 	.word	0x00024fd0


	//   ....[135]....
        /*115c*/ 	.word	0x00025000


	//   ....[136]....
        /*1160*/ 	.word	0x00025030


	//   ....[137]....
        /*1164*/ 	.word	0x00025060


	//   ....[138]....
        /*1168*/ 	.word	0x00025090


	//   ....[139]....
        /*116c*/ 	.word	0x00025240


	//   ....[140]....
        /*1170*/ 	.word	0x00025270


	//   ....[141]....
        /*1174*/ 	.word	0x000252a0


	//   ....[142]....
        /*1178*/ 	.word	0x000252d0


	//   ....[143]....
        /*117c*/ 	.word	0x00025300


	//   ....[144]....
        /*1180*/ 	.word	0x00025330


	//   ....[145]....
        /*1184*/ 	.word	0x000253d0


	//   ....[146]....
        /*1188*/ 	.word	0x00025400


	//   ....[147]....
        /*118c*/ 	.word	0x00025410


	//   ....[148]....
        /*1190*/ 	.word	0x00025440


	//   ....[149]....
        /*1194*/ 	.word	0x00026c10


	//   ....[150]....
        /*1198*/ 	.word	0x00028480


	//   ....[151]....
        /*119c*/ 	.word	0x000290a0


	//   ....[152]....
        /*11a0*/ 	.word	0x000290c0


	//   ....[153]....
        /*11a4*/ 	.word	0x00029150


	//   ....[154]....
        /*11a8*/ 	.word	0x00029160


	//   ....[155]....
        /*11ac*/ 	.word	0x000291e0


	//   ....[156]....
        /*11b0*/ 	.word	0x000291f0


	//   ....[157]....
        /*11b4*/ 	.word	0x00029270


	//   ....[158]....
        /*11b8*/ 	.word	0x00029280


	//   ....[159]....
        /*11bc*/ 	.word	0x00029300


	//   ....[160]....
        /*11c0*/ 	.word	0x00029310


	//   ....[161]....
        /*11c4*/ 	.word	0x00029390


	//   ....[162]....
        /*11c8*/ 	.word	0x000293a0


	//   ....[163]....
        /*11cc*/ 	.word	0x00029420


	//   ....[164]....
        /*11d0*/ 	.word	0x00029430


	//   ....[165]....
        /*11d4*/ 	.word	0x00029480


	//   ....[166]....
        /*11d8*/ 	.word	0x000294a0


	//   ....[167]....
        /*11dc*/ 	.word	0x0002b290


	//   ....[168]....
        /*11e0*/ 	.word	0x0002b2c0


	//   ....[169]....
        /*11e4*/ 	.word	0x0002b320


	//   ....[170]....
        /*11e8*/ 	.word	0x0002b350


	//   ....[171]....
        /*11ec*/ 	.word	0x0002b380


	//   ....[172]....
        /*11f0*/ 	.word	0x0002b3b0


	//   ....[173]....
        /*11f4*/ 	.word	0x0002b3e0


	//   ....[174]....
        /*11f8*/ 	.word	0x0002b410


	//   ....[175]....
        /*11fc*/ 	.word	0x0002b5e0


	//   ....[176]....
        /*1200*/ 	.word	0x0002b610


	//   ....[177]....
        /*1204*/ 	.word	0x0002b640


	//   ....[178]....
        /*1208*/ 	.word	0x0002b670


	//   ....[179]....
        /*120c*/ 	.word	0x0002b6a0


	//   ....[180]....
        /*1210*/ 	.word	0x0002b6d0


	//   ....[181]....
        /*1214*/ 	.word	0x0002b7a0


	//   ....[182]....
        /*1218*/ 	.word	0x0002b7c0


	//   ....[183]....
        /*121c*/ 	.word	0x0002b7d0


	//   ....[184]....
        /*1220*/ 	.word	0x0002b850


	//   ....[185]....
        /*1224*/ 	.word	0x0002c3b0


	//   ....[186]....
        /*1228*/ 	.word	0x0002c8b0


	//   ....[187]....
        /*122c*/ 	.word	0x0002c960


	//   ....[188]....
        /*1230*/ 	.word	0x0002c9f0


	//   ....[189]....
        /*1234*/ 	.word	0x0002ca40


	//   ....[190]....
        /*1238*/ 	.word	0x0002ca90


	//   ....[191]....
        /*123c*/ 	.word	0x0002cb20


	//   ....[192]....
        /*1240*/ 	.word	0x0002cbb0


	//   ....[193]....
        /*1244*/ 	.word	0x0002cc00


	//   ....[194]....
        /*1248*/ 	.word	0x0002cc50


	//   ....[195]....
        /*124c*/ 	.word	0x0002cd40


	//   ....[196]....
        /*1250*/ 	.word	0x0002cdf0


	//   ....[197]....
        /*1254*/ 	.word	0x0002ce40


	//   ....[198]....
        /*1258*/ 	.word	0x0002ce90


	//   ....[199]....
        /*125c*/ 	.word	0x0002cfe0


	//   ....[200]....
        /*1260*/ 	.word	0x0002d030


	//   ....[201]....
        /*1264*/ 	.word	0x0002d080


	//   ....[202]....
        /*1268*/ 	.word	0x0002d0d0


	//   ....[203]....
        /*126c*/ 	.word	0x0002d550


	//   ....[204]....
        /*1270*/ 	.word	0x0002d670


	//   ....[205]....
        /*1274*/ 	.word	0x0002d7a0


	//   ....[206]....
        /*1278*/ 	.word	0x0002d8c0


	//   ....[207]....
        /*127c*/ 	.word	0x0002d960


	//   ....[208]....
        /*1280*/ 	.word	0x0002d9b0


	//   ....[209]....
        /*1284*/ 	.word	0x0002da20


	//   ....[210]....
        /*1288*/ 	.word	0x0002da70


	//   ....[211]....
        /*128c*/ 	.word	0x0002daf0


	//   ....[212]....
        /*1290*/ 	.word	0x0002db60


	//   ....[213]....
        /*1294*/ 	.word	0x0002dbd0


	//   ....[214]....
        /*1298*/ 	.word	0x0002dc20


	//   ....[215]....
        /*129c*/ 	.word	0x0002dca0


	//   ....[216]....
        /*12a0*/ 	.word	0x0002dd10


	//   ....[217]....
        /*12a4*/ 	.word	0x0002dd70


	//   ....[218]....
        /*12a8*/ 	.word	0x0002ddc0


	//   ....[219]....
        /*12ac*/ 	.word	0x0002de40


	//   ....[220]....
        /*12b0*/ 	.word	0x0002deb0


	//   ....[221]....
        /*12b4*/ 	.word	0x0002df10


	//   ....[222]....
        /*12b8*/ 	.word	0x0002df60


	//   ....[223]....
        /*12bc*/ 	.word	0x0002dfe0


	//   ....[224]....
        /*12c0*/ 	.word	0x0002e050


	//   ....[225]....
        /*12c4*/ 	.word	0x0002e0b0


	//   ....[226]....
        /*12c8*/ 	.word	0x0002e100


	//   ....[227]....
        /*12cc*/ 	.word	0x0002e180


	//   ....[228]....
        /*12d0*/ 	.word	0x0002e1f0


	//   ....[229]....
        /*12d4*/ 	.word	0x0002e250


	//   ....[230]....
        /*12d8*/ 	.word	0x0002e2a0


	//   ....[231]....
        /*12dc*/ 	.word	0x0002e320


	//   ....[232]....
        /*12e0*/ 	.word	0x0002e390


	//   ....[233]....
        /*12e4*/ 	.word	0x0002e3f0


	//   ....[234]....
        /*12e8*/ 	.word	0x0002e440


	//   ....[235]....
        /*12ec*/ 	.word	0x0002e4c0


	//   ....[236]....
        /*12f0*/ 	.word	0x0002e520


	//   ....[237]....
        /*12f4*/ 	.word	0x0002e580


	//   ....[238]....
        /*12f8*/ 	.word	0x0002e5e0


	//   ....[239]....
        /*12fc*/ 	.word	0x0002e660


	//   ....[240]....
        /*1300*/ 	.word	0x0002e6b0


	//   ....[241]....
        /*1304*/ 	.word	0x0002e710


	//   ....[242]....
        /*1308*/ 	.word	0x0002e760


	//   ....[243]....
        /*130c*/ 	.word	0x0002e7e0


	//   ....[244]....
        /*1310*/ 	.word	0x0002e850


	//   ....[245]....
        /*1314*/ 	.word	0x0002e8c0


	//   ....[246]....
        /*1318*/ 	.word	0x0002e920


	//   ....[247]....
        /*131c*/ 	.word	0x0002e990


	//   ....[248]....
        /*1320*/ 	.word	0x0002ea10


	//   ....[249]....
        /*1324*/ 	.word	0x0002ea70


	//   ....[250]....
        /*1328*/ 	.word	0x0002eac0


	//   ....[251]....
        /*132c*/ 	.word	0x0002eb50


	//   ....[252]....
        /*1330*/ 	.word	0x0002ebb0


	//   ....[253]....
        /*1334*/ 	.word	0x0002ec10


	//   ....[254]....
        /*1338*/ 	.word	0x0002ec60


	//   ....[255]....
        /*133c*/ 	.word	0x0002ece0


	//   ....[0]....
        /*1340*/ 	.word	0x0002ed50


	//   ....[1]....
        /*1344*/ 	.word	0x0002edb0


	//   ....[2]....
        /*1348*/ 	.word	0x0002ee00


	//   ....[3]....
        /*134c*/ 	.word	0x0002ee80


	//   ....[4]....
        /*1350*/ 	.word	0x0002eef0


	//   ....[5]....
        /*1354*/ 	.word	0x0002ef50


	//   ....[6]....
        /*1358*/ 	.word	0x0002efa0


	//   ....[7]....
        /*135c*/ 	.word	0x0002f030


	//   ....[8]....
        /*1360*/ 	.word	0x0002f0a0


	//   ....[9]....
        /*1364*/ 	.word	0x0002f100


	//   ....[10]....
        /*1368*/ 	.word	0x0002f150


	//   ....[11]....
        /*136c*/ 	.word	0x0002f1d0


	//   ....[12]....
        /*1370*/ 	.word	0x0002f220


	//   ....[13]....
        /*1374*/ 	.word	0x0002f2b0


	//   ....[14]....
        /*1378*/ 	.word	0x0002f340


	//   ....[15]....
        /*137c*/ 	.word	0x0002f3d0


	//   ....[16]....
        /*1380*/ 	.word	0x0002f460


	//   ....[17]....
        /*1384*/ 	.word	0x0002f4f0


	//   ....[18]....
        /*1388*/ 	.word	0x0002f580


	//   ....[19]....
        /*138c*/ 	.word	0x0002f600


	//   ....[20]....
        /*1390*/ 	.word	0x0002f650


	//   ....[21]....
        /*1394*/ 	.word	0x0002f6e0


	//   ....[22]....
        /*1398*/ 	.word	0x0002f770


	//   ....[23]....
        /*139c*/ 	.word	0x0002f7f0


	//   ....[24]....
        /*13a0*/ 	.word	0x0002f840


	//   ....[25]....
        /*13a4*/ 	.word	0x0002f8d0


	//   ....[26]....
        /*13a8*/ 	.word	0x0002f960


	//   ....[27]....
        /*13ac*/ 	.word	0x0002f9f0


	//   ....[28]....
        /*13b0*/ 	.word	0x0002fa80


	//   ....[29]....
        /*13b4*/ 	.word	0x0002fb10


	//   ....[30]....
        /*13b8*/ 	.word	0x0002fba0


	//   ....[31]....
        /*13bc*/ 	.word	0x0002fc60


	//   ....[32]....
        /*13c0*/ 	.word	0x0002ff40


	//   ....[33]....
        /*13c4*/ 	.word	0x00030140


	//   ....[34]....
        /*13c8*/ 	.word	0x00030190


	//   ....[35]....
        /*13cc*/ 	.word	0x000302a0


	//   ....[36]....
        /*13d0*/ 	.word	0x000302f0


	//   ....[37]....
        /*13d4*/ 	.word	0x00030400


	//   ....[38]....
        /*13d8*/ 	.word	0x00030450


	//   ....[39]....
        /*13dc*/ 	.word	0x00030560


	//   ....[40]....
        /*13e0*/ 	.word	0x000305b0


	//   ....[41]....
        /*13e4*/ 	.word	0x000306c0


	//   ....[42]....
        /*13e8*/ 	.word	0x00030710


	//   ....[43]....
        /*13ec*/ 	.word	0x00030820


	//   ....[44]....
        /*13f0*/ 	.word	0x00030870


	//   ....[45]....
        /*13f4*/ 	.word	0x00030960


	//   ....[46]....
        /*13f8*/ 	.word	0x000309d0


	//   ....[47]....
        /*13fc*/ 	.word	0x00030ac0


	//   ....[48]....
        /*1400*/ 	.word	0x00030b10


	//   ....[49]....
        /*1404*/ 	.word	0x00030df0


	//   ....[50]....
        /*1408*/ 	.word	0x00030e90


	//   ....[51]....
        /*140c*/ 	.word	0x00031040


	//   ....[52]....
        /*1410*/ 	.word	0x000310c0


	//   ....[53]....
        /*1414*/ 	.word	0x00031140


	//   ....[54]....
        /*1418*/ 	.word	0x000311c0


	//   ....[55]....
        /*141c*/ 	.word	0x00031240


	//   ....[56]....
        /*1420*/ 	.word	0x000312d0


	//   ....[57]....
        /*1424*/ 	.word	0x00031370


	//   ....[58]....
        /*1428*/ 	.word	0x00031420


	//   ....[59]....
        /*142c*/ 	.word	0x000314a0


	//   ....[60]....
        /*1430*/ 	.word	0x00031520


	//   ....[61]....
        /*1434*/ 	.word	0x000315a0


	//   ....[62]....
        /*1438*/ 	.word	0x00031630


	//   ....[63]....
        /*143c*/ 	.word	0x000316b0


	//   ....[64]....
        /*1440*/ 	.word	0x00031760


	//   ....[65]....
        /*1444*/ 	.word	0x000317b0


	//   ....[66]....
        /*1448*/ 	.word	0x00031870


	//   ....[67]....
        /*144c*/ 	.word	0x000319a0


	//----- nvinfo : EIATTR_REG_RECONFIG
	.align		4
.L_323:
        /*1450*/ 	.byte	0x01, 0x54
	.zero		2


	//----- nvinfo : EIATTR_SYSCALL_OFFSETS
	.align		4
        /*1454*/ 	.byte	0x04, 0x46
        /*1456*/ 	.short	(.L_325 - .L_324)


	//   ....[0]....
.L_324:
        /*1458*/ 	.word	0x00001da0


	//   ....[1]....
        /*145c*/ 	.word	0x00001ef0


	//   ....[2]....
        /*1460*/ 	.word	0x0000d430


	//   ....[3]....
        /*1464*/ 	.word	0x0000d770


	//   ....[4]....
        /*1468*/ 	.word	0x00027ed0


	//   ....[5]....
        /*146c*/ 	.word	0x00028060


	//   ....[6]....
        /*1470*/ 	.word	0x000281b0


	//   ....[7]....
        /*1474*/ 	.word	0x000282f0


	//   ....[8]....
        /*1478*/ 	.word	0x00028cf0


	//----- nvinfo : EIATTR_MBARRIER_INSTR_OFFSETS
	.align		4
.L_325:
        /*147c*/ 	.byte	0x04, 0x39
        /*147e*/ 	.short	(.L_327 - .L_326)


	//   ....[0]....
.L_326:
        /*1480*/ 	.word	0x000002d0
        /*1484*/ 	.word	0x000000ff
        /*1488*/ 	.word	0x0002e800
        /*148c*/ 	.short	0x0100
        /*148e*/ 	.byte	0x08
	.zero		1


	//   ....[1]....
        /*1490*/ 	.word	0x000002e0
        /*1494*/ 	.word	0x000000ff
        /*1498*/ 	.word	0x0002e820
        /*149c*/ 	.short	0x0100
        /*149e*/ 	.byte	0x08
	.zero		1


	//   ....[2]....
        /*14a0*/ 	.word	0x000003d0
        /*14a4*/ 	.word	0x000000ff
        /*14a8*/ 	.word	0x0002e830
        /*14ac*/ 	.short	0x0100
        /*14ae*/ 	.byte	0x08
	.zero		1


	//   ....[3]....
        /*14b0*/ 	.word	0x000003e0
        /*14b4*/ 	.word	0x000000ff
        /*14b8*/ 	.word	0x0002e840
        /*14bc*/ 	.short	0x0100
        /*14be*/ 	.byte	0x08
	.zero		1


	//   ....[4]....
        /*14c0*/ 	.word	0x000003f0
        /*14c4*/ 	.word	0x000000ff
        /*14c8*/ 	.word	0x0002e838
        /*14cc*/ 	.short	0x0100
        /*14ce*/ 	.byte	0x08
	.zero		1


	//   ....[5]....
        /*14d0*/ 	.word	0x00000400
        /*14d4*/ 	.word	0x000000ff
        /*14d8*/ 	.word	0x0002e848
        /*14dc*/ 	.short	0x0100
        /*14de*/ 	.byte	0x08
	.zero		1


	//   ....[6]....
        /*14e0*/ 	.word	0x00000530
        /*14e4*/ 	.word	0x000000ff
        /*14e8*/ 	.word	0x0002e850
        /*14ec*/ 	.short	0x0100
        /*14ee*/ 	.byte	0x08
	.zero		1


	//   ....[7]....
        /*14f0*/ 	.word	0x00000540
        /*14f4*/ 	.word	0x000000ff
        /*14f8*/ 	.word	0x0002e860
        /*14fc*/ 	.short	0x0100
        /*14fe*/ 	.byte	0x08
	.zero		1


	//   ....[8]....
        /*1500*/ 	.word	0x00000550
        /*1504*/ 	.word	0x000000ff
        /*1508*/ 	.word	0x0002e858
        /*150c*/ 	.short	0x0100
        /*150e*/ 	.byte	0x08
	.zero		1


	//   ....[9]....
        /*1510*/ 	.word	0x00000560
        /*1514*/ 	.word	0x000000ff
        /*1518*/ 	.word	0x0002e868
        /*151c*/ 	.short	0x0100
        /*151e*/ 	.byte	0x08
	.zero		1


	//   ....[10]....
        /*1520*/ 	.word	0x00000650
        /*1524*/ 	.word	0x000000ff
        /*1528*/ 	.word	0x0002e870
        /*152c*/ 	.short	0x0100
        /*152e*/ 	.byte	0x06
	.zero		1


	//   ....[11]....
        /*1530*/ 	.word	0x00000660
        /*1534*/ 	.word	0x000000ff
        /*1538*/ 	.word	0x0002e880
        /*153c*/ 	.short	0x0100
        /*153e*/ 	.byte	0x06
	.zero		1


	//   ....[12]....
        /*1540*/ 	.word	0x00000670
        /*1544*/ 	.word	0x000000ff
        /*1548*/ 	.word	0x0002e878
        /*154c*/ 	.short	0x0100
        /*154e*/ 	.byte	0x06
	.zero		1


	//   ....[13]....
        /*1550*/ 	.word	0x00000680
        /*1554*/ 	.word	0x000000ff
        /*1558*/ 	.word	0x0002e888
        /*155c*/ 	.short	0x0100
        /*155e*/ 	.byte	0x06
	.zero		1


	//   ....[14]....
        /*1560*/ 	.word	0x000007b0
        /*1564*/ 	.word	0x000000ff
        /*1568*/ 	.word	0x0002e890
        /*156c*/ 	.short	0x0100
        /*156e*/ 	.byte	0x08
	.zero		1


	//   ....[15]....
        /*1570*/ 	.word	0x000007c0
        /*1574*/ 	.word	0x000000ff
        /*1578*/ 	.word	0x0002e8a0
        /*157c*/ 	.short	0x0100
        /*157e*/ 	.byte	0x08
	.zero		1


	//   ....[16]....
        /*1580*/ 	.word	0x000007d0
        /*1584*/ 	.word	0x000000ff
        /*1588*/ 	.word	0x0002e898
        /*158c*/ 	.short	0x0100
        /*158e*/ 	.byte	0x08
	.zero		1


	//   ....[17]....
        /*1590*/ 	.word	0x000007e0
        /*1594*/ 	.word	0x000000ff
        /*1598*/ 	.word	0x0002e8a8
        /*159c*/ 	.short	0x0100
        /*159e*/ 	.byte	0x08
	.zero		1


	//   ....[18]....
        /*15a0*/ 	.word	0x00000910
        /*15a4*/ 	.word	0x000000ff
        /*15a8*/ 	.word	0x0002e8b0
        /*15ac*/ 	.short	0x0100
        /*15ae*/ 	.byte	0x08
	.zero		1


	//   ....[19]....
        /*15b0*/ 	.word	0x00000920
        /*15b4*/ 	.word	0x000000ff
        /*15b8*/ 	.word	0x0002e8c0
        /*15bc*/ 	.short	0x0100
        /*15be*/ 	.byte	0x08
	.zero		1


	//   ....[20]....
        /*15c0*/ 	.word	0x00000930
        /*15c4*/ 	.word	0x000000ff
        /*15c8*/ 	.word	0x0002e8b8
        /*15cc*/ 	.short	0x0100
        /*15ce*/ 	.byte	0x08
	.zero		1


	//   ....[21]....
        /*15d0*/ 	.word	0x00000940
        /*15d4*/ 	.word	0x000000ff
        /*15d8*/ 	.word	0x0002e8c8
        /*15dc*/ 	.short	0x0100
        /*15de*/ 	.byte	0x08
	.zero		1


	//   ....[22]....
        /*15e0*/ 	.word	0x00003500
        /*15e4*/ 	.word	0x0000006e
        /*15e8*/ 	.word	0x0002e890
        /*15ec*/ 	.short	0x010a
        /*15ee*/ 	.byte	0x3f
	.zero		1


	//   ....[23]....
        /*15f0*/ 	.word	0x000077f0
        /*15f4*/ 	.word	0x0000006e
        /*15f8*/ 	.word	0x0002e890
        /*15fc*/ 	.short	0x010a
        /*15fe*/ 	.byte	0x3f
	.zero		1


	//   ....[24]....
        /*1600*/ 	.word	0x0000b900
        /*1604*/ 	.word	0x0000006e
        /*1608*/ 	.word	0x0002e890
        /*160c*/ 	.short	0x010a
        /*160e*/ 	.byte	0x3f
	.zero		1


	//   ....[25]....
        /*1610*/ 	.word	0x0000c0a0
        /*1614*/ 	.word	0x00000030
        /*1618*/ 	.word	0x00000000
        /*161c*/ 	.short	0x0101
        /*161e*/ 	.byte	0x3f
	.zero		1


	//   ....[26]....
        /*1620*/ 	.word	0x0000c0e0
        /*1624*/ 	.word	0x0000006e
        /*1628*/ 	.word	0x0002e8b0
        /*162c*/ 	.short	0x010a
        /*162e*/ 	.byte	0x3f
	.zero		1


	//   ....[27]....
        /*1630*/ 	.word	0x0000c8a0
        /*1634*/ 	.word	0x0000006e
        /*1638*/ 	.word	0x00000000
        /*163c*/ 	.short	0x0101
        /*163e*/ 	.byte	0x3f
	.zero		1


	//   ....[28]....
        /*1640*/ 	.word	0x0000d4f0
        /*1644*/ 	.word	0x00000010
        /*1648*/ 	.word	0x0002e800
        /*164c*/ 	.short	0x010a
        /*164e*/ 	.byte	0x3f
	.zero		1


	//   ....[29]....
        /*1650*/ 	.word	0x0000d540
        /*1654*/ 	.word	0x00000010
        /*1658*/ 	.word	0x0002e800
        /*165c*/ 	.short	0x010a
        /*165e*/ 	.byte	0x3f
	.zero		1


	//   ....[30]....
        /*1660*/ 	.word	0x0000e010
        /*1664*/ 	.word	0x00000010
        /*1668*/ 	.word	0x0002e800
        /*166c*/ 	.short	0x010a
        /*166e*/ 	.byte	0x3f
	.zero		1


	//   ....[31]....
        /*1670*/ 	.word	0x00010600
        /*1674*/ 	.word	0x00000010
        /*1678*/ 	.word	0x0002e800
        /*167c*/ 	.short	0x010a
        /*167e*/ 	.byte	0x3f
	.zero		1


	//   ....[32]....
        /*1680*/ 	.word	0x00012740
        /*1684*/ 	.word	0x00000089
        /*1688*/ 	.word	0x0002e830
        /*168c*/ 	.short	0x010a
        /*168e*/ 	.byte	0x3f
	.zero		1


	//   ....[33]....
        /*1690*/ 	.word	0x000127e0
        /*1694*/ 	.word	0x00000089
        /*1698*/ 	.word	0x0002e830
        /*169c*/ 	.short	0x010a
        /*169e*/ 	.byte	0x3f
	.zero		1


	//   ....[34]....
        /*16a0*/ 	.word	0x00016780
        /*16a4*/ 	.word	0x00000089
        /*16a8*/ 	.word	0x00000000
        /*16ac*/ 	.short	0x0101
        /*16ae*/ 	.byte	0x3f
	.zero		1


	//   ....[35]....
        /*16b0*/ 	.word	0x00016e50
        /*16b4*/ 	.word	0x00000003
        /*16b8*/ 	.word	0x0002e830
        /*16bc*/ 	.short	0x010a
        /*16be*/ 	.byte	0x3f
	.zero		1


	//   ....[36]....
        /*16c0*/ 	.word	0x00016ea0
        /*16c4*/ 	.word	0x00000003
        /*16c8*/ 	.word	0x0002e830
        /*16cc*/ 	.short	0x010a
        /*16ce*/ 	.byte	0x3f
	.zero		1


	//   ....[37]....
        /*16d0*/ 	.word	0x000183c0
        /*16d4*/ 	.word	0x00000003
        /*16d8*/ 	.word	0x0002e850
        /*16dc*/ 	.short	0x010a
        /*16de*/ 	.byte	0x3f
	.zero		1


	//   ....[38]....
        /*16e0*/ 	.word	0x00018400
        /*16e4*/ 	.word	0x00000003
        /*16e8*/ 	.word	0x0002e850
        /*16ec*/ 	.short	0x010a
        /*16ee*/ 	.byte	0x3f
	.zero		1


	//   ....[39]....
        /*16f0*/ 	.word	0x0001b1f0
        /*16f4*/ 	.word	0x0000000e
        /*16f8*/ 	.word	0x00000000
        /*16fc*/ 	.short	0x0101
        /*16fe*/ 	.byte	0x3f
	.zero		1


	//   ....[40]....
        /*1700*/ 	.word	0x0001bd20
        /*1704*/ 	.word	0x00000069
        /*1708*/ 	.word	0x00000000
        /*170c*/ 	.short	0x0101
        /*170e*/ 	.byte	0x3f
	.zero		1


	//   ....[41]....
        /*1710*/ 	.word	0x0001bea0
        /*1714*/ 	.word	0x00000000
        /*1718*/ 	.word	0x0002e830
        /*171c*/ 	.short	0x010a
        /*171e*/ 	.byte	0x3f
	.zero		1


	//   ....[42]....
        /*1720*/ 	.word	0x0001bef0
        /*1724*/ 	.word	0x00000000
        /*1728*/ 	.word	0x0002e830
        /*172c*/ 	.short	0x010a
        /*172e*/ 	.byte	0x3f
	.zero		1


	//   ....[43]....
        /*1730*/ 	.word	0x0001d410
        /*1734*/ 	.word	0x00000003
        /*1738*/ 	.word	0x0002e850
        /*173c*/ 	.short	0x010a
        /*173e*/ 	.byte	0x3f
	.zero		1


	//   ....[44]....
        /*1740*/ 	.word	0x0001d450
        /*1744*/ 	.word	0x00000003
        /*1748*/ 	.word	0x0002e850
        /*174c*/ 	.short	0x010a
        /*174e*/ 	.byte	0x3f
	.zero		1


	//   ....[45]....
        /*1750*/ 	.word	0x0001f300
        /*1754*/ 	.word	0x0000000e
        /*1758*/ 	.word	0x00000000
        /*175c*/ 	.short	0x0101
        /*175e*/ 	.byte	0x3f
	.zero		1


	//   ....[46]....
        /*1760*/ 	.word	0x0001fe00
        /*1764*/ 	.word	0x00000067
        /*1768*/ 	.word	0x00000000
        /*176c*/ 	.short	0x0101
        /*176e*/ 	.byte	0x3f
	.zero		1


	//   ....[47]....
        /*1770*/ 	.word	0x0001fe90
        /*1774*/ 	.word	0x0000000d
        /*1778*/ 	.word	0x0002e850
        /*177c*/ 	.short	0x010a
        /*177e*/ 	.byte	0x3f
	.zero		1


	//   ....[48]....
        /*1780*/ 	.word	0x0001ff10
        /*1784*/ 	.word	0x0000000d
        /*1788*/ 	.word	0x0002e850
        /*178c*/ 	.short	0x010a
        /*178e*/ 	.byte	0x3f
	.zero		1


	//   ....[49]....
        /*1790*/ 	.word	0x00020a20
        /*1794*/ 	.word	0x00000002
        /*1798*/ 	.word	0x00000000
        /*179c*/ 	.short	0x0101
        /*179e*/ 	.byte	0x3f
	.zero		1


	//   ....[50]....
        /*17a0*/ 	.word	0x00022aa0
        /*17a4*/ 	.word	0x00000000
        /*17a8*/ 	.word	0x00000000
        /*17ac*/ 	.short	0x0101
        /*17ae*/ 	.byte	0x3f
	.zero		1


	//   ....[51]....
        /*17b0*/ 	.word	0x000232c0
        /*17b4*/ 	.word	0x0000000a
        /*17b8*/ 	.word	0x00000000
        /*17bc*/ 	.short	0x0101
        /*17be*/ 	.byte	0x3f
	.zero		1


	//   ....[52]....
        /*17c0*/ 	.word	0x00026cf0
        /*17c4*/ 	.word	0x00000012
        /*17c8*/ 	.word	0x0002e820
        /*17cc*/ 	.short	0x010a
        /*17ce*/ 	.byte	0x3f
	.zero		1


	//   ....[53]....
        /*17d0*/ 	.word	0x00026dc0
        /*17d4*/ 	.word	0x00000007
        /*17d8*/ 	.word	0x0002e8a0
        /*17dc*/ 	.short	0x010a
        /*17de*/ 	.byte	0x3f
	.zero		1


	//   ....[54]....
        /*17e0*/ 	.word	0x00027000
        /*17e4*/ 	.word	0x00000007
        /*17e8*/ 	.word	0x0002e8c0
        /*17ec*/ 	.short	0x010a
        /*17ee*/ 	.byte	0x3f
	.zero		1


	//   ....[55]....
        /*17f0*/ 	.word	0x000273b0
        /*17f4*/ 	.word	0x00000005
        /*17f8*/ 	.word	0x0002e8a0
        /*17fc*/ 	.short	0x010a
        /*17fe*/ 	.byte	0x3f
	.zero		1


	//   ....[56]....
        /*1800*/ 	.word	0x000275e0
        /*1804*/ 	.word	0x00000005
        /*1808*/ 	.word	0x0002e8c0
        /*180c*/ 	.short	0x010a
        /*180e*/ 	.byte	0x3f
	.zero		1


	//   ....[57]....
        /*1810*/ 	.word	0x00028720
        /*1814*/ 	.word	0x00000002
        /*1818*/ 	.word	0x0002e880
        /*181c*/ 	.short	0x010a
        /*181e*/ 	.byte	0x3f
	.zero		1


	//   ....[58]....
        /*1820*/ 	.word	0x000288d0
        /*1824*/ 	.word	0x00000002
        /*1828*/ 	.word	0x0002e840
        /*182c*/ 	.short	0x010a
        /*182e*/ 	.byte	0x3f
	.zero		1


	//   ....[59]....
        /*1830*/ 	.word	0x00029550
        /*1834*/ 	.word	0x00000012
        /*1838*/ 	.word	0x0002e800
        /*183c*/ 	.short	0x0107
        /*183e*/ 	.byte	0x3f
	.zero		1


	//   ....[60]....
        /*1840*/ 	.word	0x00029640
        /*1844*/ 	.word	0x00000012
        /*1848*/ 	.word	0x0002e800
        /*184c*/ 	.short	0x0101
        /*184e*/ 	.byte	0x3f
	.zero		1


	//   ....[61]....
        /*1850*/ 	.word	0x00029660
        /*1854*/ 	.word	0x00000012
        /*1858*/ 	.word	0x0002e820
        /*185c*/ 	.short	0x010a
        /*185e*/ 	.byte	0x3f
	.zero		1


	//   ....[62]....
        /*1860*/ 	.word	0x00029990
        /*1864*/ 	.word	0x00000006
        /*1868*/ 	.word	0x0002e880
        /*186c*/ 	.short	0x010a
        /*186e*/ 	.byte	0x3f
	.zero		1


	//   ....[63]....
        /*1870*/ 	.word	0x00029bf0
        /*1874*/ 	.word	0x00000006
        /*1878*/ 	.word	0x0002e840
        /*187c*/ 	.short	0x010a
        /*187e*/ 	.byte	0x3f
	.zero		1


	//   ....[64]....
        /*1880*/ 	.word	0x00029ec0
        /*1884*/ 	.word	0x00000013
        /*1888*/ 	.word	0x0002e870
        /*188c*/ 	.short	0x010a
        /*188e*/ 	.byte	0x3f
	.zero		1


	//   ....[65]....
        /*1890*/ 	.word	0x00029f30
        /*1894*/ 	.word	0x00000013
        /*1898*/ 	.word	0x0002e860
        /*189c*/ 	.short	0x010a
        /*189e*/ 	.byte	0x3f
	.zero		1


	//   ....[66]....
        /*18a0*/ 	.word	0x0002a5b0
        /*18a4*/ 	.word	0x00000013
        /*18a8*/ 	.word	0x0002e850
        /*18ac*/ 	.short	0x0101
        /*18ae*/ 	.byte	0x3f
	.zero		1


	//   ....[67]....
        /*18b0*/ 	.word	0x0002a630
        /*18b4*/ 	.word	0x00000013
        /*18b8*/ 	.word	0x00000000
        /*18bc*/ 	.short	0x0101
        /*18be*/ 	.byte	0x3f
	.zero		1


	//   ....[68]....
        /*18c0*/ 	.word	0x0002a880
        /*18c4*/ 	.word	0x00000010
        /*18c8*/ 	.word	0x0002e870
        /*18cc*/ 	.short	0x010a
        /*18ce*/ 	.byte	0x3f
	.zero		1


	//   ....[69]....
        /*18d0*/ 	.word	0x0002a8f0
        /*18d4*/ 	.word	0x00000010
        /*18d8*/ 	.word	0x0002e860
        /*18dc*/ 	.short	0x010a
        /*18de*/ 	.byte	0x3f
	.zero		1


	//   ....[70]....
        /*18e0*/ 	.word	0x0002af90
        /*18e4*/ 	.word	0x00000010
        /*18e8*/ 	.word	0x0002e850
        /*18ec*/ 	.short	0x0101
        /*18ee*/ 	.byte	0x3f
	.zero		1


	//   ....[71]....
        /*18f0*/ 	.word	0x0002afe0
        /*18f4*/ 	.word	0x00000010
        /*18f8*/ 	.word	0x00000000
        /*18fc*/ 	.short	0x0101
        /*18fe*/ 	.byte	0x3f
	.zero		1


	//   ....[72]....
        /*1900*/ 	.word	0x0002c330
        /*1904*/ 	.word	0x00000000
        /*1908*/ 	.word	0x0002e820
        /*190c*/ 	.short	0x010a
        /*190e*/ 	.byte	0x3f
	.zero		1


	//   ....[73]....
        /*1910*/ 	.word	0x0002c4e0
        /*1914*/ 	.word	0x00000006
        /*1918*/ 	.word	0x00000000
        /*191c*/ 	.short	0x010a
        /*191e*/ 	.byte	0x3f
	.zero		1


	//   ....[74]....
        /*1920*/ 	.word	0x0002c550
        /*1924*/ 	.word	0x00000007
        /*1928*/ 	.word	0x00000000
        /*192c*/ 	.short	0x010a
        /*192e*/ 	.byte	0x3f
	.zero		1


	//   ....[75]....
        /*1930*/ 	.word	0x0002c5b0
        /*1934*/ 	.word	0x00000004
        /*1938*/ 	.word	0x0002e860
        /*193c*/ 	.short	0x010a
        /*193e*/ 	.byte	0x3f
	.zero		1


	//   ....[76]....
        /*1940*/ 	.word	0x0002c600
        /*1944*/ 	.word	0x00000003
        /*1948*/ 	.word	0x0002e860
        /*194c*/ 	.short	0x010a
        /*194e*/ 	.byte	0x3f
	.zero		1


	//   ....[77]....
        /*1950*/ 	.word	0x0002c640
        /*1954*/ 	.word	0x00000004
        /*1958*/ 	.word	0x0002e880
        /*195c*/ 	.short	0x010a
        /*195e*/ 	.byte	0x3f
	.zero		1


	//   ....[78]....
        /*1960*/ 	.word	0x0002c660
        /*1964*/ 	.word	0x00000003
        /*1968*/ 	.word	0x0002e880
        /*196c*/ 	.short	0x010a
        /*196e*/ 	.byte	0x3f
	.zero		1


	//   ....[79]....
        /*1970*/ 	.word	0x0002c6c0
        /*1974*/ 	.word	0x0000006e
        /*1978*/ 	.word	0x0002e890
        /*197c*/ 	.short	0x010a
        /*197e*/ 	.byte	0x3f
	.zero		1


	//   ....[80]....
        /*1980*/ 	.word	0x0002c710
        /*1984*/ 	.word	0x0000006e
        /*1988*/ 	.word	0x0002e890
        /*198c*/ 	.short	0x010a
        /*198e*/ 	.byte	0x3f
	.zero		1


	//   ....[81]....
        /*1990*/ 	.word	0x0002c760
        /*1994*/ 	.word	0x0000006e
        /*1998*/ 	.word	0x0002e890
        /*199c*/ 	.short	0x010a
        /*199e*/ 	.byte	0x3f
	.zero		1


	//   ....[82]....
        /*19a0*/ 	.word	0x0002c7b0
        /*19a4*/ 	.word	0x0000006e
        /*19a8*/ 	.word	0x0002e8b0
        /*19ac*/ 	.short	0x010a
        /*19ae*/ 	.byte	0x3f
	.zero		1


	//   ....[83]....
        /*19b0*/ 	.word	0x0002cc80
        /*19b4*/ 	.word	0x00000010
        /*19b8*/ 	.word	0x0002e800
        /*19bc*/ 	.short	0x010a
        /*19be*/ 	.byte	0x3f
	.zero		1


	//   ....[84]....
        /*19c0*/ 	.word	0x0002d1a0
        /*19c4*/ 	.word	0x00000010
        /*19c8*/ 	.word	0x0002e800
        /*19cc*/ 	.short	0x010a
        /*19ce*/ 	.byte	0x3f
	.zero		1


	//   ....[85]....
        /*19d0*/ 	.word	0x0002d1f0
        /*19d4*/ 	.word	0x00000089
        /*19d8*/ 	.word	0x0002e830
        /*19dc*/ 	.short	0x010a
        /*19de*/ 	.byte	0x3f
	.zero		1


	//   ....[86]....
        /*19e0*/ 	.word	0x0002d240
        /*19e4*/ 	.word	0x00000003
        /*19e8*/ 	.word	0x0002e830
        /*19ec*/ 	.short	0x010a
        /*19ee*/ 	.byte	0x3f
	.zero		1


	//   ....[87]....
        /*19f0*/ 	.word	0x0002d290
        /*19f4*/ 	.word	0x00000003
        /*19f8*/ 	.word	0x0002e850
        /*19fc*/ 	.short	0x010a
        /*19fe*/ 	.byte	0x3f
	.zero		1


	//   ....[88]....
        /*1a00*/ 	.word	0x0002d2e0
        /*1a04*/ 	.word	0x00000000
        /*1a08*/ 	.word	0x0002e830
        /*1a0c*/ 	.short	0x010a
        /*1a0e*/ 	.byte	0x3f
	.zero		1


	//   ....[89]....
        /*1a10*/ 	.word	0x0002d330
        /*1a14*/ 	.word	0x00000003
        /*1a18*/ 	.word	0x0002e850
        /*1a1c*/ 	.short	0x010a
        /*1a1e*/ 	.byte	0x3f
	.zero		1


	//   ....[90]....
        /*1a20*/ 	.word	0x0002d380
        /*1a24*/ 	.word	0x0000000d
        /*1a28*/ 	.word	0x0002e850
        /*1a2c*/ 	.short	0x010a
        /*1a2e*/ 	.byte	0x3f
	.zero		1


	//   ....[91]....
        /*1a30*/ 	.word	0x0002fd20
        /*1a34*/ 	.word	0x00000012
        /*1a38*/ 	.word	0x0002e820
        /*1a3c*/ 	.short	0x010a
        /*1a3e*/ 	.byte	0x3f
	.zero		1


	//   ....[92]....
        /*1a40*/ 	.word	0x0002fd70
        /*1a44*/ 	.word	0x00000007
        /*1a48*/ 	.word	0x0002e8a0
        /*1a4c*/ 	.short	0x010a
        /*1a4e*/ 	.byte	0x3f
	.zero		1


	//   ....[93]....
        /*1a50*/ 	.word	0x0002fdc0
        /*1a54*/ 	.word	0x00000007
        /*1a58*/ 	.word	0x0002e8c0
        /*1a5c*/ 	.short	0x010a
        /*1a5e*/ 	.byte	0x3f
	.zero		1


	//   ....[94]....
        /*1a60*/ 	.word	0x0002fe10
        /*1a64*/ 	.word	0x00000005
        /*1a68*/ 	.word	0x0002e8a0
        /*1a6c*/ 	.short	0x010a
        /*1a6e*/ 	.byte	0x3f
	.zero		1


	//   ....[95]....
        /*1a70*/ 	.word	0x0002fe60
        /*1a74*/ 	.word	0x00000005
        /*1a78*/ 	.word	0x0002e8c0
        /*1a7c*/ 	.short	0x010a
        /*1a7e*/ 	.byte	0x3f
	.zero		1


	//   ....[96]....
        /*1a80*/ 	.word	0x00030000
        /*1a84*/ 	.word	0x00000002
        /*1a88*/ 	.word	0x0002e880
        /*1a8c*/ 	.short	0x010a
        /*1a8e*/ 	.byte	0x3f
	.zero		1


	//   ....[97]....
        /*1a90*/ 	.word	0x00030050
        /*1a94*/ 	.word	0x00000002
        /*1a98*/ 	.word	0x0002e840
        /*1a9c*/ 	.short	0x010a
        /*1a9e*/ 	.byte	0x3f
	.zero		1


	//   ....[98]....
        /*1aa0*/ 	.word	0x00030b50
        /*1aa4*/ 	.word	0x00000012
        /*1aa8*/ 	.word	0x0002e820
        /*1aac*/ 	.short	0x010a
        /*1aae*/ 	.byte	0x3f
	.zero		1


	//   ....[99]....
        /*1ab0*/ 	.word	0x00030ba0
        /*1ab4*/ 	.word	0x00000006
        /*1ab8*/ 	.word	0x0002e880
        /*1abc*/ 	.short	0x010a
        /*1abe*/ 	.byte	0x3f
	.zero		1


	//   ....[100]....
        /*1ac0*/ 	.word	0x00030bf0
        /*1ac4*/ 	.word	0x00000006
        /*1ac8*/ 	.word	0x0002e840
        /*1acc*/ 	.short	0x010a
        /*1ace*/ 	.byte	0x3f
	.zero		1


	//   ....[101]....
        /*1ad0*/ 	.word	0x00030c40
        /*1ad4*/ 	.word	0x00000013
        /*1ad8*/ 	.word	0x0002e870
        /*1adc*/ 	.short	0x010a
        /*1ade*/ 	.byte	0x3f
	.zero		1


	//   ....[102]....
        /*1ae0*/ 	.word	0x00030c90
        /*1ae4*/ 	.word	0x00000013
        /*1ae8*/ 	.word	0x0002e860
        /*1aec*/ 	.short	0x010a
        /*1aee*/ 	.byte	0x3f
	.zero		1


	//   ....[103]....
        /*1af0*/ 	.word	0x00030ce0
        /*1af4*/ 	.word	0x00000010
        /*1af8*/ 	.word	0x0002e870
        /*1afc*/ 	.short	0x010a
        /*1afe*/ 	.byte	0x3f
	.zero		1


	//   ....[104]....
        /*1b00*/ 	.word	0x00030d30
        /*1b04*/ 	.word	0x00000010
        /*1b08*/ 	.word	0x0002e860
        /*1b0c*/ 	.short	0x010a
        /*1b0e*/ 	.byte	0x3f
	.zero		1


	//   ....[105]....
        /*1b10*/ 	.word	0x000318c0
        /*1b14*/ 	.word	0x00000000
        /*1b18*/ 	.word	0x0002e820
        /*1b1c*/ 	.short	0x010a
        /*1b1e*/ 	.byte	0x3f
	.zero		1


	//   ....[106]....
        /*1b20*/ 	.word	0x00031a60
        /*1b24*/ 	.word	0x00000006
        /*1b28*/ 	.word	0x00000000
        /*1b2c*/ 	.short	0x010a
        /*1b2e*/ 	.byte	0x3f
	.zero		1


	//   ....[107]....
        /*1b30*/ 	.word	0x00031ab0
        /*1b34*/ 	.word	0x00000007
        /*1b38*/ 	.word	0x00000000
        /*1b3c*/ 	.short	0x010a
        /*1b3e*/ 	.byte	0x3f
	.zero		1


	//   ....[108]....
        /*1b40*/ 	.word	0x00031b00
        /*1b44*/ 	.word	0x00000004
        /*1b48*/ 	.word	0x0002e860
        /*1b4c*/ 	.short	0x010a
        /*1b4e*/ 	.byte	0x3f
	.zero		1


	//   ....[109]....
        /*1b50*/ 	.word	0x00031b50
        /*1b54*/ 	.word	0x00000003
        /*1b58*/ 	.word	0x0002e860
        /*1b5c*/ 	.short	0x010a
        /*1b5e*/ 	.byte	0x3f
	.zero		1


	//   ....[110]....
        /*1b60*/ 	.word	0x00031ba0
        /*1b64*/ 	.word	0x00000004
        /*1b68*/ 	.word	0x0002e880
        /*1b6c*/ 	.short	0x010a
        /*1b6e*/ 	.byte	0x3f
	.zero		1


	//----- nvinfo : EIATTR_NUM_MBARRIERS
	.align		4
.L_327:
        /*1b70*/ 	.byte	0x03, 0x38
        /*1b72*/ 	.short	0x0016


	//----- nvinfo : EIATTR_EXIT_INSTR_OFFSETS
	.align		4
        /*1b74*/ 	.byte	0x04, 0x1c
        /*1b76*/ 	.short	(.L_329 - .L_328)


	//   ....[0]....
.L_328:
        /*1b78*/ 	.word	0x0002c6b0


	//----- nvinfo : EIATTR_MAX_THREADS
	.align		4
.L_329:
        /*1b7c*/ 	.byte	0x04, 0x05
        /*1b7e*/ 	.short	(.L_331 - .L_330)
.L_330:
        /*1b80*/ 	.word	0x00000180
        /*1b84*/ 	.word	0x00000001
        /*1b88*/ 	.word	0x00000001


	//----- nvinfo : EIATTR_CRS_STACK_SIZE
	.align		4
.L_331:
        /*1b8c*/ 	.byte	0x04, 0x1e
        /*1b8e*/ 	.short	(.L_333 - .L_332)
.L_332:
        /*1b90*/ 	.word	0x00000000


	//----- nvinfo : EIATTR_CBANK_PARAM_SIZE
	.align		4
.L_333:
        /*1b94*/ 	.byte	0x03, 0x19
        /*1b96*/ 	.short	0x0af0


	//----- nvinfo : EIATTR_PARAM_CBANK
	.align		4
        /*1b98*/ 	.byte	0x04, 0x0a
        /*1b9a*/ 	.short	(.L_335 - .L_334)
	.align		4
.L_334:
        /*1b9c*/ 	.word	index@(.nv.constant0._ZN7cutlass13device_kernelIN5flash11enable_sm90INS1_16FlashAttnFwdSm90INS1_25CollectiveMainloopFwdSm90ILi2EN4cute5tupleIJNS5_1CILi1EEES8_S8_EEENS6_IJNS7_ILi128EEENS7_ILi224EEESA_EEELi128ENS_12float_e4m3_tEfNS_4arch4Sm90ELb1ELb0ELb0ELb1ELb0ELb1ELb0ELb1ELb1ELb1ELb1ELb0EEENS1_21CollectiveEpilogueFwdINS6_IJSA_SA_SB_EEES9_NS_10bfloat16_tESF_Li256ELb1ELb1ELb1ELb1EEENS1_36VarlenDynamicPersistentTileSchedulerILi128ELi224ELi256ELi128ELb1ELb1ELb1ELb1ELb1ELb1EEEEEEEEEvNT_6ParamsE)
        /*1ba0*/ 	.short	0x0210
        /*1ba2*/ 	.short	0x0af0


	//----- nvinfo : EIATTR_SW_WAR
	.align		4
.L_335:
        /*1ba4*/ 	.byte	0x04, 0x36
        /*1ba6*/ 	.short	(.L_337 - .L_336)
.L_336:
        /*1ba8*/ 	.word	0x00000008
.L_337:


//--------------------- .nv.callgraph             --------------------------
	.section	.nv.callgraph,"",@"SHT_CUDA_CALLGRAPH"
	.align	4
	.sectionentsize	8
	.align		4
        /*0000*/ 	.word	0x00000000
	.align		4
        /*0004*/ 	.word	0xffffffff
	.align		4
        /*0008*/ 	.word	index@(_ZN7cutlass13device_kernelIN5flash11enable_sm90INS1_16FlashAttnFwdSm90INS1_25CollectiveMainloopFwdSm90ILi2EN4cute5tupleIJNS5_1CILi1EEES8_S8_EEENS6_IJNS7_ILi128EEENS7_ILi224EEESA_EEELi128ENS_12float_e4m3_tEfNS_4arch4Sm90ELb0ELb0ELb0ELb0ELb0ELb0ELb0ELb1ELb1ELb1ELb1ELb0EEENS1_21CollectiveEpilogueFwdINS6_IJSA_SA_SB_EEES9_NS_10bfloat16_tESF_Li256ELb0ELb1ELb1ELb1EEENS1_19SingleTileSchedulerILb0ELb1ELb1ELi128EEEEEEEEEvNT_6ParamsE)
	.align		4
        /*000c*/ 	.word	index@(__assertfail)
	.align		4
        /*0010*/ 	.word	index@(_ZN7cutlass13device_kernelIN5flash11enable_sm90INS1_16FlashAttnFwdSm90INS1_25CollectiveMainloopFwdSm90ILi2EN4cute5tupleIJNS5_1CILi1EEES8_S8_EEENS6_IJNS7_ILi128EEENS7_ILi224EEESA_EEELi128ENS_12float_e4m3_tEfNS_4arch4Sm90ELb0ELb0ELb0ELb1ELb0ELb0ELb0ELb1ELb1ELb1ELb1ELb0EEENS1_21CollectiveEpilogueFwdINS6_IJSA_SA_SB_EEES9_NS_10bfloat16_tESF_Li256ELb1ELb1ELb1ELb1EEENS1_36VarlenDynamicPersistentTileSchedulerILi128ELi224ELi256ELi128ELb1ELb1ELb1ELb0ELb1ELb1EEEEEEEEEvNT_6ParamsE)
	.align		4
        /*0014*/ 	.word	index@(__assertfail)
	.align		4
        /*0018*/ 	.word	index@(_ZN7cutlass13device_kernelIN5flash11enable_sm90INS1_16FlashAttnFwdSm90INS1_25CollectiveMainloopFwdSm90ILi2EN4cute5tupleIJNS5_1CILi1EEES8_S8_EEENS6_IJNS7_ILi128EEENS7_ILi224EEESA_EEELi128ENS_12float_e4m3_tEfNS_4arch4Sm90ELb0ELb0ELb0ELb1ELb0ELb1ELb0ELb1ELb1ELb1ELb1ELb0EEENS1_21CollectiveEpilogueFwdINS6_IJSA_SA_SB_EEES9_NS_10bfloat16_tESF_Li256ELb1ELb1ELb1ELb1EEENS1_36VarlenDynamicPersistentTileSchedulerILi128ELi224ELi256ELi128ELb1ELb1ELb1ELb0ELb1ELb1EEEEEEEEEvNT_6ParamsE)
	.align		4
        /*001c*/ 	.word	index@(__assertfail)
	.align		4
        /*0020*/ 	.word	index@(_ZN7cutlass13device_kernelIN5flash11enable_sm90INS1_16FlashAttnFwdSm90INS1_25CollectiveMainloopFwdSm90ILi2EN4cute5tupleIJNS5_1CILi1EEES8_S8_EEENS6_IJNS7_ILi128EEENS7_ILi224EEESA_EEELi128ENS_12float_e4m3_tEfNS_4arch4Sm90ELb0ELb1ELb0ELb0ELb0ELb0ELb0ELb1ELb1ELb1ELb1ELb0EEENS1_21CollectiveEpilogueFwdINS6_IJSA_SA_SB_EEES9_NS_10bfloat16_tESF_Li256ELb0ELb1ELb1ELb1EEENS1_19SingleTileSchedulerILb0ELb1ELb1ELi128EEEEEEEEEvNT_6ParamsE)
	.align		4
        /*0024*/ 	.word	index@(__assertfail)
	.align		4
        /*0028*/ 	.word	index@(_ZN7cutlass13device_kernelIN5flash11enable_sm90INS1_16FlashAttnFwdSm90INS1_25CollectiveMainloopFwdSm90ILi2EN4cute5tupleIJNS5_1CILi1EEES8_S8_EEENS6_IJNS7_ILi128EEENS7_ILi224EEESA_EEELi128ENS_12float_e4m3_tEfNS_4arch4Sm90ELb0ELb1ELb0ELb1ELb0ELb0ELb0ELb1ELb1ELb1ELb1ELb0EEENS1_21CollectiveEpilogueFwdINS6_IJSA_SA_SB_EEES9_NS_10bfloat16_tESF_Li256ELb1ELb1ELb1ELb1EEENS1_36VarlenDynamicPersistentTileSchedulerILi128ELi224ELi256ELi128ELb1ELb1ELb1ELb1ELb0ELb1EEEEEEEEEvNT_6ParamsE)
	.align		4
        /*002c*/ 	.word	index@(__assertfail)
	.align		4
        /*0030*/ 	.word	index@(_ZN7cutlass13device_kernelIN5flash11enable_sm90INS1_16FlashAttnFwdSm90INS1_25CollectiveMainloopFwdSm90ILi2EN4cute5tupleIJNS5_1CILi1EEES8_S8_EEENS6_IJNS7_ILi128EEENS7_ILi224EEESA_EEELi128ENS_12float_e4m3_tEfNS_4arch4Sm90ELb0ELb1ELb0ELb1ELb0ELb1ELb0ELb1ELb1ELb1ELb1ELb0EEENS1_21CollectiveEpilogueFwdINS6_IJSA_SA_SB_EEES9_NS_10bfloat16_tESF_Li256ELb1ELb1ELb1ELb1EEENS1_36VarlenDynamicPersistentTileSchedulerILi128ELi224ELi256ELi128ELb1ELb1ELb1ELb1ELb0ELb1EEEEEEEEEvNT_6ParamsE)
	.align		4
        /*0034*/ 	.word	index@(__assertfail)
	.align		4
        /*0038*/ 	.word	index@(_ZN7cutlass13device_kernelIN5flash11enable_sm90INS1_16FlashAttnFwdSm90INS1_25CollectiveMainloopFwdSm90ILi2EN4cute5tupleIJNS5_1CILi1EEES8_S8_EEENS6_IJNS7_ILi128EEENS7_ILi224EEESA_EEELi128ENS_12float_e4m3_tEfNS_4arch4Sm90ELb1ELb0ELb0ELb0ELb0ELb0ELb0ELb1ELb1ELb1ELb1ELb0EEENS1_21CollectiveEpilogueFwdINS6_IJSA_SA_SB_EEES9_NS_10bfloat16_tESF_Li256ELb0ELb1ELb1ELb1EEENS1_19SingleTileSchedulerILb0ELb1ELb1ELi128EEEEEEEEEvNT_6ParamsE)
	.align		4
        /*003c*/ 	.word	index@(__assertfail)
	.align		4
        /*0040*/ 	.word	index@(_ZN7cutlass13device_kernelIN5flash11enable_sm90INS1_16FlashAttnFwdSm90INS1_25CollectiveMainloopFwdSm90ILi2EN4cute5tupleIJNS5_1CILi1EEES8_S8_EEENS6_IJNS7_ILi128EEENS7_ILi224EEESA_EEELi128ENS_12float_e4m3_tEfNS_4arch4Sm90ELb1ELb0ELb0ELb1ELb0ELb0ELb0ELb1ELb1ELb1ELb1ELb0EEENS1_21CollectiveEpilogueFwdINS6_IJSA_SA_SB_EEES9_NS_10bfloat16_tESF_Li256ELb1ELb1ELb1ELb1EEENS1_36VarlenDynamicPersistentTileSchedulerILi128ELi224ELi256ELi128ELb1ELb1ELb1ELb1ELb1ELb1EEEEEEEEEvNT_6ParamsE)
	.align		4
        /*0044*/ 	.word	index@(__assertfail)
	.align		4
        /*0048*/ 	.word	index@(_ZN7cutlass13device_kernelIN5flash11enable_sm90INS1_16FlashAttnFwdSm90INS1_25CollectiveMainloopFwdSm90ILi2EN4cute5tupleIJNS5_1CILi1EEES8_S8_EEENS6_IJNS7_ILi128EEENS7_ILi224EEESA_EEELi128ENS_12float_e4m3_tEfNS_4arch4Sm90ELb1ELb0ELb0ELb1ELb0ELb1ELb0ELb1ELb1ELb1ELb1ELb0EEENS1_21CollectiveEpilogueFwdINS6_IJSA_SA_SB_EEES9_NS_10bfloat16_tESF_Li256ELb1ELb1ELb1ELb1EEENS1_36VarlenDynamicPersistentTileSchedulerILi128ELi224ELi256ELi128ELb1ELb1ELb1ELb1ELb1ELb1EEEEEEEEEvNT_6ParamsE)
	.align		4
        /*004c*/ 	.word	index@(__assertfail)
	.align		4
        /*0050*/ 	.word	0x00000000
	.align		4
        /*0054*/ 	.word	0xfffffffe
	.align		4
        /*0058*/ 	.word	0x00000000
	.align		4
        /*005c*/ 	.word	0xfffffffd
	.align		4
        /*0060*/ 	.word	0x00000000
	.align		4
        /*0064*/ 	.word	0xfffffffc


//--------------------- .nv.constant4             --------------------------
	.section	.nv.constant4,"a",@progbits
	.align	8
	.align		8
.nv.constant4:
        /*0000*/ 	.dword	__assertfail
	.align		8
        /*0008*/ 	.dword	__unnamed_1
	.align		8
        /*0010*/ 	.dword	__unnamed_2
	.align		8
        /*0018*/ 	.dword	__unnamed_3
	.align		8
        /*0020*/ 	.dword	__unnamed_4
	.align		8
        /*0028*/ 	.dword	__unnamed_5
	.align		8
        /*0030*/ 	.dword	__unnamed_6
	.align		8
        /*0038*/ 	.dword	_ZZN5flash28permute_output_fp8_VcolmajorIN4cute6TensorINS1_11ArrayEngineIfLm64EEENS1_6LayoutINS1_5tupleIJNS6_IJNS1_1CILi2EEES8_NS7_ILi16EEEEEENS7_ILi1EEESB_EEENS6_IJNS6_IJSB_S8_NS7_ILi4EEEEEENS7_ILi0EEESF_EEEEEEEEEvRT_E9upper_map
	.align		8
        /*0040*/ 	.dword	_ZN72_INTERNAL_12b4d556_36_flash_fwd_hdim128_e4m3_split_sm90_cu_cf07d2ef_28204cuda3std3__45__cpo5beginE
	.align		8
        /*0048*/ 	.dword	_ZN72_INTERNAL_12b4d556_36_flash_fwd_hdim128_e4m3_split_sm90_cu_cf07d2ef_28204cuda3std3__45__cpo3endE
	.align		8
        /*0050*/ 	.dword	_ZN72_INTERNAL_12b4d556_36_flash_fwd_hdim128_e4m3_split_sm90_cu_cf07d2ef_28204cuda3std3__45__cpo6cbeginE
	.align		8
        /*0058*/ 	.dword	_ZN72_INTERNAL_12b4d556_36_flash_fwd_hdim128_e4m3_split_sm90_cu_cf07d2ef_28204cuda3std3__45__cpo4cendE
	.align		8
        /*0060*/ 	.dword	_ZN72_INTERNAL_12b4d556_36_flash_fwd_hdim128_e4m3_split_sm90_cu_cf07d2ef_28204cuda3std3__474_GLOBAL__N__12b4d556_36_flash_fwd_hdim128_e4m3_split_sm90_cu_cf07d2ef_28206ignoreE
	.align		8
        /*0068*/ 	.dword	_ZN72_INTERNAL_12b4d556_36_flash_fwd_hdim128_e4m3_split_sm90_cu_cf07d2ef_28204cuda3std3__419piecewise_constructE
	.align		8
        /*0070*/ 	.dword	_ZN72_INTERNAL_12b4d556_36_flash_fwd_hdim128_e4m3_split_sm90_cu_cf07d2ef_28204cuda3std3__48in_placeE
	.align		8
        /*0078*/ 	.dword	_ZN72_INTERNAL_12b4d556_36_flash_fwd_hdim128_e4m3_split_sm90_cu_cf07d2ef_28204cuda3std6ranges3__45__cpo4swapE
	.align		8
        /*0080*/ 	.dword	_ZN72_INTERNAL_12b4d556_36_flash_fwd_hdim128_e4m3_split_sm90_cu_cf07d2ef_28204cuda3std6ranges3__45__cpo9iter_moveE
	.align		8
        /*0088*/ 	.dword	_ZN72_INTERNAL_12b4d556_36_flash_fwd_hdim128_e4m3_split_sm90_cu_cf07d2ef_28204cute7productE
	.align		8
        /*0090*/ 	.dword	_ZN72_INTERNAL_12b4d556_36_flash_fwd_hdim128_e4m3_split_sm90_cu_cf07d2ef_28204cute1_E
	.align		8
        /*0098*/ 	.dword	$str$23
	.align		8
        /*00a0*/ 	.dword	$str$24


//--------------------- .text._ZN7cutlass13device_kernelIN5flash11enable_sm90INS1_16FlashAttnFwdSm90INS1_25CollectiveMainloopFwdSm90ILi2EN4cute5tupleIJNS5_1CILi1EEES8_S8_EEENS6_IJNS7_ILi128EEENS7_ILi224EEESA_EEELi128ENS_12float_e4m3_tEfNS_4arch4Sm90ELb0ELb0ELb0ELb0ELb0ELb0ELb0ELb1ELb1ELb1ELb1ELb0EEENS1_21CollectiveEpilogueFwdINS6_IJSA_SA_SB_EEES9_NS_10bfloat16_tESF_Li256ELb0ELb1ELb1ELb1EEENS1_19SingleTileSchedulerILb0ELb1ELb1ELi128EEEEEEEEEvNT_6ParamsE --------------------------
	.section	.text._ZN7cutlass13device_kernelIN5flash11enable_sm90INS1_16FlashAttnFwdSm90INS1_25CollectiveMainloopFwdSm90ILi2EN4cute5tupleIJNS5_1CILi1EEES8_S8_EEENS6_IJNS7_ILi128EEENS7_ILi224EEESA_EEELi128ENS_12float_e4m3_tEfNS_4arch4Sm90ELb0ELb0ELb0ELb0ELb0ELb0ELb0ELb1ELb1ELb1ELb1ELb0EEENS1_21CollectiveEpilogueFwdINS6_IJSA_SA_SB_EEES9_NS_10bfloat16_tESF_Li256ELb0ELb1ELb1ELb1EEENS1_19SingleTileSchedulerILb0ELb1ELb1ELi128EEEEEEEEEvNT_6ParamsE,"ax",@progbits
	.align	128
.text._ZN7cutlass13device_kernelIN5flash11enable_sm90INS1_16FlashAttnFwdSm90INS1_25CollectiveMainloopFwdSm90ILi2EN4cute5tupleIJNS5_1CILi1EEES8_S8_EEENS6_IJNS7_ILi128EEENS7_ILi224EEESA_EEELi128ENS_12float_e4m3_tEfNS_4arch4Sm90ELb0ELb0ELb0ELb0ELb0ELb0ELb0ELb1ELb1ELb1ELb1ELb0EEENS1_21CollectiveEpilogueFwdINS6_IJSA_SA_SB_EEES9_NS_10bfloat16_tESF_Li256ELb0ELb1ELb1ELb1EEENS1_19SingleTileSchedulerILb0ELb1ELb1ELi128EEEEEEEEEvNT_6ParamsE:
        .type           _ZN7cutlass13device_kernelIN5flash11enable_sm90INS1_16FlashAttnFwdSm90INS1_25CollectiveMainloopFwdSm90ILi2EN4cute5tupleIJNS5_1CILi1EEES8_S8_EEENS6_IJNS7_ILi128EEENS7_ILi224EEESA_EEELi128ENS_12float_e4m3_tEfNS_4arch4Sm90ELb0ELb0ELb0ELb0ELb0ELb0ELb0ELb1ELb1ELb1ELb1ELb0EEENS1_21CollectiveEpilogueFwdINS6_IJSA_SA_SB_EEES9_NS_10bfloat16_tESF_Li256ELb0ELb1ELb1ELb1EEENS1_19SingleTileSchedulerILb0ELb1ELb1ELi128EEEEEEEEEvNT_6ParamsE,@function
        .size           _ZN7cutlass13device_kernelIN5flash11enable_sm90INS1_16FlashAttnFwdSm90INS1_25CollectiveMainloopFwdSm90ILi2EN4cute5tupleIJNS5_1CILi1EEES8_S8_EEENS6_IJNS7_ILi128EEENS7_ILi224EEESA_EEELi128ENS_12float_e4m3_tEfNS_4arch4Sm90ELb0ELb0ELb0ELb0ELb0ELb0ELb0ELb1ELb1ELb1ELb1ELb0EEENS1_21CollectiveEpilogueFwdINS6_IJSA_SA_SB_EEES9_NS_10bfloat16_tESF_Li256ELb0ELb1ELb1ELb1EEENS1_19SingleTileSchedulerILb0ELb1ELb1ELi128EEEEEEEEEvNT_6ParamsE,(.L_x_2834 - _ZN7cutlass13device_kernelIN5flash11enable_sm90INS1_16FlashAttnFwdSm90INS1_25CollectiveMainloopFwdSm90ILi2EN4cute5tupleIJNS5_1CILi1EEES8_S8_EEENS6_IJNS7_ILi128EEENS7_ILi224EEESA_EEELi128ENS_12float_e4m3_tEfNS_4arch4Sm90ELb0ELb0ELb0ELb0ELb0ELb0ELb0ELb1ELb1ELb1ELb1ELb0EEENS1_21CollectiveEpilogueFwdINS6_IJSA_SA_SB_EEES9_NS_10bfloat16_tESF_Li256ELb0ELb1ELb1ELb1EEENS1_19SingleTileSchedulerILb0ELb1ELb1ELi128EEEEEEEEEvNT_6ParamsE)
        .other          _ZN7cutlass13device_kernelIN5flash11enable_sm90INS1_16FlashAttnFwdSm90INS1_25CollectiveMainloopFwdSm90ILi2EN4cute5tupleIJNS5_1CILi1EEES8_S8_EEENS6_IJNS7_ILi128EEENS7_ILi224EEESA_EEELi128ENS_12float_e4m3_tEfNS_4arch4Sm90ELb0ELb0ELb0ELb0ELb0ELb0ELb0ELb1ELb1ELb1ELb1ELb0EEENS1_21CollectiveEpilogueFwdINS6_IJSA_SA_SB_EEES9_NS_10bfloat16_tESF_Li256ELb0ELb1ELb1ELb1EEENS1_19SingleTileSchedulerILb0ELb1ELb1ELi128EEEEEEEEEvNT_6ParamsE,@"STO_CUDA_ENTRY STV_DEFAULT"
_ZN7cutlass13device_kernelIN5flash11enable_sm90INS1_16FlashAttnFwdSm90INS1_25CollectiveMainloopFwdSm90ILi2EN4cute5tupleIJNS5_1CILi1EEES8_S8_EEENS6_IJNS7_ILi128EEENS7_ILi224EEESA_EEELi128ENS_12float_e4m3_tEfNS_4arch4Sm90ELb0ELb0ELb0ELb0ELb0ELb0ELb0ELb1ELb1ELb1ELb1ELb0EEENS1_21CollectiveEpilogueFwdINS6_IJSA_SA_SB_EEES9_NS_10bfloat16_tESF_Li256ELb0ELb1ELb1ELb1EEENS1_19SingleTileSchedulerILb0ELb1ELb1ELi128EEEEEEEEEvNT_6ParamsE:
[----:B------:R-:W0:Y:S02]  /*0000*/  LDC R1, c[0x0][0x28] ;  /* 0x00000a00ff017b82 */ /* 0x000e240000000800 */
[----:B0-----:R-:W-:Y:S01]  /*0010*/  VIADD R1, R1, 0xffffffd8 ;  /* 0xffffffd801017836 */ /* 0x001fe20000000000 */
[----:B------:R-:W0:Y:S01]  /*0020*/  S2R R19, SR_TID.X ;  /* 0x0000000000137919 */ /* 0x000e220000002100 */
[----:B------:R-:W-:Y:S01]  /*0030*/  ELECT P0, URZ, PT ;  /* 0x00000000003f782f */ /* 0x000fe20003800000 */
[----:B------:R-:W-:Y:S01]  /*0040*/  BSSY B0, `(.L_x_0) ;  /* 0x000000d000007945 */ /* 0x000fe20003800000 */
[----:B0-----:R-:W-:-:S05]  /*0050*/  SHF.R.U32.HI R0, RZ, 0x5, R19 ;  /* 0x00000005ff007819 */ /* 0x001fca0000011613 */
[----:B------:R-:W0:Y:S02]  /*0060*/  SHFL.IDX PT, R2, R0, RZ, 0x1f ;  /* 0x00001fff00027589 */ /* 0x000e2400000e0000 */
[----:B0-----:R-:W-:-:S13]  /*0070*/  ISETP.EQ.AND P0, PT, R2, RZ, P0 ;  /* 0x000000ff0200720c */ /* 0x001fda0000702270 */
[----:B------:R-:W-:Y:S05]  /*0080*/  @!P0 BRA `(.L_x_1) ;  /* 0x0000000000208947 */ /* 0x000fea0003800000 */
[----:B------:R-:W-:Y:S02]  /*0090*/  ULDC.64 UR4, c[0x0][0x198] ;  /* 0x0000660000047ab9 */ /* 0x000fe40000000a00 */
[----:B------:R-:W-:Y:S02]  /*00a0*/  UIADD3 UR6, UP0, UR4, 0x370, URZ ;  /* 0x0000037004067890 */ /* 0x000fe4000ff1e03f */
[----:B------:R-:W-:Y:S02]  /*00b0*/  UIADD3 UR4, UP1, UR4, 0x470, URZ ;  /* 0x0000047004047890 */ /* 0x000fe4000ff3e03f */
[----:B------:R-:W-:Y:S02]  /*00c0*/  UIADD3.X UR7, URZ, UR5, URZ, UP0, !UPT ;  /* 0x000000053f077290 */ /* 0x000fe400087fe43f */
[----:B------:R-:W-:-:S07]  /*00d0*/  UIADD3.X UR5, URZ, UR5, URZ, UP1, !UPT ;  /* 0x000000053f057290 */ /* 0x000fce0008ffe43f */
[----:B------:R0:W-:Y:S02]  /*00e0*/  UTMACCTL.PF [UR6] ;  /* 0x00000000060079b9 */ /* 0x0001e40008040000 */
[----:B------:R0:W-:Y:S02]  /*00f0*/  UTMACCTL.PF [UR4] ;  /* 0x00000000040079b9 */ /* 0x0001e40008040000 */
[----:B0-----:R-:W-:Y:S01]  /*0100*/  NOP ;  /* 0x0000000000007918 */ /* 0x001fe20000000000 */
.L_x_1:
[----:B------:R-:W-:Y:S05]  /*0110*/  BSYNC B0 ;  /* 0x0000000000007941 */ /* 0x000fea0003800000 */
.L_x_0:
[----:B------:R-:W-:Y:S01]  /*0120*/  VOTEU.ANY UP0, P0 ;  /* 0x00000000003f7886 */ /* 0x000fe20000000100 */
[----:B------:R-:W0:Y:S01]  /*0130*/  SHFL.IDX PT, R2, R0, RZ, 0x1f ;  /* 0x00001fff00027589 */ /* 0x000e2200000e0000 */
[----:B------:R-:W-:Y:S01]  /*0140*/  UMOV UR4, 0x80 ;  /* 0x0000008000047882 */ /* 0x000fe20000000000 */
[----:B------:R-:W-:Y:S01]  /*0150*/  UMOV UR7, 0x100 ;  /* 0x0000010000077882 */ /* 0x000fe20000000000 */
[----:B------:R-:W-:Y:S01]  /*0160*/  SHF.R.U32.HI R18, RZ, 0x7, R19 ;  /* 0x00000007ff127819 */ /* 0x000fe20000011613 */
[----:B------:R-:W1:Y:S01]  /*0170*/  @UP0 S2UR UR8, SR_CgaCtaId ;  /* 0x00000000000809c3 */ /* 0x000e620000008800 */
[----:B------:R-:W-:Y:S01]  /*0180*/  @UP0 UMOV UR6, 0x400 ;  /* 0x0000040000060882 */ /* 0x000fe20000000000 */
[----:B------:R-:W-:-:S04]  /*0190*/  @UP0 UIADD3 UR4, -UR4, 0x100000, URZ ;  /* 0x0010000004040890 */ /* 0x000fc8000fffe13f */
[----:B------:R-:W-:Y:S02]  /*01a0*/  @UP0 USHF.L.U32 UR5, UR4, 0xb, URZ ;  /* 0x0000000b04050899 */ /* 0x000fe4000800063f */
[----:B------:R-:W-:Y:S01]  /*01b0*/  @UP0 USHF.L.U32 UR4, UR4, 0x1, URZ ;  /* 0x0000000104040899 */ /* 0x000fe2000800063f */
[----:B------:R-:W-:Y:S01]  /*01c0*/  VOTEU.ANY UP1, P0 ;  /* 0x00000000003f7886 */ /* 0x000fe20000020100 */
[----:B0-----:R-:W-:Y:S02]  /*01d0*/  ISETP.NE.AND P1, PT, R2, RZ, PT ;  /* 0x000000ff0200720c */ /* 0x001fe40003f25270 */
[----:B------:R0:W2:Y:S01]  /*01e0*/  SHFL.IDX PT, R2, R18, RZ, 0x1f ;  /* 0x00001fff12027589 */ /* 0x0000a200000e0000 */
[----:B-1----:R-:W-:Y:S02]  /*01f0*/  @UP0 ULEA UR8, UR8, UR6, 0x18 ;  /* 0x0000000608080291 */ /* 0x002fe4000f8ec03f */
[----:B------:R-:W-:-:S04]  /*0200*/  @UP0 UIADD3 UR6, -UR7, 0x100000, URZ ;  /* 0x0010000007060890 */ /* 0x000fc8000fffe13f */
[----:B------:R-:W-:Y:S02]  /*0210*/  @UP0 USHF.L.U32 UR7, UR6, 0xb, URZ ;  /* 0x0000000b06070899 */ /* 0x000fe4000800063f */
[----:B------:R-:W-:Y:S01]  /*0220*/  @UP0 USHF.L.U32 UR6, UR6, 0x1, URZ ;  /* 0x0000000106060899 */ /* 0x000fe2000800063f */
[----:B------:R-:W-:Y:S01]  /*0230*/  VOTEU.ANY UP0, P0 ;  /* 0x00000000003f7886 */ /* 0x000fe20000000100 */
[----:B------:R-:W1:Y:S04]  /*0240*/  FENCE.VIEW.ASYNC.S ;  /* 0x00000000000073c6 */ /* 0x000e680000000000 */
[----:B-1----:R0:W1:Y:S06]  /*0250*/  @UP0 SYNCS.EXCH.64 URZ, [UR8+0x2e800], UR4 ;  /* 0x02e80004083f05b2 */ /* 0x00206c0008000100 */
[----:B------:R0:W3:Y:S02]  /*0260*/  @UP1 SYNCS.EXCH.64 URZ, [UR8+0x2e820], UR6 ;  /* 0x02e82006083f15b2 */ /* 0x0000e40008000100 */
[----:B0-----:R-:W-:Y:S05]  /*0270*/  @P1 BRA `(.L_x_2) ;  /* 0x0000000000481947 */ /* 0x001fea0003800000 */
[----:B------:R-:W0:Y:S01]  /*0280*/  S2UR UR5, SR_CgaCtaId ;  /* 0x00000000000579c3 */ /* 0x000e220000008800 */
[----:B------:R-:W-:Y:S01]  /*0290*/  UMOV UR4, 0x400 ;  /* 0x0000040000047882 */ /* 0x000fe20000000000 */
[----:B------:R-:W-:Y:S01]  /*02a0*/  UMOV UR6, 0x1 ;  /* 0x0000000100067882 */ /* 0x000fe20000000000 */
[----:B------:R-:W-:Y:S01]  /*02b0*/  UMOV UR7, 0x2 ;  /* 0x0000000200077882 */ /* 0x000fe20000000000 */
[----:B------:R-:W-:Y:S01]  /*02c0*/  ELECT P0, URZ, PT ;  /* 0x00000000003f782f */ /* 0x000fe20003800000 */
[----:B0-----:R-:W-:Y:S02]  /*02d0*/  ULEA UR8, UR5, UR4, 0x18 ;  /* 0x0000000405087291 */ /* 0x001fe4000f8ec03f */
[----:B------:R-:W-:-:S04]  /*02e0*/  UIADD3 UR4, -UR6, 0x100000, URZ ;  /* 0x0010000006047890 */ /* 0x000fc8000fffe13f */
[----:B------:R-:W-:Y:S02]  /*02f0*/  USHF.L.U32 UR5, UR4, 0xb, URZ ;  /* 0x0000000b04057899 */ /* 0x000fe4000800063f */
[----:B------:R-:W-:Y:S02]  /*0300*/  USHF.L.U32 UR4, UR4, 0x1, URZ ;  /* 0x0000000104047899 */ /* 0x000fe4000800063f */
[----:B------:R-:W-:-:S04]  /*0310*/  UIADD3 UR6, -UR7, 0x100000, URZ ;  /* 0x0010000007067890 */ /* 0x000fc8000fffe13f */
[----:B------:R-:W-:Y:S02]  /*0320*/  USHF.L.U32 UR7, UR6, 0xb, URZ ;  /* 0x0000000b06077899 */ /* 0x000fe4000800063f */
[----:B------:R-:W-:Y:S01]  /*0330*/  USHF.L.U32 UR6, UR6, 0x1, URZ ;  /* 0x0000000106067899 */ /* 0x000fe2000800063f */
[----:B------:R-:W0:Y:S03]  /*0340*/  FENCE.VIEW.ASYNC.S ;  /* 0x00000000000073c6 */ /* 0x000e260000000000 */
[----:B0-----:R0:W4:Y:S08]  /*0350*/  SYNCS.EXCH.64 URZ, [UR8+0x2e830], UR4 ;  /* 0x02e83004083f75b2 */ /* 0x0011300008000100 */
[----:B------:R0:W0:Y:S01]  /*0360*/  SYNCS.EXCH.64 URZ, [UR8+0x2e840], UR6 ;  /* 0x02e84006083f75b2 */ /* 0x0000220008000100 */
[----:B------:R0:W0:Y:S01]  /*0370*/  SYNCS.EXCH.64 URZ, [UR8+0x2e838], UR4 ;  /* 0x02e83804083f75b2 */ /* 0x0000220008000100 */
[----:B------:R0:W0:Y:S01]  /*0380*/  SYNCS.EXCH.64 URZ, [UR8+0x2e848], UR6 ;  /* 0x02e84806083f75b2 */ /* 0x0000220008000100 */
[----:B------:R-:W-:Y:S01]  /*0390*/  NOP ;  /* 0x0000000000007918 */ /* 0x000fe20000000000 */
.L_x_2:
[----:B------:R-:W5:Y:S01]  /*03a0*/  SHFL.IDX PT, R3, R0, RZ, 0x1f ;  /* 0x00001fff00037589 */ /* 0x000f6200000e0000 */
[----:B------:R-:W-:Y:S01]  /*03b0*/  NOP ;  /* 0x0000000000007918 */ /* 0x000fe20000000000 */
[----:B-----5:R-:W-:-:S13]  /*03c0*/  ISETP.NE.AND P0, PT, R3, RZ, PT ;  /* 0x000000ff0300720c */ /* 0x020fda0003f05270 */
[----:B------:R-:W-:Y:S05]  /*03d0*/  @P0 BRA `(.L_x_3) ;  /* 0x0000000000480947 */ /* 0x000fea0003800000 */
[----:B0-----:R-:W0:Y:S01]  /*03e0*/  S2UR UR5, SR_CgaCtaId ;  /* 0x00000000000579c3 */ /* 0x001e220000008800 */
        /* <DEDUP_REMOVED lines=12> */
[----:B0-----:R0:W0:Y:S08]  /*04b0*/  SYNCS.EXCH.64 URZ, [UR8+0x2e850], UR4 ;  /* 0x02e85004083f75b2 */ /* 0x0010300008000100 */
[----:B------:R0:W0:Y:S01]  /*04c0*/  SYNCS.EXCH.64 URZ, [UR8+0x2e860], UR6 ;  /* 0x02e86006083f75b2 */ /* 0x0000220008000100 */
[----:B------:R0:W0:Y:S01]  /*04d0*/  SYNCS.EXCH.64 URZ, [UR8+0x2e858], UR4 ;  /* 0x02e85804083f75b2 */ /* 0x0000220008000100 */
[----:B------:R0:W0:Y:S01]  /*04e0*/  SYNCS.EXCH.64 URZ, [UR8+0x2e868], UR6 ;  /* 0x02e86806083f75b2 */ /* 0x0000220008000100 */
[----:B------:R-:W-:Y:S01]  /*04f0*/  NOP ;  /* 0x0000000000007918 */ /* 0x000fe20000000000 */
.L_x_3:
[----:B------:R-:W5:Y:S01]  /*0500*/  SHFL.IDX PT, R3, R0, RZ, 0x1f ;  /* 0x00001fff00037589 */ /* 0x000f6200000e0000 */
[----:B------:R-:W-:Y:S01]  /*0510*/  NOP ;  /* 0x0000000000007918 */ /* 0x000fe20000000000 */
[----:B-----5:R-:W-:-:S13]  /*0520*/  ISETP.NE.AND P0, PT, R3, RZ, PT ;  /* 0x000000ff0300720c */ /* 0x020fda0003f05270 */
[----:B------:R-:W-:Y:S05]  /*0530*/  @P0 BRA `(.L_x_4) ;  /* 0x0000000000380947 */ /* 0x000fea0003800000 */
[----:B0-----:R-:W0:Y:S01]  /*0540*/  S2UR UR5, SR_CgaCtaId ;  /* 0x00000000000579c3 */ /* 0x001e220000008800 */
[----:B------:R-:W-:Y:S01]  /*0550*/  UMOV UR4, 0x400 ;  /* 0x0000040000047882 */ /* 0x000fe20000000000 */
[----:B------:R-:W-:Y:S01]  /*0560*/  UMOV UR7, 0x1 ;  /* 0x0000000100077882 */ /* 0x000fe20000000000 */
[----:B------:R-:W-:Y:S01]  /*0570*/  ELECT P0, URZ, PT ;  /* 0x00000000003f782f */ /* 0x000fe20003800000 */
[----:B0-----:R-:W-:Y:S02]  /*0580*/  ULEA UR6, UR5, UR4, 0x18 ;  /* 0x0000000405067291 */ /* 0x001fe4000f8ec03f */
[----:B------:R-:W-:-:S04]  /*0590*/  UIADD3 UR4, -UR7, 0x100000, URZ ;  /* 0x0010000007047890 */ /* 0x000fc8000fffe13f */
[----:B------:R-:W-:Y:S02]  /*05a0*/  USHF.L.U32 UR5, UR4, 0xb, URZ ;  /* 0x0000000b04057899 */ /* 0x000fe4000800063f */
[----:B------:R-:W-:Y:S01]  /*05b0*/  USHF.L.U32 UR4, UR4, 0x1, URZ ;  /* 0x0000000104047899 */ /* 0x000fe2000800063f */
[----:B------:R-:W0:Y:S11]  /*05c0*/  FENCE.VIEW.ASYNC.S ;  /* 0x00000000000073c6 */ /* 0x000e360000000000 */
[----:B0-----:R0:W0:Y:S01]  /*05d0*/  SYNCS.EXCH.64 URZ, [UR6+0x2e870], UR4 ;  /* 0x02e87004063f75b2 */ /* 0x0010220008000100 */
[----:B------:R0:W0:Y:S01]  /*05e0*/  SYNCS.EXCH.64 URZ, [UR6+0x2e880], UR4 ;  /* 0x02e88004063f75b2 */ /* 0x0000220008000100 */
[----:B------:R0:W0:Y:S01]  /*05f0*/  SYNCS.EXCH.64 URZ, [UR6+0x2e878], UR4 ;  /* 0x02e87804063f75b2 */ /* 0x0000220008000100 */
[----:B------:R0:W0:Y:S01]  /*0600*/  SYNCS.EXCH.64 URZ, [UR6+0x2e888], UR4 ;  /* 0x02e88804063f75b2 */ /* 0x0000220008000100 */
[----:B------:R-:W-:Y:S01]  /*0610*/  NOP ;  /* 0x0000000000007918 */ /* 0x000fe20000000000 */
.L_x_4:
        /* <DEDUP_REMOVED lines=22> */
.L_x_5:
        /* <DEDUP_REMOVED lines=22> */
.L_x_6:
[----:B--2---:R-:W-:Y:S01]  /*08e0*/  ISETP.NE.AND P0, PT, R2, RZ, PT ;  /* 0x000000ff0200720c */ /* 0x004fe20003f05270 */
[----:B------:R-:W-:Y:S01]  /*08f0*/  IMAD.MOV.U32 R2, RZ, RZ, 0x1 ;  /* 0x00000001ff027424 */ /* 0x000fe200078e00ff */
[----:B------:R-:W-:Y:S01]  /*0900*/  NOP ;  /* 0x0000000000007918 */ /* 0x000fe20000000000 */
[----:B------:R-:W-:Y:S01]  /*0910*/  ULDC.64 UR44, c[0x0][0x208] ;  /* 0x00008200002c7ab9 */ /* 0x000fe20000000a00 */
[----:B------:R-:W-:Y:S02]  /*0920*/  BSSY B6, `(.L_x_7) ;  /* 0x0000e9b000067945 */ /* 0x000fe40003800000 */
[----:B------:R-:W-:-:S05]  /*0930*/  SEL R2, R2, 0x2, !P0 ;  /* 0x0000000202027807 */ /* 0x000fca0004000000 */
[----:B------:R2:W-:Y:S01]  /*0940*/  STL [R1+0x1c], R2 ;  /* 0x00001c0201007387 */ /* 0x0005e20000100800 */
[----:B01-34-:R-:W-:Y:S06]  /*0950*/  BAR.SYNC.DEFER_BLOCKING 0x0 ;  /* 0x0000000000007b1d */ /* 0x01bfec0000010000 */
[----:B------:R-:W-:Y:S05]  /*0960*/  @!P0 BRA `(.L_x_8) ;  /* 0x000000b000408947 */ /* 0x000fea0003800000 */
.L_x_9:
[----:B------:R-:W-:-:S08]  /*0970*/  NOP ;  /* 0x0000000000007918 */ /* 0x000fd00000000000 */
[----:B------:R-:W0:Y:S02]  /*0980*/  USETMAXREG.TRY_ALLOC.CTAPOOL UP0, 0xf0 ;  /* 0x000000f0000079c8 */ /* 0x000e240008000600 */
[----:B0-----:R-:W-:-:S13]  /*0990*/  PLOP3.LUT P0, PT, PT, PT, UP0, 0x80, 0x0 ;  /* 0x000000000000781c */ /* 0x001fda0003f0f008 */
[----:B------:R-:W-:Y:S05]  /*09a0*/  @!P0 BRA `(.L_x_9) ;  /* 0xfffffffc00f08947 */ /* 0x000fea000383ffff */
[----:B--2---:R-:W0:Y:S01]  /*09b0*/  LDC R2, c[0x0][0xc50] ;  /* 0x00031400ff027b82 */ /* 0x004e220000000800 */
[----:B------:R-:W-:-:S07]  /*09c0*/  LOP3.LUT R4, R19, 0xffffff80, RZ, 0xc0, !PT ;  /* 0xffffff8013047812 */ /* 0x000fce00078ec0ff */
[----:B------:R-:W-:Y:S08]  /*09d0*/  BAR.ARV 0x8, 0x180 ;  /* 0x0206000000007b1d */ /* 0x000ff00000002000 */
[----:B------:R-:W1:Y:S01]  /*09e0*/  S2UR UR4, SR_CTAID.Y ;  /* 0x00000000000479c3 */ /* 0x000e620000002600 */
[----:B------:R-:W-:-:S07]  /*09f0*/  ISETP.NE.AND P0, PT, R4, 0x80, PT ;  /* 0x000000800400780c */ /* 0x000fce0003f05270 */
[----:B------:R-:W2:Y:S08]  /*0a00*/  S2UR UR36, SR_CTAID.Z ;  /* 0x00000000002479c3 */ /* 0x000eb00000002700 */
[----:B------:R-:W-:Y:S06]  /*0a10*/  @!P0 BAR.ARV 0x9, 0x100 ;  /* 0x0244000000008b1d */ /* 0x000fec0000002000 */
[----:B0-----:R-:W-:Y:S01]  /*0a20*/  ISETP.NE.AND P1, PT, R2, 0x1, PT ;  /* 0x000000010200780c */ /* 0x001fe20003f25270 */
[----:B-1----:R-:W-:Y:S01]  /*0a30*/  IMAD.U32 R16, RZ, RZ, UR4 ;  /* 0x00000004ff107e24 */ /* 0x002fe2000f8e00ff */
[----:B--2---:R-:W-:-:S11]  /*0a40*/  ISETP.LE.AND P0, PT, RZ, UR36, PT ;  /* 0x00000024ff007c0c */ /* 0x004fd6000bf03270 */
[----:B------:R-:W0:Y:S08]  /*0a50*/  @P1 LDC R0, c[0x0][0xc54] ;  /* 0x00031500ff001b82 */ /* 0x000e300000000800 */
[----:B------:R-:W1:Y:S01]  /*0a60*/  @P1 LDC R3, c[0x0][0xc58] ;  /* 0x00031600ff031b82 */ /* 0x000e620000000800 */
[----:B0-----:R-:W-:-:S05]  /*0a70*/  @P1 IMAD.HI.U32 R0, R0, UR4, RZ ;  /* 0x0000000400001c27 */ /* 0x001fca000f8e00ff */
[----:B-1----:R-:W-:-:S05]  /*0a80*/  @P1 SHF.R.U32.HI R16, RZ, R3, R0 ;  /* 0x00000003ff101219 */ /* 0x002fca0000011600 */
[----:B------:R-:W-:-:S04]  /*0a90*/  IMAD.MOV R3, RZ, RZ, -R16 ;  /* 0x000000ffff037224 */ /* 0x000fc800078e0a10 */
[----:B------:R-:W-:Y:S01]  /*0aa0*/  IMAD R17, R2, R3, UR4 ;  /* 0x0000000402117e24 */ /* 0x000fe2000f8e0203 */
[----:B------:R-:W-:Y:S06]  /*0ab0*/  @!P0 BRA `(.L_x_10) ;  /* 0x000000e800048947 */ /* 0x000fec0003800000 */
[----:B------:R-:W0:Y:S01]  /*0ac0*/  LDC.64 R12, c[0x0][0x990] ;  /* 0x00026400ff0c7b82 */ /* 0x000e220000000a00 */
[----:B------:R-:W-:-:S07]  /*0ad0*/  USHF.R.S32.HI UR37, URZ, 0x1f, UR36 ;  /* 0x0000001f3f257899 */ /* 0x000fce0008011424 */
[----:B------:R-:W1:Y:S01]  /*0ae0*/  LDC.64 R20, c[0x0][0x998] ;  /* 0x00026600ff147b82 */ /* 0x000e620000000a00 */
[----:B0-----:R-:W-:-:S04]  /*0af0*/  ISETP.NE.U32.AND P0, PT, R12, RZ, PT ;  /* 0x000000ff0c00720c */ /* 0x001fc80003f05070 */
[----:B------:R-:W-:Y:S02]  /*0b00*/  ISETP.NE.AND.EX P0, PT, R13, RZ, PT, P0 ;  /* 0x000000ff0d00720c */ /* 0x000fe40003f05300 */
[----:B-1----:R-:W-:-:S04]  /*0b10*/  ISETP.NE.U32.AND P1, PT, R20, RZ, PT ;  /* 0x000000ff1400720c */ /* 0x002fc80003f25070 */
[----:B------:R-:W-:-:S07]  /*0b20*/  ISETP.NE.AND.EX P1, PT, R21, RZ, PT, P1 ;  /* 0x000000ff1500720c */ /* 0x000fce0003f25310 */
[----:B------:R-:W0:Y:S01]  /*0b30*/  @P0 LDC.64 R8, c[0x0][0x9a8] ;  /* 0x00026a00ff080b82 */ /* 0x000e220000000a00 */
[----:B------:R-:W-:-:S07]  /*0b40*/  @P0 SHF.R.S32.HI R7, RZ, 0x1f, R16 ;  /* 0x0000001fff070819 */ /* 0x000fce0000011410 */
[----:B------:R-:W1:Y:S08]  /*0b50*/  @P1 LDC.64 R10, c[0x0][0x9b8] ;  /* 0x00026e00ff0a1b82 */ /* 0x000e700000000a00 */
[----:B------:R-:W2:Y:S08]  /*0b60*/  @P0 LDC.64 R14, c[0x0][0x9b0] ;  /* 0x00026c00ff0e0b82 */ /* 0x000eb00000000a00 */
[----:B------:R-:W3:Y:S01]  /*0b70*/  @P1 LDC.64 R22, c[0x0][0x9c0] ;  /* 0x00027000ff161b82 */ /* 0x000ee20000000a00 */
[----:B0-----:R-:W-:-:S02]  /*0b80*/  @P0 IMAD R0, R8, UR37, RZ ;  /* 0x0000002508000c24 */ /* 0x001fc4000f8e02ff */
[----:B------:R-:W-:-:S04]  /*0b90*/  @P0 IMAD.WIDE.U32 R2, R8, UR36, RZ ;  /* 0x0000002408020c25 */ /* 0x000fc8000f8e00ff */
[----:B------:R-:W-:Y:S02]  /*0ba0*/  @P0 IMAD R9, R9, UR36, R0 ;  /* 0x0000002409090c24 */ /* 0x000fe4000f8e0200 */
[C---:B-1----:R-:W-:Y:S02]  /*0bb0*/  @P1 IMAD R4, R10.reuse, UR37, RZ ;  /* 0x000000250a041c24 */ /* 0x042fe4000f8e02ff */
[----:B------:R-:W-:Y:S01]  /*0bc0*/  @P0 IMAD.IADD R3, R3, 0x1, R9 ;  /* 0x0000000103030824 */ /* 0x000fe200078e0209 */
[----:B------:R-:W-:Y:S01]  /*0bd0*/  @P1 SHF.R.S32.HI R9, RZ, 0x1f, R16 ;  /* 0x0000001fff091819 */ /* 0x000fe20000011410 */
[----:B------:R-:W-:Y:S02]  /*0be0*/  @P1 IMAD R11, R11, UR36, R4 ;  /* 0x000000240b0b1c24 */ /* 0x000fe4000f8e0204 */
[----:B------:R-:W-:-:S04]  /*0bf0*/  @P1 IMAD.WIDE.U32 R4, R10, UR36, RZ ;  /* 0x000000240a041c25 */ /* 0x000fc8000f8e00ff */
[-C--:B--2---:R-:W-:Y:S02]  /*0c00*/  @P0 IMAD R7, R7, R14.reuse, RZ ;  /* 0x0000000e07070224 */ /* 0x084fe400078e02ff */
[----:B------:R-:W-:Y:S02]  /*0c10*/  @P1 IMAD.IADD R5, R5, 0x1, R11 ;  /* 0x0000000105051824 */ /* 0x000fe400078e020b */
[----:B------:R-:W-:-:S04]  /*0c20*/  @P0 IMAD.WIDE.U32 R2, R16, R14, R2 ;  /* 0x0000000e10020225 */ /* 0x000fc800078e0002 */
[-C--:B---3--:R-:W-:Y:S02]  /*0c30*/  @P1 IMAD R0, R9, R22.reuse, RZ ;  /* 0x0000001609001224 */ /* 0x088fe400078e02ff */
[C---:B------:R-:W-:Y:S02]  /*0c40*/  @P0 IMAD R9, R16.reuse, R15, R7 ;  /* 0x0000000f10090224 */ /* 0x040fe400078e0207 */
[----:B------:R-:W-:Y:S01]  /*0c50*/  @P1 IMAD.WIDE.U32 R6, R16, R22, R4 ;  /* 0x0000001610061225 */ /* 0x000fe200078e0004 */
[----:B------:R-:W-:-:S03]  /*0c60*/  @P0 LEA R4, P2, R2, R12, 0x2 ;  /* 0x0000000c02040211 */ /* 0x000fc600078410ff */
[----:B------:R-:W-:Y:S01]  /*0c70*/  @P0 IMAD.IADD R3, R3, 0x1, R9 ;  /* 0x0000000103030824 */ /* 0x000fe200078e0209 */
[----:B------:R-:W-:Y:S01]  /*0c80*/  @P1 LEA R8, P3, R6, R20, 0x2 ;  /* 0x0000001406081211 */ /* 0x000fe200078610ff */
[----:B------:R-:W-:Y:S02]  /*0c90*/  @P1 IMAD R11, R16, R23, R0 ;  /* 0x00000017100b1224 */ /* 0x000fe400078e0200 */
[----:B------:R-:W0:Y:S01]  /*0ca0*/  LDC R23, c[0x0][0x424] ;  /* 0x00010900ff177b82 */ /* 0x000e220000000800 */
[----:B------:R-:W-:Y:S01]  /*0cb0*/  @P0 LEA.HI.X R5, R2, R13, R3, 0x2, P2 ;  /* 0x0000000d02050211 */ /* 0x000fe200010f1403 */
[----:B------:R-:W-:Y:S02]  /*0cc0*/  @P1 IMAD.IADD R0, R7, 0x1, R11 ;  /* 0x0000000107001824 */ /* 0x000fe400078e020b */
[----:B------:R-:W-:-:S03]  /*0cd0*/  IMAD.MOV.U32 R7, RZ, RZ, 0x3f800000 ;  /* 0x3f800000ff077424 */ /* 0x000fc600078e00ff */
[----:B------:R-:W-:Y:S01]  /*0ce0*/  @P1 LEA.HI.X R9, R6, R21, R0, 0x2, P3 ;  /* 0x0000001506091211 */ /* 0x000fe200018f1400 */
[----:B------:R-:W1:Y:S01]  /*0cf0*/  LDC.64 R2, c[0x0][0x418] ;  /* 0x00010600ff027b82 */ /* 0x000e620000000a00 */
[----:B------:R-:W-:Y:S01]  /*0d00*/  IMAD.MOV.U32 R0, RZ, RZ, 0x3f800000 ;  /* 0x3f800000ff007424 */ /* 0x000fe200078e00ff */
[----:B------:R-:W5:Y:S05]  /*0d10*/  @P0 LDG.E R7, desc[UR44][R4.64] ;  /* 0x0000002c04070981 */ /* 0x000f6a000c1e1900 */
[----:B------:R2:W5:Y:S01]  /*0d20*/  @P1 LDG.E R0, desc[UR44][R8.64] ;  /* 0x0000002c08001981 */ /* 0x000562000c1e1900 */
[----:B------:R-:W3:Y:S01]  /*0d30*/  LDC R6, c[0x0][0x2f0] ;  /* 0x0000bc00ff067b82 */ /* 0x000ee20000000800 */
[----:B--2---:R-:W-:-:S02]  /*0d40*/  LOP3.LUT R8, R17, 0xffff, RZ, 0xc0, !PT ;  /* 0x0000ffff11087812 */ /* 0x004fc400078ec0ff */
[----:B-1----:R-:W-:Y:S01]  /*0d50*/  ISETP.NE.U32.AND P0, PT, R2, RZ, PT ;  /* 0x000000ff0200720c */ /* 0x002fe20003f05070 */
[----:B------:R-:W-:-:S03]  /*0d60*/  IMAD.MOV.U32 R2, RZ, RZ, RZ ;  /* 0x000000ffff027224 */ /* 0x000fc600078e00ff */
[----:B------:R-:W-:-:S04]  /*0d70*/  ISETP.NE.AND.EX P0, PT, R3, RZ, PT, P0 ;  /* 0x000000ff0300720c */ /* 0x000fc80003f05300 */
[----:B0-----:R-:W-:-:S05]  /*0d80*/  SEL R23, R23, 0x1, P0 ;  /* 0x0000000117177807 */ /* 0x001fca0000000000 */
[----:B---3--:R-:W-:-:S04]  /*0d90*/  IMAD R23, R23, R6, RZ ;  /* 0x0000000617177224 */ /* 0x008fc800078e02ff */
[C---:B------:R-:W-:Y:S01]  /*0da0*/  VIADD R3, R23.reuse, 0xdf ;  /* 0x000000df17037836 */ /* 0x040fe20000000000 */
[----:B------:R-:W-:-:S03]  /*0db0*/  ISETP.GE.AND P0, PT, R23, 0x1, PT ;  /* 0x000000011700780c */ /* 0x000fc60003f06270 */
[----:B------:R-:W-:-:S05]  /*0dc0*/  IMAD.HI R2, R3, -0x6db6db6d, R2 ;  /* 0x9249249303027827 */ /* 0x000fca00078e0202 */
[----:B------:R-:W-:-:S04]  /*0dd0*/  SHF.R.U32.HI R3, RZ, 0x1f, R2 ;  /* 0x0000001fff037819 */ /* 0x000fc80000011602 */
[----:B------:R-:W-:Y:S01]  /*0de0*/  LEA.HI.SX32 R22, R2, R3, 0x19 ;  /* 0x0000000302167211 */ /* 0x000fe200078fcaff */
[----:B------:R-:W-:Y:S01]  /*0df0*/  IMAD.MOV.U32 R3, RZ, RZ, RZ ;  /* 0x000000ffff037224 */ /* 0x000fe200078e00ff */
[----:B------:R-:W-:Y:S06]  /*0e00*/  @!P0 BRA `(.L_x_11) ;  /* 0x0000000000748947 */ /* 0x000fec0003800000 */
[----:B------:R-:W-:-:S04]  /*0e10*/  SHF.R.U32.HI R5, RZ, 0x10, R17 ;  /* 0x00000010ff057819 */ /* 0x000fc80000011611 */
[----:B------:R-:W-:-:S13]  /*0e20*/  ISETP.NE.AND P0, PT, R5, RZ, PT ;  /* 0x000000ff0500720c */ /* 0x000fda0003f05270 */
[----:B------:R-:W0:Y:S02]  /*0e30*/  @!P0 LDC R5, c[0x0][0x9f0] ;  /* 0x00027c00ff058b82 */ /* 0x000e240000000800 */
[-C--:B0-----:R-:W-:Y:S02]  /*0e40*/  IABS R9, R5.reuse ;  /* 0x0000000500097213 */ /* 0x081fe40000000000 */
[----:B------:R-:W-:Y:S02]  /*0e50*/  IADD3 R4, R22, -0x1, R5 ;  /* 0xffffffff16047810 */ /* 0x000fe40007ffe005 */
[----:B------:R-:W0:Y:S01]  /*0e60*/  I2F.RP R6, R9 ;  /* 0x0000000900067306 */ /* 0x000e220000209400 */
[----:B------:R-:W-:-:S05]  /*0e70*/  IABS R12, R5 ;  /* 0x00000005000c7213 */ /* 0x000fca0000000000 */
[----:B------:R-:W-:Y:S02]  /*0e80*/  IMAD.MOV R12, RZ, RZ, -R12 ;  /* 0x000000ffff0c7224 */ /* 0x000fe400078e0a0c */
[----:B0-----:R-:W0:Y:S02]  /*0e90*/  MUFU.RCP R6, R6 ;  /* 0x0000000600067308 */ /* 0x001e240000001000 */
[----:B0-----:R-:W-:Y:S01]  /*0ea0*/  VIADD R2, R6, 0xffffffe ;  /* 0x0ffffffe06027836 */ /* 0x001fe20000000000 */
[----:B------:R-:W-:Y:S02]  /*0eb0*/  IABS R6, R4 ;  /* 0x0000000400067213 */ /* 0x000fe40000000000 */
[----:B------:R-:W-:-:S03]  /*0ec0*/  LOP3.LUT R4, R4, R5, RZ, 0x3c, !PT ;  /* 0x0000000504047212 */ /* 0x000fc600078e3cff */
[----:B------:R0:W1:Y:S01]  /*0ed0*/  F2I.FTZ.U32.TRUNC.NTZ R3, R2 ;  /* 0x0000000200037305 */ /* 0x000062000021f000 */
[----:B------:R-:W-:Y:S01]  /*0ee0*/  ISETP.GE.AND P2, PT, R4, RZ, PT ;  /* 0x000000ff0400720c */ /* 0x000fe20003f46270 */
[----:B0-----:R-:W-:Y:S02]  /*0ef0*/  IMAD.MOV.U32 R2, RZ, RZ, RZ ;  /* 0x000000ffff027224 */ /* 0x001fe400078e00ff */
[----:B-1----:R-:W-:-:S04]  /*0f00*/  IMAD.MOV R10, RZ, RZ, -R3 ;  /* 0x000000ffff0a7224 */ /* 0x002fc800078e0a03 */
[----:B------:R-:W-:-:S04]  /*0f10*/  IMAD R11, R10, R9, RZ ;  /* 0x000000090a0b7224 */ /* 0x000fc800078e02ff */
[----:B------:R-:W-:-:S04]  /*0f20*/  IMAD.HI.U32 R3, R3, R11, R2 ;  /* 0x0000000b03037227 */ /* 0x000fc800078e0002 */
[----:B------:R-:W-:Y:S02]  /*0f30*/  IMAD.MOV.U32 R2, RZ, RZ, R12 ;  /* 0x000000ffff027224 */ /* 0x000fe400078e000c */
[----:B------:R-:W-:-:S04]  /*0f40*/  IMAD.HI.U32 R3, R3, R6, RZ ;  /* 0x0000000603037227 */ /* 0x000fc800078e00ff */
[----:B------:R-:W-:-:S05]  /*0f50*/  IMAD R2, R3, R2, R6 ;  /* 0x0000000203027224 */ /* 0x000fca00078e0206 */
[----:B------:R-:W-:-:S13]  /*0f60*/  ISETP.GT.U32.AND P1, PT, R9, R2, PT ;  /* 0x000000020900720c */ /* 0x000fda0003f24070 */
[----:B------:R-:W-:Y:S02]  /*0f70*/  @!P1 IMAD.IADD R2, R2, 0x1, -R9 ;  /* 0x0000000102029824 */ /* 0x000fe400078e0a09 */
[----:B------:R-:W-:Y:S01]  /*0f80*/  @!P1 VIADD R3, R3, 0x1 ;  /* 0x0000000103039836 */ /* 0x000fe20000000000 */
[----:B------:R-:W-:Y:S02]  /*0f90*/  ISETP.NE.AND P1, PT, R5, RZ, PT ;  /* 0x000000ff0500720c */ /* 0x000fe40003f25270 */
[----:B------:R-:W-:-:S13]  /*0fa0*/  ISETP.GE.U32.AND P0, PT, R2, R9, PT ;  /* 0x000000090200720c */ /* 0x000fda0003f06070 */
[----:B------:R-:W-:-:S04]  /*0fb0*/  @P0 VIADD R3, R3, 0x1 ;  /* 0x0000000103030836 */ /* 0x000fc80000000000 */
[----:B------:R-:W-:Y:S01]  /*0fc0*/  @!P2 IMAD.MOV R3, RZ, RZ, -R3 ;  /* 0x000000ffff03a224 */ /* 0x000fe200078e0a03 */
[----:B------:R-:W-:-:S07]  /*0fd0*/  @!P1 LOP3.LUT R3, RZ, R5, RZ, 0x33, !PT ;  /* 0x00000005ff039212 */ /* 0x000fce00078e33ff */
.L_x_11:
[-C--:B------:R-:W-:Y:S02]  /*0fe0*/  IMAD R17, R8, R3.reuse, RZ ;  /* 0x0000000308117224 */ /* 0x080fe400078e02ff */
[----:B-----5:R-:W-:Y:S01]  /*0ff0*/  FMUL.FTZ R2, R7, R0 ;  /* 0x0000000007027220 */ /* 0x020fe20000410000 */
[----:B------:R-:W-:Y:S01]  /*1000*/  ULDC UR4, c[0x0][0x988] ;  /* 0x0002620000047ab9 */ /* 0x000fe20000000800 */
[----:B------:R-:W-:Y:S01]  /*1010*/  VIADD R19, R19, 0xffffff80 ;  /* 0xffffff8013137836 */ /* 0x000fe20000000000 */
[----:B------:R-:W-:Y:S01]  /*1020*/  PLOP3.LUT P0, PT, PT, PT, PT, 0x80, 0x0 ;  /* 0x000000000000781c */ /* 0x000fe20003f0f070 */
[----:B------:R-:W-:Y:S01]  /*1030*/  FMUL.FTZ R2, R2, UR4 ;  /* 0x0000000402027c20 */ /* 0x000fe20008410000 */
[----:B------:R-:W-:Y:S02]  /*1040*/  VIADDMNMX R22, R17, R3, R22, PT ;  /* 0x0000000311167246 */ /* 0x000fe40003800116 */
[----:B------:R-:W-:Y:S01]  /*1050*/  CS2R R4, SRZ ;  /* 0x0000000000047805 */ /* 0x000fe2000001ff00 */
[----:B------:R-:W-:Y:S01]  /*1060*/  IMAD.MOV.U32 R0, RZ, RZ, RZ ;  /* 0x000000ffff007224 */ /* 0x000fe200078e00ff */
[----:B------:R-:W-:-:S02]  /*1070*/  CS2R R6, SRZ ;  /* 0x0000000000067805 */ /* 0x000fc4000001ff00 */
[----:B------:R-:W-:Y:S02]  /*1080*/  ISETP.GT.AND P1, PT, R22, R17, PT ;  /* 0x000000111600720c */ /* 0x000fe40003f24270 */
[----:B------:R-:W-:Y:S02]  /*1090*/  CS2R R30, SRZ ;  /* 0x00000000001e7805 */ /* 0x000fe4000001ff00 */
[----:B------:R-:W-:Y:S02]  /*10a0*/  CS2R R26, SRZ ;  /* 0x00000000001a7805 */ /* 0x000fe4000001ff00 */
[----:B------:R-:W-:Y:S02]  /*10b0*/  CS2R R8, SRZ ;  /* 0x0000000000087805 */ /* 0x000fe4000001ff00 */
[----:B------:R-:W-:Y:S02]  /*10c0*/  CS2R R36, SRZ ;  /* 0x0000000000247805 */ /* 0x000fe4000001ff00 */
[----:B------:R-:W-:-:S02]  /*10d0*/  CS2R R38, SRZ ;  /* 0x0000000000267805 */ /* 0x000fc4000001ff00 */
[----:B------:R-:W-:Y:S02]  /*10e0*/  CS2R R34, SRZ ;  /* 0x0000000000227805 */ /* 0x000fe4000001ff00 */
[----:B------:R-:W-:Y:S02]  /*10f0*/  CS2R R10, SRZ ;  /* 0x00000000000a7805 */ /* 0x000fe4000001ff00 */
[----:B------:R-:W-:Y:S02]  /*1100*/  CS2R R44, SRZ ;  /* 0x00000000002c7805 */ /* 0x000fe4000001ff00 */
[----:B------:R-:W-:Y:S02]  /*1110*/  CS2R R12, SRZ ;  /* 0x00000000000c7805 */ /* 0x000fe4000001ff00 */
[----:B------:R-:W-:Y:S02]  /*1120*/  CS2R R46, SRZ ;  /* 0x00000000002e7805 */ /* 0x000fe4000001ff00 */
[----:B------:R-:W-:-:S02]  /*1130*/  CS2R R42, SRZ ;  /* 0x00000000002a7805 */ /* 0x000fc4000001ff00 */
[----:B------:R-:W-:Y:S01]  /*1140*/  CS2R R40, SRZ ;  /* 0x0000000000287805 */ /* 0x000fe2000001ff00 */
[----:B------:R-:W-:Y:S01]  /*1150*/  IMAD.MOV.U32 R52, RZ, RZ, RZ ;  /* 0x000000ffff347224 */ /* 0x000fe200078e00ff */
[----:B------:R-:W-:Y:S02]  /*1160*/  CS2R R14, SRZ ;  /* 0x00000000000e7805 */ /* 0x000fe4000001ff00 */
[----:B------:R-:W-:Y:S02]  /*1170*/  CS2R R54, SRZ ;  /* 0x0000000000367805 */ /* 0x000fe4000001ff00 */
[----:B------:R-:W-:Y:S01]  /*1180*/  CS2R R50, SRZ ;  /* 0x0000000000327805 */ /* 0x000fe2000001ff00 */
[----:B------:R-:W-:Y:S01]  /*1190*/  IMAD.MOV.U32 R49, RZ, RZ, RZ ;  /* 0x000000ffff317224 */ /* 0x000fe200078e00ff */
[----:B------:R-:W-:Y:S01]  /*11a0*/  CS2R R20, SRZ ;  /* 0x0000000000147805 */ /* 0x000fe2000001ff00 */
[----:B------:R-:W-:Y:S01]  /*11b0*/  IMAD.MOV.U32 R60, RZ, RZ, RZ ;  /* 0x000000ffff3c7224 */ /* 0x000fe200078e00ff */
[----:B------:R-:W-:-:S02]  /*11c0*/  CS2R R62, SRZ ;  /* 0x00000000003e7805 */ /* 0x000fc4000001ff00 */
[----:B------:R-:W-:Y:S01]  /*11d0*/  CS2R R58, SRZ ;  /* 0x00000000003a7805 */ /* 0x000fe2000001ff00 */
[----:B------:R-:W-:Y:S01]  /*11e0*/  IMAD.MOV.U32 R57, RZ, RZ, RZ ;  /* 0x000000ffff397224 */ /* 0x000fe200078e00ff */
        /* <DEDUP_REMOVED lines=11> */
[----:B------:R-:W-:-:S02]  /*12a0*/  IMAD.MOV.U32 R32, RZ, RZ, RZ ;  /* 0x000000ffff207224 */ /* 0x000fc400078e00ff */
[----:B------:R-:W-:Y:S02]  /*12b0*/  IMAD.MOV.U32 R73, RZ, RZ, RZ ;  /* 0x000000ffff497224 */ /* 0x000fe400078e00ff */
[----:B------:R-:W-:Y:S02]  /*12c0*/  IMAD.MOV.U32 R84, RZ, RZ, RZ ;  /* 0x000000ffff547224 */ /* 0x000fe400078e00ff */
[----:B------:R-:W-:Y:S01]  /*12d0*/  IMAD.MOV.U32 R81, RZ, RZ, RZ ;  /* 0x000000ffff517224 */ /* 0x000fe200078e00ff */
[----:B------:R-:W-:Y:S06]  /*12e0*/  @!P1 BRA `(.L_x_12) ;  /* 0x0000008000ac9947 */ /* 0x000fec0003800000 */
[----:B------:R-:W-:Y:S01]  /*12f0*/  SHF.R.S32.HI R0, RZ, 0x1f, R19 ;  /* 0x0000001fff007819 */ /* 0x000fe20000011413 */
[----:B------:R-:W0:Y:S01]  /*1300*/  S2UR UR5, SR_CgaCtaId ;  /* 0x00000000000579c3 */ /* 0x000e220000008800 */
[----:B------:R-:W-:Y:S02]  /*1310*/  UMOV UR39, 0x400 ;  /* 0x0000040000277882 */ /* 0x000fe40000000000 */
[----:B------:R-:W-:-:S04]  /*1320*/  LEA.HI R24, R0, R19, RZ, 0x7 ;  /* 0x0000001300187211 */ /* 0x000fc800078f38ff */
[----:B------:R-:W-:-:S06]  /*1330*/  SHF.R.S32.HI R0, RZ, 0x7, R24 ;  /* 0x00000007ff007819 */ /* 0x000fcc0000011418 */
[----:B------:R-:W1:Y:S01]  /*1340*/  SHFL.IDX PT, R0, R0, RZ, 0x1f ;  /* 0x00001fff00007589 */ /* 0x000e6200000e0000 */
[----:B0-----:R-:W-:-:S04]  /*1350*/  ULEA UR39, UR5, UR39, 0x18 ;  /* 0x0000002705277291 */ /* 0x001fc8000f8ec03f */
[----:B------:R-:W-:-:S04]  /*1360*/  UIADD3 UR5, UR39, 0x1c400, URZ ;  /* 0x0001c40027057890 */ /* 0x000fc8000fffe03f */
[----:B------:R-:W-:Y:S01]  /*1370*/  ULOP3.LUT UP0, URZ, UR5, 0x9f, URZ, 0xc0, !UPT ;  /* 0x0000009f053f7892 */ /* 0x000fe2000f80c03f */
[----:B-1----:R-:W-:-:S05]  /*1380*/  R2UR UR38, R0 ;  /* 0x00000000002672ca */ /* 0x002fca00000e0000 */
[----:B------:R-:W-:-:S08]  /*1390*/  PLOP3.LUT P0, PT, PT, PT, UP0, 0x80, 0x0 ;  /* 0x000000000000781c */ /* 0x000fd00003f0f008 */
[----:B------:R-:W-:-:S04]  /*13a0*/  ULEA.HI UR4, UR38, UR38, URZ, 0x1 ;  /* 0x0000002626047291 */ /* 0x000fc8000f8f083f */
[----:B------:R-:W-:-:S04]  /*13b0*/  ULOP3.LUT UR4, UR4, 0x1e, URZ, 0xc0, !UPT ;  /* 0x0000001e04047892 */ /* 0x000fc8000f8ec03f */
[----:B------:R-:W-:-:S04]  /*13c0*/  UIADD3 UR4, UR38, -UR4, URZ ;  /* 0x8000000426047290 */ /* 0x000fc8000fffe03f */
[----:B------:R-:W-:-:S04]  /*13d0*/  ULEA UR4, UR4, UR5, 0xd ;  /* 0x0000000504047291 */ /* 0x000fc8000f8e683f */
[----:B------:R-:W-:-:S04]  /*13e0*/  USHF.R.U32.HI UR4, URZ, 0x4, UR4 ;  /* 0x000000043f047899 */ /* 0x000fc80008011604 */
[----:B------:R-:W-:Y:S01]  /*13f0*/  ULOP3.LUT UR40, UR4, 0x3fff, URZ, 0xc0, !UPT ;  /* 0x00003fff04287892 */ /* 0x000fe2000f8ec03f */
[----:B------:R-:W-:Y:S11]  /*1400*/  @!P0 BRA `(.L_x_13) ;  /* 0x0000000000408947 */ /* 0x000ff60003800000 */
[----:B------:R-:W-:Y:S01]  /*1410*/  MOV R0, 0x0 ;  /* 0x0000000000007802 */ /* 0x000fe20000000f00 */
[----:B------:R-:W-:Y:S01]  /*1420*/  ULDC.64 UR4, c[0x4][0x98] ;  /* 0x0100260000047ab9 */ /* 0x000fe20000000a00 */
[----:B------:R-:W-:Y:S01]  /*1430*/  ULDC.64 UR6, c[0x4][0x30] ;  /* 0x01000c0000067ab9 */ /* 0x000fe20000000a00 */
[----:B------:R-:W-:Y:S01]  /*1440*/  IMAD.U32 R4, RZ, RZ, UR4 ;  /* 0x00000004ff047e24 */ /* 0x000fe2000f8e00ff */
[----:B------:R0:W1:Y:S01]  /*1450*/  LDC.64 R14, c[0x4][R0] ;  /* 0x01000000000e7b82 */ /* 0x0000620000000a00 */
[----:B------:R-:W-:Y:S01]  /*1460*/  IMAD.U32 R5, RZ, RZ, UR5 ;  /* 0x00000005ff057e24 */ /* 0x000fe2000f8e00ff */
[----:B------:R-:W-:Y:S01]  /*1470*/  ULDC.64 UR4, c[0x4][0xa0] ;  /* 0x0100280000047ab9 */ /* 0x000fe20000000a00 */
[----:B------:R-:W-:Y:S02]  /*1480*/  IMAD.U32 R10, RZ, RZ, UR6 ;  /* 0x00000006ff0a7e24 */ /* 0x000fe4000f8e00ff */
[----:B------:R-:W-:Y:S02]  /*1490*/  IMAD.U32 R6, RZ, RZ, UR4 ;  /* 0x00000004ff067e24 */ /* 0x000fe4000f8e00ff */
[----:B------:R-:W-:-:S02]  /*14a0*/  IMAD.U32 R7, RZ, RZ, UR5 ;  /* 0x00000005ff077e24 */ /* 0x000fc4000f8e00ff */
[----:B------:R-:W-:Y:S02]  /*14b0*/  IMAD.U32 R11, RZ, RZ, UR7 ;  /* 0x00000007ff0b7e24 */ /* 0x000fe4000f8e00ff */
[----:B------:R-:W-:Y:S02]  /*14c0*/  IMAD.MOV.U32 R8, RZ, RZ, 0x70 ;  /* 0x00000070ff087424 */ /* 0x000fe400078e00ff */
[----:B------:R-:W-:Y:S02]  /*14d0*/  IMAD.MOV.U32 R12, RZ, RZ, 0x1 ;  /* 0x00000001ff0c7424 */ /* 0x000fe400078e00ff */
[----:B0-----:R-:W-:-:S07]  /*14e0*/  IMAD.MOV.U32 R13, RZ, RZ, RZ ;  /* 0x000000ffff0d7224 */ /* 0x001fce00078e00ff */
[----:B------:R-:W-:-:S07]  /*14f0*/  LEPC R20, `(.L_x_13) ;  /* 0x000000001014794e */ /* 0x000fce0000000000 */
[----:B-1----:R-:W-:Y:S05]  /*1500*/  CALL.ABS.NOINC R14 ;  /* 0x000000000e007343 */ /* 0x002fea0003c00000 */
.L_x_13:
[----:B------:R-:W2:Y:S01]  /*1510*/  LDL.LU R20, [R1+0x1c] ;  /* 0x00001c0001147983 */ /* 0x000ea20000300800 */
[----:B------:R-:W-:-:S04]  /*1520*/  SHF.L.U32 R3, RZ, 0x1f, RZ ;  /* 0x0000001fff037819 */ /* 0x000fc800000006ff */
[----:B------:R-:W0:Y:S01]  /*1530*/  SYNCS.PHASECHK.TRANS64.TRYWAIT P1, [UR39+0x2e800], R3 ;  /* 0x02e80003ff0075a7 */ /* 0x000e220008020167 */
[----:B--2---:R-:W-:-:S04]  /*1540*/  LOP3.LUT R0, R20, 0x1, RZ, 0xfc, !PT ;  /* 0x0000000114007812 */ /* 0x004fc800078efcff */
[----:B------:R-:W-:Y:S01]  /*1550*/  ISETP.NE.AND P0, PT, R0, 0x3, PT ;  /* 0x000000030000780c */ /* 0x000fe20003f05270 */
[----:B0-----:R-:W-:-:S12]  /*1560*/  @!P1 BRA `(.L_x_14) ;  /* 0x000000dc00609947 */ /* 0x001fd80003800000 */
.L_x_93:
[----:B------:R-:W-:Y:S05]  /*1570*/  @!P0 BRA `(.L_x_15) ;  /* 0x0000000000048947 */ /* 0x000fea0003800000 */
[----:B------:R-:W-:Y:S01]  /*1580*/  BPT.TRAP 0x1 ;  /* 0x000000040000795c */ /* 0x000fe20000300000 */
.L_x_15:
[----:B------:R1:W2:Y:S01]  /*1590*/  SYNCS.PHASECHK.TRANS64.TRYWAIT P2, [UR39+0x2e830], R3 ;  /* 0x02e83003ff0075a7 */ /* 0x0002a20008040167 */
[----:B------:R-:W-:Y:S05]  /*15a0*/  @!P0 BRA `(.L_x_16) ;  /* 0x0000000000048947 */ /* 0x000fea0003800000 */
[----:B------:R-:W-:Y:S01]  /*15b0*/  BPT.TRAP 0x1 ;  /* 0x000000040000795c */ /* 0x000fe20000300000 */
.L_x_16:
[----:B0-----:R-:W0:Y:S01]  /*15c0*/  S2R R0, SR_TID.X ;  /* 0x0000000000007919 */ /* 0x001e220000002100 */
[----:B------:R-:W-:Y:S01]  /*15d0*/  IMAD.U32 R4, RZ, RZ, UR40 ;  /* 0x00000028ff047e24 */ /* 0x000fe2000f8e00ff */
[----:B0-----:R-:W-:-:S04]  /*15e0*/  LOP3.LUT R0, R0, 0x7f, RZ, 0xc0, !PT ;  /* 0x0000007f00007812 */ /* 0x001fc800078ec0ff */
[----:B------:R-:W-:Y:S01]  /*15f0*/  ISETP.NE.AND P1, PT, R0, RZ, PT ;  /* 0x000000ff0000720c */ /* 0x000fe20003f25270 */
[----:B--2---:R-:W-:-:S12]  /*1600*/  @P2 BRA `(.L_x_17) ;  /* 0x0000000000082947 */ /* 0x004fd80003800000 */
[----:B------:R-:W0:Y:S02]  /*1610*/  SYNCS.PHASECHK.TRANS64.TRYWAIT P2, [UR39+0x2e830], R3 ;  /* 0x02e83003ff0075a7 */ /* 0x000e240008040167 */
[----:B0-----:R-:W-:Y:S05]  /*1620*/  @!P2 BRA `(.L_x_18) ;  /* 0x000000dc0048a947 */ /* 0x001fea0003800000 */
.L_x_17:
[----:B------:R-:W-:Y:S05]  /*1630*/  WARPSYNC.ALL ;  /* 0x0000000000007948 */ /* 0x000fea0003800000 */
[----:B0-----:R-:W-:Y:S01]  /*1640*/  IMAD.MOV.U32 R0, RZ, RZ, RZ ;  /* 0x000000ffff007224 */ /* 0x001fe200078e00ff */
[----:B------:R-:W-:Y:S01]  /*1650*/  LOP3.LUT R4, R4, 0x10000, RZ, 0xfc, !PT ;  /* 0x0001000004047812 */ /* 0x000fe200078efcff */
[----:B------:R-:W-:Y:S02]  /*1660*/  IMAD.MOV.U32 R25, RZ, RZ, RZ ;  /* 0x000000ffff197224 */ /* 0x000fe400078e00ff */
[----:B------:R-:W-:Y:S01]  /*1670*/  IMAD.MOV.U32 R5, RZ, RZ, 0x40000040 ;  /* 0x40000040ff057424 */ /* 0x000fe200078e00ff */
[----:B------:R-:W-:Y:S01]  /*1680*/  UIADD3 UR4, UR39, 0x20400, URZ ;  /* 0x0002040027047890 */ /* 0x000fe2000fffe03f */
[----:B------:R-:W-:Y:S01]  /*1690*/  R2UR UR8, R4 ;  /* 0x00000000040872ca */ /* 0x000fe200000e0000 */
[----:B------:R-:W-:-:S02]  /*16a0*/  WARPGROUP.ARRIVE ;  /* 0x00000000000079c5 */ /* 0x000fc40000000000 */
[C---:B------:R-:W-:Y:S01]  /*16b0*/  R2UR UR9, R5.reuse ;  /* 0x00000000050972ca */ /* 0x040fe200000e0000 */
[----:B------:R-:W-:Y:S01]  /*16c0*/  USHF.R.U32.HI UR4, URZ, 0x4, UR4 ;  /* 0x000000043f047899 */ /* 0x000fe20008011604 */
[C---:B------:R-:W-:Y:S01]  /*16d0*/  R2UR UR20, R4.reuse ;  /* 0x00000000041472ca */ /* 0x040fe200000e0000 */
[----:B------:R-:W-:Y:S01]  /*16e0*/  UMOV UR11, 0x40000040 ;  /* 0x40000040000b7882 */ /* 0x000fe20000000000 */
[C---:B------:R-:W-:Y:S01]  /*16f0*/  R2UR UR21, R5.reuse ;  /* 0x00000000051572ca */ /* 0x040fe200000e0000 */
[----:B------:R-:W-:Y:S01]  /*1700*/  ULOP3.LUT UR4, UR4, 0x3fff, URZ, 0xc0, !UPT ;  /* 0x00003fff04047892 */ /* 0x000fe2000f8ec03f */
[C---:B------:R-:W-:Y:S01]  /*1710*/  R2UR UR16, R4.reuse ;  /* 0x00000000041072ca */ /* 0x040fe200000e0000 */
[----:B------:R-:W-:Y:S01]  /*1720*/  UMOV UR23, 0x40000040 ;  /* 0x4000004000177882 */ /* 0x000fe20000000000 */
[C---:B------:R-:W-:Y:S01]  /*1730*/  R2UR UR17, R5.reuse ;  /* 0x00000000051172ca */ /* 0x040fe200000e0000 */
[----:B------:R-:W-:Y:S01]  /*1740*/  ULOP3.LUT UR6, UR4, 0x10000, URZ, 0xfc, !UPT ;  /* 0x0001000004067892 */ /* 0x000fe2000f8efc3f */
[C---:B------:R-:W-:Y:S01]  /*1750*/  R2UR UR28, R4.reuse ;  /* 0x00000000041c72ca */ /* 0x040fe200000e0000 */
[----:B------:R-:W-:Y:S01]  /*1760*/  UMOV UR19, 0x40000040 ;  /* 0x4000004000137882 */ /* 0x000fe20000000000 */
[C---:B------:R-:W-:Y:S01]  /*1770*/  R2UR UR29, R5.reuse ;  /* 0x00000000051d72ca */ /* 0x040fe200000e0000 */
[----:B------:R-:W-:Y:S01]  /*1780*/  UIADD3 UR4, UR6, 0x100, URZ ;  /* 0x0000010006047890 */ /* 0x000fe2000fffe03f */
[C---:B------:R-:W-:Y:S01]  /*1790*/  R2UR UR24, R4.reuse ;  /* 0x00000000041872ca */ /* 0x040fe200000e0000 */
[----:B------:R-:W-:Y:S01]  /*17a0*/  UIADD3 UR12, UR6, 0x400, URZ ;  /* 0x00000400060c7890 */ /* 0x000fe2000fffe03f */
[C---:B------:R-:W-:Y:S01]  /*17b0*/  R2UR UR25, R5.reuse ;  /* 0x00000000051972ca */ /* 0x040fe200000e0000 */
[----:B------:R-:W-:Y:S01]  /*17c0*/  UMOV UR10, UR6 ;  /* 0x00000006000a7c82 */ /* 0x000fe20008000000 */
[----:B------:R-:W-:Y:S01]  /*17d0*/  UMOV UR31, 0x40000040 ;  /* 0x40000040001f7882 */ /* 0x000fe20000000000 */
[----:B------:R-:W-:Y:S01]  /*17e0*/  QGMMA.64x32x32.F32.E4M3.E4M3 R124, gdesc[UR8], RZ, !UPT, gsb0 ;  /* 0x00600000087c79f3 */ /* 0x000fe2000c0008ff */
[C---:B------:R-:W-:Y:S01]  /*17f0*/  R2UR UR8, R4.reuse ;  /* 0x00000000040872ca */ /* 0x040fe200000e0000 */
[----:B------:R-:W-:Y:S01]  /*1800*/  UMOV UR10, UR4 ;  /* 0x00000004000a7c82 */ /* 0x000fe20008000000 */
[----:B------:R-:W-:Y:S01]  /*1810*/  R2UR UR9, R5 ;  /* 0x00000000050972ca */ /* 0x000fe200000e0000 */
[----:B------:R-:W-:Y:S01]  /*1820*/  UMOV UR11, 0x40000040 ;  /* 0x40000040000b7882 */ /* 0x000fe20000000000 */
[----:B------:R-:W-:Y:S01]  /*1830*/  UMOV UR30, UR12 ;  /* 0x0000000c001e7c82 */ /* 0x000fe20008000000 */
[----:B------:R-:W-:Y:S01]  /*1840*/  UIADD3 UR26, UR6, 0x500, URZ ;  /* 0x00000500061a7890 */ /* 0x000fe2000fffe03f */
[----:B------:R-:W-:Y:S01]  /*1850*/  R2UR UR4, R4 ;  /* 0x00000000040472ca */ /* 0x000fe200000e0000 */
[----:B------:R-:W-:Y:S01]  /*1860*/  UMOV UR27, 0x40000040 ;  /* 0x40000040001b7882 */ /* 0x000fe20000000000 */
[----:B------:R-:W-:Y:S01]  /*1870*/  UIADD3 UR7, UR6, 0x2, URZ ;  /* 0x0000000206077890 */ /* 0x000fe2000fffe03f */
[----:B------:R-:W-:Y:S01]  /*1880*/  LOP3.LUT R24, R24, 0xffffff80, RZ, 0xc0, !PT ;  /* 0xffffff8018187812 */ /* 0x000fe200078ec0ff */
[----:B------:R-:W-:Y:S01]  /*1890*/  UIADD3 UR14, UR6, 0x4, URZ ;  /* 0x00000004060e7890 */ /* 0x000fe2000fffe03f */
[----:B------:R-:W-:Y:S01]  /*18a0*/  IMAD.MOV.U32 R6, RZ, RZ, -0x2 ;  /* 0xfffffffeff067424 */ /* 0x000fe200078e00ff */
[----:B------:R-:W-:Y:S01]  /*18b0*/  UMOV UR13, 0x40000040 ;  /* 0x40000040000d7882 */ /* 0x000fe20000000000 */
[----:B------:R-:W-:Y:S01]  /*18c0*/  UMOV UR15, 0x40000040 ;  /* 0x40000040000f7882 */ /* 0x000fe20000000000 */
[----:B------:R-:W-:Y:S01]  /*18d0*/  UIADD3 UR34, UR6, 0x206, URZ ;  /* 0x0000020606227890 */ /* 0x000fe2000fffe03f */
[----:B------:R-:W-:Y:S01]  /*18e0*/  IMAD.IADD R24, R19, 0x1, -R24 ;  /* 0x0000000113187824 */ /* 0x000fe200078e0a18 */
[----:B------:R-:W-:Y:S01]  /*18f0*/  UMOV UR35, 0x40000040 ;  /* 0x4000004000237882 */ /* 0x000fe20000000000 */
[----:B------:R-:W-:-:S02]  /*1900*/  P2R R10, PR, RZ, 0x2 ;  /* 0x00000002ff0a7803 */ /* 0x000fc40000000000 */
[----:B------:R-:W-:Y:S01]  /*1910*/  UIADD3 UR5, UR4, 0x2, URZ ;  /* 0x0000000204057890 */ /* 0x000fe2000fffe03f */
[----:B-1----:R-:W-:Y:S01]  /*1920*/  SHF.R.S32.HI R3, RZ, 0x1f, R24 ;  /* 0x0000001fff037819 */ /* 0x002fe20000011418 */
[----:B------:R-:W-:Y:S01]  /*1930*/  UIADD3 UR12, UR4, 0x4, URZ ;  /* 0x00000004040c7890 */ /* 0x000fe2000fffe03f */
[----:B------:R-:W-:Y:S02]  /*1940*/  P2R R8, PR, RZ, 0x1 ;  /* 0x00000001ff087803 */ /* 0x000fe40000000000 */
[----:B------:R-:W-:-:S04]  /*1950*/  LEA.HI R3, R3, R24, RZ, 0x2 ;  /* 0x0000001803037211 */ /* 0x000fc800078f10ff */
[----:B------:R-:W-:-:S05]  /*1960*/  LOP3.LUT R3, R3, 0x7ffffffc, RZ, 0xc0, !PT ;  /* 0x7ffffffc03037812 */ /* 0x000fca00078ec0ff */
[----:B------:R-:W-:-:S04]  /*1970*/  IMAD.IADD R3, R24, 0x1, -R3 ;  /* 0x0000000118037824 */ /* 0x000fc800078e0a03 */
[----:B------:R-:W-:-:S04]  /*1980*/  IMAD R6, R3, R6, 0xe0 ;  /* 0x000000e003067424 */ /* 0x000fc800078e0206 */
[----:B------:R-:W-:-:S04]  /*1990*/  IMAD.IADD R23, R6, 0x1, R23 ;  /* 0x0000000106177824 */ /* 0x000fc800078e0217 */
[C---:B------:R-:W-:Y:S02]  /*19a0*/  IMAD R6, R22.reuse, -0xe0, R23 ;  /* 0xffffff2016067824 */ /* 0x040fe400078e0217 */
[----:B------:R-:W-:-:S03]  /*19b0*/  VIADD R22, R22, 0xfffffffe ;  /* 0xfffffffe16167836 */ /* 0x000fc60000000000 */
[C---:B------:R-:W-:Y:S02]  /*19c0*/  ISETP.GT.AND P3, PT, R6.reuse, RZ, PT ;  /* 0x000000ff0600720c */ /* 0x040fe40003f64270 */
[C---:B------:R-:W-:Y:S02]  /*19d0*/  ISETP.GT.AND P6, PT, R6.reuse, 0x1, PT ;  /* 0x000000010600780c */ /* 0x040fe40003fc4270 */
[C---:B------:R-:W-:Y:S02]  /*19e0*/  ISETP.GT.AND P5, PT, R6.reuse, 0x8, PT ;  /* 0x000000080600780c */ /* 0x040fe40003fa4270 */
[C---:B------:R-:W-:Y:S02]  /*19f0*/  ISETP.GT.AND P2, PT, R6.reuse, 0x9, PT ;  /* 0x000000090600780c */ /* 0x040fe40003f44270 */
[C---:B------:R-:W-:Y:S01]  /*1a00*/  ISETP.GT.AND P4, PT, R6.reuse, 0x10, PT ;  /* 0x000000100600780c */ /* 0x040fe20003f84270 */
[----:B------:R-:W-:Y:S02]  /*1a10*/  WARPGROUP.DEPBAR.LE gsb0, 0x0 ;  /* 0x00008000000079c5 */ /* 0x000fe40000010000 */
[----:B------:R-:W-:Y:S01]  /*1a20*/  WARPGROUP.ARRIVE ;  /* 0x00000000000079c5 */ /* 0x000fe20000000000 */
[----:B------:R-:W-:-:S02]  /*1a30*/  ISETP.GT.AND P1, PT, R6, 0xb9, PT ;  /* 0x000000b90600780c */ /* 0x000fc40003f24270 */
[----:B------:R-:W-:-:S03]  /*1a40*/  ISETP.GT.AND P0, PT, R6, 0xc0, PT ;  /* 0x000000c00600780c */ /* 0x000fc60003f04270 */
[----:B------:R-:W-:Y:S01]  /*1a50*/  QGMMA.64x32x32.F32.E4M3.E4M3 R108, gdesc[UR8], RZ, !UPT, gsb0 ;  /* 0x00600000086c79f3 */ /* 0x000fe2000c0008ff */
[----:B------:R-:W-:Y:S01]  /*1a60*/  UIADD3 UR8, UR6, 0x200, URZ ;  /* 0x0000020006087890 */ /* 0x000fe2000fffe03f */
[----:B------:R-:W-:Y:S01]  /*1a70*/  R2UR UR9, R5 ;  /* 0x00000000050972ca */ /* 0x000fe200000e0000 */
[----:B------:R-:W-:Y:S01]  /*1a80*/  UIADD3 UR10, UR6, 0x300, URZ ;  /* 0x00000300060a7890 */ /* 0x000fe2000fffe03f */
[----:B------:R-:W-:-:S04]  /*1a90*/  UMOV UR11, 0x40000040 ;  /* 0x40000040000b7882 */ /* 0x000fc80000000000 */
[----:B------:R-:W-:Y:S01]  /*1aa0*/  UMOV UR22, UR8 ;  /* 0x0000000800167c82 */ /* 0x000fe20008000000 */
[----:B------:R-:W-:Y:S01]  /*1ab0*/  R2UR UR8, R4 ;  /* 0x00000000040872ca */ /* 0x000fe200000e0000 */
[----:B------:R-:W-:Y:S01]  /*1ac0*/  UMOV UR18, UR10 ;  /* 0x0000000a00127c82 */ /* 0x000fe20008000000 */
[----:B------:R-:W-:Y:S01]  /*1ad0*/  UIADD3 UR10, UR6, 0x600, URZ ;  /* 0x00000600060a7890 */ /* 0x000fe2000fffe03f */
[----:B------:R-:W-:Y:S02]  /*1ae0*/  WARPGROUP.DEPBAR.LE gsb0, 0x0 ;  /* 0x00008000000079c5 */ /* 0x000fe40000010000 */
[----:B------:R-:W-:-:S06]  /*1af0*/  WARPGROUP.ARRIVE ;  /* 0x00000000000079c5 */ /* 0x000fcc0000000000 */
[----:B------:R-:W-:Y:S01]  /*1b00*/  QGMMA.64x32x32.F32.E4M3.E4M3 R92, gdesc[UR20], RZ, !UPT, gsb0 ;  /* 0x00600000145c79f3 */ /* 0x000fe2000c0008ff */
[----:B------:R-:W-:Y:S01]  /*1b10*/  UIADD3 UR22, UR6, 0x506, URZ ;  /* 0x0000050606167890 */ /* 0x000fe2000fffe03f */
[----:B------:R-:W-:Y:S01]  /*1b20*/  UMOV UR23, 0x40000040 ;  /* 0x4000004000177882 */ /* 0x000fe20000000000 */
[----:B------:R-:W-:Y:S02]  /*1b30*/  WARPGROUP.DEPBAR.LE gsb0, 0x0 ;  /* 0x00008000000079c5 */ /* 0x000fe40000010000 */
[----:B------:R-:W-:-:S06]  /*1b40*/  WARPGROUP.ARRIVE ;  /* 0x00000000000079c5 */ /* 0x000fcc0000000000 */
[----:B------:R-:W-:Y:S01]  /*1b50*/  QGMMA.64x32x32.F32.E4M3.E4M3 R76, gdesc[UR16], RZ, !UPT, gsb0 ;  /* 0x00600000104c79f3 */ /* 0x000fe2000c0008ff */
[----:B------:R-:W-:Y:S02]  /*1b60*/  UIADD3 UR16, UR4, 0x6, URZ ;  /* 0x0000000604107890 */ /* 0x000fe4000fffe03f */
[----:B------:R-:W-:Y:S02]  /*1b70*/  UIADD3 UR4, UR6, 0x304, URZ ;  /* 0x0000030406047890 */ /* 0x000fe4000fffe03f */
[----:B------:R-:W-:Y:S01]  /*1b80*/  UIADD3 UR18, UR6, 0x6, URZ ;  /* 0x0000000606127890 */ /* 0x000fe2000fffe03f */
[----:B------:R-:W-:Y:S01]  /*1b90*/  UMOV UR17, 0x40000040 ;  /* 0x4000004000117882 */ /* 0x000fe20000000000 */
[----:B------:R-:W-:Y:S01]  /*1ba0*/  UMOV UR19, 0x40000040 ;  /* 0x4000004000137882 */ /* 0x000fe20000000000 */
[----:B------:R-:W-:Y:S01]  /*1bb0*/  UMOV UR32, UR16 ;  /* 0x0000001000207c82 */ /* 0x000fe20008000000 */
[----:B------:R-:W-:Y:S01]  /*1bc0*/  UMOV UR33, UR17 ;  /* 0x0000001100217c82 */ /* 0x000fe20008000000 */
[----:B------:R-:W-:Y:S01]  /*1bd0*/  UMOV UR20, UR16 ;  /* 0x0000001000147c82 */ /* 0x000fe20008000000 */
[----:B------:R-:W-:Y:S01]  /*1be0*/  UMOV UR21, UR17 ;  /* 0x0000001100157c82 */ /* 0x000fe20008000000 */
[----:B------:R-:W-:-:S02]  /*1bf0*/  WARPGROUP.DEPBAR.LE gsb0, 0x0 ;  /* 0x00008000000079c5 */ /* 0x000fc40000010000 */
[----:B------:R-:W-:-:S06]  /*1c00*/  WARPGROUP.ARRIVE ;  /* 0x00000000000079c5 */ /* 0x000fcc0000000000 */
[----:B------:R-:W-:Y:S01]  /*1c10*/  QGMMA.64x32x32.F32.E4M3.E4M3 R60, gdesc[UR28], RZ, !UPT, gsb0 ;  /* 0x006000001c3c79f3 */ /* 0x000fe2000c0008ff */
[----:B------:R-:W-:Y:S01]  /*1c20*/  UIADD3 UR30, UR6, 0x306, URZ ;  /* 0x00000306061e7890 */ /* 0x000fe2000fffe03f */
[----:B------:R-:W-:Y:S01]  /*1c30*/  UMOV UR28, UR16 ;  /* 0x00000010001c7c82 */ /* 0x000fe20008000000 */
[----:B------:R-:W-:Y:S01]  /*1c40*/  UMOV UR29, UR17 ;  /* 0x00000011001d7c82 */ /* 0x000fe20008000000 */
[----:B------:R-:W-:Y:S01]  /*1c50*/  UMOV UR31, 0x40000040 ;  /* 0x40000040001f7882 */ /* 0x000fe20000000000 */
[----:B------:R-:W-:Y:S02]  /*1c60*/  WARPGROUP.DEPBAR.LE gsb0, 0x0 ;  /* 0x00008000000079c5 */ /* 0x000fe40000010000 */
        /* <DEDUP_REMOVED lines=9> */
[----:B------:R-:W-:Y:S01]  /*1d00*/  UMOV UR8, UR5 ;  /* 0x0000000500087c82 */ /* 0x000fe20008000000 */
[----:B------:R-:W-:Y:S01]  /*1d10*/  UMOV UR9, 0x40000040 ;  /* 0x4000004000097882 */ /* 0x000fe20000000000 */
[----:B------:R-:W-:Y:S01]  /*1d20*/  UMOV UR10, UR7 ;  /* 0x00000007000a7c82 */ /* 0x000fe20008000000 */
[----:B------:R-:W-:Y:S01]  /*1d30*/  UMOV UR11, 0x40000040 ;  /* 0x40000040000b7882 */ /* 0x000fe20000000000 */
[----:B------:R-:W-:Y:S02]  /*1d40*/  UIADD3 UR5, UR6, 0x302, URZ ;  /* 0x0000030206057890 */ /* 0x000fe4000fffe03f */
[----:B------:R-:W-:Y:S01]  /*1d50*/  UIADD3 UR7, UR6, 0x402, URZ ;  /* 0x0000040206077890 */ /* 0x000fe2000fffe03f */
[----:B------:R-:W-:Y:S02]  /*1d60*/  WARPGROUP.DEPBAR.LE gsb0, 0x0 ;  /* 0x00008000000079c5 */ /* 0x000fe40000010000 */
[----:B------:R-:W-:-:S06]  /*1d70*/  WARPGROUP.ARRIVE ;  /* 0x00000000000079c5 */ /* 0x000fcc0000000000 */
[----:B------:R-:W-:Y:S01]  /*1d80*/  QGMMA.64x32x32.F32.E4M3.E4M3 R124, gdesc[UR8], R124, gsb0 ;  /* 0x00600000087c79f3 */ /* 0x000fe2000800087c */
[----:B------:R-:W-:Y:S01]  /*1d90*/  UIADD3 UR10, UR6, 0x102, URZ ;  /* 0x00000102060a7890 */ /* 0x000fe2000fffe03f */
[----:B------:R-:W-:Y:S01]  /*1da0*/  UMOV UR11, 0x40000040 ;  /* 0x40000040000b7882 */ /* 0x000fe20000000000 */
        /* <DEDUP_REMOVED lines=8> */
[----:B------:R-:W-:Y:S01]  /*1e30*/  UMOV UR10, UR5 ;  /* 0x00000005000a7c82 */ /* 0x000fe20008000000 */
[----:B------:R-:W-:Y:S01]  /*1e40*/  UMOV UR11, 0x40000040 ;  /* 0x40000040000b7882 */ /* 0x000fe20000000000 */
[----:B------:R-:W-:Y:S01]  /*1e50*/  UIADD3 UR5, UR6, 0x502, URZ ;  /* 0x0000050206057890 */ /* 0x000fe2000fffe03f */
        /* <DEDUP_REMOVED lines=17> */
[----:B------:R-:W-:Y:S02]  /*1f70*/  WARPGROUP.DEPBAR.LE gsb0, 0x0 ;  /* 0x00008000000079c5 */ /* 0x000fe40000010000 */
[----:B------:R-:W-:-:S06]  /*1f80*/  WARPGROUP.ARRIVE ;  /* 0x00000000000079c5 */ /* 0x000fcc0000000000 */
[----:B------:R-:W-:Y:S03]  /*1f90*/  QGMMA.64x32x32.F32.E4M3.E4M3 R28, gdesc[UR8], R28, gsb0 ;  /* 0x00600000081c79f3 */ /* 0x000fe6000800081c */
        /* <DEDUP_REMOVED lines=29> */
[----:B------:R-:W-:Y:S01]  /*2170*/  QGMMA.64x32x32.F32.E4M3.E4M3 R44, gdesc[UR12], R44, gsb0 ;  /* 0x006000000c2c79f3 */ /* 0x000fe2000800082c */
[----:B------:R-:W-:Y:S01]  /*2180*/  UMOV UR14, UR5 ;  /* 0x00000005000e7c82 */ /* 0x000fe20008000000 */
[----:B------:R-:W-:Y:S01]  /*2190*/  UMOV UR15, 0x40000040 ;  /* 0x40000040000f7882 */ /* 0x000fe20000000000 */
[----:B------:R-:W0:Y:S01]  /*21a0*/  S2UR UR5, SR_CgaCtaId ;  /* 0x00000000000579c3 */ /* 0x000e220000008800 */
        /* <DEDUP_REMOVED lines=9> */
[----:B------:R-:W-:Y:S01]  /*2240*/  WARPGROUP.ARRIVE ;  /* 0x00000000000079c5 */ /* 0x000fe20000000000 */
[----:B------:R-:W-:Y:S02]  /*2250*/  FSEL R9, R126, -INF , P3 ;  /* 0xff8000007e097808 */ /* 0x000fe40001800000 */
[----:B------:R-:W-:Y:S02]  /*2260*/  FSEL R127, R127, -INF , P6 ;  /* 0xff8000007f7f7808 */ /* 0x000fe40003000000 */
[----:B------:R-:W-:Y:S01]  /*2270*/  FSEL R141, R130, -INF , P5 ;  /* 0xff800000828d7808 */ /* 0x000fe20002800000 */
[----:B------:R-:W-:Y:S01]  /*2280*/  QGMMA.64x32x32.F32.E4M3.E4M3 R108, gdesc[UR16], R108, gsb0 ;  /* 0x00600000106c79f3 */ /* 0x000fe2000800086c */
[----:B------:R-:W-:Y:S01]  /*2290*/  FMNMX.FTZ R12, R9, R127, !PT ;  /* 0x0000007f090c7209 */ /* 0x000fe20007810000 */
[----:B------:R-:W-:Y:S01]  /*22a0*/  UIADD3 UR18, UR6, 0x606, URZ ;  /* 0x0000060606127890 */ /* 0x000fe2000fffe03f */
[----:B------:R-:W-:Y:S01]  /*22b0*/  FSEL R131, R131, -INF , P2 ;  /* 0xff80000083837808 */ /* 0x000fe20001000000 */
[----:B------:R-:W-:Y:S01]  /*22c0*/  UMOV UR19, 0x40000040 ;  /* 0x4000004000137882 */ /* 0x000fe20000000000 */
[----:B------:R-:W-:-:S02]  /*22d0*/  FMNMX.FTZ R12, R141, R12, !PT ;  /* 0x0000000c8d0c7209 */ /* 0x000fc40007810000 */
[----:B------:R-:W-:Y:S02]  /*22e0*/  FSEL R7, R124, -INF , P3 ;  /* 0xff8000007c077808 */ /* 0x000fe40001800000 */
[----:B------:R-:W-:Y:S02]  /*22f0*/  ISETP.GT.AND P3, PT, R6, 0x11, PT ;  /* 0x000000110600780c */ /* 0x000fe40003f64270 */
[----:B------:R-:W-:Y:S02]  /*2300*/  FSEL R143, R134, -INF , P4 ;  /* 0xff800000868f7808 */ /* 0x000fe40002000000 */
[----:B------:R-:W-:Y:S02]  /*2310*/  FMNMX.FTZ R12, R131, R12, !PT ;  /* 0x0000000c830c7209 */ /* 0x000fe40007810000 */
[----:B------:R-:W-:Y:S02]  /*2320*/  FSEL R125, R125, -INF , P6 ;  /* 0xff8000007d7d7808 */ /* 0x000fe40003000000 */
[----:B------:R-:W-:-:S02]  /*2330*/  ISETP.GT.AND P6, PT, R6, 0x18, PT ;  /* 0x000000180600780c */ /* 0x000fc40003fc4270 */
[----:B------:R-:W-:Y:S02]  /*2340*/  FSEL R135, R135, -INF , P3 ;  /* 0xff80000087877808 */ /* 0x000fe40001800000 */
[----:B------:R-:W-:Y:S02]  /*2350*/  FMNMX.FTZ R12, R143, R12, !PT ;  /* 0x0000000c8f0c7209 */ /* 0x000fe40007810000 */
[----:B------:R-:W-:Y:S02]  /*2360*/  FSEL R11, R128, -INF , P5 ;  /* 0xff800000800b7808 */ /* 0x000fe40002800000 */
[----:B------:R-:W-:Y:S02]  /*2370*/  ISETP.GT.AND P5, PT, R6, 0x19, PT ;  /* 0x000000190600780c */ /* 0x000fe40003fa4270 */
[----:B------:R-:W-:Y:S02]  /*2380*/  FSEL R145, R138, -INF , P6 ;  /* 0xff8000008a917808 */ /* 0x000fe40003000000 */
[----:B------:R-:W-:-:S02]  /*2390*/  FMNMX.FTZ R12, R135, R12, !PT ;  /* 0x0000000c870c7209 */ /* 0x000fc40007810000 */
[----:B------:R-:W-:Y:S02]  /*23a0*/  FSEL R133, R133, -INF , P3 ;  /* 0xff80000085857808 */ /* 0x000fe40001800000 */
[----:B------:R-:W-:Y:S02]  /*23b0*/  FSEL R139, R139, -INF , P5 ;  /* 0xff8000008b8b7808 */ /* 0x000fe40002800000 */
[----:B------:R-:W-:Y:S02]  /*23c0*/  ISETP.GT.AND P3, PT, R6, 0x20, PT ;  /* 0x000000200600780c */ /* 0x000fe40003f64270 */
[----:B------:R-:W-:Y:S02]  /*23d0*/  FMNMX.FTZ R12, R145, R12, !PT ;  /* 0x0000000c910c7209 */ /* 0x000fe40007810000 */
[----:B------:R-:W-:Y:S02]  /*23e0*/  FSEL R15, R136, -INF , P6 ;  /* 0xff800000880f7808 */ /* 0x000fe40003000000 */
[----:B------:R-:W-:-:S02]  /*23f0*/  ISETP.GT.AND P6, PT, R6, 0x21, PT ;  /* 0x000000210600780c */ /* 0x000fc40003fc4270 */
[----:B------:R-:W-:Y:S02]  /*2400*/  FMNMX.FTZ R12, R139, R12, !PT ;  /* 0x0000000c8b0c7209 */ /* 0x000fe40007810000 */
[----:B------:R-:W-:Y:S02]  /*2410*/  FSEL R13, R132, -INF , P4 ;  /* 0xff800000840d7808 */ /* 0x000fe40002000000 */
[----:B------:R-:W-:Y:S02]  /*2420*/  FSEL R137, R137, -INF , P5 ;  /* 0xff80000089897808 */ /* 0x000fe40002800000 */
[C---:B------:R-:W-:Y:S02]  /*2430*/  ISETP.GT.AND P5, PT, R6.reuse, 0x28, PT ;  /* 0x000000280600780c */ /* 0x040fe40003fa4270 */
[----:B------:R-:W-:Y:S02]  /*2440*/  ISETP.GT.AND P4, PT, R6, 0x30, PT ;  /* 0x000000300600780c */ /* 0x000fe40003f84270 */
[----:B------:R-:W-:-:S02]  /*2450*/  FSEL R129, R129, -INF , P2 ;  /* 0xff80000081817808 */ /* 0x000fc40001000000 */
[----:B------:R-:W-:Y:S01]  /*2460*/  ISETP.GT.AND P2, PT, R6, 0x29, PT ;  /* 0x000000290600780c */ /* 0x000fe20003f44270 */
[----:B------:R-:W-:Y:S02]  /*2470*/  WARPGROUP.DEPBAR.LE gsb0, 0x0 ;  /* 0x00008000000079c5 */ /* 0x000fe40000010000 */
[----:B------:R-:W-:Y:S01]  /*2480*/  WARPGROUP.ARRIVE ;  /* 0x00000000000079c5 */ /* 0x000fe20000000000 */
[----:B------:R-:W-:Y:S02]  /*2490*/  FSEL R147, R110, -INF , P3 ;  /* 0xff8000006e937808 */ /* 0x000fe40001800000 */
[----:B------:R-:W-:Y:S02]  /*24a0*/  FSEL R19, R108, -INF , P3 ;  /* 0xff8000006c137808 */ /* 0x000fe40001800000 */
[----:B------:R-:W-:Y:S01]  /*24b0*/  ISETP.GT.AND P3, PT, R6, 0x31, PT ;  /* 0x000000310600780c */ /* 0x000fe20003f64270 */
[----:B------:R-:W-:Y:S01]  /*24c0*/  QGMMA.64x32x32.F32.E4M3.E4M3 R92, gdesc[UR32], R92, gsb0 ;  /* 0x00600000205c79f3 */ /* 0x000fe2000800085c */
[----:B------:R-:W-:-:S02]  /*24d0*/  FSEL R149, R111, -INF , P6 ;  /* 0xff8000006f957808 */ /* 0x000fc40003000000 */
[----:B------:R-:W-:Y:S02]  /*24e0*/  FMNMX.FTZ R12, R147, R12, !PT ;  /* 0x0000000c930c7209 */ /* 0x000fe40007810000 */
[----:B------:R-:W-:Y:S02]  /*24f0*/  FSEL R117, R117, -INF , P3 ;  /* 0xff80000075757808 */ /* 0x000fe40001800000 */
[----:B------:R-:W-:Y:S02]  /*2500*/  FSEL R157, R119, -INF , P3 ;  /* 0xff800000779d7808 */ /* 0x000fe40001800000 */
[----:B------:R-:W-:Y:S02]  /*2510*/  FSEL R151, R114, -INF , P5 ;  /* 0xff80000072977808 */ /* 0x000fe40002800000 */
[----:B------:R-:W-:Y:S02]  /*2520*/  FMNMX.FTZ R12, R149, R12, !PT ;  /* 0x0000000c950c7209 */ /* 0x000fe40007810000 */
[----:B------:R-:W-:-:S02]  /*2530*/  FSEL R23, R116, -INF , P4 ;  /* 0xff80000074177808 */ /* 0x000fc40002000000 */
[----:B------:R-:W-:Y:S02]  /*2540*/  FSEL R155, R118, -INF , P4 ;  /* 0xff800000769b7808 */ /* 0x000fe40002000000 */
[----:B------:R-:W-:Y:S02]  /*2550*/  ISETP.GT.AND P3, PT, R6, 0x49, PT ;  /* 0x000000490600780c */ /* 0x000fe40003f64270 */
[----:B------:R-:W-:Y:S02]  /*2560*/  FSEL R21, R112, -INF , P5 ;  /* 0xff80000070157808 */ /* 0x000fe40002800000 */
[C---:B------:R-:W-:Y:S02]  /*2570*/  ISETP.GT.AND P4, PT, R6.reuse, 0x40, PT ;  /* 0x000000400600780c */ /* 0x040fe40003f84270 */
[----:B------:R-:W-:Y:S02]  /*2580*/  ISETP.GT.AND P5, PT, R6, 0x39, PT ;  /* 0x000000390600780c */ /* 0x000fe40003fa4270 */
[----:B------:R-:W-:-:S02]  /*2590*/  FSEL R153, R115, -INF , P2 ;  /* 0xff80000073997808 */ /* 0x000fc40001000000 */
[----:B------:R-:W-:Y:S02]  /*25a0*/  FMNMX.FTZ R12, R151, R12, !PT ;  /* 0x0000000c970c7209 */ /* 0x000fe40007810000 */
[----:B------:R-:W-:Y:S02]  /*25b0*/  FSEL R121, R121, -INF , P5 ;  /* 0xff80000079797808 */ /* 0x000fe40002800000 */
[----:B------:R-:W-:Y:S02]  /*25c0*/  FSEL R179, R123, -INF , P5 ;  /* 0xff8000007bb37808 */ /* 0x000fe40002800000 */
[----:B------:R-:W-:Y:S02]  /*25d0*/  ISETP.GT.AND P5, PT, R6, 0x41, PT ;  /* 0x000000410600780c */ /* 0x000fe40003fa4270 */
[----:B------:R-:W-:Y:S02]  /*25e0*/  FMNMX.FTZ R12, R153, R12, !PT ;  /* 0x0000000c990c7209 */ /* 0x000fe40007810000 */
[----:B------:R-:W-:-:S02]  /*25f0*/  FSEL R109, R109, -INF , P6 ;  /* 0xff8000006d6d7808 */ /* 0x000fc40003000000 */
[----:B------:R-:W-:Y:S02]  /*2600*/  ISETP.GT.AND P6, PT, R6, 0x38, PT ;  /* 0x000000380600780c */ /* 0x000fe40003fc4270 */
[----:B------:R-:W-:Y:S02]  /*2610*/  FMNMX.FTZ R12, R155, R12, !PT ;  /* 0x0000000c9b0c7209 */ /* 0x000fe40007810000 */
[----:B------:R-:W-:Y:S02]  /*2620*/  FSEL R169, R122, -INF , P6 ;  /* 0xff8000007aa97808 */ /* 0x000fe40003000000 */
[----:B------:R-:W-:Y:S02]  /*2630*/  FMNMX.FTZ R12, R157, R12, !PT ;  /* 0x0000000c9d0c7209 */ /* 0x000fe40007810000 */
[----:B------:R-:W-:Y:S02]  /*2640*/  FSEL R113, R113, -INF , P2 ;  /* 0xff80000071717808 */ /* 0x000fe40001000000 */
[----:B------:R-:W-:-:S02]  /*2650*/  FMNMX.FTZ R12, R169, R12, !PT ;  /* 0x0000000ca90c7209 */ /* 0x000fc40007810000 */
[----:B------:R-:W-:Y:S02]  /*2660*/  ISETP.GT.AND P2, PT, R6, 0x48, PT ;  /* 0x000000480600780c */ /* 0x000fe40003f44270 */
[----:B------:R-:W-:Y:S02]  /*2670*/  FSEL R27, R120, -INF , P6 ;  /* 0xff800000781b7808 */ /* 0x000fe40003000000 */
[----:B------:R-:W-:Y:S02]  /*2680*/  FMNMX.FTZ R12, R179, R12, !PT ;  /* 0x0000000cb30c7209 */ /* 0x000fe40007810000 */
[----:B------:R-:W-:Y:S01]  /*2690*/  ISETP.GT.AND P6, PT, R6, 0x69, PT ;  /* 0x000000690600780c */ /* 0x000fe20003fc4270 */
[----:B------:R-:W-:Y:S02]  /*26a0*/  WARPGROUP.DEPBAR.LE gsb0, 0x0 ;  /* 0x00008000000079c5 */ /* 0x000fe40000010000 */
[----:B------:R-:W-:Y:S01]  /*26b0*/  WARPGROUP.ARRIVE ;  /* 0x00000000000079c5 */ /* 0x000fe20000000000 */
[----:B------:R-:W-:-:S02]  /*26c0*/  FSEL R189, R99, -INF , P3 ;  /* 0xff80000063bd7808 */ /* 0x000fc40001800000 */
[----:B------:R-:W-:Y:S02]  /*26d0*/  FSEL R97, R97, -INF , P3 ;  /* 0xff80000061617808 */ /* 0x000fe40001800000 */
[----:B------:R-:W-:Y:S01]  /*26e0*/  FSEL R111, R92, -INF , P4 ;  /* 0xff8000005c6f7808 */ /* 0x000fe20002000000 */
[----:B------:R-:W-:Y:S01]  /*26f0*/  QGMMA.64x32x32.F32.E4M3.E4M3 R76, gdesc[UR28], R76, gsb0 ;  /* 0x006000001c4c79f3 */ /* 0x000fe2000800084c */
[----:B------:R-:W-:Y:S02]  /*2700*/  FSEL R197, R94, -INF , P4 ;  /* 0xff8000005ec57808 */ /* 0x000fe40002000000 */
[C---:B------:R-:W-:Y:S02]  /*2710*/  ISETP.GT.AND P3, PT, R6.reuse, 0x59, PT ;  /* 0x000000590600780c */ /* 0x040fe40003f64270 */
[----:B------:R-:W-:Y:S02]  /*2720*/  ISETP.GT.AND P4, PT, R6, 0x50, PT ;  /* 0x000000500600780c */ /* 0x000fe40003f84270 */
[----:B------:R-:W-:-:S02]  /*2730*/  FSEL R105, R105, -INF , P3 ;  /* 0xff80000069697808 */ /* 0x000fc40001800000 */
[----:B------:R-:W-:Y:S02]  /*2740*/  FSEL R199, R107, -INF , P3 ;  /* 0xff8000006bc77808 */ /* 0x000fe40001800000 */
[----:B------:R-:W-:Y:S02]  /*2750*/  FSEL R185, R102, -INF , P4 ;  /* 0xff80000066b97808 */ /* 0x000fe40002000000 */
[----:B------:R-:W-:Y:S02]  /*2760*/  FSEL R99, R100, -INF , P4 ;  /* 0xff80000064637808 */ /* 0x000fe40002000000 */
[----:B------:R-:W-:Y:S02]  /*2770*/  ISETP.GT.AND P3, PT, R6, 0x61, PT ;  /* 0x000000610600780c */ /* 0x000fe40003f64270 */
[----:B------:R-:W-:Y:S02]  /*2780*/  FSEL R187, R95, -INF , P5 ;  /* 0xff8000005fbb7808 */ /* 0x000fe40002800000 */
[----:B------:R-:W-:-:S02]  /*2790*/  FSEL R93, R93, -INF , P5 ;  /* 0xff8000005d5d7808 */ /* 0x000fc40002800000 */
[C---:B------:R-:W-:Y:S02]  /*27a0*/  ISETP.GT.AND P4, PT, R6.reuse, 0x60, PT ;  /* 0x000000600600780c */ /* 0x040fe40003f84270 */
[----:B------:R-:W-:Y:S02]  /*27b0*/  ISETP.GT.AND P5, PT, R6, 0x51, PT ;  /* 0x000000510600780c */ /* 0x000fe40003fa4270 */
[----:B------:R-:W-:Y:S02]  /*27c0*/  FSEL R177, R98, -INF , P2 ;  /* 0xff80000062b17808 */ /* 0x000fe40001000000 */
[----:B------:R-:W-:Y:S02]  /*27d0*/  FSEL R101, R101, -INF , P5 ;  /* 0xff80000065657808 */ /* 0x000fe40002800000 */
[----:B------:R-:W-:Y:S02]  /*27e0*/  FSEL R195, R103, -INF , P5 ;  /* 0xff80000067c37808 */ /* 0x000fe40002800000 */
[----:B------:R-:W-:-:S02]  /*27f0*/  ISETP.GT.AND P5, PT, R6, 0x70, PT ;  /* 0x000000700600780c */ /* 0x000fc40003fa4270 */
[----:B------:R-:W-:Y:S02]  /*2800*/  FSEL R95, R96, -INF , P2 ;  /* 0xff800000605f7808 */ /* 0x000fe40001000000 */
[----:B------:R-:W-:Y:S02]  /*2810*/  ISETP.GT.AND P2, PT, R6, 0x58, PT ;  /* 0x000000580600780c */ /* 0x000fe40003f44270 */
[----:B------:R-:W-:Y:S02]  /*2820*/  FMNMX.FTZ R12, R197, R12, !PT ;  /* 0x0000000cc50c7209 */ /* 0x000fe40007810000 */
[----:B------:R-:W-:Y:S02]  /*2830*/  FSEL R103, R104, -INF , P2 ;  /* 0xff80000068677808 */ /* 0x000fe40001000000 */
[----:B------:R-:W-:Y:S02]  /*2840*/  FSEL R193, R106, -INF , P2 ;  /* 0xff8000006ac17808 */ /* 0x000fe40001000000 */
[----:B------:R-:W-:-:S02]  /*2850*/  ISETP.GT.AND P2, PT, R6, 0x68, PT ;  /* 0x000000680600780c */ /* 0x000fc40003f44270 */
[----:B------:R-:W-:-:S04]  /*2860*/  FMNMX.FTZ R12, R187, R12, !PT ;  /* 0x0000000cbb0c7209 */ /* 0x000fc80007810000 */
[----:B------:R-:W-:-:S04]  /*2870*/  FMNMX.FTZ R12, R177, R12, !PT ;  /* 0x0000000cb10c7209 */ /* 0x000fc80007810000 */
[----:B------:R-:W-:-:S04]  /*2880*/  FMNMX.FTZ R12, R189, R12, !PT ;  /* 0x0000000cbd0c7209 */ /* 0x000fc80007810000 */
[----:B------:R-:W-:Y:S01]  /*2890*/  FMNMX.FTZ R12, R185, R12, !PT ;  /* 0x0000000cb90c7209 */ /* 0x000fe20007810000 */
[----:B------:R-:W-:Y:S02]  /*28a0*/  WARPGROUP.DEPBAR.LE gsb0, 0x0 ;  /* 0x00008000000079c5 */ /* 0x000fe40000010000 */
[----:B------:R-:W-:Y:S01]  /*28b0*/  WARPGROUP.ARRIVE ;  /* 0x00000000000079c5 */ /* 0x000fe20000000000 */
[----:B------:R-:W-:Y:S02]  /*28c0*/  FSEL R173, R79, -INF , P3 ;  /* 0xff8000004fad7808 */ /* 0x000fe40001800000 */
[----:B------:R-:W-:Y:S02]  /*28d0*/  FSEL R183, R78, -INF , P4 ;  /* 0xff8000004eb77808 */ /* 0x000fe40002000000 */
[----:B------:R-:W-:Y:S01]  /*28e0*/  FSEL R79, R76, -INF , P4 ;  /* 0xff8000004c4f7808 */ /* 0x000fe20002000000 */
[----:B------:R-:W-:Y:S01]  /*28f0*/  QGMMA.64x32x32.F32.E4M3.E4M3 R60, gdesc[UR24], R60, gsb0 ;  /* 0x00600000183c79f3 */ /* 0x000fe2000800083c */
[----:B------:R-:W-:-:S02]  /*2900*/  ISETP.GT.AND P4, PT, R6, 0x71, PT ;  /* 0x000000710600780c */ /* 0x000fc40003f84270 */
[----:B------:R-:W-:Y:S02]  /*2910*/  FSEL R167, R86, -INF , P5 ;  /* 0xff80000056a77808 */ /* 0x000fe40002800000 */
[----:B------:R-:W-:Y:S02]  /*2920*/  FSEL R165, R87, -INF , P4 ;  /* 0xff80000057a57808 */ /* 0x000fe40002000000 */
[----:B------:R-:W-:Y:S02]  /*2930*/  FSEL R87, R84, -INF , P5 ;  /* 0xff80000054577808 */ /* 0x000fe40002800000 */
[----:B------:R-:W-:Y:S02]  /*2940*/  FSEL R77, R77, -INF , P3 ;  /* 0xff8000004d4d7808 */ /* 0x000fe40001800000 */
[C---:B------:R-:W-:Y:S02]  /*2950*/  ISETP.GT.AND P5, PT, R6.reuse, 0x81, PT ;  /* 0x000000810600780c */ /* 0x040fe40003fa4270 */
[----:B------:R-:W-:-:S02]  /*2960*/  ISETP.GT.AND P3, PT, R6, 0x78, PT ;  /* 0x000000780600780c */ /* 0x000fc40003f64270 */
[----:B------:R-:W-:Y:S02]  /*2970*/  FSEL R163, R83, -INF , P6 ;  /* 0xff80000053a37808 */ /* 0x000fe40003000000 */
[----:B------:R-:W-:Y:S02]  /*2980*/  FSEL R159, R90, -INF , P3 ;  /* 0xff8000005a9f7808 */ /* 0x000fe40001800000 */
[----:B------:R-:W-:Y:S02]  /*2990*/  FSEL R81, R81, -INF , P6 ;  /* 0xff80000051517808 */ /* 0x000fe40003000000 */
[----:B------:R-:W-:Y:S02]  /*29a0*/  ISETP.GT.AND P6, PT, R6, 0x80, PT ;  /* 0x000000800600780c */ /* 0x000fe40003fc4270 */
[----:B------:R-:W-:Y:S02]  /*29b0*/  FSEL R85, R85, -INF , P4 ;  /* 0xff80000055557808 */ /* 0x000fe40002000000 */
[----:B------:R-:W-:-:S02]  /*29c0*/  FSEL R161, R82, -INF , P2 ;  /* 0xff80000052a17808 */ /* 0x000fc40001000000 */
[----:B------:R-:W-:Y:S02]  /*29d0*/  FSEL R83, R80, -INF , P2 ;  /* 0xff80000050537808 */ /* 0x000fe40001000000 */
[C---:B------:R-:W-:Y:S02]  /*29e0*/  ISETP.GT.AND P4, PT, R6.reuse, 0x88, PT ;  /* 0x000000880600780c */ /* 0x040fe40003f84270 */
[----:B------:R-:W-:Y:S02]  /*29f0*/  ISETP.GT.AND P2, PT, R6, 0x79, PT ;  /* 0x000000790600780c */ /* 0x000fe40003f44270 */
[----:B------:R-:W-:Y:S02]  /*2a00*/  FMNMX.FTZ R12, R195, R12, !PT ;  /* 0x0000000cc30c7209 */ /* 0x000fe40007810000 */
[----:B------:R-:W-:Y:S02]  /*2a10*/  FSEL R171, R91, -INF , P2 ;  /* 0xff8000005bab7808 */ /* 0x000fe40001000000 */
[----:B------:R-:W-:-:S02]  /*2a20*/  FSEL R89, R89, -INF , P2 ;  /* 0xff80000059597808 */ /* 0x000fc40001000000 */
[----:B------:R-:W-:Y:S02]  /*2a30*/  ISETP.GT.AND P2, PT, R6, 0x90, PT ;  /* 0x000000900600780c */ /* 0x000fe40003f44270 */
[----:B------:R-:W-:-:S04]  /*2a40*/  FMNMX.FTZ R12, R193, R12, !PT ;  /* 0x0000000cc10c7209 */ /* 0x000fc80007810000 */
        /* <DEDUP_REMOVED lines=8> */
[----:B------:R-:W-:Y:S01]  /*2ad0*/  ISETP.GT.AND P3, PT, R6, 0x89, PT ;  /* 0x000000890600780c */ /* 0x000fe20003f64270 */
[----:B------:R-:W-:Y:S01]  /*2ae0*/  QGMMA.64x32x32.F32.E4M3.E4M3 R44, gdesc[UR20], R44, gsb0 ;  /* 0x00600000142c79f3 */ /* 0x000fe2000800082c */
[----:B------:R-:W-:-:S02]  /*2af0*/  FSEL R175, R62, -INF , P6 ;  /* 0xff8000003eaf7808 */ /* 0x000fc40003000000 */
[----:B------:R-:W-:Y:S02]  /*2b00*/  FSEL R201, R67, -INF , P3 ;  /* 0xff80000043c97808 */ /* 0x000fe40001800000 */
[----:B------:R-:W-:Y:S02]  /*2b10*/  FSEL R67, R60, -INF , P6 ;  /* 0xff8000003c437808 */ /* 0x000fe40003000000 */
[----:B------:R-:W-:Y:S02]  /*2b20*/  ISETP.GT.AND P6, PT, R6, 0x91, PT ;  /* 0x000000910600780c */ /* 0x000fe40003fc4270 */
[----:B------:R-:W-:Y:S02]  /*2b30*/  FSEL R191, R66, -INF , P4 ;  /* 0xff80000042bf7808 */ /* 0x000fe40002000000 */
[----:B------:R-:W-:Y:S02]  /*2b40*/  FSEL R205, R71, -INF , P6 ;  /* 0xff80000047cd7808 */ /* 0x000fe40003000000 */
[----:B------:R-:W-:-:S02]  /*2b50*/  FSEL R71, R64, -INF , P4 ;  /* 0xff80000040477808 */ /* 0x000fc40002000000 */
[----:B------:R-:W-:Y:S02]  /*2b60*/  ISETP.GT.AND P4, PT, R6, 0x99, PT ;  /* 0x000000990600780c */ /* 0x000fe40003f84270 */
[----:B------:R-:W-:Y:S02]  /*2b70*/  FSEL R203, R70, -INF , P2 ;  /* 0xff80000046cb7808 */ /* 0x000fe40001000000 */
[----:B------:R-:W-:Y:S02]  /*2b80*/  FSEL R209, R75, -INF , P4 ;  /* 0xff8000004bd17808 */ /* 0x000fe40002000000 */
[----:B------:R-:W-:Y:S02]  /*2b90*/  FSEL R75, R68, -INF , P2 ;  /* 0xff800000444b7808 */ /* 0x000fe40001000000 */
[----:B------:R-:W-:Y:S02]  /*2ba0*/  ISETP.GT.AND P2, PT, R6, 0xa1, PT ;  /* 0x000000a10600780c */ /* 0x000fe40003f44270 */
[----:B------:R-:W-:-:S02]  /*2bb0*/  FSEL R65, R65, -INF , P3 ;  /* 0xff80000041417808 */ /* 0x000fc40001800000 */
[C---:B------:R-:W-:Y:S02]  /*2bc0*/  ISETP.GT.AND P3, PT, R6.reuse, 0xa0, PT ;  /* 0x000000a00600780c */ /* 0x040fe40003f64270 */
[----:B------:R-:W-:Y:S02]  /*2bd0*/  FSEL R61, R61, -INF , P5 ;  /* 0xff8000003d3d7808 */ /* 0x000fe40002800000 */
[----:B------:R-:W-:Y:S02]  /*2be0*/  ISETP.GT.AND P5, PT, R6, 0x98, PT ;  /* 0x000000980600780c */ /* 0x000fe40003fa4270 */
[----:B------:R-:W-:Y:S02]  /*2bf0*/  FSEL R69, R69, -INF , P6 ;  /* 0xff80000045457808 */ /* 0x000fe40003000000 */
[----:B------:R-:W-:Y:S02]  /*2c00*/  FSEL R207, R74, -INF , P5 ;  /* 0xff8000004acf7808 */ /* 0x000fe40002800000 */
[----:B------:R-:W-:-:S02]  /*2c10*/  ISETP.GT.AND P6, PT, R6, 0xa8, PT ;  /* 0x000000a80600780c */ /* 0x000fc40003fc4270 */
[----:B------:R-:W-:Y:S02]  /*2c20*/  FMNMX.FTZ R12, R163, R12, !PT ;  /* 0x0000000ca30c7209 */ /* 0x000fe40007810000 */
[----:B------:R-:W-:Y:S02]  /*2c30*/  FSEL R73, R73, -INF , P4 ;  /* 0xff80000049497808 */ /* 0x000fe40002000000 */
[----:B------:R-:W-:Y:S02]  /*2c40*/  ISETP.GT.AND P4, PT, R6, 0xb0, PT ;  /* 0x000000b00600780c */ /* 0x000fe40003f84270 */
        /* <DEDUP_REMOVED lines=11> */
[----:B------:R-:W-:Y:S02]  /*2d00*/  ISETP.GT.AND P2, PT, R6, 0xb8, PT ;  /* 0x000000b80600780c */ /* 0x000fe40003f44270 */
[----:B------:R-:W-:Y:S02]  /*2d10*/  P2R R26, PR, RZ, 0x2 ;  /* 0x00000002ff1a7803 */ /* 0x000fe40000000000 */
[----:B------:R-:W-:Y:S02]  /*2d20*/  FSEL R223, R58, -INF , P2 ;  /* 0xff8000003adf7808 */ /* 0x000fe40001000000 */
[----:B------:R-:W-:Y:S02]  /*2d30*/  FSEL R211, R46, -INF , P3 ;  /* 0xff8000002ed37808 */ /* 0x000fe40001800000 */
[----:B------:R-:W-:Y:S02]  /*2d40*/  FSEL R47, R72, -INF , P5 ;  /* 0xff800000482f7808 */ /* 0x000fe40002800000 */
        /* <DEDUP_REMOVED lines=8> */
[----:B------:R-:W-:Y:S02]  /*2dd0*/  FSEL R53, R53, -INF , P3 ;  /* 0xff80000035357808 */ /* 0x000fe40001800000 */
[C---:B------:R-:W-:Y:S02]  /*2de0*/  ISETP.GT.AND P3, PT, R6.reuse, 0xd0, PT ;  /* 0x000000d00600780c */ /* 0x040fe40003f64270 */
[----:B------:R-:W-:Y:S02]  /*2df0*/  ISETP.GT.AND P4, PT, R6, 0xd1, PT ;  /* 0x000000d10600780c */ /* 0x000fe40003f84270 */
[----:B------:R-:W-:Y:S02]  /*2e00*/  FMNMX.FTZ R12, R175, R12, !PT ;  /* 0x0000000caf0c7209 */ /* 0x000fe40007810000 */
[----:B------:R-:W-:-:S02]  /*2e10*/  FSEL R49, R49, -INF , P5 ;  /* 0xff80000031317808 */ /* 0x000fc40002800000 */
[----:B------:R-:W-:Y:S02]  /*2e20*/  FMNMX.FTZ R12, R181, R12, !PT ;  /* 0x0000000cb50c7209 */ /* 0x000fe40007810000 */
[----:B------:R-:W-:Y:S02]  /*2e30*/  ISETP.GT.AND P5, PT, R6, 0xd8, PT ;  /* 0x000000d80600780c */ /* 0x000fe40003fa4270 */
[----:B------:R-:W-:Y:S02]  /*2e40*/  FMNMX.FTZ R12, R191, R12, !PT ;  /* 0x0000000cbf0c7209 */ /* 0x000fe40007810000 */
[----:B------:R-:W-:Y:S02]  /*2e50*/  FSEL R215, R50, -INF , P6 ;  /* 0xff80000032d77808 */ /* 0x000fe40003000000 */
[----:B------:R-:W-:Y:S02]  /*2e60*/  FMNMX.FTZ R12, R201, R12, !PT ;  /* 0x0000000cc90c7209 */ /* 0x000fe40007810000 */
[----:B------:R-:W-:-:S02]  /*2e70*/  ISETP.GT.AND P6, PT, R6, 0xd9, PT ;  /* 0x000000d90600780c */ /* 0x000fc40003fc4270 */
[----:B------:R-:W-:-:S04]  /*2e80*/  FMNMX.FTZ R12, R203, R12, !PT ;  /* 0x0000000ccb0c7209 */ /* 0x000fc80007810000 */
[----:B------:R-:W-:-:S04]  /*2e90*/  FMNMX.FTZ R12, R205, R12, !PT ;  /* 0x0000000ccd0c7209 */ /* 0x000fc80007810000 */
[----:B------:R-:W-:Y:S01]  /*2ea0*/  FMNMX.FTZ R12, R207, R12, !PT ;  /* 0x0000000ccf0c7209 */ /* 0x000fe20007810000 */
[----:B------:R-:W-:Y:S02]  /*2eb0*/  WARPGROUP.DEPBAR.LE gsb0, 0x0 ;  /* 0x00008000000079c5 */ /* 0x000fe40000010000 */
[----:B------:R-:W-:Y:S02]  /*2ec0*/  FSEL R229, R31, -INF , P1 ;  /* 0xff8000001fe57808 */ /* 0x000fe40000800000 */
[----:B------:R-:W-:Y:S02]  /*2ed0*/  FSEL R31, R56, -INF , P2 ;  /* 0xff800000381f7808 */ /* 0x000fe40001000000 */
[C---:B------:R-:W-:Y:S02]  /*2ee0*/  ISETP.GT.AND P2, PT, R6.reuse, 0xc9, PT ;  /* 0x000000c90600780c */ /* 0x040fe40003f44270 */
[----:B------:R-:W-:Y:S02]  /*2ef0*/  ISETP.GT.AND P1, PT, R6, 0xc0, PT ;  /* 0x000000c00600780c */ /* 0x000fe40003f24270 */
[----:B------:R-:W-:-:S02]  /*2f00*/  FSEL R46, R35, -INF , P2 ;  /* 0xff800000232e7808 */ /* 0x000fc40001000000 */
[----:B------:R-:W-:Y:S02]  /*2f10*/  FSEL R35, R28, -INF , P1 ;  /* 0xff8000001c237808 */ /* 0x000fe40000800000 */
[----:B------:R-:W-:Y:S02]  /*2f20*/  FMNMX.FTZ R28, R7, R125, !PT ;  /* 0x0000007d071c7209 */ /* 0x000fe40007810000 */
[----:B------:R-:W-:Y:S02]  /*2f30*/  FSEL R227, R30, -INF , P0 ;  /* 0xff8000001ee37808 */ /* 0x000fe40000000000 */
[----:B------:R-:W-:Y:S02]  /*2f40*/  FMNMX.FTZ R28, R11, R28, !PT ;  /* 0x0000001c0b1c7209 */ /* 0x000fe40007810000 */
[----:B------:R-:W-:Y:S02]  /*2f50*/  ISETP.GT.AND P0, PT, R6, 0xc8, PT ;  /* 0x000000c80600780c */ /* 0x000fe40003f04270 */
[----:B------:R-:W-:-:S02]  /*2f60*/  FMNMX.FTZ R30, R129, R28, !PT ;  /* 0x0000001c811e7209 */ /* 0x000fc40007810000 */
[----:B------:R-:W-:Y:S02]  /*2f70*/  FSEL R48, R34, -INF , P0 ;  /* 0xff80000022307808 */ /* 0x000fe40000000000 */
[----:B------:R-:W-:Y:S02]  /*2f80*/  FMNMX.FTZ R30, R13, R30, !PT ;  /* 0x0000001e0d1e7209 */ /* 0x000fe40007810000 */
[----:B------:R-:W-:Y:S02]  /*2f90*/  P2R R24, PR, RZ, 0x1 ;  /* 0x00000001ff187803 */ /* 0x000fe40000000000 */
[----:B------:R-:W-:Y:S02]  /*2fa0*/  ISETP.GT.AND P0, PT, R6, 0xb9, PT ;  /* 0x000000b90600780c */ /* 0x000fe40003f04270 */
[----:B------:R-:W-:Y:S02]  /*2fb0*/  FMNMX.FTZ R30, R133, R30, !PT ;  /* 0x0000001e851e7209 */ /* 0x000fe40007810000 */
[----:B------:R-:W-:-:S02]  /*2fc0*/  FSEL R57, R57, -INF , P0 ;  /* 0xff80000039397808 */ /* 0x000fc40000000000 */
[----:B------:R-:W-:Y:S02]  /*2fd0*/  ISETP.NE.AND P0, PT, R24, RZ, PT ;  /* 0x000000ff1800720c */ /* 0x000fe40003f05270 */
[----:B------:R-:W-:Y:S02]  /*2fe0*/  FMNMX.FTZ R30, R15, R30, !PT ;  /* 0x0000001e0f1e7209 */ /* 0x000fe40007810000 */
[----:B------:R-:W-:Y:S02]  /*2ff0*/  FSEL R44, R38, -INF , P3 ;  /* 0xff800000262c7808 */ /* 0x000fe40001800000 */
[----:B------:R-:W-:Y:S02]  /*3000*/  FSEL R38, R39, -INF , P4 ;  /* 0xff80000027267808 */ /* 0x000fe40002000000 */
[----:B------:R-:W-:Y:S02]  /*3010*/  FSEL R39, R32, -INF , P0 ;  /* 0xff80000020277808 */ /* 0x000fe40000000000 */
[----:B------:R-:W-:-:S02]  /*3020*/  FMNMX.FTZ R32, R137, R30, !PT ;  /* 0x0000001e89207209 */ /* 0x000fc40007810000 */
[----:B------:R-:W-:Y:S02]  /*3030*/  FSEL R233, R42, -INF , P5 ;  /* 0xff8000002ae97808 */ /* 0x000fe40002800000 */
[----:B------:R-:W-:Y:S02]  /*3040*/  FMNMX.FTZ R32, R19, R32, !PT ;  /* 0x0000002013207209 */ /* 0x000fe40007810000 */
[----:B------:R-:W-:Y:S02]  /*3050*/  FMNMX.FTZ R12, R209, R12, !PT ;  /* 0x0000000cd10c7209 */ /* 0x000fe40007810000 */
[----:B------:R-:W-:Y:S02]  /*3060*/  FMNMX.FTZ R32, R109, R32, !PT ;  /* 0x000000206d207209 */ /* 0x000fe40007810000 */
[----:B------:R-:W-:Y:S02]  /*3070*/  FMNMX.FTZ R12, R211, R12, !PT ;  /* 0x0000000cd30c7209 */ /* 0x000fe40007810000 */
[----:B------:R-:W-:-:S02]  /*3080*/  FMNMX.FTZ R32, R21, R32, !PT ;  /* 0x0000002015207209 */ /* 0x000fc40007810000 */
[----:B------:R-:W-:Y:S02]  /*3090*/  FMNMX.FTZ R12, R213, R12, !PT ;  /* 0x0000000cd50c7209 */ /* 0x000fe40007810000 */
        /* <DEDUP_REMOVED lines=25> */
[----:B------:R-:W-:Y:S02]  /*3230*/  FSEL R231, R43, -INF , P6 ;  /* 0xff8000002be77808 */ /* 0x000fe40003000000 */
[----:B------:R-:W-:Y:S02]  /*3240*/  FMNMX.FTZ R50, R79, R50, !PT ;  /* 0x000000324f327209 */ /* 0x000fe40007810000 */
[----:B------:R-:W-:Y:S02]  /*3250*/  FMNMX.FTZ R12, R233, R12, !PT ;  /* 0x0000000ce90c7209 */ /* 0x000fe40007810000 */
[----:B------:R-:W-:-:S02]  /*3260*/  FMNMX.FTZ R50, R77, R50, !PT ;  /* 0x000000324d327209 */ /* 0x000fc40007810000 */
[----:B------:R-:W-:Y:S02]  /*3270*/  FMNMX.FTZ R12, R231, R12, !PT ;  /* 0x0000000ce70c7209 */ /* 0x000fe40007810000 */
[----:B------:R-:W-:Y:S02]  /*3280*/  FMNMX.FTZ R50, R83, R50, !PT ;  /* 0x0000003253327209 */ /* 0x000fe40007810000 */
[----:B------:R-:W-:Y:S01]  /*3290*/  ISETP.NE.AND P1, PT, R26, RZ, PT ;  /* 0x000000ff1a00720c */ /* 0x000fe20003f25270 */
[----:B------:R-:W1:Y:S01]  /*32a0*/  SHFL.BFLY PT, R3, R12, 0x2, 0x1f ;  /* 0x0c401f000c037f89 */ /* 0x000e6200000e0000 */
[----:B------:R-:W-:Y:S02]  /*32b0*/  FMNMX.FTZ R54, R81, R50, !PT ;  /* 0x0000003251367209 */ /* 0x000fe40007810000 */
[----:B------:R-:W-:Y:S02]  /*32c0*/  P2R R20, PR, RZ, 0x4 ;  /* 0x00000004ff147803 */ /* 0x000fe40000000000 */
[----:B------:R-:W-:-:S02]  /*32d0*/  FMNMX.FTZ R54, R87, R54, !PT ;  /* 0x0000003657367209 */ /* 0x000fc40007810000 */
[----:B------:R-:W-:Y:S02]  /*32e0*/  FSEL R29, R29, -INF , P1 ;  /* 0xff8000001d1d7808 */ /* 0x000fe40000800000 */
[----:B------:R-:W-:Y:S02]  /*32f0*/  FMNMX.FTZ R54, R85, R54, !PT ;  /* 0x0000003655367209 */ /* 0x000fe40007810000 */
[----:B------:R-:W-:Y:S02]  /*3300*/  ISETP.NE.AND P1, PT, R10, RZ, PT ;  /* 0x000000ff0a00720c */ /* 0x000fe40003f25270 */
[----:B------:R-:W-:Y:S02]  /*3310*/  FMNMX.FTZ R54, R63, R54, !PT ;  /* 0x000000363f367209 */ /* 0x000fe40007810000 */
[----:B------:R-:W-:Y:S02]  /*3320*/  ISETP.NE.AND P0, PT, R8, RZ, PT ;  /* 0x000000ff0800720c */ /* 0x000fe40003f05270 */
[----:B------:R-:W-:-:S04]  /*3330*/  FMNMX.FTZ R54, R89, R54, !PT ;  /* 0x0000003659367209 */ /* 0x000fc80007810000 */
[----:B------:R-:W-:Y:S02]  /*3340*/  FMNMX.FTZ R54, R67, R54, !PT ;  /* 0x0000003643367209 */ /* 0x000fe40007810000 */
[----:B-1----:R-:W-:Y:S02]  /*3350*/  FMNMX.FTZ R14, R12, R3, !PT ;  /* 0x000000030c0e7209 */ /* 0x002fe40007810000 */
[----:B------:R-:W-:-:S03]  /*3360*/  FMNMX.FTZ R54, R61, R54, !PT ;  /* 0x000000363d367209 */ /* 0x000fc60007810000 */
[----:B------:R-:W1:Y:S01]  /*3370*/  SHFL.BFLY PT, R3, R14, 0x1, 0x1f ;  /* 0x0c201f000e037f89 */ /* 0x000e6200000e0000 */
[----:B------:R-:W-:-:S04]  /*3380*/  FMNMX.FTZ R54, R71, R54, !PT ;  /* 0x0000003647367209 */ /* 0x000fc80007810000 */
[----:B------:R-:W-:-:S04]  /*3390*/  FMNMX.FTZ R58, R65, R54, !PT ;  /* 0x00000036413a7209 */ /* 0x000fc80007810000 */
[----:B------:R-:W-:-:S04]  /*33a0*/  FMNMX.FTZ R58, R75, R58, !PT ;  /* 0x0000003a4b3a7209 */ /* 0x000fc80007810000 */
[----:B------:R-:W-:-:S04]  /*33b0*/  FMNMX.FTZ R58, R69, R58, !PT ;  /* 0x0000003a453a7209 */ /* 0x000fc80007810000 */
[----:B------:R-:W-:-:S04]  /*33c0*/  FMNMX.FTZ R58, R47, R58, !PT ;  /* 0x0000003a2f3a7209 */ /* 0x000fc80007810000 */
[----:B------:R-:W-:Y:S02]  /*33d0*/  FMNMX.FTZ R60, R73, R58, !PT ;  /* 0x0000003a493c7209 */ /* 0x000fe40007810000 */
[----:B-1----:R-:W-:Y:S02]  /*33e0*/  FMNMX.FTZ R3, R14, R3, !PT ;  /* 0x000000030e037209 */ /* 0x002fe40007810000 */
[----:B------:R-:W-:Y:S02]  /*33f0*/  FMNMX.FTZ R60, R51, R60, !PT ;  /* 0x0000003c333c7209 */ /* 0x000fe40007810000 */
[----:B------:R-:W-:Y:S01]  /*3400*/  FSETP.NEU.FTZ.AND P2, PT, R3, -INF , PT ;  /* 0xff8000000300780b */ /* 0x000fe20003f5d000 */
[----:B------:R-:W-:Y:S01]  /*3410*/  FFMA.FTZ R235, R2, R3, -8 ;  /* 0xc100000002eb7423 */ /* 0x000fe20000010003 */
[----:B------:R-:W-:-:S04]  /*3420*/  FMNMX.FTZ R60, R45, R60, !PT ;  /* 0x0000003c2d3c7209 */ /* 0x000fc80007810000 */
[----:B------:R-:W-:Y:S02]  /*3430*/  FMNMX.FTZ R60, R55, R60, !PT ;  /* 0x0000003c373c7209 */ /* 0x000fe40007810000 */
[----:B------:R-:W-:Y:S02]  /*3440*/  FSEL R235, R235, RZ, P2 ;  /* 0x000000ffebeb7208 */ /* 0x000fe40001000000 */
[----:B------:R-:W-:Y:S02]  /*3450*/  FMNMX.FTZ R62, R49, R60, !PT ;  /* 0x0000003c313e7209 */ /* 0x000fe40007810000 */
[----:B------:R-:W-:Y:S01]  /*3460*/  ISETP.NE.AND P2, PT, R20, RZ, PT ;  /* 0x000000ff1400720c */ /* 0x000fe20003f45270 */
[C-C-:B------:R-:W-:Y:S01]  /*3470*/  FFMA.FTZ R56, R2.reuse, R159, -R235.reuse ;  /* 0x0000009f02387223 */ /* 0x140fe200000108eb */
[----:B------:R-:W-:Y:S01]  /*3480*/  FMNMX.FTZ R62, R59, R62, !PT ;  /* 0x0000003e3b3e7209 */ /* 0x000fe20007810000 */
[C-C-:B------:R-:W-:Y:S01]  /*3490*/  FFMA.FTZ R52, R2.reuse, R161, -R235.reuse ;  /* 0x000000a102347223 */ /* 0x140fe200000108eb */
[----:B------:R-:W-:Y:S01]  /*34a0*/  FSEL R159, R33, -INF , P2 ;  /* 0xff800000219f7808 */ /* 0x000fe20001000000 */
[C-C-:B------:R-:W-:Y:S01]  /*34b0*/  FFMA.FTZ R14, R2.reuse, R147, -R235.reuse ;  /* 0x00000093020e7223 */ /* 0x140fe200000108eb */
[----:B------:R-:W-:Y:S01]  /*34c0*/  FMNMX.FTZ R62, R53, R62, !PT ;  /* 0x0000003e353e7209 */ /* 0x000fe20007810000 */
[--C-:B------:R-:W-:Y:S01]  /*34d0*/  FFMA.FTZ R147, R2, R165, -R235.reuse ;  /* 0x000000a502937223 */ /* 0x100fe200000108eb */
[----:B------:R-:W-:Y:S01]  /*34e0*/  FSEL R161, R36, -INF , P3 ;  /* 0xff80000024a17808 */ /* 0x000fe20001800000 */
[C-C-:B------:R-:W-:Y:S01]  /*34f0*/  FFMA.FTZ R26, R2.reuse, R169, -R235.reuse ;  /* 0x000000a9021a7223 */ /* 0x140fe200000108eb */
[----:B------:R-:W-:Y:S01]  /*3500*/  FMNMX.FTZ R62, R31, R62, !PT ;  /* 0x0000003e1f3e7209 */ /* 0x000fe20007810000 */
[C-C-:B------:R-:W-:Y:S01]  /*3510*/  FFMA.FTZ R175, R2.reuse, R175, -R235.reuse ;  /* 0x000000af02af7223 */ /* 0x140fe200000108eb */
[----:B------:R-:W-:Y:S01]  /*3520*/  FSEL R165, R37, -INF , P4 ;  /* 0xff80000025a57808 */ /* 0x000fe20002000000 */
[--C-:B------:R-:W-:Y:S01]  /*3530*/  FFMA.FTZ R6, R2, R9, -R235.reuse ;  /* 0x0000000902067223 */ /* 0x100fe200000108eb */
[----:B------:R-:W-:Y:S01]  /*3540*/  FMNMX.FTZ R64, R57, R62, !PT ;  /* 0x0000003e39407209 */ /* 0x000fe20007810000 */
[----:B------:R1:W-:Y:S01]  /*3550*/  MUFU.EX2 R54, R175 ;  /* 0x000000af00367308 */ /* 0x0003e20000000800 */
[----:B------:R-:W-:Y:S01]  /*3560*/  FSEL R169, R40, -INF , P5 ;  /* 0xff80000028a97808 */ /* 0x000fe20002800000 */
[C-C-:B------:R-:W-:Y:S01]  /*3570*/  FFMA.FTZ R10, R2.reuse, R143, -R235.reuse ;  /* 0x0000008f020a7223 */ /* 0x140fe200000108eb */
[----:B------:R-:W-:Y:S01]  /*3580*/  FMNMX.FTZ R64, R35, R64, !PT ;  /* 0x0000004023407209 */ /* 0x000fe20007810000 */
[C-C-:B------:R-:W-:Y:S01]  /*3590*/  FFMA.FTZ R43, R2.reuse, R127, -R235.reuse ;  /* 0x0000007f022b7223 */ /* 0x140fe200000108eb */
[C-C-:B------:R-:W-:Y:S01]  /*35a0*/  FFMA.FTZ R143, R2.reuse, R173, -R235.reuse ;  /* 0x000000ad028f7223 */ /* 0x140fe200000108eb */
[C-C-:B------:R-:W-:Y:S01]  /*35b0*/  FFMA.FTZ R173, R2.reuse, R46, -R235.reuse ;  /* 0x0000002e02ad7223 */ /* 0x140fe200000108eb */
[----:B------:R-:W-:Y:S01]  /*35c0*/  FMNMX.FTZ R64, R29, R64, !PT ;  /* 0x000000401d407209 */ /* 0x000fe20007810000 */
[C-C-:B------:R-:W-:Y:S01]  /*35d0*/  FFMA.FTZ R8, R2.reuse, R141, -R235.reuse ;  /* 0x0000008d02087223 */ /* 0x140fe200000108eb */
[----:B-1----:R-:W-:Y:S01]  /*35e0*/  FSEL R175, R41, -INF , P6 ;  /* 0xff80000029af7808 */ /* 0x002fe20003000000 */
[----:B------:R-:W-:Y:S01]  /*35f0*/  MUFU.EX2 R6, R6 ;  /* 0x0000000600067308 */ /* 0x000fe20000000800 */
[----:B------:R-:W-:Y:S01]  /*3600*/  FMNMX.FTZ R64, R39, R64, !PT ;  /* 0x0000004027407209 */ /* 0x000fe20007810000 */
[C-C-:B------:R-:W-:Y:S01]  /*3610*/  FFMA.FTZ R91, R2.reuse, R131, -R235.reuse ;  /* 0x00000083025b7223 */ /* 0x140fe200000108eb */
[C-C-:B------:R-:W-:Y:S01]  /*3620*/  FFMA.FTZ R107, R2.reuse, R135, -R235.reuse ;  /* 0x00000087026b7223 */ /* 0x140fe200000108eb */
[C-C-:B------:R-:W-:Y:S01]  /*3630*/  FFMA.FTZ R12, R2.reuse, R145, -R235.reuse ;  /* 0x00000091020c7223 */ /* 0x140fe200000108eb */
[----:B------:R-:W-:Y:S01]  /*3640*/  FMNMX.FTZ R64, R159, R64, !PT ;  /* 0x000000409f407209 */ /* 0x000fe20007810000 */
[C-C-:B------:R-:W-:Y:S01]  /*3650*/  FFMA.FTZ R119, R2.reuse, R139, -R235.reuse ;  /* 0x0000008b02777223 */ /* 0x140fe200000108eb */
[C-C-:B------:R-:W-:Y:S01]  /*3660*/  FFMA.FTZ R115, R2.reuse, R149, -R235.reuse ;  /* 0x0000009502737223 */ /* 0x140fe200000108eb */
        /* <DEDUP_REMOVED lines=16> */
[----:B------:R-:W1:Y:S01]  /*3770*/  MUFU.EX2 R91, R91 ;  /* 0x0000005b005b7308 */ /* 0x000e620000000800 */
[C-C-:B------:R-:W-:Y:S01]  /*3780*/  FFMA.FTZ R141, R2.reuse, R195, -R235.reuse ;  /* 0x000000c3028d7223 */ /* 0x140fe200000108eb */
[----:B------:R-:W2:Y:S01]  /*3790*/  SHFL.BFLY PT, R68, R9, 0x2, 0x1f ;  /* 0x0c401f0009447f89 */ /* 0x000ea200000e0000 */
[C-C-:B------:R-:W-:Y:S01]  /*37a0*/  FFMA.FTZ R193, R2.reuse, R193, -R235.reuse ;  /* 0x000000c102c17223 */ /* 0x140fe200000108eb */
[C-C-:B------:R-:W-:Y:S01]  /*37b0*/  FFMA.FTZ R145, R2.reuse, R199, -R235.reuse ;  /* 0x000000c702917223 */ /* 0x140fe200000108eb */
[C-C-:B------:R-:W-:Y:S01]  /*37c0*/  FFMA.FTZ R183, R2.reuse, R183, -R235.reuse ;  /* 0x000000b702b77223 */ /* 0x140fe200000108eb */
[C-C-:B------:R-:W-:Y:S01]  /*37d0*/  FFMA.FTZ R149, R2.reuse, R163, -R235.reuse ;  /* 0x000000a302957223 */ /* 0x140fe200000108eb */
[C-C-:B------:R-:W-:Y:S01]  /*37e0*/  FFMA.FTZ R203, R2.reuse, R203, -R235.reuse ;  /* 0x000000cb02cb7223 */ /* 0x140fe200000108eb */
[----:B------:R-:W-:Y:S01]  /*37f0*/  MUFU.EX2 R10, R10 ;  /* 0x0000000a000a7308 */ /* 0x000fe20000000800 */
[C-C-:B------:R-:W-:Y:S01]  /*3800*/  FFMA.FTZ R167, R2.reuse, R167, -R235.reuse ;  /* 0x000000a702a77223 */ /* 0x140fe200000108eb */
[C-C-:B------:R-:W-:Y:S01]  /*3810*/  FFMA.FTZ R157, R2.reuse, R205, -R235.reuse ;  /* 0x000000cd029d7223 */ /* 0x140fe200000108eb */
[C-C-:B------:R-:W-:Y:S01]  /*3820*/  FFMA.FTZ R155, R2.reuse, R201, -R235.reuse ;  /* 0x000000c9029b7223 */ /* 0x140fe200000108eb */
[C-C-:B------:R-:W-:Y:S01]  /*3830*/  FFMA.FTZ R207, R2.reuse, R207, -R235.reuse ;  /* 0x000000cf02cf7223 */ /* 0x140fe200000108eb */
[C-C-:B------:R-:W-:Y:S01]  /*3840*/  FFMA.FTZ R153, R2.reuse, R171, -R235.reuse ;  /* 0x000000ab02997223 */ /* 0x140fe200000108eb */
[C-C-:B------:R-:W-:Y:S01]  /*3850*/  FFMA.FTZ R37, R2.reuse, R213, -R235.reuse ;  /* 0x000000d502257223 */ /* 0x140fe200000108eb */
[C-C-:B------:R-:W-:Y:S01]  /*3860*/  FFMA.FTZ R151, R2.reuse, R181, -R235.reuse ;  /* 0x000000b502977223 */ /* 0x140fe200000108eb */
[----:B------:R-:W-:Y:S01]  /*3870*/  MUFU.EX2 R107, R107 ;  /* 0x0000006b006b7308 */ /* 0x000fe20000000800 */
[----:B-1----:R-:W-:Y:S01]  /*3880*/  F2FP.SATFINITE.E4M3.F32.PACK_AB_MERGE_C R201, R91, R8, RZ ;  /* 0x000000085bc9723e */ /* 0x002fe200048070ff */
[C-C-:B------:R-:W-:Y:S01]  /*3890*/  FFMA.FTZ R209, R2.reuse, R209, -R235.reuse ;  /* 0x000000d102d17223 */ /* 0x140fe200000108eb */
[C-C-:B------:R-:W-:Y:S01]  /*38a0*/  FFMA.FTZ R191, R2.reuse, R191, -R235.reuse ;  /* 0x000000bf02bf7223 */ /* 0x140fe200000108eb */
[C-C-:B------:R-:W-:Y:S01]  /*38b0*/  FFMA.FTZ R36, R2.reuse, R211, -R235.reuse ;  /* 0x000000d302247223 */ /* 0x140fe200000108eb */
[C-C-:B------:R-:W-:Y:S01]  /*38c0*/  FFMA.FTZ R40, R2.reuse, R215, -R235.reuse ;  /* 0x000000d702287223 */ /* 0x140fe200000108eb */
[C-C-:B------:R-:W-:Y:S01]  /*38d0*/  FFMA.FTZ R41, R2.reuse, R217, -R235.reuse ;  /* 0x000000d902297223 */ /* 0x140fe200000108eb */
[C-C-:B------:R-:W-:Y:S01]  /*38e0*/  FFMA.FTZ R66, R2.reuse, R223, -R235.reuse ;  /* 0x000000df02427223 */ /* 0x140fe200000108eb */
[----:B------:R-:W-:Y:S01]  /*38f0*/  MUFU.EX2 R12, R12 ;  /* 0x0000000c000c7308 */ /* 0x000fe20000000800 */
[C-C-:B------:R-:W-:Y:S01]  /*3900*/  FFMA.FTZ R64, R2.reuse, R219, -R235.reuse ;  /* 0x000000db02407223 */ /* 0x140fe200000108eb */
[----:B--2---:R-:W-:Y:S01]  /*3910*/  FMNMX.FTZ R70, R9, R68, !PT ;  /* 0x0000004409467209 */ /* 0x004fe20007810000 */
[C-C-:B------:R-:W-:Y:S01]  /*3920*/  FFMA.FTZ R163, R2.reuse, R221, -R235.reuse ;  /* 0x000000dd02a37223 */ /* 0x140fe200000108eb */
[C-C-:B------:R-:W-:Y:S01]  /*3930*/  FFMA.FTZ R48, R2.reuse, R48, -R235.reuse ;  /* 0x0000003002307223 */ /* 0x140fe200000108eb */
[C---:B------:R-:W-:Y:S01]  /*3940*/  FFMA.FTZ R68, R2.reuse, R227, -R235 ;  /* 0x000000e302447223 */ /* 0x040fe200000108eb */
[----:B------:R-:W-:Y:S01]  /*3950*/  F2FP.SATFINITE.E4M3.F32.PACK_AB_MERGE_C R201, R43, R6, R201 ;  /* 0x000000062bc9723e */ /* 0x000fe200048070c9 */
[----:B------:R-:W1:Y:S01]  /*3960*/  SHFL.BFLY PT, R9, R70, 0x1, 0x1f ;  /* 0x0c201f0046097f89 */ /* 0x000e6200000e0000 */
[----:B------:R-:W-:Y:S01]  /*3970*/  MUFU.EX2 R119, R119 ;  /* 0x0000007700777308 */ /* 0x000fe20000000800 */
[C-C-:B------:R-:W-:Y:S01]  /*3980*/  FFMA.FTZ R171, R2.reuse, R229, -R235.reuse ;  /* 0x000000e502ab7223 */ /* 0x140fe200000108eb */
[C-C-:B------:R-:W-:Y:S01]  /*3990*/  FFMA.FTZ R179, R2.reuse, R231, -R235.reuse ;  /* 0x000000e702b37223 */ /* 0x140fe200000108eb */
[----:B------:R-:W-:-:S05]  /*39a0*/  FFMA.FTZ R44, R2, R44, -R235 ;  /* 0x0000002c022c7223 */ /* 0x000fca00000108eb */
[----:B------:R-:W-:Y:S08]  /*39b0*/  MUFU.EX2 R14, R14 ;  /* 0x0000000e000e7308 */ /* 0x000ff00000000800 */
[----:B------:R-:W-:Y:S01]  /*39c0*/  MUFU.EX2 R115, R115 ;  /* 0x0000007300737308 */ /* 0x000fe20000000800 */
[----:B-1----:R-:W-:-:S07]  /*39d0*/  FMNMX.FTZ R9, R70, R9, !PT ;  /* 0x0000000946097209 */ /* 0x002fce0007810000 */
[----:B------:R-:W-:Y:S01]  /*39e0*/  MUFU.EX2 R24, R24 ;  /* 0x0000001800187308 */ /* 0x000fe20000000800 */
[----:B------:R-:W-:Y:S01]  /*39f0*/  FSETP.NEU.FTZ.AND P2, PT, R9, -INF , PT ;  /* 0xff8000000900780b */ /* 0x000fe20003f5d000 */
[----:B------:R-:W-:-:S06]  /*3a00*/  FFMA.FTZ R72, R2, R9, -8 ;  /* 0xc100000002487423 */ /* 0x000fcc0000010009 */
[----:B------:R-:W-:Y:S01]  /*3a10*/  MUFU.EX2 R127, R127 ;  /* 0x0000007f007f7308 */ /* 0x000fe20000000800 */
[----:B------:R-:W-:Y:S02]  /*3a20*/  FSEL R72, R72, RZ, P2 ;  /* 0x000000ff48487208 */ /* 0x000fe40001000000 */
[----:B------:R-:W-:-:S03]  /*3a30*/  ISETP.GE.AND P2, PT, R22, R17, PT ;  /* 0x000000111600720c */ /* 0x000fc60003f46270 */
        /* <DEDUP_REMOVED lines=9> */
[--C-:B------:R-:W-:Y:S01]  /*3ad0*/  FFMA.FTZ R102, R2, R81, -R72.reuse ;  /* 0x0000005102667223 */ /* 0x100fe20000010848 */
[----:B------:R-:W-:Y:S01]  /*3ae0*/  FADD.FTZ R85, R6, R43 ;  /* 0x0000002b06557221 */ /* 0x000fe20000010000 */
[C-C-:B------:R-:W-:Y:S01]  /*3af0*/  FFMA.FTZ R81, R2.reuse, R63, -R72.reuse ;  /* 0x0000003f02517223 */ /* 0x140fe20000010848 */
[C-C-:B------:R-:W-:Y:S01]  /*3b00*/  FFMA.FTZ R129, R2.reuse, R137, -R72.reuse ;  /* 0x0000008902817223 */ /* 0x140fe20000010848 */
[----:B------:R-:W-:Y:S01]  /*3b10*/  FFMA.FTZ R13, R2, R19, -R72 ;  /* 0x00000013020d7223 */ /* 0x000fe20000010848 */
[----:B------:R-:W1:Y:S01]  /*3b20*/  MUFU.EX2 R46, R46 ;  /* 0x0000002e002e7308 */ /* 0x000e620000000800 */
[----:B------:R-:W-:Y:S01]  /*3b30*/  FADD.FTZ R98, R8, R85 ;  /* 0x0000005508627221 */ /* 0x000fe20000010000 */
[----:B------:R-:W-:-:S02]  /*3b40*/  IMAD.U32 R85, RZ, RZ, UR39 ;  /* 0x00000027ff557e24 */ /* 0x000fc4000f8e00ff */
[C-C-:B------:R-:W-:Y:S01]  /*3b50*/  FFMA.FTZ R74, R2.reuse, R109, -R72.reuse ;  /* 0x0000006d024a7223 */ /* 0x140fe20000010848 */
[C-C-:B------:R-:W-:Y:S01]  /*3b60*/  FFMA.FTZ R21, R2.reuse, R21, -R72.reuse ;  /* 0x0000001502157223 */ /* 0x140fe20000010848 */
[C-C-:B------:R-:W-:Y:S01]  /*3b70*/  FFMA.FTZ R84, R2.reuse, R113, -R72.reuse ;  /* 0x0000007102547223 */ /* 0x140fe20000010848 */
[C-C-:B------:R-:W-:Y:S01]  /*3b80*/  FFMA.FTZ R15, R2.reuse, R23, -R72.reuse ;  /* 0x00000017020f7223 */ /* 0x140fe20000010848 */
[C-C-:B------:R-:W-:Y:S01]  /*3b90*/  FFMA.FTZ R78, R2.reuse, R117, -R72.reuse ;  /* 0x00000075024e7223 */ /* 0x140fe20000010848 */
[----:B------:R-:W2:Y:S01]  /*3ba0*/  MUFU.EX2 R76, R76 ;  /* 0x0000004c004c7308 */ /* 0x000ea20000000800 */
[C-C-:B------:R-:W-:Y:S01]  /*3bb0*/  FFMA.FTZ R27, R2.reuse, R27, -R72.reuse ;  /* 0x0000001b021b7223 */ /* 0x140fe20000010848 */
[C-C-:B------:R-:W-:Y:S01]  /*3bc0*/  FFMA.FTZ R88, R2.reuse, R121, -R72.reuse ;  /* 0x0000007902587223 */ /* 0x140fe20000010848 */
[C-C-:B------:R-:W-:Y:S01]  /*3bd0*/  FFMA.FTZ R19, R2.reuse, R111, -R72.reuse ;  /* 0x0000006f02137223 */ /* 0x140fe20000010848 */
[C-C-:B------:R-:W-:Y:S01]  /*3be0*/  FFMA.FTZ R65, R2.reuse, R65, -R72.reuse ;  /* 0x0000004102417223 */ /* 0x140fe20000010848 */
[C-C-:B------:R-:W-:Y:S01]  /*3bf0*/  FFMA.FTZ R82, R2.reuse, R93, -R72.reuse ;  /* 0x0000005d02527223 */ /* 0x140fe20000010848 */
[C-C-:B------:R-:W-:Y:S01]  /*3c00*/  FFMA.FTZ R92, R2.reuse, R95, -R72.reuse ;  /* 0x0000005f025c7223 */ /* 0x140fe20000010848 */
[C---:B------:R-:W-:Y:S01]  /*3c10*/  FFMA.FTZ R93, R2.reuse, R97, -R72 ;  /* 0x00000061025d7223 */ /* 0x040fe20000010848 */
[----:B------:R-:W3:Y:S01]  /*3c20*/  MUFU.EX2 R125, R125 ;  /* 0x0000007d007d7308 */ /* 0x000ee20000000800 */
[----:B-1----:R-:W-:Y:S01]  /*3c30*/  FADD.FTZ R63, R7, R46 ;  /* 0x0000002e073f7221 */ /* 0x002fe20000010000 */
[C-C-:B------:R-:W-:Y:S01]  /*3c40*/  FFMA.FTZ R23, R2.reuse, R99, -R72.reuse ;  /* 0x0000006302177223 */ /* 0x140fe20000010848 */
[C-C-:B------:R-:W-:Y:S01]  /*3c50*/  FFMA.FTZ R86, R2.reuse, R101, -R72.reuse ;  /* 0x0000006502567223 */ /* 0x140fe20000010848 */
[C-C-:B------:R-:W-:Y:S01]  /*3c60*/  FFMA.FTZ R95, R2.reuse, R103, -R72.reuse ;  /* 0x00000067025f7223 */ /* 0x140fe20000010848 */
[C-C-:B------:R-:W-:Y:S01]  /*3c70*/  FFMA.FTZ R100, R2.reuse, R105, -R72.reuse ;  /* 0x0000006902647223 */ /* 0x140fe20000010848 */
[C-C-:B------:R-:W-:Y:S01]  /*3c80*/  FFMA.FTZ R79, R2.reuse, R79, -R72.reuse ;  /* 0x0000004f024f7223 */ /* 0x140fe20000010848 */
[--C-:B------:R-:W-:Y:S01]  /*3c90*/  FFMA.FTZ R90, R2, R77, -R72.reuse ;  /* 0x0000004d025a7223 */ /* 0x100fe20000010848 */
[----:B------:R-:W1:Y:S01]  /*3ca0*/  MUFU.EX2 R11, R11 ;  /* 0x0000000b000b7308 */ /* 0x000e620000000800 */
[----:B--2---:R-:W-:Y:S01]  /*3cb0*/  FADD.FTZ R96, R76, R63 ;  /* 0x0000003f4c607221 */ /* 0x004fe20000010000 */
[C---:B------:R-:W-:Y:S01]  /*3cc0*/  FFMA.FTZ R63, R2.reuse, R67, -R72 ;  /* 0x00000043023f7223 */ /* 0x040fe20000010848 */
[----:B------:R-:W-:Y:S01]  /*3cd0*/  FADD.FTZ R67, R91, R98 ;  /* 0x000000625b437221 */ /* 0x000fe20000010000 */
[C-C-:B------:R-:W-:Y:S01]  /*3ce0*/  FFMA.FTZ R83, R2.reuse, R83, -R72.reuse ;  /* 0x0000005302537223 */ /* 0x140fe20000010848 */
[C-C-:B------:R-:W-:Y:S01]  /*3cf0*/  FFMA.FTZ R51, R2.reuse, R51, -R72.reuse ;  /* 0x0000003302337223 */ /* 0x140fe20000010848 */
[----:B------:R-:W-:Y:S01]  /*3d00*/  FFMA.FTZ R77, R2, R87, -R72 ;  /* 0x00000057024d7223 */ /* 0x000fe20000010848 */
[----:B------:R-:W-:Y:S01]  /*3d10*/  FADD.FTZ R98, R10, R67 ;  /* 0x000000430a627221 */ /* 0x000fe20000010000 */
[----:B------:R-:W2:Y:S01]  /*3d20*/  MUFU.EX2 R70, R70 ;  /* 0x0000004600467308 */ /* 0x000ea20000000800 */
[----:B---3--:R-:W-:Y:S01]  /*3d30*/  FADD.FTZ R96, R125, R96 ;  /* 0x000000607d607221 */ /* 0x008fe20000010000 */
[----:B------:R-:W-:Y:S01]  /*3d40*/  @!P1 VIADD R67, R85, 0x2e840 ;  /* 0x0002e84055439836 */ /* 0x000fe20000000000 */
[----:B------:R-:W-:Y:S01]  /*3d50*/  F2FP.SATFINITE.E4M3.F32.PACK_AB_MERGE_C R205, R127, R24, RZ ;  /* 0x000000187fcd723e */ /* 0x000fe200048070ff */
[C-C-:B------:R-:W-:Y:S01]  /*3d60*/  FFMA.FTZ R104, R2.reuse, R89, -R72.reuse ;  /* 0x0000005902687223 */ /* 0x140fe20000010848 */
[C-C-:B------:R-:W-:Y:S01]  /*3d70*/  FFMA.FTZ R71, R2.reuse, R71, -R72.reuse ;  /* 0x0000004702477223 */ /* 0x140fe20000010848 */
[C---:B------:R-:W-:Y:S01]  /*3d80*/  FFMA.FTZ R75, R2.reuse, R75, -R72 ;  /* 0x0000004b024b7223 */ /* 0x040fe20000010848 */
[----:B------:R-:W-:Y:S01]  /*3d90*/  @!P1 PRMT R67, RZ, 0x654, R67 ;  /* 0x00000654ff439816 */ /* 0x000fe20000000043 */
[----:B------:R-:W3:Y:S01]  /*3da0*/  MUFU.EX2 R80, R80 ;  /* 0x0000005000507308 */ /* 0x000ee20000000800 */
[----:B-1----:R-:W-:Y:S01]  /*3db0*/  FADD.FTZ R85, R11, R96 ;  /* 0x000000600b557221 */ /* 0x002fe20000010000 */
[C---:B------:R-:W-:Y:S01]  /*3dc0*/  FFMA.FTZ R96, R2.reuse, R61, -R72 ;  /* 0x0000003d02607223 */ /* 0x040fe20000010848 */
[----:B------:R-:W-:Y:S01]  /*3dd0*/  FADD.FTZ R61, R107, R98 ;  /* 0x000000626b3d7221 */ /* 0x000fe20000010000 */
[----:B------:R1:W-:Y:S01]  /*3de0*/  @!P1 SYNCS.ARRIVE.TRANS64.RED.A1T0 RZ, [R67+URZ], RZ ;  /* 0x000000ff43ff99a7 */ /* 0x0003e2000810043f */
[C-C-:B------:R-:W-:Y:S01]  /*3df0*/  FFMA.FTZ R47, R2.reuse, R47, -R72.reuse ;  /* 0x0000002f022f7223 */ /* 0x140fe20000010848 */
[----:B------:R-:W-:Y:S01]  /*3e00*/  FFMA.FTZ R73, R2, R73, -R72 ;  /* 0x0000004902497223 */ /* 0x000fe20000010848 */
[----:B------:R-:W-:Y:S01]  /*3e10*/  FADD.FTZ R106, R12, R61 ;  /* 0x0000003d0c6a7221 */ /* 0x000fe20000010000 */
[----:B------:R-:W4:Y:S01]  /*3e20*/  MUFU.EX2 R129, R129 ;  /* 0x0000008100817308 */ /* 0x000f220000000800 */
[----:B--2---:R-:W-:Y:S01]  /*3e30*/  FADD.FTZ R85, R70, R85 ;  /* 0x0000005546557221 */ /* 0x004fe20000010000 */
[----:B------:R-:W-:Y:S01]  /*3e40*/  F2FP.SATFINITE.E4M3.F32.PACK_AB_MERGE_C R205, R115, R14, R205 ;  /* 0x0000000e73cd723e */ /* 0x000fe200048070cd */
[----:B------:R-:W-:Y:S01]  /*3e50*/  FADD.FTZ R61, R119, R106 ;  /* 0x0000006a773d7221 */ /* 0x000fe20000010000 */
[C-C-:B------:R-:W-:Y:S01]  /*3e60*/  FFMA.FTZ R55, R2.reuse, R55, -R72.reuse ;  /* 0x0000003702377223 */ /* 0x140fe20000010848 */
[C-C-:B------:R-:W-:Y:S01]  /*3e70*/  FFMA.FTZ R49, R2.reuse, R49, -R72.reuse ;  /* 0x0000003102317223 */ /* 0x140fe20000010848 */
[--C-:B------:R-:W-:Y:S01]  /*3e80*/  FFMA.FTZ R59, R2, R59, -R72.reuse ;  /* 0x0000003b023b7223 */ /* 0x100fe20000010848 */
[----:B------:R-:W-:Y:S01]  /*3e90*/  FADD.FTZ R106, R14, R61 ;  /* 0x0000003d0e6a7221 */ /* 0x000fe20000010000 */
[----:B------:R-:W2:Y:S01]  /*3ea0*/  MUFU.EX2 R13, R13 ;  /* 0x0000000d000d7308 */ /* 0x000ea20000000800 */
[----:B---3--:R-:W-:Y:S01]  /*3eb0*/  FADD.FTZ R98, R80, R85 ;  /* 0x0000005550627221 */ /* 0x008fe20000010000 */
[C---:B------:R-:W-:Y:S01]  /*3ec0*/  FFMA.FTZ R53, R2.reuse, R53, -R72 ;  /* 0x0000003502357223 */ /* 0x040fe20000010848 */
[----:B-1----:R-:W-:Y:S01]  /*3ed0*/  FADD.FTZ R67, R115, R106 ;  /* 0x0000006a73437221 */ /* 0x002fe20000010000 */
[C-C-:B------:R-:W-:Y:S01]  /*3ee0*/  FFMA.FTZ R31, R2.reuse, R31, -R72.reuse ;  /* 0x0000001f021f7223 */ /* 0x140fe20000010848 */
[C-C-:B------:R-:W-:Y:S01]  /*3ef0*/  FFMA.FTZ R57, R2.reuse, R57, -R72.reuse ;  /* 0x0000003902397223 */ /* 0x140fe20000010848 */
[----:B------:R-:W-:Y:S01]  /*3f00*/  FFMA.FTZ R35, R2, R35, -R72 ;  /* 0x0000002302237223 */ /* 0x000fe20000010848 */
[----:B------:R-:W-:Y:S01]  /*3f10*/  FADD.FTZ R110, R24, R67 ;  /* 0x00000043186e7221 */ /* 0x000fe20000010000 */
[----:B------:R-:W1:Y:S01]  /*3f20*/  MUFU.EX2 R74, R74 ;  /* 0x0000004a004a7308 */ /* 0x000e620000000800 */
[----:B----4-:R-:W-:Y:S01]  /*3f30*/  FADD.FTZ R98, R129, R98 ;  /* 0x0000006281627221 */ /* 0x010fe20000010000 */
[----:B------:R-:W-:Y:S01]  /*3f40*/  F2FP.SATFINITE.E4M3.F32.PACK_AB_MERGE_C R76, R125, R76, RZ ;  /* 0x0000004c7d4c723e */ /* 0x000fe200048070ff */
[C-C-:B------:R-:W-:Y:S01]  /*3f50*/  FFMA.FTZ R39, R2.reuse, R39, -R72.reuse ;  /* 0x0000002702277223 */ /* 0x140fe20000010848 */
[C-C-:B------:R-:W-:Y:S01]  /*3f60*/  FFMA.FTZ R159, R2.reuse, R159, -R72.reuse ;  /* 0x0000009f029f7223 */ /* 0x140fe20000010848 */
[----:B------:R-:W-:Y:S01]  /*3f70*/  FFMA.FTZ R161, R2, R161, -R72 ;  /* 0x000000a102a17223 */ /* 0x000fe20000010848 */
[----:B------:R-:W-:Y:S01]  /*3f80*/  F2FP.SATFINITE.E4M3.F32.PACK_AB_MERGE_C R200, R46, R7, R76 ;  /* 0x000000072ec8723e */ /* 0x000fe2000480704c */
[C---:B------:R-:W-:Y:S01]  /*3f90*/  FFMA.FTZ R165, R2.reuse, R165, -R72 ;  /* 0x000000a502a57223 */ /* 0x040fe20000010848 */
[----:B------:R-:W3:Y:S01]  /*3fa0*/  MUFU.EX2 R21, R21 ;  /* 0x0000001500157308 */ /* 0x000ee20000000800 */
[----:B--2---:R-:W-:Y:S01]  /*3fb0*/  FADD.FTZ R61, R13, R98 ;  /* 0x000000620d3d7221 */ /* 0x004fe20000010000 */
[C---:B------:R-:W-:Y:S01]  /*3fc0*/  FFMA.FTZ R98, R2.reuse, R69, -R72 ;  /* 0x0000004502627223 */ /* 0x040fe20000010848 */
[----:B------:R-:W-:Y:S01]  /*3fd0*/  FADD.FTZ R69, R127, R110 ;  /* 0x0000006e7f457221 */ /* 0x000fe20000010000 */
[----:B------:R-:W-:Y:S01]  /*3fe0*/  F2FP.SATFINITE.E4M3.F32.PACK_AB_MERGE_C R80, R129, R80, RZ ;  /* 0x000000508150723e */ /* 0x000fe200048070ff */
[----:B------:R-:W-:Y:S01]  /*3ff0*/  FFMA.FTZ R169, R2, R169, -R72 ;  /* 0x000000a902a97223 */ /* 0x000fe20000010848 */
[----:B------:R-:W-:-:S02]  /*4000*/  IMAD.MOV.U32 R43, RZ, RZ, R25 ;  /* 0x000000ffff2b7224 */ /* 0x000fc400078e0019 */
[----:B------:R-:W2:Y:S01]  /*4010*/  MUFU.EX2 R84, R84 ;  /* 0x0000005400547308 */ /* 0x000ea20000000800 */
[----:B-1----:R-:W-:Y:S01]  /*4020*/  FADD.FTZ R108, R74, R61 ;  /* 0x0000003d4a6c7221 */ /* 0x002fe20000010000 */
[----:B------:R-:W-:Y:S01]  /*4030*/  FFMA.FTZ R61, R2, R45, -R72 ;  /* 0x0000002d023d7223 */ /* 0x000fe20000010848 */
[----:B------:R-:W-:Y:S01]  /*4040*/  F2FP.SATFINITE.E4M3.F32.PACK_AB_MERGE_C R202, R70, R11, R80 ;  /* 0x0000000b46ca723e */ /* 0x000fe20004807050 */
[--C-:B------:R-:W-:Y:S02]  /*4050*/  IMAD.MOV.U32 R46, RZ, RZ, R25.reuse ;  /* 0x000000ffff2e7224 */ /* 0x100fe400078e0019 */
[--C-:B------:R-:W-:Y:S02]  /*4060*/  IMAD.MOV.U32 R70, RZ, RZ, R25.reuse ;  /* 0x000000ffff467224 */ /* 0x100fe400078e0019 */
[----:B------:R-:W1:Y:S01]  /*4070*/  MUFU.EX2 R20, R20 ;  /* 0x0000001400147308 */ /* 0x000e620000000800 */
[----:B---3--:R-:W-:Y:S01]  /*4080*/  FADD.FTZ R67, R21, R108 ;  /* 0x0000006c15437221 */ /* 0x008fe20000010000 */
[----:B------:R-:W-:-:S02]  /*4090*/  IMAD.MOV.U32 R76, RZ, RZ, R25 ;  /* 0x000000ffff4c7224 */ /* 0x000fc400078e0019 */
[--C-:B------:R-:W-:Y:S02]  /*40a0*/  IMAD.MOV.U32 R80, RZ, RZ, R25.reuse ;  /* 0x000000ffff507224 */ /* 0x100fe400078e0019 */
[----:B------:R-:W-:Y:S02]  /*40b0*/  IMAD.MOV.U32 R85, RZ, RZ, R25 ;  /* 0x000000ffff557224 */ /* 0x000fe400078e0019 */
[----:B------:R-:W-:Y:S01]  /*40c0*/  MUFU.EX2 R15, R15 ;  /* 0x0000000f000f7308 */ /* 0x000fe20000000800 */
[C---:B--2---:R-:W-:Y:S01]  /*40d0*/  FADD.FTZ R108, R84.reuse, R67 ;  /* 0x00000043546c7221 */ /* 0x044fe20000010000 */
[----:B------:R-:W-:Y:S01]  /*40e0*/  F2FP.SATFINITE.E4M3.F32.PACK_AB_MERGE_C R84, R84, R21, RZ ;  /* 0x000000155454723e */ /* 0x000fe200048070ff */
[----:B------:R-:W-:-:S03]  /*40f0*/  IMAD.MOV.U32 R87, RZ, RZ, R25 ;  /* 0x000000ffff577224 */ /* 0x000fc600078e0019 */
[----:B------:R-:W-:Y:S01]  /*4100*/  F2FP.SATFINITE.E4M3.F32.PACK_AB_MERGE_C R204, R74, R13, R84 ;  /* 0x0000000d4acc723e */ /* 0x000fe20004807054 */
[----:B------:R-:W-:Y:S01]  /*4110*/  IMAD.MOV.U32 R74, RZ, RZ, R25 ;  /* 0x000000ffff4a7224 */ /* 0x000fe200078e0019 */
[----:B------:R-:W2:Y:S01]  /*4120*/  MUFU.EX2 R123, R123 ;  /* 0x0000007b007b7308 */ /* 0x000ea20000000800 */
[----:B-1----:R-:W-:Y:S01]  /*4130*/  FADD.FTZ R110, R20, R69 ;  /* 0x00000045146e7221 */ /* 0x002fe20000010000 */
[----:B------:R-:W-:-:S06]  /*4140*/  IMAD.MOV.U32 R84, RZ, RZ, R25 ;  /* 0x000000ffff547224 */ /* 0x000fcc00078e0019 */
[----:B------:R-:W-:Y:S08]  /*4150*/  MUFU.EX2 R78, R78 ;  /* 0x0000004e004e7308 */ /* 0x000ff00000000800 */
[----:B------:R-:W1:Y:S01]  /*4160*/  MUFU.EX2 R26, R26 ;  /* 0x0000001a001a7308 */ /* 0x000e620000000800 */
[----:B--2---:R-:W-:-:S07]  /*4170*/  FADD.FTZ R67, R123, R110 ;  /* 0x0000006e7b437221 */ /* 0x004fce0000010000 */
[----:B------:R-:W-:Y:S08]  /*4180*/  MUFU.EX2 R27, R27 ;  /* 0x0000001b001b7308 */ /* 0x000ff00000000800 */
[----:B------:R-:W2:Y:S01]  /*4190*/  MUFU.EX2 R131, R131 ;  /* 0x0000008300837308 */ /* 0x000ea20000000800 */
[----:B-1----:R-:W-:-:S07]  /*41a0*/  FADD.FTZ R110, R26, R67 ;  /* 0x000000431a6e7221 */ /* 0x002fce0000010000 */
[----:B------:R-:W-:Y:S08]  /*41b0*/  MUFU.EX2 R88, R88 ;  /* 0x0000005800587308 */ /* 0x000ff00000000800 */
[----:B------:R-:W1:Y:S01]  /*41c0*/  MUFU.EX2 R28, R197 ;  /* 0x000000c5001c7308 */ /* 0x000e620000000800 */
[----:B--2---:R-:W-:-:S07]  /*41d0*/  FADD.FTZ R67, R131, R110 ;  /* 0x0000006e83437221 */ /* 0x004fce0000010000 */
[----:B------:R-:W2:Y:S08]  /*41e0*/  MUFU.EX2 R19, R19 ;  /* 0x0000001300137308 */ /* 0x000eb00000000800 */
[----:B------:R3:W-:Y:S01]  /*41f0*/  MUFU.EX2 R106, R65 ;  /* 0x00000041006a7308 */ /* 0x0007e20000000800 */
[----:B-1----:R-:W-:-:S07]  /*4200*/  FADD.FTZ R110, R28, R67 ;  /* 0x000000431c6e7221 */ /* 0x002fce0000010000 */
[----:B------:R-:W1:Y:S01]  /*4210*/  MUFU.EX2 R135, R135 ;  /* 0x0000008700877308 */ /* 0x000e620000000800 */
[----:B---3--:R-:W-:-:S04]  /*4220*/  FADD.FTZ R65, R15, R108 ;  /* 0x0000006c0f417221 */ /* 0x008fc80000010000 */
[----:B------:R-:W-:-:S03]  /*4230*/  FADD.FTZ R108, R78, R65 ;  /* 0x000000414e6c7221 */ /* 0x000fc60000010000 */
[----:B------:R-:W3:Y:S01]  /*4240*/  MUFU.EX2 R82, R82 ;  /* 0x0000005200527308 */ /* 0x000ee20000000800 */
[----:B------:R-:W-:-:S04]  /*4250*/  FADD.FTZ R65, R27, R108 ;  /* 0x0000006c1b417221 */ /* 0x000fc80000010000 */
[----:B------:R-:W-:Y:S01]  /*4260*/  FADD.FTZ R108, R88, R65 ;  /* 0x00000041586c7221 */ /* 0x000fe20000010000 */
[----:B------:R-:W-:Y:S01]  /*4270*/  FFMA.FTZ R65, R2, R29, -R72 ;  /* 0x0000001d02417223 */ /* 0x000fe20000010848 */
[----:B------:R-:W-:Y:S01]  /*4280*/  F2FP.SATFINITE.E4M3.F32.PACK_AB_MERGE_C R88, R88, R27, RZ ;  /* 0x0000001b5858723e */ /* 0x000fe200048070ff */
[----:B------:R4:W5:Y:S01]  /*4290*/  MUFU.EX2 R30, R177 ;  /* 0x000000b1001e7308 */ /* 0x0009620000000800 */
[----:B--2---:R-:W-:Y:S01]  /*42a0*/  FADD.FTZ R67, R19, R108 ;  /* 0x0000006c13437221 */ /* 0x004fe20000010000 */
[----:B-1----:R-:W-:Y:S01]  /*42b0*/  FADD.FTZ R29, R135, R110 ;  /* 0x0000006e871d7221 */ /* 0x002fe20000010000 */
[----:B------:R-:W-:Y:S01]  /*42c0*/  FFMA.FTZ R72, R2, R175, -R72 ;  /* 0x000000af02487223 */ /* 0x000fe20000010848 */
[----:B------:R-:W-:Y:S01]  /*42d0*/  F2FP.SATFINITE.E4M3.F32.PACK_AB_MERGE_C R206, R78, R15, R88 ;  /* 0x0000000f4ece723e */ /* 0x000fe20004807058 */
[----:B------:R-:W-:-:S03]  /*42e0*/  IMAD.MOV.U32 R78, RZ, RZ, R25 ;  /* 0x000000ffff4e7224 */ /* 0x000fc600078e0019 */
[----:B------:R-:W1:Y:S01]  /*42f0*/  MUFU.EX2 R92, R92 ;  /* 0x0000005c005c7308 */ /* 0x000e620000000800 */
[----:B---3--:R-:W-:Y:S01]  /*4300*/  FADD.FTZ R67, R82, R67 ;  /* 0x0000004352437221 */ /* 0x008fe20000010000 */
[C-C-:B----4-:R-:W-:Y:S01]  /*4310*/  FFMA.FTZ R177, R2.reuse, R38, -R235.reuse ;  /* 0x0000002602b17223 */ /* 0x150fe200000108eb */
[----:B------:R-:W-:-:S05]  /*4320*/  FFMA.FTZ R38, R2, R233, -R235 ;  /* 0x000000e902267223 */ /* 0x000fca00000108eb */
[----:B------:R-:W2:Y:S01]  /*4330*/  MUFU.EX2 R139, R139 ;  /* 0x0000008b008b7308 */ /* 0x000ea20000000800 */
[----:B-----5:R-:W-:-:S07]  /*4340*/  FADD.FTZ R112, R30, R29 ;  /* 0x0000001d1e707221 */ /* 0x020fce0000010000 */
[----:B------:R-:W3:Y:S01]  /*4350*/  MUFU.EX2 R93, R93 ;  /* 0x0000005d005d7308 */ /* 0x000ee20000000800 */
[----:B-1----:R-:W-:-:S07]  /*4360*/  FADD.FTZ R110, R92, R67 ;  /* 0x000000435c6e7221 */ /* 0x002fce0000010000 */
[----:B------:R-:W1:Y:S01]  /*4370*/  MUFU.EX2 R32, R185 ;  /* 0x000000b900207308 */ /* 0x000e620000000800 */
[----:B--2---:R-:W-:-:S07]  /*4380*/  FADD.FTZ R67, R139, R112 ;  /* 0x000000708b437221 */ /* 0x004fce0000010000 */
[----:B------:R-:W2:Y:S01]  /*4390*/  MUFU.EX2 R23, R23 ;  /* 0x0000001700177308 */ /* 0x000ea20000000800 */
[C---:B---3--:R-:W-:Y:S01]  /*43a0*/  FADD.FTZ R110, R93.reuse, R110 ;  /* 0x0000006e5d6e7221 */ /* 0x048fe20000010000 */
[----:B------:R-:W-:-:S04]  /*43b0*/  F2FP.SATFINITE.E4M3.F32.PACK_AB_MERGE_C R92, R93, R92, RZ ;  /* 0x0000005c5d5c723e */ /* 0x000fc800048070ff */
[----:B------:R-:W-:Y:S01]  /*43c0*/  F2FP.SATFINITE.E4M3.F32.PACK_AB_MERGE_C R208, R82, R19, R92 ;  /* 0x0000001352d0723e */ /* 0x000fe2000480705c */
[----:B------:R-:W-:Y:S01]  /*43d0*/  IMAD.MOV.U32 R82, RZ, RZ, R25 ;  /* 0x000000ffff527224 */ /* 0x000fe200078e0019 */
[----:B------:R-:W3:Y:S01]  /*43e0*/  MUFU.EX2 R141, R141 ;  /* 0x0000008d008d7308 */ /* 0x000ee20000000800 */
[----:B-1----:R-:W-:-:S07]  /*43f0*/  FADD.FTZ R112, R32, R67 ;  /* 0x0000004320707221 */ /* 0x002fce0000010000 */
[----:B------:R-:W1:Y:S01]  /*4400*/  MUFU.EX2 R86, R86 ;  /* 0x0000005600567308 */ /* 0x000e620000000800 */
[----:B--2---:R-:W-:-:S07]  /*4410*/  FADD.FTZ R67, R23, R110 ;  /* 0x0000006e17437221 */ /* 0x004fce0000010000 */
[----:B------:R-:W2:Y:S01]  /*4420*/  MUFU.EX2 R34, R193 ;  /* 0x000000c100227308 */ /* 0x000ea20000000800 */
[----:B---3--:R-:W-:-:S07]  /*4430*/  FADD.FTZ R69, R141, R112 ;  /* 0x000000708d457221 */ /* 0x008fce0000010000 */
[----:B------:R-:W-:Y:S01]  /*4440*/  MUFU.EX2 R95, R95 ;  /* 0x0000005f005f7308 */ /* 0x000fe20000000800 */
[----:B-1----:R-:W-:-:S07]  /*4450*/  FADD.FTZ R110, R86, R67 ;  /* 0x00000043566e7221 */ /* 0x002fce0000010000 */
[----:B------:R-:W1:Y:S01]  /*4460*/  MUFU.EX2 R145, R145 ;  /* 0x0000009100917308 */ /* 0x000e620000000800 */
[----:B--2---:R-:W-:Y:S01]  /*4470*/  FADD.FTZ R112, R34, R69 ;  /* 0x0000004522707221 */ /* 0x004fe20000010000 */
[----:B------:R-:W-:-:S06]  /*4480*/  IMAD.MOV.U32 R69, RZ, RZ, R25 ;  /* 0x000000ffff457224 */ /* 0x000fcc00078e0019 */
[----:B------:R-:W-:Y:S08]  /*4490*/  MUFU.EX2 R100, R100 ;  /* 0x0000006400647308 */ /* 0x000ff00000000800 */
[----:B------:R-:W2:Y:S01]  /*44a0*/  MUFU.EX2 R42, R183 ;  /* 0x000000b7002a7308 */ /* 0x000ea20000000800 */
[C---:B-1----:R-:W-:Y:S01]  /*44b0*/  FADD.FTZ R67, R145.reuse, R112 ;  /* 0x0000007091437221 */ /* 0x042fe20000010000 */
[----:B------:R-:W-:Y:S01]  /*44c0*/  F2FP.SATFINITE.E4M3.F32.PACK_AB_MERGE_C R211, R145, R34, RZ ;  /* 0x0000002291d3723e */ /* 0x000fe200048070ff */
[----:B------:R-:W-:-:S03]  /*44d0*/  IMAD.MOV.U32 R34, RZ, RZ, R25 ;  /* 0x000000ffff227224 */ /* 0x000fc600078e0019 */
[----:B------:R-:W-:Y:S01]  /*44e0*/  F2FP.SATFINITE.E4M3.F32.PACK_AB_MERGE_C R211, R141, R32, R211 ;  /* 0x000000208dd3723e */ /* 0x000fe200048070d3 */
[----:B------:R-:W-:Y:S01]  /*44f0*/  IMAD.MOV.U32 R32, RZ, RZ, R25 ;  /* 0x000000ffff207224 */ /* 0x000fe200078e0019 */
[----:B------:R-:W-:Y:S08]  /*4500*/  MUFU.EX2 R79, R79 ;  /* 0x0000004f004f7308 */ /* 0x000ff00000000800 */
[----:B------:R-:W-:Y:S01]  /*4510*/  MUFU.EX2 R143, R143 ;  /* 0x0000008f008f7308 */ /* 0x000fe20000000800 */
[----:B--2---:R-:W-:Y:S01]  /*4520*/  FADD.FTZ R24, R42, R67 ;  /* 0x000000432a187221 */ /* 0x004fe20000010000 */
[----:B------:R-:W-:-:S06]  /*4530*/  IMAD.MOV.U32 R67, RZ, RZ, R25 ;  /* 0x000000ffff437224 */ /* 0x000fcc00078e0019 */
[----:B------:R-:W-:Y:S08]  /*4540*/  MUFU.EX2 R90, R90 ;  /* 0x0000005a005a7308 */ /* 0x000ff00000000800 */
[----:B------:R-:W-:Y:S08]  /*4550*/  MUFU.EX2 R52, R52 ;  /* 0x0000003400347308 */ /* 0x000ff00000000800 */
[----:B------:R-:W-:Y:S08]  /*4560*/  MUFU.EX2 R83, R83 ;  /* 0x0000005300537308 */ /* 0x000ff00000000800 */
[----:B------:R1:W-:Y:S08]  /*4570*/  MUFU.EX2 R29, R51 ;  /* 0x00000033001d7308 */ /* 0x0003f00000000800 */
[----:B------:R-:W2:Y:S01]  /*4580*/  MUFU.EX2 R149, R149 ;  /* 0x0000009500957308 */ /* 0x000ea20000000800 */
[----:B-1----:R-:W-:Y:S01]  /*4590*/  FADD.FTZ R51, R95, R110 ;  /* 0x0000006e5f337221 */ /* 0x002fe20000010000 */
[----:B------:R-:W-:-:S04]  /*45a0*/  F2FP.SATFINITE.E4M3.F32.PACK_AB_MERGE_C R95, R100, R95, RZ ;  /* 0x0000005f645f723e */ /* 0x000fc800048070ff */
[----:B------:R-:W-:Y:S01]  /*45b0*/  F2FP.SATFINITE.E4M3.F32.PACK_AB_MERGE_C R210, R86, R23, R95 ;  /* 0x0000001756d2723e */ /* 0x000fe2000480705f */
[----:B------:R-:W-:Y:S01]  /*45c0*/  IMAD.MOV.U32 R86, RZ, RZ, R25 ;  /* 0x000000ffff567224 */ /* 0x000fe200078e0019 */
[----:B------:R1:W-:Y:S08]  /*45d0*/  MUFU.EX2 R60, R203 ;  /* 0x000000cb003c7308 */ /* 0x0003f00000000800 */
[----:B------:R-:W3:Y:S01]  /*45e0*/  MUFU.EX2 R102, R102 ;  /* 0x0000006600667308 */ /* 0x000ee20000000800 */
[----:B-1----:R-:W-:Y:S01]  /*45f0*/  F2FP.SATFINITE.E4M3.F32.PACK_AB_MERGE_C R203, R119, R12, RZ ;  /* 0x0000000c77cb723e */ /* 0x002fe200048070ff */
[----:B------:R-:W-:Y:S01]  /*4600*/  FADD.FTZ R12, R100, R51 ;  /* 0x00000033640c7221 */ /* 0x000fe20000010000 */
[----:B--2---:R-:W-:-:S02]  /*4610*/  F2FP.SATFINITE.E4M3.F32.PACK_AB_MERGE_C R213, R149, R52, RZ ;  /* 0x0000003495d5723e */ /* 0x004fc400048070ff */
[----:B------:R-:W-:Y:S01]  /*4620*/  F2FP.SATFINITE.E4M3.F32.PACK_AB_MERGE_C R203, R107, R10, R203 ;  /* 0x0000000a6bcb723e */ /* 0x000fe200048070cb */
[----:B------:R-:W-:Y:S01]  /*4630*/  FADD.FTZ R51, R79, R12 ;  /* 0x0000000c4f337221 */ /* 0x000fe20000010000 */
[----:B------:R-:W-:Y:S01]  /*4640*/  F2FP.SATFINITE.E4M3.F32.PACK_AB_MERGE_C R213, R143, R42, R213 ;  /* 0x0000002a8fd5723e */ /* 0x000fe200048070d5 */
[----:B------:R1:W-:Y:S01]  /*4650*/  MUFU.EX2 R50, R167 ;  /* 0x000000a700327308 */ /* 0x0003e20000000800 */
[----:B------:R-:W-:-:S07]  /*4660*/  IMAD.MOV.U32 R42, RZ, RZ, R25 ;  /* 0x000000ffff2a7224 */ /* 0x000fce00078e0019 */
[----:B------:R-:W2:Y:S01]  /*4670*/  MUFU.EX2 R77, R77 ;  /* 0x0000004d004d7308 */ /* 0x000ea20000000800 */
[----:B-1----:R-:W-:-:S07]  /*4680*/  FFMA.FTZ R167, R2, R225, -R235 ;  /* 0x000000e102a77223 */ /* 0x002fce00000108eb */
[----:B------:R-:W1:Y:S08]  /*4690*/  MUFU.EX2 R147, R147 ;  /* 0x0000009300937308 */ /* 0x000e700000000800 */
[----:B------:R4:W-:Y:S08]  /*46a0*/  MUFU.EX2 R8, R61 ;  /* 0x0000003d00087308 */ /* 0x0009f00000000800 */
[----:B------:R-:W5:Y:S01]  /*46b0*/  MUFU.EX2 R94, R94 ;  /* 0x0000005e005e7308 */ /* 0x000f620000000800 */
[----:B----4-:R-:W-:Y:S01]  /*46c0*/  FADD.FTZ R61, R143, R24 ;  /* 0x000000188f3d7221 */ /* 0x010fe20000010000 */
[----:B------:R-:W-:-:S04]  /*46d0*/  FADD.FTZ R24, R90, R51 ;  /* 0x000000335a187221 */ /* 0x000fc80000010000 */
[----:B------:R-:W-:Y:S01]  /*46e0*/  FADD.FTZ R51, R83, R24 ;  /* 0x0000001853337221 */ /* 0x000fe20000010000 */
[C---:B---3--:R-:W-:Y:S01]  /*46f0*/  F2FP.SATFINITE.E4M3.F32.PACK_AB_MERGE_C R83, R102.reuse, R83, RZ ;  /* 0x000000536653723e */ /* 0x048fe200048070ff */
[----:B------:R3:W-:Y:S02]  /*4700*/  MUFU.EX2 R62, R207 ;  /* 0x000000cf003e7308 */ /* 0x0007e40000000800 */
[----:B------:R-:W-:Y:S01]  /*4710*/  FADD.FTZ R24, R102, R51 ;  /* 0x0000003366187221 */ /* 0x000fe20000010000 */
[----:B------:R-:W-:Y:S01]  /*4720*/  F2FP.SATFINITE.E4M3.F32.PACK_AB_MERGE_C R212, R90, R79, R83 ;  /* 0x0000004f5ad4723e */ /* 0x000fe20004807053 */
[--C-:B------:R-:W-:Y:S02]  /*4730*/  IMAD.MOV.U32 R51, RZ, RZ, R25.reuse ;  /* 0x000000ffff337224 */ /* 0x100fe400078e0019 */
[----:B--2---:R-:W-:Y:S01]  /*4740*/  FADD.FTZ R21, R77, R24 ;  /* 0x000000184d157221 */ /* 0x004fe20000010000 */
[----:B------:R-:W-:Y:S01]  /*4750*/  IMAD.MOV.U32 R79, RZ, RZ, R25 ;  /* 0x000000ffff4f7224 */ /* 0x000fe200078e0019 */
[----:B------:R-:W-:Y:S01]  /*4760*/  MUFU.EX2 R56, R56 ;  /* 0x0000003800387308 */ /* 0x000fe20000000800 */
[----:B---3--:R-:W-:Y:S01]  /*4770*/  F2FP.SATFINITE.E4M3.F32.PACK_AB_MERGE_C R207, R131, R26, RZ ;  /* 0x0000001a83cf723e */ /* 0x008fe200048070ff */
[----:B------:R-:W-:Y:S01]  /*4780*/  FADD.FTZ R26, R52, R61 ;  /* 0x0000003d341a7221 */ /* 0x000fe20000010000 */
[----:B------:R-:W-:-:S02]  /*4790*/  IMAD.MOV.U32 R52, RZ, RZ, R25 ;  /* 0x000000ffff347224 */ /* 0x000fc400078e0019 */
[----:B------:R-:W-:Y:S01]  /*47a0*/  F2FP.SATFINITE.E4M3.F32.PACK_AB_MERGE_C R207, R123, R20, R207 ;  /* 0x000000147bcf723e */ /* 0x000fe200048070cf */
[----:B------:R-:W-:Y:S01]  /*47b0*/  FADD.FTZ R149, R149, R26 ;  /* 0x0000001a95957221 */ /* 0x000fe20000010000 */
[--C-:B------:R-:W-:Y:S01]  /*47c0*/  IMAD.MOV.U32 R61, RZ, RZ, R25.reuse ;  /* 0x000000ffff3d7224 */ /* 0x100fe200078e0019 */
[----:B------:R-:W2:Y:S01]  /*47d0*/  MUFU.EX2 R81, R81 ;  /* 0x0000005100517308 */ /* 0x000ea20000000800 */
[----:B------:R-:W-:Y:S02]  /*47e0*/  IMAD.MOV.U32 R83, RZ, RZ, R25 ;  /* 0x000000ffff537224 */ /* 0x000fe400078e0019 */
[----:B------:R-:W-:-:S04]  /*47f0*/  FADD.FTZ R26, R50, R149 ;  /* 0x00000095321a7221 */ /* 0x000fc80000010000 */
[----:B-1----:R-:W-:Y:S01]  /*4800*/  FADD.FTZ R27, R147, R26 ;  /* 0x0000001a931b7221 */ /* 0x002fe20000010000 */
[----:B-----5:R-:W-:Y:S01]  /*4810*/  FADD.FTZ R26, R94, R21 ;  /* 0x000000155e1a7221 */ /* 0x020fe20000010000 */
[----:B------:R-:W-:Y:S08]  /*4820*/  MUFU.EX2 R153, R153 ;  /* 0x0000009900997308 */ /* 0x000ff00000000800 */
[----:B------:R-:W1:Y:S01]  /*4830*/  MUFU.EX2 R104, R104 ;  /* 0x0000006800687308 */ /* 0x000e620000000800 */
[----:B--2---:R-:W-:-:S07]  /*4840*/  FADD.FTZ R21, R81, R26 ;  /* 0x0000001a51157221 */ /* 0x004fce0000010000 */
[----:B------:R-:W2:Y:S08]  /*4850*/  MUFU.EX2 R63, R63 ;  /* 0x0000003f003f7308 */ /* 0x000eb00000000800 */
[----:B------:R-:W-:Y:S01]  /*4860*/  MUFU.EX2 R151, R151 ;  /* 0x0000009700977308 */ /* 0x000fe20000000800 */
[C---:B-1----:R-:W-:Y:S01]  /*4870*/  F2FP.SATFINITE.E4M3.F32.PACK_AB_MERGE_C R81, R104.reuse, R81, RZ ;  /* 0x000000516851723e */ /* 0x042fe200048070ff */
[----:B------:R-:W-:-:S03]  /*4880*/  FADD.FTZ R104, R104, R21 ;  /* 0x0000001568687221 */ /* 0x000fc60000010000 */
[----:B------:R-:W-:Y:S01]  /*4890*/  F2FP.SATFINITE.E4M3.F32.PACK_AB_MERGE_C R214, R94, R77, R81 ;  /* 0x0000004d5ed6723e */ /* 0x000fe20004807051 */
[--C-:B------:R-:W-:Y:S02]  /*48a0*/  IMAD.MOV.U32 R77, RZ, RZ, R25.reuse ;  /* 0x000000ffff4d7224 */ /* 0x100fe400078e0019 */
[----:B------:R-:W1:Y:S01]  /*48b0*/  MUFU.EX2 R96, R96 ;  /* 0x0000006000607308 */ /* 0x000e620000000800 */
[----:B--2---:R-:W-:Y:S01]  /*48c0*/  FADD.FTZ R21, R63, R104 ;  /* 0x000000683f157221 */ /* 0x004fe20000010000 */
[----:B------:R-:W-:-:S06]  /*48d0*/  IMAD.MOV.U32 R81, RZ, RZ, R25 ;  /* 0x000000ffff517224 */ /* 0x000fcc00078e0019 */
[----:B------:R2:W-:Y:S08]  /*48e0*/  MUFU.EX2 R33, R209 ;  /* 0x000000d100217308 */ /* 0x0005f00000000800 */
[----:B------:R-:W3:Y:S01]  /*48f0*/  MUFU.EX2 R58, R191 ;  /* 0x000000bf003a7308 */ /* 0x000ee20000000800 */
[----:B--2---:R-:W-:Y:S01]  /*4900*/  F2FP.SATFINITE.E4M3.F32.PACK_AB_MERGE_C R209, R139, R30, RZ ;  /* 0x0000001e8bd1723e */ /* 0x004fe200048070ff */
[----:B------:R-:W-:Y:S01]  /*4910*/  FADD.FTZ R30, R56, R27 ;  /* 0x0000001b381e7221 */ /* 0x000fe20000010000 */
[----:B------:R-:W-:Y:S01]  /*4920*/  F2FP.SATFINITE.E4M3.F32.PACK_AB_MERGE_C R56, R153, R56, RZ ;  /* 0x000000389938723e */ /* 0x000fe200048070ff */
[----:B-1----:R-:W-:Y:S01]  /*4930*/  FADD.FTZ R10, R96, R21 ;  /* 0x00000015600a7221 */ /* 0x002fe20000010000 */
[----:B------:R-:W-:Y:S01]  /*4940*/  F2FP.SATFINITE.E4M3.F32.PACK_AB_MERGE_C R209, R135, R28, R209 ;  /* 0x0000001c87d1723e */ /* 0x000fe200048070d1 */
[----:B------:R-:W-:Y:S01]  /*4950*/  FADD.FTZ R153, R153, R30 ;  /* 0x0000001e99997221 */ /* 0x000fe20000010000 */
[----:B------:R-:W-:Y:S01]  /*4960*/  F2FP.SATFINITE.E4M3.F32.PACK_AB_MERGE_C R215, R147, R50, R56 ;  /* 0x0000003293d7723e */ /* 0x000fe20004807038 */
[----:B------:R-:W1:Y:S01]  /*4970*/  MUFU.EX2 R71, R71 ;  /* 0x0000004700477308 */ /* 0x000e620000000800 */
[----:B------:R-:W-:-:S02]  /*4980*/  IMAD.MOV.U32 R28, RZ, RZ, R25 ;  /* 0x000000ffff1c7224 */ /* 0x000fc400078e0019 */
[----:B------:R-:W-:Y:S01]  /*4990*/  FADD.FTZ R26, R54, R153 ;  /* 0x00000099361a7221 */ /* 0x000fe20000010000 */
[--C-:B------:R-:W-:Y:S02]  /*49a0*/  IMAD.MOV.U32 R30, RZ, RZ, R25.reuse ;  /* 0x000000ffff1e7224 */ /* 0x100fe400078e0019 */
[--C-:B------:R-:W-:Y:S02]  /*49b0*/  IMAD.MOV.U32 R50, RZ, RZ, R25.reuse ;  /* 0x000000ffff327224 */ /* 0x100fe400078e0019 */
[----:B------:R-:W-:Y:S01]  /*49c0*/  FADD.FTZ R27, R151, R26 ;  /* 0x0000001a971b7221 */ /* 0x000fe20000010000 */
[----:B------:R-:W-:Y:S01]  /*49d0*/  IMAD.MOV.U32 R56, RZ, RZ, R25 ;  /* 0x000000ffff387224 */ /* 0x000fe200078e0019 */
[----:B------:R-:W2:Y:S02]  /*49e0*/  MUFU.EX2 R155, R155 ;  /* 0x0000009b009b7308 */ /* 0x000ea40000000800 */
[----:B---3--:R-:W-:-:S06]  /*49f0*/  FADD.FTZ R14, R58, R27 ;  /* 0x0000001b3a0e7221 */ /* 0x008fcc0000010000 */
[----:B------:R-:W3:Y:S01]  /*4a00*/  MUFU.EX2 R45, R75 ;  /* 0x0000004b002d7308 */ /* 0x000ee20000000800 */
[----:B-1----:R-:W-:Y:S01]  /*4a10*/  FADD.FTZ R21, R71, R10 ;  /* 0x0000000a47157221 */ /* 0x002fe20000010000 */
[----:B------:R-:W-:-:S03]  /*4a20*/  F2FP.SATFINITE.E4M3.F32.PACK_AB_MERGE_C R71, R106, R71, RZ ;  /* 0x000000476a47723e */ /* 0x000fc600048070ff */
[----:B------:R-:W-:Y:S01]  /*4a30*/  FADD.FTZ R106, R106, R21 ;  /* 0x000000156a6a7221 */ /* 0x000fe20000010000 */
[----:B------:R-:W-:Y:S01]  /*4a40*/  F2FP.SATFINITE.E4M3.F32.PACK_AB_MERGE_C R216, R96, R63, R71 ;  /* 0x0000003f60d8723e */ /* 0x000fe20004807047 */
[--C-:B------:R-:W-:Y:S01]  /*4a50*/  IMAD.MOV.U32 R63, RZ, RZ, R25.reuse ;  /* 0x000000ffff3f7224 */ /* 0x100fe200078e0019 */
[----:B------:R-:W1:Y:S01]  /*4a60*/  MUFU.EX2 R157, R157 ;  /* 0x0000009d009d7308 */ /* 0x000e620000000800 */
[C---:B--2---:R-:W-:Y:S01]  /*4a70*/  F2FP.SATFINITE.E4M3.F32.PACK_AB_MERGE_C R58, R155.reuse, R58, RZ ;  /* 0x0000003a9b3a723e */ /* 0x044fe200048070ff */
[----:B------:R-:W-:Y:S01]  /*4a80*/  FADD.FTZ R155, R155, R14 ;  /* 0x0000000e9b9b7221 */ /* 0x000fe20000010000 */
[----:B------:R-:W-:Y:S02]  /*4a90*/  IMAD.MOV.U32 R71, RZ, RZ, R25 ;  /* 0x000000ffff477224 */ /* 0x000fe400078e0019 */
[----:B------:R-:W-:Y:S01]  /*4aa0*/  F2FP.SATFINITE.E4M3.F32.PACK_AB_MERGE_C R217, R151, R54, R58 ;  /* 0x0000003697d9723e */ /* 0x000fe2000480703a */
[----:B------:R-:W-:Y:S01]  /*4ab0*/  FADD.FTZ R10, R60, R155 ;  /* 0x0000009b3c0a7221 */ /* 0x000fe20000010000 */
[--C-:B------:R-:W-:Y:S01]  /*4ac0*/  IMAD.MOV.U32 R54, RZ, RZ, R25.reuse ;  /* 0x000000ffff367224 */ /* 0x100fe200078e0019 */
[----:B------:R-:W2:Y:S01]  /*4ad0*/  MUFU.EX2 R98, R98 ;  /* 0x0000006200627308 */ /* 0x000ea20000000800 */
[----:B---3--:R-:W-:Y:S01]  /*4ae0*/  FADD.FTZ R21, R45, R106 ;  /* 0x0000006a2d157221 */ /* 0x008fe20000010000 */
[----:B------:R-:W-:-:S02]  /*4af0*/  IMAD.MOV.U32 R58, RZ, RZ, R25 ;  /* 0x000000ffff3a7224 */ /* 0x000fc400078e0019 */
[----:B------:R-:W-:-:S04]  /*4b00*/  IMAD.MOV.U32 R75, RZ, RZ, R25 ;  /* 0x000000ffff4b7224 */ /* 0x000fc800078e0019 */
[----:B------:R-:W3:Y:S01]  /*4b10*/  MUFU.EX2 R47, R47 ;  /* 0x0000002f002f7308 */ /* 0x000ee20000000800 */
[----:B-1----:R-:W-:-:S04]  /*4b20*/  FADD.FTZ R27, R157, R10 ;  /* 0x0000000a9d1b7221 */ /* 0x002fc80000010000 */
[----:B------:R-:W-:Y:S01]  /*4b30*/  FADD.FTZ R20, R62, R27 ;  /* 0x0000001b3e147221 */ /* 0x000fe20000010000 */
[C---:B------:R-:W-:Y:S02]  /*4b40*/  F2FP.SATFINITE.E4M3.F32.PACK_AB_MERGE_C R62, R33.reuse, R62, RZ ;  /* 0x0000003e213e723e */ /* 0x040fe400048070ff */
[----:B------:R1:W4:Y:S01]  /*4b50*/  MUFU.EX2 R108, R73 ;  /* 0x00000049006c7308 */ /* 0x0003220000000800 */
[----:B--2---:R-:W-:Y:S01]  /*4b60*/  FADD.FTZ R14, R98, R21 ;  /* 0x00000015620e7221 */ /* 0x004fe20000010000 */
[----:B------:R-:W-:Y:S01]  /*4b70*/  FADD.FTZ R33, R33, R20 ;  /* 0x0000001421217221 */ /* 0x000fe20000010000 */
[----:B------:R-:W-:Y:S01]  /*4b80*/  F2FP.SATFINITE.E4M3.F32.PACK_AB_MERGE_C R219, R157, R60, R62 ;  /* 0x0000003c9ddb723e */ /* 0x000fe2000480703e */
[--C-:B------:R-:W-:Y:S02]  /*4b90*/  IMAD.MOV.U32 R60, RZ, RZ, R25.reuse ;  /* 0x000000ffff3c7224 */ /* 0x100fe400078e0019 */
[--C-:B------:R-:W-:Y:S02]  /*4ba0*/  IMAD.MOV.U32 R62, RZ, RZ, R25.reuse ;  /* 0x000000ffff3e7224 */ /* 0x100fe400078e0019 */
[----:B------:R-:W2:Y:S01]  /*4bb0*/  MUFU.EX2 R36, R36 ;  /* 0x0000002400247308 */ /* 0x000ea20000000800 */
[----:B---3--:R-:W-:Y:S01]  /*4bc0*/  FADD.FTZ R21, R47, R14 ;  /* 0x0000000e2f157221 */ /* 0x008fe20000010000 */
[----:B-1----:R-:W-:-:S06]  /*4bd0*/  IMAD.MOV.U32 R73, RZ, RZ, R25 ;  /* 0x000000ffff497224 */ /* 0x002fcc00078e0019 */
[----:B------:R-:W1:Y:S01]  /*4be0*/  MUFU.EX2 R37, R37 ;  /* 0x0000002500257308 */ /* 0x000e620000000800 */
[C---:B----4-:R-:W-:Y:S01]  /*4bf0*/  F2FP.SATFINITE.E4M3.F32.PACK_AB_MERGE_C R47, R108.reuse, R47, RZ ;  /* 0x0000002f6c2f723e */ /* 0x050fe200048070ff */
[----:B------:R-:W-:-:S03]  /*4c00*/  FADD.FTZ R108, R108, R21 ;  /* 0x000000156c6c7221 */ /* 0x000fc60000010000 */
[----:B------:R-:W-:Y:S01]  /*4c10*/  F2FP.SATFINITE.E4M3.F32.PACK_AB_MERGE_C R218, R98, R45, R47 ;  /* 0x0000002d62da723e */ /* 0x000fe2000480702f */
[----:B------:R-:W-:Y:S01]  /*4c20*/  FADD.FTZ R21, R29, R108 ;  /* 0x0000006c1d157221 */ /* 0x000fe20000010000 */
[----:B------:R-:W-:Y:S01]  /*4c30*/  IMAD.MOV.U32 R45, RZ, RZ, R25 ;  /* 0x000000ffff2d7224 */ /* 0x000fe200078e0019 */
[----:B------:R-:W-:Y:S01]  /*4c40*/  MUFU.EX2 R40, R40 ;  /* 0x0000002800287308 */ /* 0x000fe20000000800 */
[----:B--2---:R-:W-:Y:S01]  /*4c50*/  FADD.FTZ R14, R36, R33 ;  /* 0x00000021240e7221 */ /* 0x004fe20000010000 */
[----:B------:R-:W-:Y:S01]  /*4c60*/  FADD.FTZ R20, R8, R21 ;  /* 0x0000001508147221 */ /* 0x000fe20000010000 */
[--C-:B------:R-:W-:Y:S02]  /*4c70*/  IMAD.MOV.U32 R33, RZ, RZ, R25.reuse ;  /* 0x000000ffff217224 */ /* 0x100fe400078e0019 */
[----:B------:R-:W-:-:S03]  /*4c80*/  IMAD.MOV.U32 R47, RZ, RZ, R25 ;  /* 0x000000ffff2f7224 */ /* 0x000fc600078e0019 */
[----:B------:R-:W2:Y:S01]  /*4c90*/  MUFU.EX2 R41, R41 ;  /* 0x0000002900297308 */ /* 0x000ea20000000800 */
[----:B-1----:R-:W-:-:S07]  /*4ca0*/  FADD.FTZ R27, R37, R14 ;  /* 0x0000000e251b7221 */ /* 0x002fce0000010000 */
[----:B------:R-:W1:Y:S08]  /*4cb0*/  MUFU.EX2 R55, R55 ;  /* 0x0000003700377308 */ /* 0x000e700000000800 */
[----:B------:R-:W3:Y:S01]  /*4cc0*/  MUFU.EX2 R12, R49 ;  /* 0x00000031000c7308 */ /* 0x000ee20000000800 */
[----:B--2---:R-:W-:Y:S01]  /*4cd0*/  F2FP.SATFINITE.E4M3.F32.PACK_AB_MERGE_C R26, R41, R40, RZ ;  /* 0x00000028291a723e */ /* 0x004fe200048070ff */
[----:B------:R-:W-:Y:S01]  /*4ce0*/  FADD.FTZ R40, R40, R27 ;  /* 0x0000001b28287221 */ /* 0x000fe20000010000 */
[----:B------:R-:W-:-:S02]  /*4cf0*/  IMAD.MOV.U32 R27, RZ, RZ, R25 ;  /* 0x000000ffff1b7224 */ /* 0x000fc400078e0019 */
[----:B------:R-:W-:Y:S01]  /*4d00*/  F2FP.SATFINITE.E4M3.F32.PACK_AB_MERGE_C R221, R37, R36, R26 ;  /* 0x0000002425dd723e */ /* 0x000fe2000480701a */
[----:B------:R-:W-:Y:S01]  /*4d10*/  FADD.FTZ R41, R41, R40 ;  /* 0x0000002829297221 */ /* 0x000fe20000010000 */
[--C-:B------:R-:W-:Y:S01]  /*4d20*/  IMAD.MOV.U32 R26, RZ, RZ, R25.reuse ;  /* 0x000000ffff1a7224 */ /* 0x100fe200078e0019 */
[----:B------:R-:W-:Y:S01]  /*4d30*/  MUFU.EX2 R66, R66 ;  /* 0x0000004200427308 */ /* 0x000fe20000000800 */
[----:B-1----:R-:W-:Y:S01]  /*4d40*/  FADD.FTZ R21, R55, R20 ;  /* 0x0000001437157221 */ /* 0x002fe20000010000 */
[--C-:B------:R-:W-:Y:S02]  /*4d50*/  IMAD.MOV.U32 R37, RZ, RZ, R25.reuse ;  /* 0x000000ffff257224 */ /* 0x100fe400078e0019 */
[--C-:B------:R-:W-:Y:S02]  /*4d60*/  IMAD.MOV.U32 R36, RZ, RZ, R25.reuse ;  /* 0x000000ffff247224 */ /* 0x100fe400078e0019 */
[----:B------:R-:W-:Y:S02]  /*4d70*/  IMAD.MOV.U32 R40, RZ, RZ, R25 ;  /* 0x000000ffff287224 */ /* 0x000fe400078e0019 */
[----:B------:R-:W1:Y:S01]  /*4d80*/  MUFU.EX2 R167, R167 ;  /* 0x000000a700a77308 */ /* 0x000e620000000800 */
[C---:B---3--:R-:W-:Y:S01]  /*4d90*/  F2FP.SATFINITE.E4M3.F32.PACK_AB_MERGE_C R55, R12.reuse, R55, RZ ;  /* 0x000000370c37723e */ /* 0x048fe200048070ff */
[----:B------:R-:W-:Y:S01]  /*4da0*/  FADD.FTZ R12, R12, R21 ;  /* 0x000000150c0c7221 */ /* 0x000fe20000010000 */
[----:B------:R-:W-:-:S02]  /*4db0*/  IMAD.MOV.U32 R49, RZ, RZ, R25 ;  /* 0x000000ffff317224 */ /* 0x000fc400078e0019 */
[----:B------:R-:W-:Y:S01]  /*4dc0*/  F2FP.SATFINITE.E4M3.F32.PACK_AB_MERGE_C R220, R8, R29, R55 ;  /* 0x0000001d08dc723e */ /* 0x000fe20004807037 */
[--C-:B------:R-:W-:Y:S02]  /*4dd0*/  IMAD.MOV.U32 R29, RZ, RZ, R25.reuse ;  /* 0x000000ffff1d7224 */ /* 0x100fe400078e0019 */
[----:B------:R-:W2:Y:S01]  /*4de0*/  MUFU.EX2 R64, R64 ;  /* 0x0000004000407308 */ /* 0x000ea20000000800 */
[----:B------:R-:W-:-:S07]  /*4df0*/  IMAD.MOV.U32 R55, RZ, RZ, R25 ;  /* 0x000000ffff377224 */ /* 0x000fce00078e0019 */
[----:B------:R-:W3:Y:S01]  /*4e00*/  MUFU.EX2 R59, R59 ;  /* 0x0000003b003b7308 */ /* 0x000ee20000000800 */
[----:B-1----:R-:W-:-:S07]  /*4e10*/  F2FP.SATFINITE.E4M3.F32.PACK_AB_MERGE_C R21, R167, R66, RZ ;  /* 0x00000042a715723e */ /* 0x002fce00048070ff */
[----:B------:R-:W1:Y:S01]  /*4e20*/  MUFU.EX2 R163, R163 ;  /* 0x000000a300a37308 */ /* 0x000e620000000800 */
[----:B--2---:R-:W-:Y:S01]  /*4e30*/  FADD.FTZ R20, R64, R41 ;  /* 0x0000002940147221 */ /* 0x004fe20000010000 */
[----:B------:R-:W-:-:S06]  /*4e40*/  IMAD.MOV.U32 R41, RZ, RZ, R25 ;  /* 0x000000ffff297224 */ /* 0x000fcc00078e0019 */
[----:B------:R2:W4:Y:S01]  /*4e50*/  MUFU.EX2 R24, R53 ;  /* 0x0000003500187308 */ /* 0x0005220000000800 */
[----:B---3--:R-:W-:-:S07]  /*4e60*/  FADD.FTZ R7, R59, R12 ;  /* 0x0000000c3b077221 */ /* 0x008fce0000010000 */
[----:B------:R-:W3:Y:S01]  /*4e70*/  MUFU.EX2 R31, R31 ;  /* 0x0000001f001f7308 */ /* 0x000ee20000000800 */
[C---:B-1----:R-:W-:Y:S01]  /*4e80*/  F2FP.SATFINITE.E4M3.F32.PACK_AB_MERGE_C R223, R163.reuse, R64, R21 ;  /* 0x00000040a3df723e */ /* 0x042fe20004807015 */
[----:B------:R-:W-:Y:S01]  /*4e90*/  FADD.FTZ R163, R163, R20 ;  /* 0x00000014a3a37221 */ /* 0x000fe20000010000 */
[--C-:B--2---:R-:W-:Y:S02]  /*4ea0*/  IMAD.MOV.U32 R53, RZ, RZ, R25.reuse ;  /* 0x000000ffff357224 */ /* 0x104fe400078e0019 */
[----:B------:R-:W-:Y:S02]  /*4eb0*/  IMAD.MOV.U32 R64, RZ, RZ, R25 ;  /* 0x000000ffff407224 */ /* 0x000fe400078e0019 */
[----:B------:R-:W-:Y:S01]  /*4ec0*/  FADD.FTZ R66, R66, R163 ;  /* 0x000000a342427221 */ /* 0x000fe20000010000 */
[----:B------:R1:W2:Y:S01]  /*4ed0*/  MUFU.EX2 R6, R57 ;  /* 0x0000003900067308 */ /* 0x0002a20000000800 */
[----:B----4-:R-:W-:Y:S02]  /*4ee0*/  FADD.FTZ R20, R24, R7 ;  /* 0x0000000718147221 */ /* 0x010fe40000010000 */
[----:B------:R-:W-:Y:S01]  /*4ef0*/  FADD.FTZ R167, R167, R66 ;  /* 0x00000042a7a77221 */ /* 0x000fe20000010000 */
[----:B------:R-:W-:-:S04]  /*4f00*/  IMAD.MOV.U32 R66, RZ, RZ, R25 ;  /* 0x000000ffff427224 */ /* 0x000fc800078e0019 */
[----:B------:R-:W-:Y:S01]  /*4f10*/  MUFU.EX2 R48, R48 ;  /* 0x0000003000307308 */ /* 0x000fe20000000800 */
[----:B---3--:R-:W-:Y:S01]  /*4f20*/  FADD.FTZ R7, R31, R20 ;  /* 0x000000141f077221 */ /* 0x008fe20000010000 */
[----:B-1----:R-:W-:-:S06]  /*4f30*/  IMAD.MOV.U32 R57, RZ, RZ, R25 ;  /* 0x000000ffff397224 */ /* 0x002fcc00078e0019 */
[----:B------:R-:W1:Y:S01]  /*4f40*/  MUFU.EX2 R173, R173 ;  /* 0x000000ad00ad7308 */ /* 0x000e620000000800 */
[C---:B--2---:R-:W-:Y:S01]  /*4f50*/  F2FP.SATFINITE.E4M3.F32.PACK_AB_MERGE_C R31, R6.reuse, R31, RZ ;  /* 0x0000001f061f723e */ /* 0x044fe200048070ff */
[----:B------:R-:W-:-:S03]  /*4f60*/  FADD.FTZ R6, R6, R7 ;  /* 0x0000000706067221 */ /* 0x000fc60000010000 */
[----:B------:R-:W-:Y:S01]  /*4f70*/  F2FP.SATFINITE.E4M3.F32.PACK_AB_MERGE_C R222, R24, R59, R31 ;  /* 0x0000003b18de723e */ /* 0x000fe2000480701f */
[--C-:B------:R-:W-:Y:S02]  /*4f80*/  IMAD.MOV.U32 R24, RZ, RZ, R25.reuse ;  /* 0x000000ffff187224 */ /* 0x100fe400078e0019 */
[----:B------:R-:W2:Y:S01]  /*4f90*/  MUFU.EX2 R68, R68 ;  /* 0x0000004400447308 */ /* 0x000ea20000000800 */
[--C-:B------:R-:W-:Y:S02]  /*4fa0*/  IMAD.MOV.U32 R31, RZ, RZ, R25.reuse ;  /* 0x000000ffff1f7224 */ /* 0x100fe400078e0019 */
[----:B------:R-:W-:-:S05]  /*4fb0*/  IMAD.MOV.U32 R59, RZ, RZ, R25 ;  /* 0x000000ffff3b7224 */ /* 0x000fca00078e0019 */
[----:B------:R-:W3:Y:S01]  /*4fc0*/  MUFU.EX2 R35, R35 ;  /* 0x0000002300237308 */ /* 0x000ee20000000800 */
[----:B-1----:R-:W-:-:S07]  /*4fd0*/  F2FP.SATFINITE.E4M3.F32.PACK_AB_MERGE_C R11, R173, R48, RZ ;  /* 0x00000030ad0b723e */ /* 0x002fce00048070ff */
[----:B------:R-:W1:Y:S01]  /*4fe0*/  MUFU.EX2 R171, R171 ;  /* 0x000000ab00ab7308 */ /* 0x000e620000000800 */
[----:B--2---:R-:W-:-:S07]  /*4ff0*/  FADD.FTZ R20, R68, R167 ;  /* 0x000000a744147221 */ /* 0x004fce0000010000 */
        /* <DEDUP_REMOVED lines=8> */
[----:B------:R-:W1:Y:S01]  /*5080*/  MUFU.EX2 R14, R159 ;  /* 0x0000009f000e7308 */ /* 0x000e620000000800 */
[----:B----4-:R-:W-:Y:S02]  /*5090*/  FADD.FTZ R6, R10, R7 ;  /* 0x000000070a067221 */ /* 0x010fe40000010000 */
[----:B------:R-:W-:Y:S01]  /*50a0*/  FADD.FTZ R173, R173, R48 ;  /* 0x00000030adad7221 */ /* 0x000fe20000010000 */
[----:B------:R-:W-:-:S04]  /*50b0*/  IMAD.MOV.U32 R48, RZ, RZ, R25 ;  /* 0x000000ffff307224 */ /* 0x000fc800078e0019 */
[----:B------:R-:W-:Y:S01]  /*50c0*/  MUFU.EX2 R38, R38 ;  /* 0x0000002600267308 */ /* 0x000fe20000000800 */
[----:B---3--:R-:W-:-:S07]  /*50d0*/  FADD.FTZ R7, R39, R6 ;  /* 0x0000000627077221 */ /* 0x008fce0000010000 */
[----:B------:R-:W2:Y:S01]  /*50e0*/  MUFU.EX2 R179, R179 ;  /* 0x000000b300b37308 */ /* 0x000ea20000000800 */
[C---:B-1----:R-:W-:Y:S01]  /*50f0*/  F2FP.SATFINITE.E4M3.F32.PACK_AB_MERGE_C R39, R14.reuse, R39, RZ ;  /* 0x000000270e27723e */ /* 0x042fe200048070ff */
[----:B------:R-:W-:-:S03]  /*5100*/  FADD.FTZ R14, R14, R7 ;  /* 0x000000070e0e7221 */ /* 0x000fc60000010000 */
[----:B------:R-:W-:Y:S01]  /*5110*/  F2FP.SATFINITE.E4M3.F32.PACK_AB_MERGE_C R224, R10, R35, R39 ;  /* 0x000000230ae0723e */ /* 0x000fe20004807027 */
[--C-:B------:R-:W-:Y:S02]  /*5120*/  IMAD.MOV.U32 R35, RZ, RZ, R25.reuse ;  /* 0x000000ffff237224 */ /* 0x100fe400078e0019 */
[----:B------:R-:W1:Y:S01]  /*5130*/  MUFU.EX2 R44, R44 ;  /* 0x0000002c002c7308 */ /* 0x000e620000000800 */
[----:B------:R-:W-:-:S07]  /*5140*/  IMAD.MOV.U32 R39, RZ, RZ, R25 ;  /* 0x000000ffff277224 */ /* 0x000fce00078e0019 */
[----:B------:R-:W3:Y:S01]  /*5150*/  MUFU.EX2 R161, R161 ;  /* 0x000000a100a17308 */ /* 0x000ee20000000800 */
[----:B--2---:R-:W-:-:S07]  /*5160*/  F2FP.SATFINITE.E4M3.F32.PACK_AB_MERGE_C R11, R179, R38, RZ ;  /* 0x00000026b30b723e */ /* 0x004fce00048070ff */
[----:B------:R-:W2:Y:S01]  /*5170*/  MUFU.EX2 R177, R177 ;  /* 0x000000b100b17308 */ /* 0x000ea20000000800 */
[----:B-1----:R-:W-:-:S07]  /*5180*/  FADD.FTZ R6, R44, R173 ;  /* 0x000000ad2c067221 */ /* 0x002fce0000010000 */
[----:B------:R-:W1:Y:S01]  /*5190*/  MUFU.EX2 R12, R165 ;  /* 0x000000a5000c7308 */ /* 0x000e620000000800 */
[----:B---3--:R-:W-:-:S07]  /*51a0*/  FADD.FTZ R7, R161, R14 ;  /* 0x0000000ea1077221 */ /* 0x008fce0000010000 */
[----:B------:R-:W3:Y:S01]  /*51b0*/  MUFU.EX2 R169, R169 ;  /* 0x000000a900a97308 */ /* 0x000ee20000000800 */
[C---:B--2---:R-:W-:Y:S01]  /*51c0*/  F2FP.SATFINITE.E4M3.F32.PACK_AB_MERGE_C R227, R177.reuse, R44, R11 ;  /* 0x0000002cb1e3723e */ /* 0x044fe2000480700b */
[----:B------:R-:W-:Y:S01]  /*51d0*/  FADD.FTZ R177, R177, R6 ;  /* 0x00000006b1b17221 */ /* 0x000fe20000010000 */
[----:B------:R-:W-:-:S03]  /*51e0*/  IMAD.MOV.U32 R44, RZ, RZ, R25 ;  /* 0x000000ffff2c7224 */ /* 0x000fc600078e0019 */
[----:B------:R-:W-:Y:S01]  /*51f0*/  FADD.FTZ R8, R38, R177 ;  /* 0x000000b126087221 */ /* 0x000fe20000010000 */
[----:B------:R-:W-:Y:S01]  /*5200*/  IMAD.MOV.U32 R38, RZ, RZ, R25 ;  /* 0x000000ffff267224 */ /* 0x000fe200078e0019 */
[----:B------:R-:W2:Y:S01]  /*5210*/  MUFU.EX2 R72, R72 ;  /* 0x0000004800487308 */ /* 0x000ea20000000800 */
[----:B-1----:R-:W-:Y:S01]  /*5220*/  FADD.FTZ R6, R12, R7 ;  /* 0x000000070c067221 */ /* 0x002fe20000010000 */
[----:B------:R-:W-:-:S03]  /*5230*/  FADD.FTZ R8, R179, R8 ;  /* 0x00000008b3087221 */ /* 0x000fc60000010000 */
[----:B---3--:R-:W-:Y:S01]  /*5240*/  FADD.FTZ R7, R169, R6 ;  /* 0x00000006a9077221 */ /* 0x008fe20000010000 */
[----:B------:R-:W-:Y:S01]  /*5250*/  IMAD.MOV.U32 R6, RZ, RZ, RZ ;  /* 0x000000ffff067224 */ /* 0x000fe200078e00ff */
[C---:B--2---:R-:W-:Y:S02]  /*5260*/  F2FP.SATFINITE.E4M3.F32.PACK_AB_MERGE_C R11, R72.reuse, R169, RZ ;  /* 0x000000a9480b723e */ /* 0x044fe400048070ff */
[----:B------:R-:W-:Y:S01]  /*5270*/  FADD.FTZ R7, R72, R7 ;  /* 0x0000000748077221 */ /* 0x000fe20000010000 */
[----:B------:R-:W-:Y:S01]  /*5280*/  IMAD.MOV.U32 R72, RZ, RZ, R25 ;  /* 0x000000ffff487224 */ /* 0x000fe200078e0019 */
[----:B------:R-:W-:Y:S01]  /*5290*/  F2FP.SATFINITE.E4M3.F32.PACK_AB_MERGE_C R226, R12, R161, R11 ;  /* 0x000000a10ce2723e */ /* 0x000fe2000480700b */
[----:B0-----:R-:W-:Y:S06]  /*52a0*/  @!P2 BRA `(.L_x_19) ;  /* 0x0000003400f8a947 */ /* 0x001fec0003800000 */
[----:B------:R-:W-:Y:S01]  /*52b0*/  IMAD.MOV.U32 R0, RZ, RZ, R22 ;  /* 0x000000ffff007224 */ /* 0x000fe200078e0016 */
[----:B------:R-:W-:Y:S01]  /*52c0*/  CS2R R86, SRZ ;  /* 0x0000000000567805 */ /* 0x000fe2000001ff00 */
[----:B------:R-:W-:Y:S01]  /*52d0*/  IMAD.MOV.U32 R11, RZ, RZ, R3 ;  /* 0x000000ffff0b7224 */ /* 0x000fe200078e0003 */
[----:B------:R-:W-:Y:S01]  /*52e0*/  CS2R R84, SRZ ;  /* 0x0000000000547805 */ /* 0x000fe2000001ff00 */
[----:B------:R-:W-:Y:S01]  /*52f0*/  IMAD.MOV.U32 R10, RZ, RZ, R9 ;  /* 0x000000ffff0a7224 */ /* 0x000fe200078e0009 */
[----:B------:R-:W-:Y:S01]  /*5300*/  CS2R R82, SRZ ;  /* 0x0000000000527805 */ /* 0x000fe2000001ff00 */
[----:B------:R-:W-:Y:S01]  /*5310*/  IMAD.MOV.U32 R12, RZ, RZ, RZ ;  /* 0x000000ffff0c7224 */ /* 0x000fe200078e00ff */
        /* <DEDUP_REMOVED lines=28> */
[----:B------:R-:W-:Y:S01]  /*54e0*/  CS2R R24, SRZ ;  /* 0x0000000000187805 */ /* 0x000fe2000001ff00 */
[----:B------:R-:W-:-:S06]  /*54f0*/  UMOV UR4, URZ ;  /* 0x0000003f00047c82 */ /* 0x000fcc0008000000 */
.L_x_29:
[----:B------:R-:W-:Y:S01]  /*5500*/  ISETP.NE.AND P3, PT, RZ, UR38, PT ;  /* 0x00000026ff007c0c */ /* 0x000fe2000bf65270 */
[----:B------:R-:W-:-:S04]  /*5510*/  UISETP.NE.AND UP0, UPT, UR4, 0x1, UPT ;  /* 0x000000010400788c */ /* 0x000fc8000bf05270 */
[----:B------:R-:W-:-:S06]  /*5520*/  USEL UR7, URZ, 0x1, UP0 ;  /* 0x000000013f077887 */ /* 0x000fcc0008000000 */
[----:B------:R-:W-:Y:S02]  /*5530*/  LOP3.LUT R6, R12, UR7, RZ, 0x3c, !PT ;  /* 0x000000070c067c12 */ /* 0x000fe4000f8e3cff */
[----:B------:R-:W-:Y:S05]  /*5540*/  @P3 BRA `(.L_x_20) ;  /* 0x0000000000343947 */ /* 0x000fea0003800000 */
[----:B------:R-:W-:Y:S05]  /*5550*/  @!P0 BRA `(.L_x_21) ;  /* 0x0000000000048947 */ /* 0x000fea0003800000 */
[----:B------:R-:W-:Y:S01]  /*5560*/  BPT.TRAP 0x1 ;  /* 0x000000040000795c */ /* 0x000fe20000300000 */
.L_x_21:
[----:B------:R-:W-:Y:S01]  /*5570*/  UIADD3 UR7, UR4, 0x1, URZ ;  /* 0x0000000104077890 */ /* 0x000fe2000fffe03f */
[----:B------:R-:W-:-:S03]  /*5580*/  SHF.L.U32 R3, R6, 0x1f, RZ ;  /* 0x0000001f06037819 */ /* 0x000fc600000006ff */
[----:B------:R-:W-:-:S04]  /*5590*/  UISETP.NE.AND UP0, UPT, UR7, 0x2, UPT ;  /* 0x000000020700788c */ /* 0x000fc8000bf05270 */
[----:B------:R-:W-:-:S04]  /*55a0*/  USEL UR7, UR7, URZ, UP0 ;  /* 0x0000003f07077287 */ /* 0x000fc80008000000 */
[----:B------:R-:W-:-:S09]  /*55b0*/  ULEA UR7, UR7, UR39, 0x3 ;  /* 0x0000002707077291 */ /* 0x000fd2000f8e183f */
[----:B------:R0:W1:Y:S01]  /*55c0*/  SYNCS.PHASECHK.TRANS64.TRYWAIT P2, [UR7+0x2e830], R3 ;  /* 0x02e83003ff0075a7 */ /* 0x0000620008040147 */
[----:B------:R-:W-:Y:S05]  /*55d0*/  @!P0 BRA `(.L_x_22) ;  /* 0x0000000000048947 */ /* 0x000fea0003800000 */
[----:B------:R-:W-:Y:S01]  /*55e0*/  BPT.TRAP 0x1 ;  /* 0x000000040000795c */ /* 0x000fe20000300000 */
.L_x_22:
[----:B-1----:R-:W-:Y:S05]  /*55f0*/  @P2 BRA `(.L_x_20) ;  /* 0x0000000000082947 */ /* 0x002fea0003800000 */
[----:B------:R-:W1:Y:S02]  /*5600*/  SYNCS.PHASECHK.TRANS64.TRYWAIT P2, [UR7+0x2e830], R3 ;  /* 0x02e83003ff0075a7 */ /* 0x000e640008040147 */
[----:B-1----:R-:W-:Y:S05]  /*5610*/  @!P2 BRA `(.L_x_23) ;  /* 0x0000009c0064a947 */ /* 0x002fea0003800000 */
.L_x_20:
[----:B01----:R-:W-:Y:S01]  /*5620*/  VIADD R3, R18, 0x8 ;  /* 0x0000000812037836 */ /* 0x003fe20000000000 */
[----:B------:R-:W-:Y:S01]  /*5630*/  UIADD3 UR7, UR4, 0x1, URZ ;  /* 0x0000000104077890 */ /* 0x000fe2000fffe03f */
[C---:B------:R-:W-:Y:S01]  /*5640*/  R2UR UR40, R4.reuse ;  /* 0x00000000042872ca */ /* 0x040fe200000e0000 */
[----:B------:R-:W-:Y:S01]  /*5650*/  UMOV UR43, 0x40000040 ;  /* 0x40000040002b7882 */ /* 0x000fe20000000000 */
[C---:B------:R-:W-:Y:S01]  /*5660*/  R2UR UR41, R5.reuse ;  /* 0x00000000052972ca */ /* 0x040fe200000e0000 */
[----:B------:R0:W-:Y:S01]  /*5670*/  BAR.SYNC.DEFER_BLOCKING R3, 0x100 ;  /* 0x000400030000751d */ /* 0x0001e20000010000 */
[----:B------:R-:W-:Y:S01]  /*5680*/  UISETP.NE.AND UP0, UPT, UR7, 0x2, UPT ;  /* 0x000000020700788c */ /* 0x000fe2000bf05270 */
[C---:B------:R-:W-:Y:S02]  /*5690*/  R2UR UR20, R4.reuse ;  /* 0x00000000041472ca */ /* 0x040fe400000e0000 */
[C---:B------:R-:W-:Y:S01]  /*56a0*/  R2UR UR21, R5.reuse ;  /* 0x00000000051572ca */ /* 0x040fe200000e0000 */
[----:B------:R-:W-:Y:S01]  /*56b0*/  USEL UR7, UR7, URZ, UP0 ;  /* 0x0000003f07077287 */ /* 0x000fe20008000000 */
[C---:B------:R-:W-:Y:S01]  /*56c0*/  R2UR UR24, R4.reuse ;  /* 0x00000000041872ca */ /* 0x040fe200000e0000 */
[----:B------:R-:W-:Y:S01]  /*56d0*/  UMOV UR23, 0x40000040 ;  /* 0x4000004000177882 */ /* 0x000fe20000000000 */
[C---:B------:R-:W-:Y:S01]  /*56e0*/  R2UR UR25, R5.reuse ;  /* 0x00000000051972ca */ /* 0x040fe200000e0000 */
[----:B------:R-:W-:Y:S01]  /*56f0*/  UIMAD UR46, UR7, 0x700, UR6 ;  /* 0x00000700072e78a4 */ /* 0x000fe2000f8e0206 */
[C---:B------:R-:W-:Y:S01]  /*5700*/  R2UR UR28, R4.reuse ;  /* 0x00000000041c72ca */ /* 0x040fe200000e0000 */
[----:B------:R-:W-:Y:S01]  /*5710*/  UMOV UR27, 0x40000040 ;  /* 0x40000040001b7882 */ /* 0x000fe20000000000 */
[C---:B------:R-:W-:Y:S01]  /*5720*/  R2UR UR29, R5.reuse ;  /* 0x00000000051d72ca */ /* 0x040fe200000e0000 */
[----:B------:R-:W-:Y:S01]  /*5730*/  UIADD3 UR22, UR46, 0x100, URZ ;  /* 0x000001002e167890 */ /* 0x000fe2000fffe03f */
[----:B------:R-:W-:Y:S01]  /*5740*/  R2UR UR32, R4 ;  /* 0x00000000042072ca */ /* 0x000fe200000e0000 */
[----:B------:R-:W-:Y:S01]  /*5750*/  UIADD3 UR26, UR46, 0x200, URZ ;  /* 0x000002002e1a7890 */ /* 0x000fe2000fffe03f */
[----:B------:R-:W-:Y:S01]  /*5760*/  R2UR UR33, R5 ;  /* 0x00000000052172ca */ /* 0x000fe200000e0000 */
[----:B------:R-:W-:Y:S01]  /*5770*/  UMOV UR42, UR46 ;  /* 0x0000002e002a7c82 */ /* 0x000fe20008000000 */
[----:B------:R-:W-:Y:S01]  /*5780*/  UIADD3 UR30, UR46, 0x300, URZ ;  /* 0x000003002e1e7890 */ /* 0x000fe2000fffe03f */
[----:B------:R-:W-:Y:S01]  /*5790*/  UMOV UR31, 0x40000040 ;  /* 0x40000040001f7882 */ /* 0x000fe20000000000 */
[----:B------:R-:W-:Y:S01]  /*57a0*/  UIADD3 UR34, UR46, 0x400, URZ ;  /* 0x000004002e227890 */ /* 0x000fe2000fffe03f */
[----:B------:R-:W-:Y:S01]  /*57b0*/  UMOV UR35, 0x40000040 ;  /* 0x4000004000237882 */ /* 0x000fe20000000000 */
[----:B------:R-:W-:Y:S01]  /*57c0*/  WARPGROUP.ARRIVE ;  /* 0x00000000000079c5 */ /* 0x000fe20000000000 */
[----:B------:R-:W-:Y:S01]  /*57d0*/  UIADD3 UR10, UR46, 0x2, URZ ;  /* 0x000000022e0a7890 */ /* 0x000fe2000fffe03f */
[----:B------:R-:W-:Y:S01]  /*57e0*/  UMOV UR11, 0x40000040 ;  /* 0x40000040000b7882 */ /* 0x000fe20000000000 */
[----:B------:R-:W-:-:S03]  /*57f0*/  UIADD3 UR14, UR46, 0x102, URZ ;  /* 0x000001022e0e7890 */ /* 0x000fc6000fffe03f */
[----:B------:R-:W-:Y:S01]  /*5800*/  QGMMA.64x32x32.F32.E4M3.E4M3 R184, gdesc[UR40], RZ, !UPT, gsb0 ;  /* 0x0060000028b879f3 */ /* 0x000fe2000c0008ff */
[----:B------:R-:W-:Y:S01]  /*5810*/  R2UR UR40, R4 ;  /* 0x00000000042872ca */ /* 0x000fe200000e0000 */
[----:B------:R-:W-:Y:S01]  /*5820*/  UIADD3 UR42, UR46, 0x500, URZ ;  /* 0x000005002e2a7890 */ /* 0x000fe2000fffe03f */
[----:B------:R-:W-:Y:S01]  /*5830*/  R2UR UR41, R5 ;  /* 0x00000000052972ca */ /* 0x000fe200000e0000 */
[----:B------:R-:W-:Y:S01]  /*5840*/  UMOV UR43, 0x40000040 ;  /* 0x40000040002b7882 */ /* 0x000fe20000000000 */
[----:B------:R-:W-:Y:S01]  /*5850*/  UMOV UR15, 0x40000040 ;  /* 0x40000040000f7882 */ /* 0x000fe20000000000 */
[----:B------:R-:W-:Y:S01]  /*5860*/  UIADD3 UR18, UR46, 0x6, URZ ;  /* 0x000000062e127890 */ /* 0x000fe2000fffe03f */
[----:B------:R-:W-:Y:S01]  /*5870*/  UMOV UR19, 0x40000040 ;  /* 0x4000004000137882 */ /* 0x000fe20000000000 */
[----:B------:R-:W-:Y:S02]  /*5880*/  WARPGROUP.DEPBAR.LE gsb0, 0x0 ;  /* 0x00008000000079c5 */ /* 0x000fe40000010000 */
[----:B------:R-:W-:-:S06]  /*5890*/  WARPGROUP.ARRIVE ;  /* 0x00000000000079c5 */ /* 0x000fcc0000000000 */
[----:B------:R-:W-:Y:S01]  /*58a0*/  QGMMA.64x32x32.F32.E4M3.E4M3 R168, gdesc[UR20], RZ, !UPT, gsb0 ;  /* 0x0060000014a879f3 */ /* 0x000fe2000c0008ff */
[----:B------:R-:W-:Y:S01]  /*58b0*/  R2UR UR20, R4 ;  /* 0x00000000041472ca */ /* 0x000fe200000e0000 */
[----:B------:R-:W-:Y:S01]  /*58c0*/  UIADD3 UR22, UR46, 0x600, URZ ;  /* 0x000006002e167890 */ /* 0x000fe2000fffe03f */
[----:B------:R-:W-:Y:S01]  /*58d0*/  R2UR UR21, R5 ;  /* 0x00000000051572ca */ /* 0x000fe200000e0000 */
        /* <DEDUP_REMOVED lines=17> */
[----:B------:R-:W-:Y:S03]  /*59f0*/  QGMMA.64x32x32.F32.E4M3.E4M3 R120, gdesc[UR32], RZ, !UPT, gsb0 ;  /* 0x00600000207879f3 */ /* 0x000fe6000c0008ff */
[----:B------:R-:W-:Y:S02]  /*5a00*/  WARPGROUP.DEPBAR.LE gsb0, 0x0 ;  /* 0x00008000000079c5 */ /* 0x000fe40000010000 */
[----:B------:R-:W-:-:S06]  /*5a10*/  WARPGROUP.ARRIVE ;  /* 0x00000000000079c5 */ /* 0x000fcc0000000000 */
[----:B------:R-:W-:Y:S03]  /*5a20*/  QGMMA.64x32x32.F32.E4M3.E4M3 R104, gdesc[UR40], RZ, !UPT, gsb0 ;  /* 0x00600000286879f3 */ /* 0x000fe6000c0008ff */
        /* <DEDUP_REMOVED lines=22> */
[----:B------:R-:W-:Y:S01]  /*5b90*/  UMOV UR20, UR12 ;  /* 0x0000000c00147c82 */ /* 0x000fe20008000000 */
[----:B------:R-:W-:Y:S01]  /*5ba0*/  UMOV UR21, UR13 ;  /* 0x0000000d00157c82 */ /* 0x000fe20008000000 */
        /* <DEDUP_REMOVED lines=24> */
[----:B------:R-:W-:Y:S02]  /*5d30*/  UIADD3 UR10, UR46, 0x104, URZ ;  /* 0x000001042e0a7890 */ /* 0x000fe4000fffe03f */
        /* <DEDUP_REMOVED lines=40> */
[----:B------:R-:W-:Y:S03]  /*5fc0*/  QGMMA.64x32x32.F32.E4M3.E4M3 R88, gdesc[UR12], R88, gsb0 ;  /* 0x006000000c5879f3 */ /* 0x000fe60008000858 */
        /* <DEDUP_REMOVED lines=8> */
[----:B------:R-:W-:Y:S01]  /*6050*/  UIADD3 UR18, UR46, 0x506, URZ ;  /* 0x000005062e127890 */ /* 0x000fe2000fffe03f */
[----:B------:R-:W-:Y:S01]  /*6060*/  UMOV UR19, 0x40000040 ;  /* 0x4000004000137882 */ /* 0x000fe20000000000 */
[----:B------:R-:W-:Y:S01]  /*6070*/  UIADD3 UR46, UR46, 0x606, URZ ;  /* 0x000006062e2e7890 */ /* 0x000fe2000fffe03f */
[----:B------:R-:W-:Y:S02]  /*6080*/  WARPGROUP.DEPBAR.LE gsb0, 0x0 ;  /* 0x00008000000079c5 */ /* 0x000fe40000010000 */
[----:B------:R-:W-:-:S06]  /*6090*/  WARPGROUP.ARRIVE ;  /* 0x00000000000079c5 */ /* 0x000fcc0000000000 */
[----:B------:R-:W-:Y:S03]  /*60a0*/  QGMMA.64x32x32.F32.E4M3.E4M3 R152, gdesc[UR20], R152, gsb0 ;  /* 0x00600000149879f3 */ /* 0x000fe60008000898 */
        /* <DEDUP_REMOVED lines=15> */
[----:B0-----:R-:W-:Y:S05]  /*61a0*/  @P3 BRA `(.L_x_24) ;  /* 0x0000000000283947 */ /* 0x001fea0003800000 */
[----:B------:R-:W-:Y:S05]  /*61b0*/  @!P0 BRA `(.L_x_25) ;  /* 0x0000000000048947 */ /* 0x000fea0003800000 */
[----:B------:R-:W-:Y:S01]  /*61c0*/  BPT.TRAP 0x1 ;  /* 0x000000040000795c */ /* 0x000fe20000300000 */
.L_x_25:
[----:B------:R-:W-:Y:S01]  /*61d0*/  ULEA UR10, UR4, UR39, 0x3 ;  /* 0x00000027040a7291 */ /* 0x000fe2000f8e183f */
[----:B------:R-:W-:-:S08]  /*61e0*/  SHF.L.U32 R3, R12, 0x1f, RZ ;  /* 0x0000001f0c037819 */ /* 0x000fd000000006ff */
[----:B------:R0:W1:Y:S01]  /*61f0*/  SYNCS.PHASECHK.TRANS64.TRYWAIT P2, [UR10+0x2e850], R3 ;  /* 0x02e85003ff0075a7 */ /* 0x000062000804014a */
[----:B------:R-:W-:Y:S05]  /*6200*/  @!P0 BRA `(.L_x_26) ;  /* 0x0000000000048947 */ /* 0x000fea0003800000 */
[----:B------:R-:W-:Y:S01]  /*6210*/  BPT.TRAP 0x1 ;  /* 0x000000040000795c */ /* 0x000fe20000300000 */
.L_x_26:
[----:B-1----:R-:W-:Y:S05]  /*6220*/  @P2 BRA `(.L_x_24) ;  /* 0x0000000000082947 */ /* 0x002fea0003800000 */
[----:B------:R-:W1:Y:S02]  /*6230*/  SYNCS.PHASECHK.TRANS64.TRYWAIT P2, [UR10+0x2e850], R3 ;  /* 0x02e85003ff0075a7 */ /* 0x000e64000804014a */
[----:B-1----:R-:W-:Y:S05]  /*6240*/  @!P2 BRA `(.L_x_27) ;  /* 0x000000900070a947 */ /* 0x002fea0003800000 */
.L_x_24:
[----:B------:R-:W-:Y:S01]  /*6250*/  UIADD3 UR10, UR39, 0x400, URZ ;  /* 0x00000400270a7890 */ /* 0x000fe2000fffe03f */
[----:B------:R-:W-:Y:S01]  /*6260*/  WARPGROUP.ARRIVE ;  /* 0x00000000000079c5 */ /* 0x000fe20000000000 */
[----:B------:R-:W-:Y:S01]  /*6270*/  UMOV UR11, 0xc0000010 ;  /* 0xc0000010000b7882 */ /* 0x000fe20000000000 */
[----:B------:R-:W-:Y:S01]  /*6280*/  UMOV UR15, 0xc0000010 ;  /* 0xc0000010000f7882 */ /* 0x000fe20000000000 */
[----:B------:R-:W-:Y:S01]  /*6290*/  USHF.R.U32.HI UR10, URZ, 0x4, UR10 ;  /* 0x000000043f0a7899 */ /* 0x000fe2000801160a */
[----:B-1----:R-:W-:Y:S02]  /*62a0*/  FMNMX.FTZ R12, R184, R10, !PT ;  /* 0x0000000ab80c7209 */ /* 0x002fe40007810000 */
[----:B------:R-:W-:Y:S01]  /*62b0*/  FMNMX.FTZ R14, R186, R11, !PT ;  /* 0x0000000bba0e7209 */ /* 0x000fe20007810000 */
[----:B------:R-:W-:Y:S01]  /*62c0*/  ULOP3.LUT UR10, UR10, 0x3fff, URZ, 0xc0, !UPT ;  /* 0x00003fff0a0a7892 */ /* 0x000fe2000f8ec03f */
[----:B0-----:R-:W-:Y:S02]  /*62d0*/  FMNMX.FTZ R3, R185, R12, !PT ;  /* 0x0000000cb9037209 */ /* 0x001fe40007810000 */
[----:B------:R-:W-:Y:S01]  /*62e0*/  FMNMX.FTZ R9, R187, R14, !PT ;  /* 0x0000000ebb097209 */ /* 0x000fe20007810000 */
[----:B------:R-:W-:Y:S01]  /*62f0*/  ULOP3.LUT UR10, UR10, 0x10000, URZ, 0xfc, !UPT ;  /* 0x000100000a0a7892 */ /* 0x000fe2000f8efc3f */
[----:B------:R-:W-:-:S02]  /*6300*/  FMNMX.FTZ R12, R188, R3, !PT ;  /* 0x00000003bc0c7209 */ /* 0x000fc40007810000 */
[----:B------:R-:W-:Y:S01]  /*6310*/  FMNMX.FTZ R14, R190, R9, !PT ;  /* 0x00000009be0e7209 */ /* 0x000fe20007810000 */
[----:B------:R-:W-:Y:S01]  /*6320*/  UIMAD UR10, UR4, 0x700, UR10 ;  /* 0x00000700040a78a4 */ /* 0x000fe2000f8e020a */
[----:B------:R-:W-:Y:S02]  /*6330*/  FMNMX.FTZ R3, R189, R12, !PT ;  /* 0x0000000cbd037209 */ /* 0x000fe40007810000 */
[----:B------:R-:W-:Y:S01]  /*6340*/  FMNMX.FTZ R9, R191, R14, !PT ;  /* 0x0000000ebf097209 */ /* 0x000fe20007810000 */
[----:B------:R-:W-:Y:S01]  /*6350*/  UIADD3 UR14, UR10, 0x100, URZ ;  /* 0x000001000a0e7890 */ /* 0x000fe2000fffe03f */
[----:B------:R-:W-:Y:S02]  /*6360*/  FMNMX.FTZ R12, R192, R3, !PT ;  /* 0x00000003c00c7209 */ /* 0x000fe40007810000 */
[----:B------:R-:W-:Y:S02]  /*6370*/  FMNMX.FTZ R14, R194, R9, !PT ;  /* 0x00000009c20e7209 */ /* 0x000fe40007810000 */
[----:B------:R-:W-:Y:S01]  /*6380*/  QGMMA.64x128x32.F32.E4M3.E4M3 R24, R200, gdesc[UR8], R24, gsb0 ;  /* 0x01e00008c8187df3 */ /* 0x000fe20008000818 */
[----:B------:R-:W-:Y:S01]  /*6390*/  FMNMX.FTZ R3, R193, R12, !PT ;  /* 0x0000000cc1037209 */ /* 0x000fe20007810000 */
[----:B------:R-:W-:Y:S01]  /*63a0*/  UMOV UR11, 0xc0000010 ;  /* 0xc0000010000b7882 */ /* 0x000fe20000000000 */
        /* <DEDUP_REMOVED lines=69> */
[----:B------:R-:W-:Y:S01]  /*6800*/  FMNMX.FTZ R12, R104, R3, !PT ;  /* 0x00000003680c7209 */ /* 0x000fe20007810000 */
[----:B------:R-:W-:Y:S02]  /*6810*/  WARPGROUP.DEPBAR.LE gsb0, 0x0 ;  /* 0x00008000000079c5 */ /* 0x000fe40000010000 */
[----:B------:R-:W-:Y:S01]  /*6820*/  WARPGROUP.ARRIVE ;  /* 0x00000000000079c5 */ /* 0x000fe20000000000 */
[----:B------:R-:W-:Y:S02]  /*6830*/  FMNMX.FTZ R3, R105, R12, !PT ;  /* 0x0000000c69037209 */ /* 0x000fe40007810000 */
[----:B------:R-:W-:-:S02]  /*6840*/  FMNMX.FTZ R14, R106, R9, !PT ;  /* 0x000000096a0e7209 */ /* 0x000fc40007810000 */
[----:B------:R-:W-:Y:S01]  /*6850*/  FMNMX.FTZ R12, R108, R3, !PT ;  /* 0x000000036c0c7209 */ /* 0x000fe20007810000 */
[----:B------:R-:W-:Y:S01]  /*6860*/  QGMMA.64x128x32.F32.E4M3.E4M3 R24, R204, gdesc[UR12], R24, gsb0 ;  /* 0x01e0000ccc187df3 */ /* 0x000fe20008000818 */
[----:B------:R-:W-:Y:S01]  /*6870*/  UIADD3 UR14, UR10, 0x200, URZ ;  /* 0x000002000a0e7890 */ /* 0x000fe2000fffe03f */
[----:B------:R-:W-:Y:S01]  /*6880*/  FMNMX.FTZ R9, R107, R14, !PT ;  /* 0x0000000e6b097209 */ /* 0x000fe20007810000 */
[----:B------:R-:W-:Y:S01]  /*6890*/  UMOV UR15, 0xc0000010 ;  /* 0xc0000010000f7882 */ /* 0x000fe20000000000 */
        /* <DEDUP_REMOVED lines=25> */
[----:B------:R-:W-:-:S03]  /*6a30*/  FMNMX.FTZ R14, R102, R9, !PT ;  /* 0x00000009660e7209 */ /* 0x000fc60007810000 */
[----:B------:R-:W0:Y:S01]  /*6a40*/  SHFL.BFLY PT, R3, R12, 0x2, 0x1f ;  /* 0x0c401f000c037f89 */ /* 0x000e2200000e0000 */
[----:B------:R-:W-:-:S05]  /*6a50*/  FMNMX.FTZ R14, R103, R14, !PT ;  /* 0x0000000e670e7209 */ /* 0x000fca0007810000 */
[----:B------:R-:W1:Y:S01]  /*6a60*/  SHFL.BFLY PT, R9, R14, 0x2, 0x1f ;  /* 0x0c401f000e097f89 */ /* 0x000e6200000e0000 */
[----:B0-----:R-:W-:-:S05]  /*6a70*/  FMNMX.FTZ R13, R12, R3, !PT ;  /* 0x000000030c0d7209 */ /* 0x001fca0007810000 */
[----:B------:R-:W0:Y:S01]  /*6a80*/  SHFL.BFLY PT, R20, R13, 0x1, 0x1f ;  /* 0x0c201f000d147f89 */ /* 0x000e2200000e0000 */
[----:B-1----:R-:W-:-:S05]  /*6a90*/  FMNMX.FTZ R15, R14, R9, !PT ;  /* 0x000000090e0f7209 */ /* 0x002fca0007810000 */
[----:B------:R-:W1:Y:S01]  /*6aa0*/  SHFL.BFLY PT, R22, R15, 0x1, 0x1f ;  /* 0x0c201f000f167f89 */ /* 0x000e6200000e0000 */
[----:B0-----:R-:W-:-:S05]  /*6ab0*/  FMNMX.FTZ R9, R13, R20, !PT ;  /* 0x000000140d097209 */ /* 0x001fca0007810000 */
[----:B------:R-:W-:Y:S01]  /*6ac0*/  FADD.FTZ R19, -R9, R10 ;  /* 0x0000000a09137221 */ /* 0x000fe20000010100 */
[----:B------:R-:W-:-:S01]  /*6ad0*/  FFMA.FTZ R13, R2, R9, -8 ;  /* 0xc1000000020d7423 */ /* 0x000fc20000010009 */
[----:B-1----:R-:W-:Y:S02]  /*6ae0*/  FMNMX.FTZ R3, R15, R22, !PT ;  /* 0x000000160f037209 */ /* 0x002fe40007810000 */
[C---:B------:R-:W-:Y:S01]  /*6af0*/  FMUL.FTZ R10, R2.reuse, R19 ;  /* 0x00000013020a7220 */ /* 0x040fe20000410000 */
[C-C-:B------:R-:W-:Y:S01]  /*6b00*/  FFMA.FTZ R15, R2.reuse, R184, -R13.reuse ;  /* 0x000000b8020f7223 */ /* 0x140fe2000001080d */
[----:B------:R-:W-:-:S01]  /*6b10*/  FFMA.FTZ R12, R2, R185, -R13 ;  /* 0x000000b9020c7223 */ /* 0x000fc2000001080d */
        /* <DEDUP_REMOVED lines=20> */
[----:B------:R-:W-:-:S02]  /*6c60*/  WARPGROUP.DEPBAR.LE gsb0, 0x0 ;  /* 0x00008000000079c5 */ /* 0x000fc40000010000 */
[----:B------:R-:W-:Y:S01]  /*6c70*/  WARPGROUP.ARRIVE ;  /* 0x00000000000079c5 */ /* 0x000fe20000000000 */
[C-C-:B------:R-:W-:Y:S01]  /*6c80*/  FFMA.FTZ R164, R2.reuse, R164, -R13.reuse ;  /* 0x000000a402a47223 */ /* 0x140fe2000001080d */
[----:B------:R-:W-:-:S01]  /*6c90*/  FFMA.FTZ R165, R2, R165, -R13 ;  /* 0x000000a502a57223 */ /* 0x000fc2000001080d */
[C-C-:B------:R-:W-:Y:S01]  /*6ca0*/  FFMA.FTZ R136, R2.reuse, R136, -R13.reuse ;  /* 0x0000008802887223 */ /* 0x140fe2000001080d */
[----:B------:R-:W-:-:S01]  /*6cb0*/  FFMA.FTZ R137, R2, R137, -R13 ;  /* 0x0000008902897223 */ /* 0x000fc2000001080d */
[C-C-:B------:R-:W-:Y:S01]  /*6cc0*/  FFMA.FTZ R140, R2.reuse, R140, -R13.reuse ;  /* 0x0000008c028c7223 */ /* 0x140fe2000001080d */
[----:B------:R-:W-:Y:S01]  /*6cd0*/  QGMMA.64x128x32.F32.E4M3.E4M3 R24, R208, gdesc[UR12], R24, gsb0 ;  /* 0x01e0000cd0187df3 */ /* 0x000fe20008000818 */
[----:B------:R-:W-:Y:S01]  /*6ce0*/  UIADD3 UR14, UR10, 0x300, URZ ;  /* 0x000003000a0e7890 */ /* 0x000fe2000fffe03f */
[C-C-:B------:R-:W-:Y:S01]  /*6cf0*/  FFMA.FTZ R141, R2.reuse, R141, -R13.reuse ;  /* 0x0000008d028d7223 */ /* 0x140fe2000001080d */
[----:B------:R-:W-:Y:S01]  /*6d00*/  UMOV UR15, 0xc0000010 ;  /* 0xc0000010000f7882 */ /* 0x000fe20000000000 */
        /* <DEDUP_REMOVED lines=28> */
[----:B------:R-:W-:Y:S01]  /*6ed0*/  FADD.FTZ R11, -R3, R11 ;  /* 0x0000000b030b7221 */ /* 0x000fe20000010100 */
[----:B------:R-:W-:-:S01]  /*6ee0*/  FFMA.FTZ R101, R2, R3, -8 ;  /* 0xc100000002657423 */ /* 0x000fc20000010003 */
[----:B------:R-:W-:Y:S02]  /*6ef0*/  MUFU.EX2 R10, R10 ;  /* 0x0000000a000a7308 */ /* 0x000fe40000000800 */
[C---:B------:R-:W-:Y:S01]  /*6f00*/  FMUL.FTZ R11, R2.reuse, R11 ;  /* 0x0000000b020b7220 */ /* 0x040fe20000410000 */
[C-C-:B------:R-:W-:Y:S01]  /*6f10*/  FFMA.FTZ R184, R2.reuse, R186, -R101.reuse ;  /* 0x000000ba02b87223 */ /* 0x140fe20000010865 */
[----:B------:R-:W-:-:S01]  /*6f20*/  FFMA.FTZ R185, R2, R187, -R101 ;  /* 0x000000bb02b97223 */ /* 0x000fc20000010865 */
[C-C-:B------:R-:W-:Y:S01]  /*6f30*/  FFMA.FTZ R186, R2.reuse, R190, -R101.reuse ;  /* 0x000000be02ba7223 */ /* 0x140fe20000010865 */
[----:B------:R-:W-:-:S01]  /*6f40*/  FFMA.FTZ R187, R2, R191, -R101 ;  /* 0x000000bf02bb7223 */ /* 0x000fc20000010865 */
[C-C-:B------:R-:W-:Y:S01]  /*6f50*/  FFMA.FTZ R188, R2.reuse, R194, -R101.reuse ;  /* 0x000000c202bc7223 */ /* 0x140fe20000010865 */
[----:B------:R-:W0:Y:S01]  /*6f60*/  MUFU.EX2 R15, R15 ;  /* 0x0000000f000f7308 */ /* 0x000e220000000800 */
[----:B------:R-:W-:-:S01]  /*6f70*/  FFMA.FTZ R189, R2, R195, -R101 ;  /* 0x000000c302bd7223 */ /* 0x000fc20000010865 */
[C-C-:B------:R-:W-:Y:S01]  /*6f80*/  FFMA.FTZ R190, R2.reuse, R198, -R101.reuse ;  /* 0x000000c602be7223 */ /* 0x140fe20000010865 */
[----:B------:R-:W-:-:S01]  /*6f90*/  FFMA.FTZ R191, R2, R199, -R101 ;  /* 0x000000c702bf7223 */ /* 0x000fc20000010865 */
[C-C-:B------:R-:W-:Y:S01]  /*6fa0*/  FFMA.FTZ R170, R2.reuse, R170, -R101.reuse ;  /* 0x000000aa02aa7223 */ /* 0x140fe20000010865 */
[----:B------:R-:W-:-:S01]  /*6fb0*/  FFMA.FTZ R171, R2, R171, -R101 ;  /* 0x000000ab02ab7223 */ /* 0x000fc20000010865 */
[C-C-:B------:R-:W-:Y:S01]  /*6fc0*/  FFMA.FTZ R174, R2.reuse, R174, -R101.reuse ;  /* 0x000000ae02ae7223 */ /* 0x140fe20000010865 */
[----:B------:R-:W-:-:S01]  /*6fd0*/  FFMA.FTZ R175, R2, R175, -R101 ;  /* 0x000000af02af7223 */ /* 0x000fc20000010865 */
[----:B------:R-:W-:Y:S01]  /*6fe0*/  MUFU.EX2 R11, R11 ;  /* 0x0000000b000b7308 */ /* 0x000fe20000000800 */
[----:B------:R-:W-:-:S01]  /*6ff0*/  FFMA.FTZ R178, R2, R178, -R101 ;  /* 0x000000b202b27223 */ /* 0x000fc20000010865 */
[C-C-:B------:R-:W-:Y:S01]  /*7000*/  FFMA.FTZ R179, R2.reuse, R179, -R101.reuse ;  /* 0x000000b302b37223 */ /* 0x140fe20000010865 */
[----:B------:R-:W-:-:S01]  /*7010*/  FFMA.FTZ R182, R2, R182, -R101 ;  /* 0x000000b602b67223 */ /* 0x000fc20000010865 */
[C-C-:B------:R-:W-:Y:S01]  /*7020*/  FFMA.FTZ R183, R2.reuse, R183, -R101.reuse ;  /* 0x000000b702b77223 */ /* 0x140fe20000010865 */
[----:B------:R-:W-:-:S01]  /*7030*/  FFMA.FTZ R154, R2, R154, -R101 ;  /* 0x0000009a029a7223 */ /* 0x000fc20000010865 */
[C-C-:B------:R-:W-:Y:S01]  /*7040*/  FFMA.FTZ R155, R2.reuse, R155, -R101.reuse ;  /* 0x0000009b029b7223 */ /* 0x140fe20000010865 */
[----:B------:R-:W-:-:S01]  /*7050*/  FFMA.FTZ R158, R2, R158, -R101 ;  /* 0x0000009e029e7223 */ /* 0x000fc20000010865 */
[----:B------:R-:W1:Y:S01]  /*7060*/  MUFU.EX2 R184, R184 ;  /* 0x000000b800b87308 */ /* 0x000e620000000800 */
[----:B0-----:R-:W-:-:S01]  /*7070*/  FFMA.FTZ R7, R10, R7, R15 ;  /* 0x000000070a077223 */ /* 0x001fc2000001000f */
[C-C-:B------:R-:W-:Y:S01]  /*7080*/  FFMA.FTZ R159, R2.reuse, R159, -R101.reuse ;  /* 0x0000009f029f7223 */ /* 0x140fe20000010865 */
[----:B------:R-:W-:-:S01]  /*7090*/  FFMA.FTZ R162, R2, R162, -R101 ;  /* 0x000000a202a27223 */ /* 0x000fc20000010865 */
[C-C-:B------:R-:W-:Y:S01]  /*70a0*/  FFMA.FTZ R163, R2.reuse, R163, -R101.reuse ;  /* 0x000000a302a37223 */ /* 0x140fe20000010865 */
[----:B------:R-:W-:-:S01]  /*70b0*/  FFMA.FTZ R166, R2, R166, -R101 ;  /* 0x000000a602a67223 */ /* 0x000fc20000010865 */
[C-C-:B------:R-:W-:Y:S01]  /*70c0*/  FFMA.FTZ R167, R2.reuse, R167, -R101.reuse ;  /* 0x000000a702a77223 */ /* 0x140fe20000010865 */
[----:B------:R-:W-:-:S01]  /*70d0*/  FFMA.FTZ R138, R2, R138, -R101 ;  /* 0x0000008a028a7223 */ /* 0x000fc20000010865 */
        /* <DEDUP_REMOVED lines=8> */
[----:B------:R-:W2:Y:S01]  /*7160*/  MUFU.EX2 R185, R185 ;  /* 0x000000b900b97308 */ /* 0x000ea20000000800 */
[----:B-1----:R-:W-:-:S01]  /*7170*/  FFMA.FTZ R8, R11, R8, R184 ;  /* 0x000000080b087223 */ /* 0x002fc200000100b8 */
[C-C-:B------:R-:W-:Y:S01]  /*7180*/  FFMA.FTZ R122, R2.reuse, R122, -R101.reuse ;  /* 0x0000007a027a7223 */ /* 0x140fe20000010865 */
[----:B------:R-:W-:-:S01]  /*7190*/  FFMA.FTZ R123, R2, R123, -R101 ;  /* 0x0000007b027b7223 */ /* 0x000fc20000010865 */
[C-C-:B------:R-:W-:Y:S01]  /*71a0*/  FFMA.FTZ R126, R2.reuse, R126, -R101.reuse ;  /* 0x0000007e027e7223 */ /* 0x140fe20000010865 */
[----:B------:R-:W-:-:S01]  /*71b0*/  FFMA.FTZ R127, R2, R127, -R101 ;  /* 0x0000007f027f7223 */ /* 0x000fc20000010865 */
[C-C-:B------:R-:W-:Y:S01]  /*71c0*/  FFMA.FTZ R130, R2.reuse, R130, -R101.reuse ;  /* 0x0000008202827223 */ /* 0x140fe20000010865 */
[----:B------:R-:W-:-:S01]  /*71d0*/  FFMA.FTZ R131, R2, R131, -R101 ;  /* 0x0000008302837223 */ /* 0x000fc20000010865 */
[----:B------:R-:W1:Y:S01]  /*71e0*/  MUFU.EX2 R14, R14 ;  /* 0x0000000e000e7308 */ /* 0x000e620000000800 */
[----:B0-----:R-:W-:-:S01]  /*71f0*/  FADD.FTZ R7, R12, R7 ;  /* 0x000000070c077221 */ /* 0x001fc20000010000 */
[C-C-:B------:R-:W-:Y:S01]  /*7200*/  FFMA.FTZ R134, R2.reuse, R134, -R101.reuse ;  /* 0x0000008602867223 */ /* 0x140fe20000010865 */
[----:B------:R-:W-:-:S01]  /*7210*/  FFMA.FTZ R135, R2, R135, -R101 ;  /* 0x0000008702877223 */ /* 0x000fc20000010865 */
[C-C-:B------:R-:W-:Y:S01]  /*7220*/  FFMA.FTZ R106, R2.reuse, R106, -R101.reuse ;  /* 0x0000006a026a7223 */ /* 0x140fe20000010865 */
[----:B------:R-:W-:-:S01]  /*7230*/  FFMA.FTZ R107, R2, R107, -R101 ;  /* 0x0000006b026b7223 */ /* 0x000fc20000010865 */
[C-C-:B------:R-:W-:Y:S01]  /*7240*/  FFMA.FTZ R110, R2.reuse, R110, -R101.reuse ;  /* 0x0000006e026e7223 */ /* 0x140fe20000010865 */
[----:B------:R-:W-:-:S01]  /*7250*/  FFMA.FTZ R111, R2, R111, -R101 ;  /* 0x0000006f026f7223 */ /* 0x000fc20000010865 */
[----:B------:R-:W0:Y:S01]  /*7260*/  MUFU.EX2 R186, R186 ;  /* 0x000000ba00ba7308 */ /* 0x000e220000000800 */
[----:B--2---:R-:W-:-:S01]  /*7270*/  FADD.FTZ R193, R185, R8 ;  /* 0x00000008b9c17221 */ /* 0x004fc20000010000 */
[C-C-:B------:R-:W-:Y:S01]  /*7280*/  FFMA.FTZ R114, R2.reuse, R114, -R101.reuse ;  /* 0x0000007202727223 */ /* 0x140fe20000010865 */
[----:B------:R-:W-:-:S01]  /*7290*/  FFMA.FTZ R115, R2, R115, -R101 ;  /* 0x0000007302737223 */ /* 0x000fc20000010865 */
[C-C-:B------:R-:W-:Y:S01]  /*72a0*/  FFMA.FTZ R118, R2.reuse, R118, -R101.reuse ;  /* 0x0000007602767223 */ /* 0x140fe20000010865 */
[----:B------:R-:W-:-:S01]  /*72b0*/  FFMA.FTZ R119, R2, R119, -R101 ;  /* 0x0000007702777223 */ /* 0x000fc20000010865 */
[C-C-:B------:R-:W-:Y:S01]  /*72c0*/  FFMA.FTZ R90, R2.reuse, R90, -R101.reuse ;  /* 0x0000005a025a7223 */ /* 0x140fe20000010865 */
[----:B------:R-:W-:-:S01]  /*72d0*/  FFMA.FTZ R91, R2, R91, -R101 ;  /* 0x0000005b025b7223 */ /* 0x000fc20000010865 */
[----:B------:R-:W2:Y:S01]  /*72e0*/  MUFU.EX2 R19, R19 ;  /* 0x0000001300137308 */ /* 0x000ea20000000800 */
[----:B-1----:R-:W-:-:S01]  /*72f0*/  FADD.FTZ R8, R14, R7 ;  /* 0x000000070e087221 */ /* 0x002fc20000010000 */
[----:B------:R-:W-:Y:S01]  /*7300*/  FFMA.FTZ R94, R2, R94, -R101 ;  /* 0x0000005e025e7223 */ /* 0x000fe20000010865 */
[----:B------:R-:W-:-:S02]  /*7310*/  IMAD.U32 R194, RZ, RZ, UR7 ;  /* 0x00000007ffc27e24 */ /* 0x000fc4000f8e00ff */
[----:B------:R-:W-:-:S03]  /*7320*/  FFMA.FTZ R102, R2, R102, -R101 ;  /* 0x0000006602667223 */ /* 0x000fc60000010865 */
[----:B------:R-:W1:Y:S01]  /*7330*/  MUFU.EX2 R187, R187 ;  /* 0x000000bb00bb7308 */ /* 0x000e620000000800 */
[----:B0-----:R-:W-:-:S01]  /*7340*/  FADD.FTZ R192, R186, R193 ;  /* 0x000000c1bac07221 */ /* 0x001fc20000010000 */
[----:B------:R-:W-:-:S06]  /*7350*/  @!P1 LEA R194, R194, UR39, 0x3 ;  /* 0x00000027c2c29c11 */ /* 0x000fcc000f8e18ff */
[----:B------:R-:W0:Y:S01]  /*7360*/  MUFU.EX2 R20, R20 ;  /* 0x0000001400147308 */ /* 0x000e220000000800 */
[----:B--2---:R-:W-:-:S07]  /*7370*/  FADD.FTZ R7, R19, R8 ;  /* 0x0000000813077221 */ /* 0x004fce0000010000 */
[----:B------:R-:W2:Y:S01]  /*7380*/  MUFU.EX2 R188, R188 ;  /* 0x000000bc00bc7308 */ /* 0x000ea20000000800 */
[----:B-1----:R-:W-:-:S07]  /*7390*/  FADD.FTZ R193, R187, R192 ;  /* 0x000000c0bbc17221 */ /* 0x002fce0000010000 */
[----:B------:R-:W1:Y:S01]  /*73a0*/  MUFU.EX2 R21, R21 ;  /* 0x0000001500157308 */ /* 0x000e620000000800 */
[----:B0-----:R-:W-:-:S07]  /*73b0*/  FADD.FTZ R8, R20, R7 ;  /* 0x0000000714087221 */ /* 0x001fce0000010000 */
[----:B------:R-:W0:Y:S01]  /*73c0*/  MUFU.EX2 R189, R189 ;  /* 0x000000bd00bd7308 */ /* 0x000e220000000800 */
[----:B--2---:R-:W-:-:S01]  /*73d0*/  FADD.FTZ R192, R188, R193 ;  /* 0x000000c1bcc07221 */ /* 0x004fc20000010000 */
[----:B------:R-:W-:Y:S02]  /*73e0*/  WARPGROUP.DEPBAR.LE gsb0, 0x0 ;  /* 0x00008000000079c5 */ /* 0x000fe40000010000 */
[----:B------:R-:W-:-:S04]  /*73f0*/  WARPGROUP.ARRIVE ;  /* 0x00000000000079c5 */ /* 0x000fc80000000000 */
[----:B------:R-:W2:Y:S01]  /*7400*/  MUFU.EX2 R22, R22 ;  /* 0x0000001600167308 */ /* 0x000ea20000000800 */
[----:B-1----:R-:W-:-:S01]  /*7410*/  FADD.FTZ R7, R21, R8 ;  /* 0x0000000815077221 */ /* 0x002fc20000010000 */
[----:B------:R-:W-:Y:S01]  /*7420*/  QGMMA.64x128x32.F32.E4M3.E4M3 R24, R212, gdesc[UR12], R24, gsb0 ;  /* 0x01e0000cd4187df3 */ /* 0x000fe20008000818 */
[----:B------:R-:W-:Y:S01]  /*7430*/  UIADD3 UR14, UR10, 0x400, URZ ;  /* 0x000004000a0e7890 */ /* 0x000fe2000fffe03f */
[----:B------:R-:W-:-:S04]  /*7440*/  UMOV UR15, 0xc0000010 ;  /* 0xc0000010000f7882 */ /* 0x000fc80000000000 */
[----:B------:R-:W1:Y:S01]  /*7450*/  MUFU.EX2 R190, R190 ;  /* 0x000000be00be7308 */ /* 0x000e620000000800 */
[----:B0-----:R-:W-:-:S07]  /*7460*/  FADD.FTZ R193, R189, R192 ;  /* 0x000000c0bdc17221 */ /* 0x001fce0000010000 */
[----:B------:R-:W0:Y:S01]  /*7470*/  MUFU.EX2 R23, R23 ;  /* 0x0000001700177308 */ /* 0x000e220000000800 */
[----:B--2---:R-:W-:-:S07]  /*7480*/  FADD.FTZ R8, R22, R7 ;  /* 0x0000000716087221 */ /* 0x004fce0000010000 */
[----:B------:R-:W2:Y:S01]  /*7490*/  MUFU.EX2 R191, R191 ;  /* 0x000000bf00bf7308 */ /* 0x000ea20000000800 */
[----:B-1----:R-:W-:-:S07]  /*74a0*/  FADD.FTZ R192, R190, R193 ;  /* 0x000000c1bec07221 */ /* 0x002fce0000010000 */
        /* <DEDUP_REMOVED lines=29> */
[----:B-1----:R-:W-:-:S01]  /*7680*/  FADD.FTZ R8, R180, R7 ;  /* 0x00000007b4087221 */ /* 0x002fc20000010000 */
[----:B------:R-:W-:Y:S02]  /*7690*/  WARPGROUP.DEPBAR.LE gsb0, 0x0 ;  /* 0x00008000000079c5 */ /* 0x000fe40000010000 */
[----:B------:R-:W-:-:S04]  /*76a0*/  WARPGROUP.ARRIVE ;  /* 0x00000000000079c5 */ /* 0x000fc80000000000 */
[----:B------:R-:W1:Y:S01]  /*76b0*/  MUFU.EX2 R183, R183 ;  /* 0x000000b700b77308 */ /* 0x000e620000000800 */
[----:B0-----:R-:W-:-:S01]  /*76c0*/  FADD.FTZ R192, R182, R193 ;  /* 0x000000c1b6c07221 */ /* 0x001fc20000010000 */
[----:B------:R-:W-:Y:S01]  /*76d0*/  QGMMA.64x128x32.F32.E4M3.E4M3 R24, R216, gdesc[UR12], R24, gsb0 ;  /* 0x01e0000cd8187df3 */ /* 0x000fe20008000818 */
[----:B------:R-:W-:Y:S01]  /*76e0*/  UIADD3 UR14, UR10, 0x500, URZ ;  /* 0x000005000a0e7890 */ /* 0x000fe2000fffe03f */
[----:B------:R-:W-:Y:S01]  /*76f0*/  UMOV UR15, 0xc0000010 ;  /* 0xc0000010000f7882 */ /* 0x000fe20000000000 */
[----:B------:R-:W-:-:S03]  /*7700*/  UIADD3 UR10, UR10, 0x600, URZ ;  /* 0x000006000a0a7890 */ /* 0x000fc6000fffe03f */
        /* <DEDUP_REMOVED lines=39> */
[----:B--2---:R-:W-:-:S05]  /*7980*/  FADD.FTZ R8, R136, R7 ;  /* 0x0000000788087221 */ /* 0x004fca0000010000 */
[----:B------:R-:W0:Y:S08]  /*7990*/  MUFU.EX2 R137, R137 ;  /* 0x0000008900897308 */ /* 0x000e300000000800 */
        /* <DEDUP_REMOVED lines=33> */
[----:B0-----:R-:W-:-:S01]  /*7bb0*/  FADD.FTZ R192, R122, R193 ;  /* 0x000000c17ac07221 */ /* 0x001fc20000010000 */
[----:B------:R-:W-:Y:S02]  /*7bc0*/  WARPGROUP.DEPBAR.LE gsb0, 0x0 ;  /* 0x00008000000079c5 */ /* 0x000fe40000010000 */
[----:B------:R-:W-:-:S04]  /*7bd0*/  WARPGROUP.ARRIVE ;  /* 0x00000000000079c5 */ /* 0x000fc80000000000 */
[----:B------:R-:W0:Y:S01]  /*7be0*/  MUFU.EX2 R124, R124 ;  /* 0x0000007c007c7308 */ /* 0x000e220000000800 */
[----:B--2---:R-:W-:-:S01]  /*7bf0*/  FADD.FTZ R7, R121, R8 ;  /* 0x0000000879077221 */ /* 0x004fc20000010000 */
[----:B------:R-:W-:Y:S06]  /*7c00*/  QGMMA.64x128x32.F32.E4M3.E4M3 R24, R224, gdesc[UR8], R24, gsb0 ;  /* 0x01e00008e0187df3 */ /* 0x000fec0008000818 */
        /* <DEDUP_REMOVED lines=30> */
[C-C-:B------:R-:W-:Y:S01]  /*7df0*/  FFMA.FTZ R193, R2.reuse, R95, -R101.reuse ;  /* 0x0000005f02c17223 */ /* 0x140fe20000010865 */
[----:B------:R-:W-:-:S05]  /*7e00*/  FFMA.FTZ R95, R2, R98, -R101 ;  /* 0x00000062025f7223 */ /* 0x000fca0000010865 */
[----:B------:R-:W2:Y:S01]  /*7e10*/  MUFU.EX2 R108, R108 ;  /* 0x0000006c006c7308 */ /* 0x000ea20000000800 */
[----:B-1----:R-:W-:-:S07]  /*7e20*/  FADD.FTZ R7, R105, R8 ;  /* 0x0000000869077221 */ /* 0x002fce0000010000 */
[----:B------:R-:W1:Y:S01]  /*7e30*/  MUFU.EX2 R110, R110 ;  /* 0x0000006e006e7308 */ /* 0x000e620000000800 */
[----:B0-----:R-:W-:-:S07]  /*7e40*/  FADD.FTZ R195, R107, R192 ;  /* 0x000000c06bc37221 */ /* 0x001fce0000010000 */
[----:B------:R-:W0:Y:S01]  /*7e50*/  MUFU.EX2 R109, R109 ;  /* 0x0000006d006d7308 */ /* 0x000e220000000800 */
[----:B--2---:R-:W-:-:S01]  /*7e60*/  FADD.FTZ R8, R108, R7 ;  /* 0x000000076c087221 */ /* 0x004fc20000010000 */
[----:B------:R-:W-:-:S06]  /*7e70*/  WARPGROUP.DEPBAR.LE gsb0, 0x0 ;  /* 0x00008000000079c5 */ /* 0x000fcc0000010000 */
        /* <DEDUP_REMOVED lines=8> */
[----:B------:R-:W-:-:S05]  /*7f00*/  IADD3 R7, -R18, 0xb, RZ ;  /* 0x0000000b12077810 */ /* 0x000fca0007ffe1ff */
[----:B------:R1:W-:Y:S06]  /*7f10*/  BAR.ARV R7, 0x100 ;  /* 0x000400070000751d */ /* 0x0003ec0000002000 */
[----:B------:R-:W3:Y:S01]  /*7f20*/  MUFU.EX2 R115, R115 ;  /* 0x0000007300737308 */ /* 0x000ee20000000800 */
[----:B0-----:R-:W-:-:S01]  /*7f30*/  FADD.FTZ R98, R114, R195 ;  /* 0x000000c372627221 */ /* 0x001fc20000010000 */
[----:B-1----:R-:W-:Y:S02]  /*7f40*/  @!P1 VIADD R7, R194, 0x2e840 ;  /* 0x0002e840c2079836 */ /* 0x002fe40000000000 */
[----:B--2---:R-:W-:-:S03]  /*7f50*/  FADD.FTZ R195, R113, R8 ;  /* 0x0000000871c37221 */ /* 0x004fc60000010000 */
[----:B------:R-:W-:Y:S01]  /*7f60*/  @!P1 PRMT R7, RZ, 0x654, R7 ;  /* 0x00000654ff079816 */ /* 0x000fe20000000007 */
[----:B------:R-:W0:Y:S03]  /*7f70*/  MUFU.EX2 R116, R116 ;  /* 0x0000007400747308 */ /* 0x000e260000000800 */
[----:B------:R1:W-:Y:S05]  /*7f80*/  @!P1 SYNCS.ARRIVE.TRANS64.RED.A1T0 RZ, [R7+URZ], RZ ;  /* 0x000000ff07ff99a7 */ /* 0x0003ea000810043f */
[----:B------:R-:W2:Y:S01]  /*7f90*/  MUFU.EX2 R118, R118 ;  /* 0x0000007600767308 */ /* 0x000ea20000000800 */
[----:B---3--:R-:W-:-:S01]  /*7fa0*/  FADD.FTZ R197, R115, R98 ;  /* 0x0000006273c57221 */ /* 0x008fc20000010000 */
[C-C-:B------:R-:W-:Y:S01]  /*7fb0*/  FFMA.FTZ R98, R2.reuse, R99, -R101.reuse ;  /* 0x0000006302627223 */ /* 0x140fe20000010865 */
[----:B------:R-:W-:-:S05]  /*7fc0*/  FFMA.FTZ R101, R2, R103, -R101 ;  /* 0x0000006702657223 */ /* 0x000fca0000010865 */
[----:B------:R-:W3:Y:S01]  /*7fd0*/  MUFU.EX2 R117, R117 ;  /* 0x0000007500757308 */ /* 0x000ee20000000800 */
[----:B0-----:R-:W-:-:S07]  /*7fe0*/  FADD.FTZ R8, R116, R195 ;  /* 0x000000c374087221 */ /* 0x001fce0000010000 */
[----:B------:R-:W0:Y:S01]  /*7ff0*/  MUFU.EX2 R119, R119 ;  /* 0x0000007700777308 */ /* 0x000e220000000800 */
[----:B--2---:R-:W-:-:S07]  /*8000*/  FADD.FTZ R192, R118, R197 ;  /* 0x000000c576c07221 */ /* 0x004fce0000010000 */
[----:B------:R-:W2:Y:S01]  /*8010*/  MUFU.EX2 R88, R88 ;  /* 0x0000005800587308 */ /* 0x000ea20000000800 */
[----:B---3--:R-:W-:-:S07]  /*8020*/  FADD.FTZ R99, R117, R8 ;  /* 0x0000000875637221 */ /* 0x008fce0000010000 */
        /* <DEDUP_REMOVED lines=10> */
[----:B------:R-:W1:Y:S01]  /*80d0*/  MUFU.EX2 R93, R93 ;  /* 0x0000005d005d7308 */ /* 0x000e620000000800 */
[----:B---3--:R-:W-:-:S07]  /*80e0*/  FADD.FTZ R8, R92, R99 ;  /* 0x000000635c087221 */ /* 0x008fce0000010000 */
[----:B------:R-:W2:Y:S01]  /*80f0*/  MUFU.EX2 R193, R193 ;  /* 0x000000c100c17308 */ /* 0x000ea20000000800 */
[----:B0-----:R-:W-:-:S07]  /*8100*/  FADD.FTZ R192, R94, R195 ;  /* 0x000000c35ec07221 */ /* 0x001fce0000010000 */
[----:B------:R-:W0:Y:S01]  /*8110*/  MUFU.EX2 R96, R96 ;  /* 0x0000006000607308 */ /* 0x000e220000000800 */
[----:B-1----:R-:W-:-:S07]  /*8120*/  FADD.FTZ R7, R93, R8 ;  /* 0x000000085d077221 */ /* 0x002fce0000010000 */
[----:B------:R-:W1:Y:S01]  /*8130*/  MUFU.EX2 R95, R95 ;  /* 0x0000005f005f7308 */ /* 0x000e620000000800 */
[----:B--2---:R-:W-:-:S07]  /*8140*/  FADD.FTZ R192, R193, R192 ;  /* 0x000000c0c1c07221 */ /* 0x004fce0000010000 */
        /* <DEDUP_REMOVED lines=11> */
[----:B--2---:R-:W-:-:S01]  /*8200*/  FADD.FTZ R99, R102, R7 ;  /* 0x0000000766637221 */ /* 0x004fc20000010000 */
[----:B0-----:R-:W-:-:S03]  /*8210*/  FADD.FTZ R7, R13, R8 ;  /* 0x000000080d077221 */ /* 0x001fc60000010000 */
[----:B-1----:R-:W-:Y:S01]  /*8220*/  FADD.FTZ R8, R101, R99 ;  /* 0x0000006365087221 */ /* 0x002fe20000010000 */
[----:B------:R-:W-:Y:S06]  /*8230*/  @!P0 BRA `(.L_x_28) ;  /* 0x0000000000048947 */ /* 0x000fec0003800000 */
[----:B------:R-:W-:Y:S01]  /*8240*/  BPT.TRAP 0x1 ;  /* 0x000000040000795c */ /* 0x000fe20000300000 */
.L_x_28:
[----:B------:R-:W-:Y:S01]  /*8250*/  ULEA UR4, UR4, UR39, 0x3 ;  /* 0x0000002704047291 */ /* 0x000fe2000f8e183f */
[----:B------:R-:W-:Y:S01]  /*8260*/  ISETP.GT.AND P2, PT, R0, R17, PT ;  /* 0x000000110000720c */ /* 0x000fe20003f44270 */
[----:B------:R-:W-:Y:S01]  /*8270*/  FMUL.FTZ R24, R24, R10 ;  /* 0x0000000a18187220 */ /* 0x000fe20000410000 */
[----:B------:R-:W-:Y:S01]  /*8280*/  F2FP.SATFINITE.E4M3.F32.PACK_AB_MERGE_C R14, R19, R14, RZ ;  /* 0x0000000e130e723e */ /* 0x000fe200048070ff */
[----:B------:R-:W-:Y:S01]  /*8290*/  UIADD3 UR4, UR4, 0x2e860, URZ ;  /* 0x0002e86004047890 */ /* 0x000fe2000fffe03f */
[----:B------:R-:W-:Y:S01]  /*82a0*/  F2FP.SATFINITE.E4M3.F32.PACK_AB_MERGE_C R186, R187, R186, RZ ;  /* 0x000000babbba723e */ /* 0x000fe200048070ff */
[----:B------:R-:W-:Y:S01]  /*82b0*/  FMUL.FTZ R25, R25, R10 ;  /* 0x0000000a19197220 */ /* 0x000fe20000410000 */
[----:B------:R-:W-:Y:S01]  /*82c0*/  F2FP.SATFINITE.E4M3.F32.PACK_AB_MERGE_C R22, R23, R22, RZ ;  /* 0x000000161716723e */ /* 0x000fe200048070ff */
[----:B------:R-:W-:Y:S01]  /*82d0*/  UPRMT UR4, UR5, 0x654, UR4 ;  /* 0x0000065405047896 */ /* 0x000fe20008000004 */
[----:B------:R-:W-:Y:S01]  /*82e0*/  F2FP.SATFINITE.E4M3.F32.PACK_AB_MERGE_C R190, R191, R190, RZ ;  /* 0x000000bebfbe723e */ /* 0x000fe200048070ff */
[----:B------:R-:W-:Y:S01]  /*82f0*/  FMUL.FTZ R28, R28, R10 ;  /* 0x0000000a1c1c7220 */ /* 0x000fe20000410000 */
[----:B------:R-:W-:Y:S01]  /*8300*/  F2FP.SATFINITE.E4M3.F32.PACK_AB_MERGE_C R172, R173, R172, RZ ;  /* 0x000000acadac723e */ /* 0x000fe200048070ff */
[----:B------:R-:W-:Y:S01]  /*8310*/  FMUL.FTZ R29, R29, R10 ;  /* 0x0000000a1d1d7220 */ /* 0x000fe20000410000 */
[----:B------:R-:W-:Y:S01]  /*8320*/  F2FP.SATFINITE.E4M3.F32.PACK_AB_MERGE_C R174, R175, R174, RZ ;  /* 0x000000aeafae723e */ /* 0x000fe200048070ff */
[----:B------:R-:W-:Y:S01]  /*8330*/  FMUL.FTZ R32, R32, R10 ;  /* 0x0000000a20207220 */ /* 0x000fe20000410000 */
[----:B------:R-:W-:Y:S01]  /*8340*/  F2FP.SATFINITE.E4M3.F32.PACK_AB_MERGE_C R180, R181, R180, RZ ;  /* 0x000000b4b5b4723e */ /* 0x000fe200048070ff */
[----:B------:R-:W-:Y:S01]  /*8350*/  FMUL.FTZ R33, R33, R10 ;  /* 0x0000000a21217220 */ /* 0x000fe20000410000 */
[----:B------:R-:W-:Y:S01]  /*8360*/  F2FP.SATFINITE.E4M3.F32.PACK_AB_MERGE_C R182, R183, R182, RZ ;  /* 0x000000b6b7b6723e */ /* 0x000fe200048070ff */
[----:B------:R-:W-:Y:S01]  /*8370*/  SYNCS.ARRIVE.TRANS64.RED.A1T0 RZ, [UR4], RZ ;  /* 0x000000ffffff79a7 */ /* 0x000fe20008100404 */
[----:B------:R-:W-:Y:S01]  /*8380*/  F2FP.SATFINITE.E4M3.F32.PACK_AB_MERGE_C R156, R157, R156, RZ ;  /* 0x0000009c9d9c723e */ /* 0x000fe200048070ff */
[----:B------:R-:W-:Y:S01]  /*8390*/  UMOV UR4, UR7 ;  /* 0x0000000700047c82 */ /* 0x000fe20008000000 */
        /* <DEDUP_REMOVED lines=37> */
[-C--:B------:R-:W-:Y:S01]  /*85f0*/  FMUL.FTZ R72, R72, R10.reuse ;  /* 0x0000000a48487220 */ /* 0x080fe20000410000 */
[----:B------:R-:W-:Y:S01]  /*8600*/  F2FP.SATFINITE.E4M3.F32.PACK_AB_MERGE_C R200, R12, R15, R14 ;  /* 0x0000000f0cc8723e */ /* 0x000fe2000480700e */
[-C--:B------:R-:W-:Y:S01]  /*8610*/  FMUL.FTZ R73, R73, R10.reuse ;  /* 0x0000000a49497220 */ /* 0x080fe20000410000 */
[-C--:B------:R-:W-:Y:S01]  /*8620*/  FMUL.FTZ R76, R76, R10.reuse ;  /* 0x0000000a4c4c7220 */ /* 0x080fe20000410000 */
[-C--:B------:R-:W-:Y:S01]  /*8630*/  FMUL.FTZ R77, R77, R10.reuse ;  /* 0x0000000a4d4d7220 */ /* 0x080fe20000410000 */
[-C--:B------:R-:W-:Y:S01]  /*8640*/  FMUL.FTZ R80, R80, R10.reuse ;  /* 0x0000000a50507220 */ /* 0x080fe20000410000 */
[-C--:B------:R-:W-:Y:S01]  /*8650*/  FMUL.FTZ R81, R81, R10.reuse ;  /* 0x0000000a51517220 */ /* 0x080fe20000410000 */
[-C--:B------:R-:W-:Y:S01]  /*8660*/  FMUL.FTZ R84, R84, R10.reuse ;  /* 0x0000000a54547220 */ /* 0x080fe20000410000 */
[----:B------:R-:W-:Y:S01]  /*8670*/  FMUL.FTZ R85, R85, R10 ;  /* 0x0000000a55557220 */ /* 0x000fe20000410000 */
[-C--:B------:R-:W-:Y:S01]  /*8680*/  FMUL.FTZ R26, R26, R11.reuse ;  /* 0x0000000b1a1a7220 */ /* 0x080fe20000410000 */
        /* <DEDUP_REMOVED lines=30> */
[----:B------:R-:W-:Y:S01]  /*8870*/  FMUL.FTZ R87, R87, R11 ;  /* 0x0000000b57577220 */ /* 0x000fe20000410000 */
[----:B------:R-:W-:Y:S01]  /*8880*/  F2FP.SATFINITE.E4M3.F32.PACK_AB_MERGE_C R201, R185, R184, R186 ;  /* 0x000000b8b9c9723e */ /* 0x000fe200048070ba */
[----:B------:R-:W-:Y:S01]  /*8890*/  VIADD R0, R0, 0xffffffff ;  /* 0xffffffff00007836 */ /* 0x000fe20000000000 */
[----:B------:R-:W-:Y:S01]  /*88a0*/  F2FP.SATFINITE.E4M3.F32.PACK_AB_MERGE_C R202, R21, R20, R22 ;  /* 0x0000001415ca723e */ /* 0x000fe20004807016 */
[----:B------:R-:W-:Y:S01]  /*88b0*/  IMAD.MOV.U32 R11, RZ, RZ, R3 ;  /* 0x000000ffff0b7224 */ /* 0x000fe200078e0003 */
[----:B------:R-:W-:Y:S01]  /*88c0*/  F2FP.SATFINITE.E4M3.F32.PACK_AB_MERGE_C R203, R189, R188, R190 ;  /* 0x000000bcbdcb723e */ /* 0x000fe200048070be */
[----:B------:R-:W-:Y:S01]  /*88d0*/  IMAD.MOV.U32 R10, RZ, RZ, R9 ;  /* 0x000000ffff0a7224 */ /* 0x000fe200078e0009 */
[----:B------:R-:W-:Y:S01]  /*88e0*/  F2FP.SATFINITE.E4M3.F32.PACK_AB_MERGE_C R204, R169, R168, R172 ;  /* 0x000000a8a9cc723e */ /* 0x000fe200048070ac */
[----:B------:R-:W-:Y:S01]  /*88f0*/  IMAD.MOV.U32 R12, RZ, RZ, R6 ;  /* 0x000000ffff0c7224 */ /* 0x000fe200078e0006 */
[----:B------:R-:W-:-:S02]  /*8900*/  F2FP.SATFINITE.E4M3.F32.PACK_AB_MERGE_C R205, R171, R170, R174 ;  /* 0x000000aaabcd723e */ /* 0x000fc400048070ae */
[----:B------:R-:W-:Y:S02]  /*8910*/  F2FP.SATFINITE.E4M3.F32.PACK_AB_MERGE_C R206, R177, R176, R180 ;  /* 0x000000b0b1ce723e */ /* 0x000fe400048070b4 */
[----:B------:R-:W-:Y:S02]  /*8920*/  F2FP.SATFINITE.E4M3.F32.PACK_AB_MERGE_C R207, R179, R178, R182 ;  /* 0x000000b2b3cf723e */ /* 0x000fe400048070b6 */
[----:B------:R-:W-:Y:S02]  /*8930*/  F2FP.SATFINITE.E4M3.F32.PACK_AB_MERGE_C R208, R153, R152, R156 ;  /* 0x0000009899d0723e */ /* 0x000fe4000480709c */
[----:B------:R-:W-:Y:S02]  /*8940*/  F2FP.SATFINITE.E4M3.F32.PACK_AB_MERGE_C R209, R155, R154, R158 ;  /* 0x0000009a9bd1723e */ /* 0x000fe4000480709e */
[----:B------:R-:W-:Y:S02]  /*8950*/  F2FP.SATFINITE.E4M3.F32.PACK_AB_MERGE_C R210, R161, R160, R164 ;  /* 0x000000a0a1d2723e */ /* 0x000fe400048070a4 */
        /* <DEDUP_REMOVED lines=16> */
[----:B------:R-:W-:Y:S01]  /*8a60*/  F2FP.SATFINITE.E4M3.F32.PACK_AB_MERGE_C R227, R98, R95, R19 ;  /* 0x0000005f62e3723e */ /* 0x000fe20004807013 */
[----:B------:R-:W-:Y:S06]  /*8a70*/  @P2 BRA `(.L_x_29) ;  /* 0xffffffc800a02947 */ /* 0x000fec000383ffff */
[----:B------:R-:W-:-:S07]  /*8a80*/  IMAD.U32 R0, RZ, RZ, UR7 ;  /* 0x00000007ff007e24 */ /* 0x000fce000f8e00ff */
.L_x_19:
[----:B------:R-:W-:Y:S06]  /*8a90*/  BAR.ARV 0x8, 0x180 ;  /* 0x0206000000007b1d */ /* 0x000fec0000002000 */
[----:B------:R-:W-:Y:S05]  /*8aa0*/  @!P0 BRA `(.L_x_30) ;  /* 0x0000000000048947 */ /* 0x000fea0003800000 */
[----:B------:R-:W-:Y:S01]  /*8ab0*/  BPT.TRAP 0x1 ;  /* 0x000000040000795c */ /* 0x000fe20000300000 */
.L_x_30:
[----:B------:R-:W-:Y:S02]  /*8ac0*/  R2UR UR7, R0 ;  /* 0x00000000000772ca */ /* 0x000fe400000e0000 */
[----:B------:R-:W-:-:S11]  /*8ad0*/  SHF.L.U32 R6, R6, 0x1f, RZ ;  /* 0x0000001f06067819 */ /* 0x000fd600000006ff */
[----:B------:R-:W-:-:S09]  /*8ae0*/  ULEA UR7, UR7, UR39, 0x3 ;  /* 0x0000002707077291 */ /* 0x000fd2000f8e183f */
[----:B------:R0:W1:Y:S01]  /*8af0*/  SYNCS.PHASECHK.TRANS64.TRYWAIT P1, [UR7+0x2e850], R6 ;  /* 0x02e85006ff0075a7 */ /* 0x0000620008020147 */
[----:B------:R-:W-:Y:S05]  /*8b00*/  @!P0 BRA `(.L_x_31) ;  /* 0x0000000000048947 */ /* 0x000fea0003800000 */
[----:B------:R-:W-:Y:S01]  /*8b10*/  BPT.TRAP 0x1 ;  /* 0x000000040000795c */ /* 0x000fe20000300000 */
.L_x_31:
[----:B-1----:R-:W-:Y:S05]  /*8b20*/  @P1 BRA `(.L_x_32) ;  /* 0x0000000000081947 */ /* 0x002fea0003800000 */
[----:B------:R-:W1:Y:S02]  /*8b30*/  SYNCS.PHASECHK.TRANS64.TRYWAIT P1, [UR7+0x2e850], R6 ;  /* 0x02e85006ff0075a7 */ /* 0x000e640008020147 */
[----:B-1----:R-:W-:Y:S05]  /*8b40*/  @!P1 BRA `(.L_x_33) ;  /* 0x0000006800489947 */ /* 0x002fea0003800000 */
.L_x_32:
[----:B------:R-:W-:Y:S01]  /*8b50*/  UIADD3 UR39, UR39, 0x400, URZ ;  /* 0x0000040027277890 */ /* 0x000fe2000fffe03f */
[----:B------:R-:W-:Y:S01]  /*8b60*/  R2UR UR6, R0 ;  /* 0x00000000000672ca */ /* 0x000fe200000e0000 */
[----:B------:R-:W-:Y:S01]  /*8b70*/  WARPGROUP.ARRIVE ;  /* 0x00000000000079c5 */ /* 0x000fe20000000000 */
[----:B------:R-:W-:Y:S01]  /*8b80*/  UMOV UR11, 0xc0000010 ;  /* 0xc0000010000b7882 */ /* 0x000fe20000000000 */
[----:B------:R-:W-:Y:S01]  /*8b90*/  USHF.R.U32.HI UR39, URZ, 0x4, UR39 ;  /* 0x000000043f277899 */ /* 0x000fe20008011627 */
[----:B------:R-:W2:Y:S03]  /*8ba0*/  LDC.64 R12, c[0x0][0x9a0] ;  /* 0x00026800ff0c7b82 */ /* 0x000ea60000000a00 */
[----:B------:R-:W-:-:S04]  /*8bb0*/  ULOP3.LUT UR39, UR39, 0x3fff, URZ, 0xc0, !UPT ;  /* 0x00003fff27277892 */ /* 0x000fc8000f8ec03f */
[----:B------:R-:W-:-:S04]  /*8bc0*/  ULOP3.LUT UR4, UR39, 0x10000, URZ, 0xfc, !UPT ;  /* 0x0001000027047892 */ /* 0x000fc8000f8efc3f */
[----:B------:R-:W-:-:S04]  /*8bd0*/  UIMAD UR4, UR6, 0x700, UR4 ;  /* 0x00000700060478a4 */ /* 0x000fc8000f8e0204 */
[----:B------:R-:W-:-:S03]  /*8be0*/  UIADD3 UR6, UR4, 0x100, URZ ;  /* 0x0000010004067890 */ /* 0x000fc6000fffe03f */
[----:B------:R-:W-:Y:S02]  /*8bf0*/  UMOV UR10, UR4 ;  /* 0x00000004000a7c82 */ /* 0x000fe40008000000 */
[----:B------:R-:W-:Y:S01]  /*8c00*/  QGMMA.64x128x32.F32.E4M3.E4M3 R24, R200, gdesc[UR8], R24, gsb0 ;  /* 0x01e00008c8187df3 */ /* 0x000fe20008000818 */
[----:B------:R-:W-:Y:S01]  /*8c10*/  UMOV UR11, 0xc0000010 ;  /* 0xc0000010000b7882 */ /* 0x000fe20000000000 */
[----:B------:R-:W-:Y:S01]  /*8c20*/  UMOV UR10, UR6 ;  /* 0x00000006000a7c82 */ /* 0x000fe20008000000 */
[----:B------:R-:W-:Y:S01]  /*8c30*/  UIADD3 UR6, UR4, 0x200, URZ ;  /* 0x0000020004067890 */ /* 0x000fe2000fffe03f */
[----:B--2---:R-:W-:-:S04]  /*8c40*/  ISETP.NE.U32.AND P1, PT, R12, RZ, PT ;  /* 0x000000ff0c00720c */ /* 0x004fc80003f25070 */
[----:B------:R-:W-:-:S13]  /*8c50*/  ISETP.NE.AND.EX P1, PT, R13, RZ, PT, P1 ;  /* 0x000000ff0d00720c */ /* 0x000fda0003f25310 */
[----:B------:R-:W2:Y:S01]  /*8c60*/  @P1 LDC.64 R10, c[0x0][0x9c8] ;  /* 0x00027200ff0a1b82 */ /* 0x000ea20000000a00 */
[----:B------:R-:W-:-:S07]  /*8c70*/  @P1 SHF.R.S32.HI R17, RZ, 0x1f, R16 ;  /* 0x0000001fff111819 */ /* 0x000fce0000011410 */
[----:B------:R-:W3:Y:S01]  /*8c80*/  @P1 LDC.64 R14, c[0x0][0x9d0] ;  /* 0x00027400ff0e1b82 */ /* 0x000ee20000000a00 */
[C---:B--2---:R-:W-:Y:S02]  /*8c90*/  @P1 IMAD R0, R10.reuse, UR37, RZ ;  /* 0x000000250a001c24 */ /* 0x044fe4000f8e02ff */
[----:B-1----:R-:W-:-:S04]  /*8ca0*/  @P1 IMAD.WIDE.U32 R4, R10, UR36, RZ ;  /* 0x000000240a041c25 */ /* 0x002fc8000f8e00ff */
[----:B------:R-:W-:Y:S02]  /*8cb0*/  @P1 IMAD R11, R11, UR36, R0 ;  /* 0x000000240b0b1c24 */ /* 0x000fe4000f8e0200 */
[-C--:B---3--:R-:W-:Y:S02]  /*8cc0*/  @P1 IMAD R0, R17, R14.reuse, RZ ;  /* 0x0000000e11001224 */ /* 0x088fe400078e02ff */
[----:B------:R-:W-:Y:S02]  /*8cd0*/  @P1 IMAD.IADD R5, R5, 0x1, R11 ;  /* 0x0000000105051824 */ /* 0x000fe400078e020b */
[C---:B------:R-:W-:Y:S02]  /*8ce0*/  @P1 IMAD R11, R16.reuse, R15, R0 ;  /* 0x0000000f100b1224 */ /* 0x040fe400078e0200 */
[----:B------:R-:W-:-:S04]  /*8cf0*/  @P1 IMAD.WIDE.U32 R4, R16, R14, R4 ;  /* 0x0000000e10041225 */ /* 0x000fc800078e0004 */
[----:B------:R-:W-:Y:S01]  /*8d00*/  @P1 IMAD.IADD R0, R5, 0x1, R11 ;  /* 0x0000000105001824 */ /* 0x000fe200078e020b */
[----:B------:R-:W-:Y:S01]  /*8d10*/  @P1 LEA R10, P2, R4, R12, 0x2 ;  /* 0x0000000c040a1211 */ /* 0x000fe200078410ff */
[----:B------:R-:W-:-:S03]  /*8d20*/  IMAD.MOV.U32 R5, RZ, RZ, 0x3f800000 ;  /* 0x3f800000ff057424 */ /* 0x000fc600078e00ff */
[----:B------:R-:W-:-:S05]  /*8d30*/  @P1 LEA.HI.X R11, R4, R13, R0, 0x2, P2 ;  /* 0x0000000d040b1211 */ /* 0x000fca00010f1400 */
[----:B------:R1:W2:Y:S01]  /*8d40*/  @P1 LDG.E R5, desc[UR44][R10.64] ;  /* 0x0000002c0a051981 */ /* 0x0002a2000c1e1900 */
[----:B------:R-:W-:Y:S02]  /*8d50*/  WARPGROUP.DEPBAR.LE gsb0, 0x0 ;  /* 0x00008000000079c5 */ /* 0x000fe40000010000 */
[----:B------:R-:W-:-:S06]  /*8d60*/  WARPGROUP.ARRIVE ;  /* 0x00000000000079c5 */ /* 0x000fcc0000000000 */
[----:B------:R-:W-:Y:S01]  /*8d70*/  QGMMA.64x128x32.F32.E4M3.E4M3 R24, R204, gdesc[UR8], R24, gsb0 ;  /* 0x01e00008cc187df3 */ /* 0x000fe20008000818 */
[----:B------:R-:W-:Y:S01]  /*8d80*/  UMOV UR10, UR6 ;  /* 0x00000006000a7c82 */ /* 0x000fe20008000000 */
[----:B------:R-:W-:Y:S01]  /*8d90*/  UMOV UR11, 0xc0000010 ;  /* 0xc0000010000b7882 */ /* 0x000fe20000000000 */
[----:B------:R-:W-:Y:S01]  /*8da0*/  UIADD3 UR6, UR4, 0x300, URZ ;  /* 0x0000030004067890 */ /* 0x000fe2000fffe03f */
        /* <DEDUP_REMOVED lines=18> */
[----:B------:R-:W3:Y:S04]  /*8ed0*/  SHFL.BFLY PT, R0, R7, 0x2, 0x1f ;  /* 0x0c401f0007007f89 */ /* 0x000ee800000e0000 */
[----:B------:R-:W4:Y:S01]  /*8ee0*/  SHFL.BFLY PT, R13, R8, 0x2, 0x1f ;  /* 0x0c401f00080d7f89 */ /* 0x000f2200000e0000 */
[----:B------:R-:W-:Y:S02]  /*8ef0*/  WARPGROUP.DEPBAR.LE gsb0, 0x0 ;  /* 0x00008000000079c5 */ /* 0x000fe40000010000 */
[----:B------:R-:W-:-:S06]  /*8f00*/  WARPGROUP.ARRIVE ;  /* 0x00000000000079c5 */ /* 0x000fcc0000000000 */
[----:B------:R-:W-:Y:S01]  /*8f10*/  QGMMA.64x128x32.F32.E4M3.E4M3 R24, R220, gdesc[UR8], R24, gsb0 ;  /* 0x01e00008dc187df3 */ /* 0x000fe20008000818 */
[----:B------:R-:W-:Y:S01]  /*8f20*/  UMOV UR10, UR4 ;  /* 0x00000004000a7c82 */ /* 0x000fe20008000000 */
[----:B------:R-:W-:Y:S01]  /*8f30*/  UMOV UR11, 0xc0000010 ;  /* 0xc0000010000b7882 */ /* 0x000fe20000000000 */
[----:B---3--:R-:W-:Y:S01]  /*8f40*/  FADD.FTZ R0, R0, R7 ;  /* 0x0000000700007221 */ /* 0x008fe20000010000 */
[----:B----4-:R-:W-:-:S04]  /*8f50*/  FADD.FTZ R13, R13, R8 ;  /* 0x000000080d0d7221 */ /* 0x010fc80000010000 */
[----:B-1----:R-:W1:Y:S04]  /*8f60*/  SHFL.BFLY PT, R11, R0, 0x1, 0x1f ;  /* 0x0c201f00000b7f89 */ /* 0x002e6800000e0000 */
[----:B------:R-:W3:Y:S01]  /*8f70*/  SHFL.BFLY PT, R4, R13, 0x1, 0x1f ;  /* 0x0c201f000d047f89 */ /* 0x000ee200000e0000 */
[----:B0-----:R-:W-:Y:S02]  /*8f80*/  IMAD.MOV.U32 R6, RZ, RZ, RZ ;  /* 0x000000ffff067224 */ /* 0x001fe400078e00ff */
[----:B-1----:R-:W-:Y:S01]  /*8f90*/  FADD.FTZ R12, R0, R11 ;  /* 0x0000000b000c7221 */ /* 0x002fe20000010000 */
[----:B---3--:R-:W-:-:S04]  /*8fa0*/  FADD.FTZ R14, R13, R4 ;  /* 0x000000040d0e7221 */ /* 0x008fc80000010000 */
[C---:B------:R-:W-:Y:S01]  /*8fb0*/  FSETP.NE.FTZ.AND P1, PT, R12.reuse, RZ, PT ;  /* 0x000000ff0c00720b */ /* 0x040fe20003f35000 */
[----:B------:R-:W-:Y:S01]  /*8fc0*/  FMUL.FTZ R15, R12, 0.00390625 ;  /* 0x3b8000000c0f7820 */ /* 0x000fe20000410000 */
[----:B------:R-:W-:-:S04]  /*8fd0*/  FMUL.FTZ R11, R14, 0.00390625 ;  /* 0x3b8000000e0b7820 */ /* 0x000fc80000410000 */
[----:B------:R-:W-:Y:S02]  /*8fe0*/  FSETP.NE.FTZ.AND P2, PT, R15, RZ, PT ;  /* 0x000000ff0f00720b */ /* 0x000fe40003f55000 */
[----:B------:R-:W-:-:S05]  /*8ff0*/  FSETP.NE.FTZ.AND P3, PT, R11, RZ, PT ;  /* 0x000000ff0b00720b */ /* 0x000fca0003f75000 */
[----:B------:R-:W-:Y:S01]  /*9000*/  @P1 MUFU.RCP R6, R12 ;  /* 0x0000000c00061308 */ /* 0x000fe20000001000 */
[----:B------:R-:W-:Y:S01]  /*9010*/  FSETP.NE.FTZ.AND P1, PT, R14, RZ, PT ;  /* 0x000000ff0e00720b */ /* 0x000fe20003f35000 */
[----:B------:R-:W-:Y:S01]  /*9020*/  IMAD.MOV.U32 R10, RZ, RZ, RZ ;  /* 0x000000ffff0a7224 */ /* 0x000fe200078e00ff */
[----:B------:R-:W-:Y:S02]  /*9030*/  WARPGROUP.DEPBAR.LE gsb0, 0x0 ;  /* 0x00008000000079c5 */ /* 0x000fe40000010000 */
[----:B------:R-:W-:-:S06]  /*9040*/  WARPGROUP.ARRIVE ;  /* 0x00000000000079c5 */ /* 0x000fcc0000000000 */
[----:B------:R-:W-:Y:S01]  /*9050*/  QGMMA.64x128x32.F32.E4M3.E4M3 R24, R224, gdesc[UR8], R24, gsb0 ;  /* 0x01e00008e0187df3 */ /* 0x000fe20008000818 */
[----:B------:R-:W0:Y:S08]  /*9060*/  @P3 MUFU.LG2 R11, R11 ;  /* 0x0000000b000b3308 */ /* 0x000e300000000c00 */
[----:B------:R-:W1:Y:S08]  /*9070*/  @P2 MUFU.LG2 R7, R15 ;  /* 0x0000000f00072308 */ /* 0x000e700000000c00 */
[----:B------:R-:W3:Y:S01]  /*9080*/  @P1 MUFU.RCP R10, R14 ;  /* 0x0000000e000a1308 */ /* 0x000ee20000001000 */
[C---:B------:R-:W-:Y:S01]  /*9090*/  @P2 FMUL.FTZ R8, R2.reuse, 0.69314718246459960938 ;  /* 0x3f31721802082820 */ /* 0x040fe20000410000 */
[----:B------:R-:W-:Y:S01]  /*90a0*/  @P3 FMUL.FTZ R13, R2, 0.69314718246459960938 ;  /* 0x3f317218020d3820 */ /* 0x000fe20000410000 */
[----:B0-----:R-:W-:Y:S01]  /*90b0*/  @P3 FMUL.FTZ R2, R11, 0.69314718246459960938 ;  /* 0x3f3172180b023820 */ /* 0x001fe20000410000 */
[----:B------:R-:W-:-:S02]  /*90c0*/  IMAD.MOV.U32 R4, RZ, RZ, -0x800000 ;  /* 0xff800000ff047424 */ /* 0x000fc400078e00ff */
[----:B------:R-:W-:Y:S02]  /*90d0*/  IMAD.MOV.U32 R0, RZ, RZ, -0x800000 ;  /* 0xff800000ff007424 */ /* 0x000fe400078e00ff */
[----:B-1----:R-:W-:Y:S01]  /*90e0*/  @P2 FMUL.FTZ R7, R7, 0.69314718246459960938 ;  /* 0x3f31721807072820 */ /* 0x002fe20000410000 */
[----:B------:R-:W-:Y:S01]  /*90f0*/  @P3 FFMA.FTZ R4, R13, R3, R2 ;  /* 0x000000030d043223 */ /* 0x000fe20000010002 */
[----:B--2---:R-:W-:Y:S02]  /*9100*/  FMUL.FTZ R2, R6, R5 ;  /* 0x0000000506027220 */ /* 0x004fe40000410000 */
[----:B------:R-:W-:Y:S01]  /*9110*/  @P2 FFMA.FTZ R0, R8, R9, R7 ;  /* 0x0000000908002223 */ /* 0x000fe20000010007 */
[----:B---3--:R-:W-:Y:S01]  /*9120*/  FMUL.FTZ R3, R10, R5 ;  /* 0x000000050a037220 */ /* 0x008fe20000410000 */
[----:B------:R-:W-:Y:S02]  /*9130*/  WARPGROUP.DEPBAR.LE gsb0, 0x0 ;  /* 0x00008000000079c5 */ /* 0x000fe40000010000 */
[----:B------:R-:W-:Y:S05]  /*9140*/  @!P0 BRA `(.L_x_34) ;  /* 0x0000000000048947 */ /* 0x000fea0003800000 */
[----:B------:R-:W-:Y:S01]  /*9150*/  BPT.TRAP 0x1 ;  /* 0x000000040000795c */ /* 0x000fe20000300000 */
.L_x_34:
[----:B------:R-:W-:Y:S01]  /*9160*/  UIADD3 UR4, UR7, 0x2e860, URZ ;  /* 0x0002e86007047890 */ /* 0x000fe2000fffe03f */
[-C--:B------:R-:W-:Y:S01]  /*9170*/  FMUL.FTZ R6, R24, R2.reuse ;  /* 0x0000000218067220 */ /* 0x080fe20000410000 */
[-C--:B------:R-:W-:Y:S01]  /*9180*/  FMUL.FTZ R8, R29, R2.reuse ;  /* 0x000000021d087220 */ /* 0x080fe20000410000 */
[-C--:B------:R-:W-:Y:S01]  /*9190*/  FMUL.FTZ R9, R32, R2.reuse ;  /* 0x0000000220097220 */ /* 0x080fe20000410000 */
[----:B------:R-:W-:Y:S01]  /*91a0*/  UPRMT UR4, UR5, 0x654, UR4 ;  /* 0x0000065405047896 */ /* 0x000fe20008000004 */
        /* <DEDUP_REMOVED lines=8> */
[----:B------:R-:W-:Y:S01]  /*9230*/  SYNCS.ARRIVE.TRANS64.RED.A1T0 RZ, [UR4], RZ ;  /* 0x000000ffffff79a7 */ /* 0x000fe20008100404 */
        /* <DEDUP_REMOVED lines=47> */
[----:B------:R-:W-:Y:S01]  /*9530*/  PLOP3.LUT P0, PT, PT, PT, PT, 0x8, 0x0 ;  /* 0x000000000000781c */ /* 0x000fe20003f0e170 */
[-C--:B------:R-:W-:Y:S01]  /*9540*/  FMUL.FTZ R70, R70, R3.reuse ;  /* 0x0000000346467220 */ /* 0x080fe20000410000 */
[-C--:B------:R-:W-:Y:S01]  /*9550*/  FMUL.FTZ R67, R67, R3.reuse ;  /* 0x0000000343437220 */ /* 0x080fe20000410000 */
[-C--:B------:R-:W-:Y:S01]  /*9560*/  FMUL.FTZ R78, R78, R3.reuse ;  /* 0x000000034e4e7220 */ /* 0x080fe20000410000 */
[-C--:B------:R-:W-:Y:S01]  /*9570*/  FMUL.FTZ R75, R75, R3.reuse ;  /* 0x000000034b4b7220 */ /* 0x080fe20000410000 */
[-C--:B------:R-:W-:Y:S01]  /*9580*/  FMUL.FTZ R86, R86, R3.reuse ;  /* 0x0000000356567220 */ /* 0x080fe20000410000 */
[----:B------:R-:W-:-:S07]  /*9590*/  FMUL.FTZ R83, R83, R3 ;  /* 0x0000000353537220 */ /* 0x000fce0000410000 */
.L_x_12:
[----:B------:R-:W-:Y:S05]  /*95a0*/  @P0 BRA `(.L_x_35) ;  /* 0x0000002000540947 */ /* 0x000fea0003800000 */
[----:B------:R-:W0:Y:S01]  /*95b0*/  S2R R18, SR_TID.X ;  /* 0x0000000000127919 */ /* 0x000e220000002100 */
[----:B------:R-:W-:Y:S01]  /*95c0*/  ULDC.64 UR4, c[0x4][0x38] ;  /* 0x01000e0000047ab9 */ /* 0x000fe20000000a00 */
[----:B------:R-:W-:Y:S01]  /*95d0*/  ULDC.64 UR6, c[0x0][0xb38] ;  /* 0x0002ce0000067ab9 */ /* 0x000fe20000000a00 */
[----:B------:R-:W-:Y:S01]  /*95e0*/  ULDC.64 UR8, c[0x0][0xb28] ;  /* 0x0002ca0000087ab9 */ /* 0x000fe20000000a00 */
[----:B0-----:R-:W-:-:S05]  /*95f0*/  IMAD.SHL.U32 R2, R18, 0x4, RZ ;  /* 0x0000000412027824 */ /* 0x001fca00078e00ff */
[----:B------:R-:W-:Y:S01]  /*9600*/  LOP3.LUT R2, R2, 0xc, RZ, 0xc0, !PT ;  /* 0x0000000c02027812 */ /* 0x000fe200078ec0ff */
[----:B------:R-:W-:Y:S03]  /*9610*/  BAR.SYNC.DEFER_BLOCKING 0x1, 0x100 ;  /* 0x0044000000007b1d */ /* 0x000fe60000010000 */
[----:B------:R-:W-:-:S05]  /*9620*/  IADD3 R2, P0, R2, UR4, RZ ;  /* 0x0000000402027c10 */ /* 0x000fca000ff1e0ff */
[----:B------:R-:W-:Y:S01]  /*9630*/  IMAD.X R3, RZ, RZ, UR5, P0 ;  /* 0x00000005ff037e24 */ /* 0x000fe200080e06ff */
[----:B------:R-:W-:-:S05]  /*9640*/  ULDC.64 UR4, c[0x0][0xbd0] ;  /* 0x0002f40000047ab9 */ /* 0x000fca0000000a00 */
[----:B------:R0:W2:Y:S01]  /*9650*/  LDG.E.CONSTANT R3, desc[UR44][R2.64] ;  /* 0x0000002c02037981 */ /* 0x0000a2000c1e9900 */
[----:B------:R-:W-:Y:S01]  /*9660*/  LOP3.LUT P0, R17, R18, 0x3, RZ, 0xc0, !PT ;  /* 0x0000000312117812 */ /* 0x000fe2000780c0ff */
[----:B------:R-:W-:Y:S03]  /*9670*/  BSSY B0, `(.L_x_36) ;  /* 0x000018e000007945 */ /* 0x000fe60003800000 */
[----:B------:R-:W-:-:S04]  /*9680*/  ISETP.EQ.OR P0, PT, R17, 0x3, !P0 ;  /* 0x000000031100780c */ /* 0x000fc80004702670 */
[----:B------:R-:W-:Y:S02]  /*9690*/  SEL R108, R5, R8, P0 ;  /* 0x00000008056c7207 */ /* 0x000fe40000000000 */
[----:B------:R-:W-:Y:S01]  /*96a0*/  SEL R121, R8, R5, P0 ;  /* 0x0000000508797207 */ /* 0x000fe20000000000 */
[----:B------:R-:W-:Y:S01]  /*96b0*/  VIADD R8, R18, 0xffffff80 ;  /* 0xffffff8012087836 */ /* 0x000fe20000000000 */
[----:B------:R-:W-:Y:S02]  /*96c0*/  SEL R106, R6, R7, P0 ;  /* 0x00000007066a7207 */ /* 0x000fe40000000000 */
[----:B------:R-:W-:Y:S02]  /*96d0*/  SEL R119, R7, R6, P0 ;  /* 0x0000000607777207 */ /* 0x000fe40000000000 */
[----:B------:R-:W-:Y:S02]  /*96e0*/  SHF.R.S32.HI R7, RZ, 0x1f, R8 ;  /* 0x0000001fff077819 */ /* 0x000fe40000011408 */
[----:B------:R-:W-:-:S02]  /*96f0*/  SEL R96, R14, R49, P0 ;  /* 0x000000310e607207 */ /* 0x000fc40000000000 */
[----:B0-----:R-:W-:Y:S02]  /*9700*/  LEA.HI R2, R7, R8, RZ, 0x7 ;  /* 0x0000000807027211 */ /* 0x001fe400078f38ff */
[----:B------:R-:W-:Y:S02]  /*9710*/  SEL R109, R49, R14, P0 ;  /* 0x0000000e316d7207 */ /* 0x000fe40000000000 */
[----:B------:R-:W-:Y:S02]  /*9720*/  LOP3.LUT R5, R2, 0xffffff80, RZ, 0xc0, !PT ;  /* 0xffffff8002057812 */ /* 0x000fe400078ec0ff */
[----:B------:R-:W-:Y:S02]  /*9730*/  SEL R100, R44, R13, P0 ;  /* 0x0000000d2c647207 */ /* 0x000fe40000000000 */
[----:B------:R-:W-:Y:S01]  /*9740*/  SEL R113, R13, R44, P0 ;  /* 0x0000002c0d717207 */ /* 0x000fe20000000000 */
[----:B------:R-:W-:Y:S01]  /*9750*/  IMAD.IADD R14, R8, 0x1, -R5 ;  /* 0x00000001080e7824 */ /* 0x000fe200078e0a05 */
[----:B------:R-:W-:-:S02]  /*9760*/  SEL R98, R52, R15, P0 ;  /* 0x0000000f34627207 */ /* 0x000fc40000000000 */
[----:B------:R-:W-:Y:S02]  /*9770*/  SEL R111, R15, R52, P0 ;  /* 0x000000340f6f7207 */ /* 0x000fe40000000000 */
[----:B------:R-:W-:Y:S02]  /*9780*/  SHF.R.S32.HI R13, RZ, 0x1f, R14 ;  /* 0x0000001fff0d7819 */ /* 0x000fe4000001140e */
[----:B------:R-:W-:Y:S02]  /*9790*/  LEA.HI R7, R7, R8, RZ, 0x2 ;  /* 0x0000000807077211 */ /* 0x000fe400078f10ff */
[----:B------:R-:W-:Y:S02]  /*97a0*/  LEA.HI R15, R13, R14, RZ, 0x2 ;  /* 0x0000000e0d0f7211 */ /* 0x000fe400078f10ff */
[----:B------:R-:W-:Y:S02]  /*97b0*/  SEL R72, R32, R73, P0 ;  /* 0x0000004920487207 */ /* 0x000fe40000000000 */
[----:B------:R-:W-:-:S02]  /*97c0*/  SHF.R.S32.HI R5, RZ, 0x2, R15 ;  /* 0x00000002ff057819 */ /* 0x000fc4000001140f */
[----:B------:R-:W-:Y:S02]  /*97d0*/  SHF.R.S32.HI R6, RZ, 0x1f, R15 ;  /* 0x0000001fff067819 */ /* 0x000fe4000001140f */
[----:B------:R-:W-:Y:S01]  /*97e0*/  SEL R97, R73, R32, P0 ;  /* 0x0000002049617207 */ /* 0x000fe20000000000 */
[----:B------:R-:W-:Y:S01]  /*97f0*/  IMAD.WIDE.U32 R32, R16, UR4, RZ ;  /* 0x0000000410207c25 */ /* 0x000fe2000f8e00ff */
[----:B------:R-:W-:Y:S01]  /*9800*/  LOP3.LUT R7, R7, 0xfffffffc, RZ, 0xc0, !PT ;  /* 0xfffffffc07077812 */ /* 0x000fe200078ec0ff */
[----:B------:R-:W0:Y:S01]  /*9810*/  S2R R73, SR_CTAID.X ;  /* 0x0000000000497919 */ /* 0x000e220000002500 */
[----:B------:R-:W-:Y:S02]  /*9820*/  LEA.HI R6, R6, R5, RZ, 0x3 ;  /* 0x0000000506067211 */ /* 0x000fe400078f18ff */
[----:B------:R-:W-:Y:S01]  /*9830*/  SEL R102, R9, R10, P0 ;  /* 0x0000000a09667207 */ /* 0x000fe20000000000 */
[----:B------:R-:W-:Y:S01]  /*9840*/  IMAD.IADD R7, R8, 0x1, -R7 ;  /* 0x0000000108077824 */ /* 0x000fe200078e0a07 */
[----:B------:R-:W-:-:S02]  /*9850*/  SEL R115, R10, R9, P0 ;  /* 0x000000090a737207 */ /* 0x000fc40000000000 */
[----:B------:R-:W-:Y:S02]  /*9860*/  LOP3.LUT R8, R6, 0xfffffff8, RZ, 0xc0, !PT ;  /* 0xfffffff806087812 */ /* 0x000fe400078ec0ff */
[----:B------:R-:W-:Y:S02]  /*9870*/  SHF.R.S32.HI R9, RZ, 0x7, R2 ;  /* 0x00000007ff097819 */ /* 0x000fe40000011402 */
[----:B------:R-:W-:Y:S01]  /*9880*/  LEA.HI R6, R13, R14, RZ, 0x5 ;  /* 0x0000000e0d067211 */ /* 0x000fe200078f28ff */
[----:B------:R-:W-:Y:S01]  /*9890*/  IMAD.IADD R5, R5, 0x1, -R8 ;  /* 0x0000000105057824 */ /* 0x000fe200078e0a08 */
[----:B------:R-:W-:Y:S02]  /*98a0*/  LEA.HI R2, R2, R9, RZ, 0x1 ;  /* 0x0000000902027211 */ /* 0x000fe400078f08ff */
[----:B------:R-:W-:Y:S02]  /*98b0*/  SHF.R.S32.HI R6, RZ, 0x5, R6 ;  /* 0x00000005ff067819 */ /* 0x000fe40000011406 */
[----:B------:R-:W-:-:S02]  /*98c0*/  SEL R104, R36, R11, P0 ;  /* 0x0000000b24687207 */ /* 0x000fc40000000000 */
[----:B------:R-:W-:Y:S01]  /*98d0*/  SEL R117, R11, R36, P0 ;  /* 0x000000240b757207 */ /* 0x000fe20000000000 */
[----:B------:R-:W-:Y:S01]  /*98e0*/  IMAD R5, R6, 0x10, R5 ;  /* 0x0000001006057824 */ /* 0x000fe200078e0205 */
[----:B------:R-:W-:Y:S02]  /*98f0*/  LOP3.LUT R2, R2, 0x3fffffe, RZ, 0xc0, !PT ;  /* 0x03fffffe02027812 */ /* 0x000fe400078ec0ff */
[----:B------:R-:W-:Y:S02]  /*9900*/  SHF.R.S32.HI R11, RZ, 0x1f, R16 ;  /* 0x0000001fff0b7819 */ /* 0x000fe40000011410 */
[----:B------:R-:W-:Y:S01]  /*9910*/  LEA.HI R6, R7, R7, RZ, 0x1 ;  /* 0x0000000707067211 */ /* 0x000fe200078f08ff */
[----:B------:R-:W-:Y:S01]  /*9920*/  IMAD.IADD R2, R9, 0x1, -R2 ;  /* 0x0000000109027824 */ /* 0x000fe200078e0a02 */
[----:B------:R-:W-:Y:S01]  /*9930*/  SEL R28, R82, R83, P0 ;  /* 0x00000053521c7207 */ /* 0x000fe20000000000 */
[----:B------:R-:W-:Y:S01]  /*9940*/  IMAD R9, R11, UR4, RZ ;  /* 0x000000040b097c24 */ /* 0x000fe2000f8e02ff */
[----:B------:R-:W-:Y:S01]  /*9950*/  SEL R83, R83, R82, P0 ;  /* 0x0000005253537207 */ /* 0x000fe20000000000 */
[----:B------:R-:W-:Y:S01]  /*9960*/  IMAD R11, R11, UR6, RZ ;  /* 0x000000060b0b7c24 */ /* 0x000fe2000f8e02ff */
[----:B------:R-:W-:Y:S01]  /*9970*/  SEL R22, R12, R41, P0 ;  /* 0x000000290c167207 */ /* 0x000fe20000000000 */
[----:B------:R-:W1:Y:S01]  /*9980*/  LDC R82, c[0x0][0xbe8] ;  /* 0x0002fa00ff527b82 */ /* 0x000e620000000800 */
[----:B------:R-:W-:Y:S01]  /*9990*/  SEL R23, R41, R12, P0 ;  /* 0x0000000c29177207 */ /* 0x000fe20000000000 */
[----:B------:R-:W-:Y:S01]  /*99a0*/  IMAD R13, R16, UR7, R11 ;  /* 0x00000007100d7c24 */ /* 0x000fe2000f8e020b */
[----:B------:R-:W-:Y:S01]  /*99b0*/  SEL R12, R30, R31, P0 ;  /* 0x0000001f1e0c7207 */ /* 0x000fe20000000000 */
[----:B------:R-:W-:Y:S01]  /*99c0*/  IMAD R2, R2, 0x40, R5 ;  /* 0x0000004002027824 */ /* 0x000fe200078e0205 */
[----:B------:R-:W-:Y:S01]  /*99d0*/  LOP3.LUT R6, R6, 0x1ffffffe, RZ, 0xc0, !PT ;  /* 0x1ffffffe06067812 */ /* 0x000fe200078ec0ff */
[----:B------:R-:W-:Y:S01]  /*99e0*/  IMAD R9, R16, UR5, R9 ;  /* 0x0000000510097c24 */ /* 0x000fe2000f8e0209 */
[----:B------:R-:W-:Y:S01]  /*99f0*/  SEL R80, R76, R37, P0 ;  /* 0x000000254c507207 */ /* 0x000fe20000000000 */
[----:B------:R-:W3:Y:S01]  /*9a00*/  S2UR UR4, SR_CTAID.Y ;  /* 0x00000000000479c3 */ /* 0x000ee20000002600 */
[----:B------:R-:W-:Y:S01]  /*9a10*/  SEL R99, R37, R76, P0 ;  /* 0x0000004c25637207 */ /* 0x000fe20000000000 */
[----:B------:R-:W-:Y:S01]  /*9a20*/  IMAD.IADD R7, R7, 0x1, -R6 ;  /* 0x0000000107077824 */ /* 0x000fe200078e0a06 */
[----:B------:R-:W-:Y:S01]  /*9a30*/  SEL R76, R84, R45, P0 ;  /* 0x0000002d544c7207 */ /* 0x000fe20000000000 */
[----:B------:R-:W-:Y:S01]  /*9a40*/  IMAD.IADD R33, R33, 0x1, R9 ;  /* 0x0000000121217824 */ /* 0x000fe200078e0209 */
[----:B------:R-:W-:Y:S01]  /*9a50*/  SEL R77, R45, R84, P0 ;  /* 0x000000542d4d7207 */ /* 0x000fe20000000000 */
[----:B------:R-:W-:Y:S01]  /*9a60*/  IMAD R7, R7, 0x8, R2 ;  /* 0x0000000807077824 */ /* 0x000fe200078e0202 */
[----:B------:R-:W-:-:S02]  /*9a70*/  SEL R64, R40, R81, P0 ;  /* 0x0000005128407207 */ /* 0x000fc40000000000 */
[----:B------:R-:W-:Y:S01]  /*9a80*/  SEL R95, R81, R40, P0 ;  /* 0x00000028515f7207 */ /* 0x000fe20000000000 */
[----:B------:R-:W-:Y:S01]  /*9a90*/  IMAD.WIDE.U32 R40, R16, UR6, RZ ;  /* 0x0000000610287c25 */ /* 0x000fe2000f8e00ff */
[----:B------:R-:W-:Y:S01]  /*9aa0*/  SEL R92, R20, R57, P0 ;  /* 0x00000039145c7207 */ /* 0x000fe20000000000 */
[----:B------:R-:W-:Y:S01]  /*9ab0*/  ULDC.64 UR6, c[0x0][0xb48] ;  /* 0x0002d20000067ab9 */ /* 0x000fe20000000a00 */
[----:B------:R-:W-:Y:S01]  /*9ac0*/  SEL R105, R57, R20, P0 ;  /* 0x0000001439697207 */ /* 0x000fe20000000000 */
[----:B------:R-:W-:Y:S01]  /*9ad0*/  IMAD.IADD R41, R41, 0x1, R13 ;  /* 0x0000000129297824 */ /* 0x000fe200078e020d */
[----:B------:R-:W-:Y:S02]  /*9ae0*/  SEL R48, R34, R35, P0 ;  /* 0x0000002322307207 */ /* 0x000fe40000000000 */
[----:B------:R-:W-:Y:S02]  /*9af0*/  SEL R81, R35, R34, P0 ;  /* 0x0000002223517207 */ /* 0x000fe40000000000 */
[----:B------:R-:W-:-:S02]  /*9b00*/  SEL R8, R86, R87, P0 ;  /* 0x0000005756087207 */ /* 0x000fc40000000000 */
[----:B------:R-:W-:Y:S02]  /*9b10*/  SEL R11, R87, R86, P0 ;  /* 0x00000056570b7207 */ /* 0x000fe40000000000 */
[----:B------:R-:W-:Y:S01]  /*9b20*/  SEL R34, R78, R79, P0 ;  /* 0x0000004f4e227207 */ /* 0x000fe20000000000 */
[----:B------:R-:W4:Y:S01]  /*9b30*/  LDC.64 R86, c[0x0][0xb40] ;  /* 0x0002d000ff567b82 */ /* 0x000f220000000a00 */
[----:B------:R-:W-:Y:S02]  /*9b40*/  SEL R94, R60, R21, P0 ;  /* 0x000000153c5e7207 */ /* 0x000fe40000000000 */
[----:B------:R-:W-:Y:S02]  /*9b50*/  SEL R107, R21, R60, P0 ;  /* 0x0000003c156b7207 */ /* 0x000fe40000000000 */
[----:B------:R-:W-:Y:S02]  /*9b60*/  SEL R90, R68, R29, P0 ;  /* 0x0000001d445a7207 */ /* 0x000fe40000000000 */
[----:B------:R-:W-:-:S02]  /*9b70*/  SEL R103, R29, R68, P0 ;  /* 0x000000441d677207 */ /* 0x000fc40000000000 */
[----:B------:R-:W-:Y:S02]  /*9b80*/  SEL R85, R47, R46, P0 ;  /* 0x0000002e2f557207 */ /* 0x000fe40000000000 */
[----:B------:R-:W-:Y:S02]  /*9b90*/  SEL R68, R42, R43, P0 ;  /* 0x0000002b2a447207 */ /* 0x000fe40000000000 */
[----:B------:R-:W-:Y:S02]  /*9ba0*/  SEL R69, R43, R42, P0 ;  /* 0x0000002a2b457207 */ /* 0x000fe40000000000 */
[----:B------:R-:W-:Y:S02]  /*9bb0*/  SEL R10, R50, R51, P0 ;  /* 0x00000033320a7207 */ /* 0x000fe40000000000 */
[----:B------:R-:W-:Y:S02]  /*9bc0*/  SEL R93, R31, R30, P0 ;  /* 0x0000001e1f5d7207 */ /* 0x000fe40000000000 */
[----:B------:R-:W-:-:S02]  /*9bd0*/  SEL R42, R70, R71, P0 ;  /* 0x00000047462a7207 */ /* 0x000fc40000000000 */
[----:B------:R-:W-:Y:S01]  /*9be0*/  SEL R43, R71, R70, P0 ;  /* 0x00000046472b7207 */ /* 0x000fe20000000000 */
[----:B0-----:R-:W-:Y:S01]  /*9bf0*/  IMAD R71, R73, 0x80, R2 ;  /* 0x0000008049477824 */ /* 0x001fe200078e0202 */
[----:B------:R-:W-:Y:S01]  /*9c00*/  SEL R29, R51, R50, P0 ;  /* 0x00000032331d7207 */ /* 0x000fe20000000000 */
[----:B------:R-:W-:Y:S01]  /*9c10*/  IMAD R73, R73, 0x80, R7 ;  /* 0x0000008049497824 */ /* 0x000fe200078e0207 */
[----:B------:R-:W-:Y:S01]  /*9c20*/  LOP3.LUT R15, R15, 0x7ffffffc, RZ, 0xc0, !PT ;  /* 0x7ffffffc0f0f7812 */ /* 0x000fe200078ec0ff */
[----:B----4-:R-:W-:Y:S01]  /*9c30*/  IMAD.WIDE.U32 R40, R86, UR36, R40 ;  /* 0x0000002456287c25 */ /* 0x010fe2000f8e0028 */
[----:B------:R-:W-:Y:S02]  /*9c40*/  SEL R44, R26, R27, P0 ;  /* 0x0000001b1a2c7207 */ /* 0x000fe40000000000 */
[----:B------:R-:W-:Y:S01]  /*9c50*/  SEL R91, R27, R26, P0 ;  /* 0x0000001a1b5b7207 */ /* 0x000fe20000000000 */
[----:B------:R-:W-:Y:S01]  /*9c60*/  IMAD.IADD R70, R14, 0x1, -R15 ;  /* 0x000000010e467824 */ /* 0x000fe200078e0a0f */
[----:B------:R-:W-:-:S02]  /*9c70*/  SEL R50, R66, R67, P0 ;  /* 0x0000004342327207 */ /* 0x000fc40000000000 */
[----:B------:R-:W-:Y:S02]  /*9c80*/  SEL R51, R67, R66, P0 ;  /* 0x0000004243337207 */ /* 0x000fe40000000000 */
[----:B------:R-:W-:Y:S02]  /*9c90*/  SEL R18, R46, R47, P0 ;  /* 0x0000002f2e127207 */ /* 0x000fe40000000000 */
[----:B------:R-:W-:Y:S02]  /*9ca0*/  SEL R52, R62, R63, P0 ;  /* 0x0000003f3e347207 */ /* 0x000fe40000000000 */
[----:B------:R-:W-:Y:S02]  /*9cb0*/  SEL R53, R63, R62, P0 ;  /* 0x0000003e3f357207 */ /* 0x000fe40000000000 */
[----:B------:R-:W-:Y:S02]  /*9cc0*/  SEL R20, R38, R39, P0 ;  /* 0x0000002726147207 */ /* 0x000fe40000000000 */
[----:B------:R-:W-:-:S02]  /*9cd0*/  LOP3.LUT P1, RZ, R14, 0x3, RZ, 0xc0, !PT ;  /* 0x000000030eff7812 */ /* 0x000fc4000782c0ff */
[----:B------:R-:W-:Y:S02]  /*9ce0*/  SEL R88, R24, R65, P0 ;  /* 0x0000004118587207 */ /* 0x000fe40000000000 */
[----:B------:R-:W-:Y:S02]  /*9cf0*/  SEL R101, R65, R24, P0 ;  /* 0x0000001841657207 */ /* 0x000fe40000000000 */
[----:B-1----:R-:W-:Y:S02]  /*9d00*/  ISETP.NE.AND P2, PT, R82, 0x1, PT ;  /* 0x000000015200780c */ /* 0x002fe40003f45270 */
[----:B------:R-:W-:Y:S02]  /*9d10*/  SEL R89, R39, R38, P0 ;  /* 0x0000002627597207 */ /* 0x000fe40000000000 */
[----:B------:R-:W-:Y:S02]  /*9d20*/  SEL R56, R58, R59, P0 ;  /* 0x0000003b3a387207 */ /* 0x000fe40000000000 */
[----:B------:R-:W-:-:S02]  /*9d30*/  SEL R57, R59, R58, P0 ;  /* 0x0000003a3b397207 */ /* 0x000fc40000000000 */
[----:B------:R-:W-:Y:S02]  /*9d40*/  SEL R60, R54, R55, P0 ;  /* 0x00000037363c7207 */ /* 0x000fe40000000000 */
[----:B------:R-:W-:Y:S02]  /*9d50*/  SEL R61, R55, R54, P0 ;  /* 0x00000036373d7207 */ /* 0x000fe40000000000 */
[----:B------:R-:W-:Y:S02]  /*9d60*/  SEL R36, R74, R75, P0 ;  /* 0x0000004b4a247207 */ /* 0x000fe40000000000 */
[----:B------:R-:W-:Y:S02]  /*9d70*/  SEL R39, R75, R74, P0 ;  /* 0x0000004a4b277207 */ /* 0x000fe40000000000 */
[----:B------:R-:W-:Y:S01]  /*9d80*/  SEL R37, R79, R78, P0 ;  /* 0x0000004e4f257207 */ /* 0x000fe20000000000 */
[----:B------:R-:W0:Y:S01]  /*9d90*/  @P2 LDC R74, c[0x0][0xbec] ;  /* 0x0002fb00ff4a2b82 */ /* 0x000e220000000800 */
[----:B--2---:R1:W-:Y:S04]  /*9da0*/  SHFL.IDX PT, R45, R12, R3, 0x1c1f ;  /* 0x001c1f030c2d7589 */ /* 0x0043e800000e0000 */
[----:B------:R-:W-:Y:S04]  /*9db0*/  SHFL.IDX PT, R30, R92, R3, 0x1c1f ;  /* 0x001c1f035c1e7589 */ /* 0x000fe800000e0000 */
[----:B------:R-:W-:Y:S01]  /*9dc0*/  SHFL.IDX PT, R2, R34, R3, 0x1c1f ;  /* 0x001c1f0322027589 */ /* 0x000fe200000e0000 */
[----:B-1----:R-:W-:-:S03]  /*9dd0*/  LOP3.LUT R12, R3, 0x2, RZ, 0x3c, !PT ;  /* 0x00000002030c7812 */ /* 0x002fc600078e3cff */
[----:B------:R-:W-:Y:S04]  /*9de0*/  SHFL.IDX PT, R8, R8, R3, 0x1c1f ;  /* 0x001c1f0308087589 */ /* 0x000fe800000e0000 */
[----:B------:R-:W-:Y:S04]  /*9df0*/  SHFL.IDX PT, R31, R105, R12, 0x1c1f ;  /* 0x001c1f0c691f7589 */ /* 0x000fe800000e0000 */
[----:B------:R-:W1:Y:S04]  /*9e00*/  SHFL.IDX PT, R11, R11, R12, 0x1c1f ;  /* 0x001c1f0c0b0b7589 */ /* 0x000e6800000e0000 */
[----:B------:R-:W-:Y:S04]  /*9e10*/  SHFL.IDX PT, R6, R106, R3, 0x1c1f ;  /* 0x001c1f036a067589 */ /* 0x000fe800000e0000 */
[----:B------:R-:W-:Y:S04]  /*9e20*/  SHFL.IDX PT, R27, R94, R3, 0x1c1f ;  /* 0x001c1f035e1b7589 */ /* 0x000fe800000e0000 */
[----:B------:R-:W-:Y:S04]  /*9e30*/  SHFL.IDX PT, R9, R119, R12, 0x1c1f ;  /* 0x001c1f0c77097589 */ /* 0x000fe800000e0000 */
[----:B------:R-:W2:Y:S04]  /*9e40*/  SHFL.IDX PT, R34, R107, R12, 0x1c1f ;  /* 0x001c1f0c6b227589 */ /* 0x000ea800000e0000 */
[----:B------:R4:W-:Y:S04]  /*9e50*/  SHFL.IDX PT, R67, R85, R12, 0x1c1f ;  /* 0x001c1f0c55437589 */ /* 0x0009e800000e0000 */
[----:B------:R-:W-:Y:S01]  /*9e60*/  SHFL.IDX PT, R62, R10, R3, 0x1c1f ;  /* 0x001c1f030a3e7589 */ /* 0x000fe200000e0000 */
[----:B-1----:R-:W-:-:S03]  /*9e70*/  SEL R5, R8, R11, P0 ;  /* 0x0000000b08057207 */ /* 0x002fc60000000000 */
[----:B------:R-:W-:Y:S01]  /*9e80*/  SHFL.IDX PT, R7, R108, R3, 0x1c1f ;  /* 0x001c1f036c077589 */ /* 0x000fe200000e0000 */
[----:B----4-:R-:W1:Y:S03]  /*9e90*/  LDC.64 R84, c[0x0][0xbd8] ;  /* 0x0002f600ff547b82 */ /* 0x010e660000000a00 */
[----:B------:R-:W4:Y:S04]  /*9ea0*/  SHFL.IDX PT, R10, R121, R12, 0x1c1f ;  /* 0x001c1f0c790a7589 */ /* 0x000f2800000e0000 */
[----:B------:R-:W-:Y:S04]  /*9eb0*/  SHFL.IDX PT, R14, R102, R3, 0x1c1f ;  /* 0x001c1f03660e7589 */ /* 0x000fe800000e0000 */
[----:B------:R-:W5:Y:S04]  /*9ec0*/  SHFL.IDX PT, R15, R115, R12, 0x1c1f ;  /* 0x001c1f0c730f7589 */ /* 0x000f6800000e0000 */
[----:B------:R-:W-:Y:S04]  /*9ed0*/  SHFL.IDX PT, R22, R22, R3, 0x1c1f ;  /* 0x001c1f0316167589 */ /* 0x000fe800000e0000 */
[----:B------:R-:W-:Y:S04]  /*9ee0*/  SHFL.IDX PT, R66, R18, R3, 0x1c1f ;  /* 0x001c1f0312427589 */ /* 0x000fe800000e0000 */
[----:B------:R-:W-:Y:S04]  /*9ef0*/  SHFL.IDX PT, R23, R23, R12, 0x1c1f ;  /* 0x001c1f0c17177589 */ /* 0x000fe800000e0000 */
[----:B------:R-:W-:Y:S04]  /*9f00*/  SHFL.IDX PT, R13, R104, R3, 0x1c1f ;  /* 0x001c1f03680d7589 */ /* 0x000fe800000e0000 */
[----:B------:R-:W-:Y:S04]  /*9f10*/  SHFL.IDX PT, R49, R20, R3, 0x1c1f ;  /* 0x001c1f0314317589 */ /* 0x000fe800000e0000 */
[----:B------:R-:W3:Y:S04]  /*9f20*/  SHFL.IDX PT, R18, R117, R12, 0x1c1f ;  /* 0x001c1f0c75127589 */ /* 0x000ee800000e0000 */
[----:B------:R-:W-:Y:S04]  /*9f30*/  SHFL.IDX PT, R19, R100, R3, 0x1c1f ;  /* 0x001c1f0364137589 */ /* 0x000fe800000e0000 */
[----:B------:R-:W0:Y:S04]  /*9f40*/  SHFL.IDX PT, R20, R113, R12, 0x1c1f ;  /* 0x001c1f0c71147589 */ /* 0x000e2800000e0000 */
[----:B------:R-:W-:Y:S04]  /*9f50*/  SHFL.IDX PT, R24, R96, R3, 0x1c1f ;  /* 0x001c1f0360187589 */ /* 0x000fe800000e0000 */
[----:B------:R-:W-:Y:S04]  /*9f60*/  SHFL.IDX PT, R21, R109, R12, 0x1c1f ;  /* 0x001c1f0c6d157589 */ /* 0x000fe800000e0000 */
[----:B------:R-:W-:Y:S04]  /*9f70*/  SHFL.IDX PT, R25, R98, R3, 0x1c1f ;  /* 0x001c1f0362197589 */ /* 0x000fe800000e0000 */
[----:B------:R-:W-:Y:S04]  /*9f80*/  SHFL.IDX PT, R26, R111, R12, 0x1c1f ;  /* 0x001c1f0c6f1a7589 */ /* 0x000fe800000e0000 */
[----:B------:R2:W-:Y:S04]  /*9f90*/  SHFL.IDX PT, R46, R88, R3, 0x1c1f ;  /* 0x001c1f03582e7589 */ /* 0x0005e800000e0000 */
[----:B------:R-:W0:Y:S04]  /*9fa0*/  SHFL.IDX PT, R47, R101, R12, 0x1c1f ;  /* 0x001c1f0c652f7589 */ /* 0x000e2800000e0000 */
[----:B------:R-:W-:Y:S01]  /*9fb0*/  SHFL.IDX PT, R58, R72, R3, 0x1c1f ;  /* 0x001c1f03483a7589 */ /* 0x000fe200000e0000 */
[----:B--2---:R-:W2:Y:S03]  /*9fc0*/  @P2 LDC R88, c[0x0][0xbec] ;  /* 0x0002fb00ff582b82 */ /* 0x004ea60000000800 */
[----:B------:R-:W0:Y:S04]  /*9fd0*/  SHFL.IDX PT, R59, R97, R12, 0x1c1f ;  /* 0x001c1f0c613b7589 */ /* 0x000e2800000e0000 */
[----:B------:R-:W-:Y:S04]  /*9fe0*/  SHFL.IDX PT, R55, R80, R3, 0x1c1f ;  /* 0x001c1f0350377589 */ /* 0x000fe800000e0000 */
[----:B------:R4:W-:Y:S04]  /*9ff0*/  SHFL.IDX PT, R80, R89, R12, 0x1c1f ;  /* 0x001c1f0c59507589 */ /* 0x0009e800000e0000 */
[----:B------:R-:W-:Y:S04]  /*a000*/  SHFL.IDX PT, R35, R90, R3, 0x1c1f ;  /* 0x001c1f035a237589 */ /* 0x000fe800000e0000 */
[----:B------:R-:W0:Y:S01]  /*a010*/  SHFL.IDX PT, R54, R103, R12, 0x1c1f ;  /* 0x001c1f0c67367589 */ /* 0x000e2200000e0000 */
[----:B----4-:R-:W4:Y:S03]  /*a020*/  LDC R89, c[0x0][0xc50] ;  /* 0x00031400ff597b82 */ /* 0x010f260000000800 */
[----:B------:R5:W-:Y:S01]  /*a030*/  SHFL.IDX PT, R17, R28, R3, 0x1c1f ;  /* 0x001c1f031c117589 */ /* 0x000be200000e0000 */
[----:B--2---:R-:W-:-:S03]  /*a040*/  @P2 IMAD.HI.U32 R88, R73, R88, RZ ;  /* 0x0000005849582227 */ /* 0x004fc600078e00ff */
[----:B------:R-:W-:Y:S04]  /*a050*/  SHFL.IDX PT, R65, R64, R3, 0x1c1f ;  /* 0x001c1f0340417589 */ /* 0x000fe800000e0000 */
[----:B------:R-:W-:Y:S01]  /*a060*/  SHFL.IDX PT, R76, R76, R3, 0x1c1f ;  /* 0x001c1f034c4c7589 */ /* 0x000fe200000e0000 */
[----:B-----5:R-:W-:-:S03]  /*a070*/  SEL R28, R30, R31, P0 ;  /* 0x0000001f1e1c7207 */ /* 0x020fc60000000000 */
[----:B------:R-:W-:Y:S01]  /*a080*/  SHFL.IDX PT, R44, R44, R3, 0x1c1f ;  /* 0x001c1f032c2c7589 */ /* 0x000fe200000e0000 */
[----:B------:R-:W-:Y:S02]  /*a090*/  SEL R30, R31, R30, P0 ;  /* 0x0000001e1f1e7207 */ /* 0x000fe40000000000 */
[----:B------:R-:W-:Y:S01]  /*a0a0*/  SEL R31, R34, R27, P0 ;  /* 0x0000001b221f7207 */ /* 0x000fe20000000000 */
[----:B------:R-:W-:Y:S04]  /*a0b0*/  SHFL.IDX PT, R48, R48, R3, 0x1c1f ;  /* 0x001c1f0330307589 */ /* 0x000fe800000e0000 */
[----:B------:R-:W-:Y:S04]  /*a0c0*/  SHFL.IDX PT, R68, R68, R3, 0x1c1f ;  /* 0x001c1f0344447589 */ /* 0x000fe800000e0000 */
[----:B------:R-:W-:Y:S04]  /*a0d0*/  SHFL.IDX PT, R60, R60, R3, 0x1c1f ;  /* 0x001c1f033c3c7589 */ /* 0x000fe800000e0000 */
[----:B------:R-:W-:Y:S04]  /*a0e0*/  SHFL.IDX PT, R56, R56, R3, 0x1c1f ;  /* 0x001c1f0338387589 */ /* 0x000fe800000e0000 */
[----:B------:R-:W-:Y:S04]  /*a0f0*/  SHFL.IDX PT, R52, R52, R3, 0x1c1f ;  /* 0x001c1f0334347589 */ /* 0x000fe800000e0000 */
[----:B------:R-:W-:Y:S04]  /*a100*/  SHFL.IDX PT, R50, R50, R3, 0x1c1f ;  /* 0x001c1f0332327589 */ /* 0x000fe800000e0000 */
[----:B------:R-:W-:Y:S04]  /*a110*/  SHFL.IDX PT, R42, R42, R3, 0x1c1f ;  /* 0x001c1f032a2a7589 */ /* 0x000fe800000e0000 */
[----:B------:R2:W-:Y:S04]  /*a120*/  SHFL.IDX PT, R36, R36, R3, 0x1c1f ;  /* 0x001c1f0324247589 */ /* 0x0005e800000e0000 */
[----:B------:R-:W5:Y:S04]  /*a130*/  SHFL.IDX PT, R64, R99, R12, 0x1c1f ;  /* 0x001c1f0c63407589 */ /* 0x000f6800000e0000 */
[----:B------:R1:W-:Y:S01]  /*a140*/  SHFL.IDX PT, R63, R29, R12, 0x1c1f ;  /* 0x001c1f0c1d3f7589 */ /* 0x0003e200000e0000 */
[----:B--2---:R-:W-:-:S02]  /*a150*/  SEL R3, R11, R8, P0 ;  /* 0x000000080b037207 */ /* 0x004fc40000000000 */
[----:B------:R-:W-:Y:S01]  /*a160*/  SEL R8, R6, R9, P0 ;  /* 0x0000000906087207 */ /* 0x000fe20000000000 */
[----:B------:R2:W-:Y:S01]  /*a170*/  SHFL.IDX PT, R38, R83, R12, 0x1c1f ;  /* 0x001c1f0c53267589 */ /* 0x0005e200000e0000 */
[----:B------:R-:W-:Y:S02]  /*a180*/  SEL R6, R9, R6, P0 ;  /* 0x0000000609067207 */ /* 0x000fe40000000000 */
[----:B------:R-:W-:Y:S01]  /*a190*/  SEL R9, R7, R10, P0 ;  /* 0x0000000a07097207 */ /* 0x000fe20000000000 */
[----:B------:R-:W-:Y:S01]  /*a1a0*/  SHFL.IDX PT, R77, R77, R12, 0x1c1f ;  /* 0x001c1f0c4d4d7589 */ /* 0x000fe200000e0000 */
[----:B-1----:R-:W-:Y:S01]  /*a1b0*/  SEL R29, R27, R34, P0 ;  /* 0x000000221b1d7207 */ /* 0x002fe20000000000 */
[----:B------:R-:W-:Y:S01]  /*a1c0*/  IMAD R34, R84, UR37, RZ ;  /* 0x0000002554227c24 */ /* 0x000fe2000f8e02ff */
[----:B------:R-:W-:Y:S01]  /*a1d0*/  SEL R7, R10, R7, P0 ;  /* 0x000000070a077207 */ /* 0x000fe20000000000 */
[----:B------:R-:W1:Y:S01]  /*a1e0*/  SHFL.IDX PT, R72, R95, R12, 0x1c1f ;  /* 0x001c1f0c5f487589 */ /* 0x000e6200000e0000 */
[----:B------:R-:W-:Y:S01]  /*a1f0*/  SEL R10, R14, R15, P0 ;  /* 0x0000000f0e0a7207 */ /* 0x000fe20000000000 */
[----:B--2---:R-:W2:Y:S01]  /*a200*/  @P2 LDC R83, c[0x0][0xbf0] ;  /* 0x0002fc00ff532b82 */ /* 0x004ea20000000800 */
[----:B------:R-:W-:Y:S01]  /*a210*/  SEL R14, R15, R14, P0 ;  /* 0x0000000e0f0e7207 */ /* 0x000fe20000000000 */
[----:B------:R-:W-:Y:S01]  /*a220*/  SHFL.IDX PT, R78, R93, R12, 0x1c1f ;  /* 0x001c1f0c5d4e7589 */ /* 0x000fe200000e0000 */
[----:B------:R-:W-:Y:S01]  /*a230*/  IMAD R75, R85, UR36, R34 ;  /* 0x00000024554b7c24 */ /* 0x000fe2000f8e0222 */
[----:B---3--:R-:W-:-:S02]  /*a240*/  SEL R11, R13, R18, P0 ;  /* 0x000000120d0b7207 */ /* 0x008fc40000000000 */
[----:B------:R-:W3:Y:S01]  /*a250*/  SHFL.IDX PT, R79, R91, R12, 0x1c1f ;  /* 0x001c1f0c5b4f7589 */ /* 0x000ee200000e0000 */
[----:B------:R-:W-:Y:S01]  /*a260*/  SEL R15, R18, R13, P0 ;  /* 0x0000000d120f7207 */ /* 0x000fe20000000000 */
[----:B------:R-:W1:Y:S01]  /*a270*/  @P2 LDC R85, c[0x0][0xbf0] ;  /* 0x0002fc00ff552b82 */ /* 0x000e620000000800 */
[----:B0-----:R-:W-:Y:S01]  /*a280*/  SEL R13, R19, R20, P0 ;  /* 0x00000014130d7207 */ /* 0x001fe20000000000 */
[----:B------:R-:W0:Y:S01]  /*a290*/  SHFL.IDX PT, R81, R81, R12, 0x1c1f ;  /* 0x001c1f0c51517589 */ /* 0x000e2200000e0000 */
[----:B------:R-:W-:Y:S02]  /*a2a0*/  SEL R18, R46, R47, P0 ;  /* 0x0000002f2e127207 */ /* 0x000fe40000000000 */
[----:B------:R-:W-:Y:S01]  /*a2b0*/  SEL R34, R59, R58, P0 ;  /* 0x0000003a3b227207 */ /* 0x000fe20000000000 */
[----:B------:R-:W-:Y:S01]  /*a2c0*/  SHFL.IDX PT, R69, R69, R12, 0x1c1f ;  /* 0x001c1f0c45457589 */ /* 0x000fe200000e0000 */
[----:B------:R-:W-:-:S03]  /*a2d0*/  SEL R27, R54, R35, P0 ;  /* 0x00000023361b7207 */ /* 0x000fc60000000000 */
[----:B------:R-:W-:Y:S04]  /*a2e0*/  SHFL.IDX PT, R61, R61, R12, 0x1c1f ;  /* 0x001c1f0c3d3d7589 */ /* 0x000fe800000e0000 */
[----:B------:R-:W-:Y:S04]  /*a2f0*/  SHFL.IDX PT, R53, R53, R12, 0x1c1f ;  /* 0x001c1f0c35357589 */ /* 0x000fe800000e0000 */
[----:B------:R-:W-:Y:S04]  /*a300*/  SHFL.IDX PT, R57, R57, R12, 0x1c1f ;  /* 0x001c1f0c39397589 */ /* 0x000fe800000e0000 */
[----:B------:R-:W-:Y:S04]  /*a310*/  SHFL.IDX PT, R43, R43, R12, 0x1c1f ;  /* 0x001c1f0c2b2b7589 */ /* 0x000fe800000e0000 */
[----:B------:R-:W-:Y:S04]  /*a320*/  SHFL.IDX PT, R51, R51, R12, 0x1c1f ;  /* 0x001c1f0c33337589 */ /* 0x000fe800000e0000 */
[----:B------:R-:W-:Y:S04]  /*a330*/  SHFL.IDX PT, R37, R37, R12, 0x1c1f ;  /* 0x001c1f0c25257589 */ /* 0x000fe800000e0000 */
[----:B------:R4:W-:Y:S02]  /*a340*/  SHFL.IDX PT, R39, R39, R12, 0x1c1f ;  /* 0x001c1f0c27277589 */ /* 0x0009e400000e0000 */
[----:B----4-:R-:W-:-:S02]  /*a350*/  SEL R12, R22, R23, P0 ;  /* 0x00000017160c7207 */ /* 0x010fc40000000000 */
[----:B------:R-:W-:Y:S02]  /*a360*/  SEL R22, R23, R22, P0 ;  /* 0x0000001617167207 */ /* 0x000fe40000000000 */
[----:B------:R-:W-:Y:S02]  /*a370*/  SEL R23, R20, R19, P0 ;  /* 0x0000001314177207 */ /* 0x000fe40000000000 */
[----:B------:R-:W-:Y:S02]  /*a380*/  SEL R20, R24, R21, P0 ;  /* 0x0000001518147207 */ /* 0x000fe40000000000 */
[----:B------:R-:W-:Y:S02]  /*a390*/  SEL R24, R21, R24, P0 ;  /* 0x0000001815187207 */ /* 0x000fe40000000000 */
[----:B------:R-:W-:Y:S02]  /*a3a0*/  SEL R21, R25, R26, P0 ;  /* 0x0000001a19157207 */ /* 0x000fe40000000000 */
[----:B------:R-:W-:-:S02]  /*a3b0*/  SEL R25, R26, R25, P0 ;  /* 0x000000191a197207 */ /* 0x000fc40000000000 */
[----:B------:R-:W-:Y:S01]  /*a3c0*/  SEL R26, R47, R46, P0 ;  /* 0x0000002e2f1a7207 */ /* 0x000fe20000000000 */
[----:B------:R-:W-:Y:S01]  /*a3d0*/  IMAD.WIDE.U32 R46, R84, UR36, R32 ;  /* 0x00000024542e7c25 */ /* 0x000fe2000f8e0020 */
[----:B------:R-:W-:Y:S02]  /*a3e0*/  SEL R32, R58, R59, P0 ;  /* 0x0000003b3a207207 */ /* 0x000fe40000000000 */
[----:B------:R-:W-:Y:S01]  /*a3f0*/  SEL R19, R35, R54, P0 ;  /* 0x0000003623137207 */ /* 0x000fe20000000000 */
[----:B------:R-:W-:Y:S01]  /*a400*/  IMAD.MOV R58, RZ, RZ, -R16 ;  /* 0x000000ffff3a7224 */ /* 0x000fe200078e0a10 */
[----:B-----5:R-:W-:Y:S01]  /*a410*/  SEL R33, R55, R64, P0 ;  /* 0x0000004037217207 */ /* 0x020fe20000000000 */
[----:B------:R-:W-:Y:S01]  /*a420*/  IMAD R54, R86, UR37, RZ ;  /* 0x0000002556367c24 */ /* 0x000fe2000f8e02ff */
[----:B------:R-:W-:Y:S01]  /*a430*/  SEL R35, R64, R55, P0 ;  /* 0x0000003740237207 */ /* 0x000fe20000000000 */
[----:B------:R-:W-:Y:S01]  /*a440*/  IMAD R89, R89, R58, UR4 ;  /* 0x0000000459597e24 */ /* 0x000fe2000f8e023a */
[----:B------:R-:W-:Y:S01]  /*a450*/  ULDC.64 UR4, c[0x0][0xbe0] ;  /* 0x0002f80000047ab9 */ /* 0x000fe20000000a00 */
[----:B------:R-:W-:-:S03]  /*a460*/  @P2 IMAD.HI.U32 R16, R73, R74, RZ ;  /* 0x0000004a49102227 */ /* 0x000fc600078e00ff */
[----:B------:R-:W-:Y:S01]  /*a470*/  SHF.R.S32.HI R64, RZ, 0x1f, R89 ;  /* 0x0000001fff407819 */ /* 0x000fe20000011459 */
[----:B------:R-:W-:Y:S02]  /*a480*/  IMAD R55, R87, UR36, R54 ;  /* 0x0000002457377c24 */ /* 0x000fe4000f8e0236 */
[----:B------:R-:W-:Y:S02]  /*a490*/  IMAD.IADD R47, R47, 0x1, R75 ;  /* 0x000000012f2f7824 */ /* 0x000fe400078e024b */
[----:B------:R-:W-:Y:S01]  /*a4a0*/  IMAD.MOV.U32 R59, RZ, RZ, R73 ;  /* 0x000000ffff3b7224 */ /* 0x000fe200078e0049 */
[----:B--2---:R-:W-:Y:S01]  /*a4b0*/  @P2 SHF.R.U32.HI R59, RZ, R83, R16 ;  /* 0x00000053ff3b2219 */ /* 0x004fe20000011610 */
[----:B------:R-:W-:Y:S02]  /*a4c0*/  IMAD.IADD R55, R41, 0x1, R55 ;  /* 0x0000000129377824 */ /* 0x000fe400078e0237 */
[----:B------:R-:W-:Y:S02]  /*a4d0*/  IMAD.MOV.U32 R54, RZ, RZ, R40 ;  /* 0x000000ffff367224 */ /* 0x000fe400078e0028 */
[----:B------:R-:W-:Y:S01]  /*a4e0*/  IMAD.MOV.U32 R75, RZ, RZ, R73 ;  /* 0x000000ffff4b7224 */ /* 0x000fe200078e0049 */
[----:B-1----:R-:W-:Y:S01]  /*a4f0*/  @P2 SHF.R.U32.HI R75, RZ, R85, R88 ;  /* 0x00000055ff4b2219 */ /* 0x002fe20000011658 */
[----:B------:R-:W-:-:S02]  /*a500*/  IMAD R16, R64, UR4, RZ ;  /* 0x0000000440107c24 */ /* 0x000fc4000f8e02ff */
[----:B------:R-:W-:-:S04]  /*a510*/  IMAD.WIDE.U32 R40, R89, UR4, R46 ;  /* 0x0000000459287c25 */ /* 0x000fc8000f8e002e */
[----:B------:R-:W-:Y:S01]  /*a520*/  IMAD R58, R89, UR5, R16 ;  /* 0x00000005593a7c24 */ /* 0x000fe2000f8e0210 */
[----:B------:R-:W-:Y:S01]  /*a530*/  IADD3 R40, P2, R59, R40, RZ ;  /* 0x000000283b287210 */ /* 0x000fe20007f5e0ff */
[----:B------:R-:W-:Y:S01]  /*a540*/  IMAD.WIDE.U32 R46, R89, UR6, R54 ;  /* 0x00000006592e7c25 */ /* 0x000fe2000f8e0036 */
[----:B------:R-:W-:Y:S01]  /*a550*/  SHF.R.S32.HI R55, RZ, 0x1f, R59 ;  /* 0x0000001fff377819 */ /* 0x000fe2000001143b */
[----:B------:R-:W-:Y:S01]  /*a560*/  ULDC.64 UR4, c[0x0][0xb30] ;  /* 0x0002cc0000047ab9 */ /* 0x000fe20000000a00 */
[----:B------:R-:W-:Y:S01]  /*a570*/  SHF.R.S32.HI R16, RZ, 0x1f, R75 ;  /* 0x0000001fff107819 */ /* 0x000fe2000001144b */
[----:B------:R-:W-:Y:S01]  /*a580*/  IMAD.MOV R54, RZ, RZ, -R59 ;  /* 0x000000ffff367224 */ /* 0x000fe200078e0a3b */
[----:B------:R-:W-:Y:S01]  /*a590*/  IADD3.X R41, R55, R41, R58, P2, !PT ;  /* 0x0000002937297210 */ /* 0x000fe200017fe43a */
[----:B------:R-:W-:Y:S01]  /*a5a0*/  IMAD R64, R64, UR6, RZ ;  /* 0x0000000640407c24 */ /* 0x000fe2000f8e02ff */
[----:B------:R-:W-:Y:S01]  /*a5b0*/  SEL R58, R72, R65, P0 ;  /* 0x00000041483a7207 */ /* 0x000fe20000000000 */
[----:B------:R-:W-:-:S02]  /*a5c0*/  IMAD.MOV R59, RZ, RZ, -R75 ;  /* 0x000000ffff3b7224 */ /* 0x000fc400078e0a4b */
[----:B------:R-:W-:Y:S02]  /*a5d0*/  IMAD R16, R16, UR4, RZ ;  /* 0x0000000410107c24 */ /* 0x000fe4000f8e02ff */
[C-C-:B------:R-:W-:Y:S02]  /*a5e0*/  IMAD R55, R82.reuse, R54, R73.reuse ;  /* 0x0000003652377224 */ /* 0x140fe400078e0249 */
[----:B------:R-:W-:Y:S01]  /*a5f0*/  IMAD R83, R89, UR7, R64 ;  /* 0x0000000759537c24 */ /* 0x000fe2000f8e0240 */
[----:B------:R-:W-:Y:S01]  /*a600*/  ULDC.64 UR6, c[0x0][0xbc8] ;  /* 0x0002f20000067ab9 */ /* 0x000fe20000000a00 */
[----:B------:R-:W-:Y:S02]  /*a610*/  IMAD R59, R82, R59, R73 ;  /* 0x0000003b523b7224 */ /* 0x000fe400078e0249 */
[----:B------:R-:W-:Y:S01]  /*a620*/  IMAD R73, R75, UR5, R16 ;  /* 0x000000054b497c24 */ /* 0x000fe2000f8e0210 */
[----:B------:R-:W-:Y:S01]  /*a630*/  SHF.R.S32.HI R16, RZ, 0x1f, R55 ;  /* 0x0000001fff107819 */ /* 0x000fe20000011437 */
[----:B------:R-:W-:Y:S01]  /*a640*/  IMAD.IADD R47, R47, 0x1, R83 ;  /* 0x000000012f2f7824 */ /* 0x000fe200078e0253 */
[----:B------:R-:W-:Y:S01]  /*a650*/  SHF.R.S32.HI R54, RZ, 0x1f, R59 ;  /* 0x0000001fff367819 */ /* 0x000fe2000001143b */
[----:B------:R-:W1:Y:S01]  /*a660*/  S2UR UR5, SR_CgaCtaId ;  /* 0x00000000000579c3 */ /* 0x000e620000008800 */
[----:B------:R-:W-:-:S04]  /*a670*/  IMAD.WIDE.U32 R40, R55, UR6, R40 ;  /* 0x0000000637287c25 */ /* 0x000fc8000f8e0028 */
[----:B------:R-:W-:Y:S01]  /*a680*/  IMAD.WIDE.U32 R46, R75, UR4, R46 ;  /* 0x000000044b2e7c25 */ /* 0x000fe2000f8e002e */
[----:B------:R-:W-:-:S03]  /*a690*/  UMOV UR4, 0x400 ;  /* 0x0000040000047882 */ /* 0x000fc60000000000 */
[----:B------:R-:W-:Y:S02]  /*a6a0*/  IMAD R16, R16, UR6, RZ ;  /* 0x0000000610107c24 */ /* 0x000fe4000f8e02ff */
[----:B------:R-:W-:Y:S02]  /*a6b0*/  IMAD.IADD R47, R47, 0x1, R73 ;  /* 0x000000012f2f7824 */ /* 0x000fe400078e0249 */
[----:B------:R-:W-:Y:S02]  /*a6c0*/  IMAD R54, R54, UR8, RZ ;  /* 0x0000000836367c24 */ /* 0x000fe4000f8e02ff */
[----:B------:R-:W-:Y:S01]  /*a6d0*/  IMAD R73, R55, UR7, R16 ;  /* 0x0000000737497c24 */ /* 0x000fe2000f8e0210 */
[----:B------:R-:W-:Y:S01]  /*a6e0*/  ULDC.64 UR6, c[0x0][0xba8] ;  /* 0x0002ea0000067ab9 */ /* 0x000fe20000000a00 */
[C---:B------:R-:W-:Y:S01]  /*a6f0*/  IMAD R75, R59.reuse, UR9, R54 ;  /* 0x000000093b4b7c24 */ /* 0x040fe2000f8e0236 */
[----:B------:R-:W-:Y:S01]  /*a700*/  LEA R84, P2, R40, UR6, 0x2 ;  /* 0x0000000628547c11 */ /* 0x000fe2000f8410ff */
[----:B------:R-:W-:Y:S01]  /*a710*/  IMAD.WIDE.U32 R46, R59, UR8, R46 ;  /* 0x000000083b2e7c25 */ /* 0x000fe2000f8e002e */
[----:B------:R-:W-:Y:S01]  /*a720*/  SEL R54, R65, R72, P0 ;  /* 0x0000004841367207 */ /* 0x000fe20000000000 */
[----:B------:R-:W-:Y:S01]  /*a730*/  ULDC UR6, c[0x0][0xa88] ;  /* 0x0002a20000067ab9 */ /* 0x000fe20000000800 */
[----:B------:R-:W-:Y:S01]  /*a740*/  ULDC.64 UR8, c[0x0][0xb00] ;  /* 0x0002c00000087ab9 */ /* 0x000fe20000000a00 */
[----:B------:R-:W-:Y:S01]  /*a750*/  IMAD.IADD R55, R41, 0x1, R73 ;  /* 0x0000000129377824 */ /* 0x000fe200078e0249 */
[----:B------:R-:W-:Y:S01]  /*a760*/  SHFL.IDX PT, R72, R84, RZ, 0x1c1f ;  /* 0x001c1fff54487589 */ /* 0x000fe200000e0000 */
[----:B------:R-:W-:Y:S01]  /*a770*/  IMAD.IADD R41, R47, 0x1, R75 ;  /* 0x000000012f297824 */ /* 0x000fe200078e024b */
[----:B-1----:R-:W-:Y:S01]  /*a780*/  ULEA UR4, UR5, UR4, 0x18 ;  /* 0x0000000405047291 */ /* 0x002fe2000f8ec03f */
[----:B------:R-:W-:Y:S01]  /*a790*/  IMAD R16, R82, UR6, RZ ;  /* 0x0000000652107c24 */ /* 0x000fe2000f8e02ff */
[----:B------:R-:W-:Y:S01]  /*a7a0*/  LEA.HI.X R47, R40, UR7, R55, 0x2, P2 ;  /* 0x00000007282f7c11 */ /* 0x000fe200090f1437 */
[----:B------:R-:W-:Y:S01]  /*a7b0*/  SHFL.IDX PT, R74, R84, 0x1, 0x1c1f ;  /* 0x003c1f00544a7f89 */ /* 0x000fe200000e0000 */
[C---:B------:R-:W-:Y:S01]  /*a7c0*/  VIADD R83, R71.reuse, 0x8 ;  /* 0x0000000847537836 */ /* 0x040fe20000000000 */
[----:B------:R-:W-:Y:S01]  /*a7d0*/  UIADD3 UR4, UR4, 0x2e820, URZ ;  /* 0x0002e82004047890 */ /* 0x000fe2000fffe03f */
[-C--:B------:R-:W-:Y:S01]  /*a7e0*/  ISETP.GE.OR P2, PT, R71, R16.reuse, P1 ;  /* 0x000000104700720c */ /* 0x080fe20000f46670 */
[----:B------:R-:W1:Y:S01]  /*a7f0*/  SHFL.IDX PT, R73, R47, RZ, 0x1c1f ;  /* 0x001c1fff2f497589 */ /* 0x000e6200000e0000 */
[C---:B------:R-:W-:Y:S01]  /*a800*/  LEA R85, P3, R46.reuse, UR8, 0x2 ;  /* 0x000000082e557c11 */ /* 0x040fe2000f8610ff */
[----:B------:R-:W-:Y:S01]  /*a810*/  UPRMT UR4, URZ, 0x654, UR4 ;  /* 0x000006543f047896 */ /* 0x000fe20008000004 */
[----:B------:R-:W-:Y:S01]  /*a820*/  ISETP.GE.OR P1, PT, R83, R16, P1 ;  /* 0x000000105300720c */ /* 0x000fe20000f26670 */
[----:B------:R2:W4:Y:S01]  /*a830*/  SHFL.IDX PT, R75, R47, 0x1, 0x1c1f ;  /* 0x003c1f002f4b7f89 */ /* 0x00052200000e0000 */
[----:B------:R-:W-:-:S02]  /*a840*/  LEA.HI.X R86, R46, UR9, R41, 0x2, P3 ;  /* 0x000000092e567c11 */ /* 0x000fc400098f1429 */
[----:B------:R-:W-:Y:S01]  /*a850*/  ISETP.GE.AND P3, PT, R71, R16, PT ;  /* 0x000000104700720c */ /* 0x000fe20003f66270 */
[----:B------:R1:W4:Y:S01]  /*a860*/  SHFL.IDX PT, R64, R85, RZ, 0x1c1f ;  /* 0x001c1fff55407589 */ /* 0x00032200000e0000 */
[----:B---3--:R-:W-:Y:S01]  /*a870*/  SEL R40, R44, R79, P0 ;  /* 0x0000004f2c287207 */ /* 0x008fe20000000000 */
[----:B------:R-:W-:Y:S01]  /*a880*/  IMAD.SHL.U32 R71, R70, 0x2, RZ ;  /* 0x0000000246477824 */ /* 0x000fe200078e00ff */
[----:B------:R-:W-:Y:S01]  /*a890*/  SYNCS.ARRIVE.TRANS64.RED.A1T0 RZ, [UR4], RZ ;  /* 0x000000ffffff79a7 */ /* 0x000fe20008100404 */
[----:B------:R3:W3:Y:S01]  /*a8a0*/  SHFL.IDX PT, R65, R86, RZ, 0x1c1f ;  /* 0x001c1fff56417589 */ /* 0x0006e200000e0000 */
[----:B------:R-:W-:Y:S02]  /*a8b0*/  SEL R41, R45, R78, P0 ;  /* 0x0000004e2d297207 */ /* 0x000fe40000000000 */
[----:B0-----:R-:W-:Y:S02]  /*a8c0*/  SEL R46, R48, R81, P0 ;  /* 0x00000051302e7207 */ /* 0x001fe40000000000 */
[----:B--2---:R-:W-:-:S02]  /*a8d0*/  SEL R47, R49, R80, P0 ;  /* 0x00000050312f7207 */ /* 0x004fc40000000000 */
[----:B------:R-:W-:Y:S02]  /*a8e0*/  SEL R55, R76, R77, P0 ;  /* 0x0000004d4c377207 */ /* 0x000fe40000000000 */
[----:B------:R-:W-:Y:S02]  /*a8f0*/  SEL R59, R77, R76, P0 ;  /* 0x0000004c4d3b7207 */ /* 0x000fe40000000000 */
[----:B------:R-:W-:Y:S01]  /*a900*/  SEL R44, R79, R44, P0 ;  /* 0x0000002c4f2c7207 */ /* 0x000fe20000000000 */
[----:B-1----:R0:W-:Y:S01]  /*a910*/  @!P2 ST.E desc[UR44][R72.64], R0 ;  /* 0x000000004800a985 */ /* 0x0021e2000c10192c */
[----:B------:R-:W-:Y:S02]  /*a920*/  SEL R45, R78, R45, P0 ;  /* 0x0000002d4e2d7207 */ /* 0x000fe40000000000 */
[----:B------:R-:W-:Y:S01]  /*a930*/  SEL R48, R81, R48, P0 ;  /* 0x0000003051307207 */ /* 0x000fe20000000000 */
[----:B----4-:R0:W-:Y:S01]  /*a940*/  @!P1 ST.E desc[UR44][R74.64], R4 ;  /* 0x000000044a009985 */ /* 0x0101e2000c10192c */
[----:B------:R-:W-:Y:S01]  /*a950*/  SEL R49, R80, R49, P0 ;  /* 0x0000003150317207 */ /* 0x000fe20000000000 */
[----:B------:R-:W-:Y:S06]  /*a960*/  @P3 BRA `(.L_x_37) ;  /* 0x0000000400783947 */ /* 0x000fec0003800000 */
[C---:B0-----:R-:W-:Y:S01]  /*a970*/  VIADD R0, R71.reuse, 0x8 ;  /* 0x0000000847007836 */ /* 0x041fe20000000000 */
[----:B------:R-:W-:Y:S01]  /*a980*/  ULDC UR4, c[0x0][0xac8] ;  /* 0x0002b20000047ab9 */ /* 0x000fe20000000800 */
[C---:B------:R-:W-:Y:S01]  /*a990*/  VIADD R70, R71.reuse, 0x10 ;  /* 0x0000001047467836 */ /* 0x040fe20000000000 */
[C---:B------:R-:W-:Y:S01]  /*a9a0*/  ISETP.GE.AND P2, PT, R71.reuse, UR4, PT ;  /* 0x0000000447007c0c */ /* 0x040fe2000bf46270 */
[C---:B------:R-:W-:Y:S01]  /*a9b0*/  VIADD R78, R71.reuse, 0x18 ;  /* 0x00000018474e7836 */ /* 0x040fe20000000000 */
[----:B------:R-:W-:Y:S01]  /*a9c0*/  ISETP.GE.AND P3, PT, R0, UR4, PT ;  /* 0x0000000400007c0c */ /* 0x000fe2000bf66270 */
[C---:B------:R-:W-:Y:S01]  /*a9d0*/  VIADD R79, R71.reuse, 0x20 ;  /* 0x00000020474f7836 */ /* 0x040fe20000000000 */
[----:B------:R-:W-:Y:S01]  /*a9e0*/  ISETP.GE.AND P4, PT, R70, UR4, PT ;  /* 0x0000000446007c0c */ /* 0x000fe2000bf86270 */
[----:B------:R-:W-:Y:S01]  /*a9f0*/  VIADD R80, R71, 0x38 ;  /* 0x0000003847507836 */ /* 0x000fe20000000000 */
[----:B------:R-:W-:-:S04]  /*aa00*/  ISETP.GE.AND P1, PT, R78, UR4, PT ;  /* 0x000000044e007c0c */ /* 0x000fc8000bf26270 */
[----:B------:R-:W-:-:S03]  /*aa10*/  ISETP.GE.AND P5, PT, R80, UR4, PT ;  /* 0x0000000450007c0c */ /* 0x000fc6000bfa6270 */
[C-C-:B---3--:R-:W-:Y:S02]  /*aa20*/  @!P2 IMAD.WIDE R72, R71.reuse, 0x4, R64.reuse ;  /* 0x000000044748a825 */ /* 0x148fe400078e0240 */
[----:B------:R-:W-:Y:S02]  /*aa30*/  @!P3 LEA.HI R0, R0, R0, RZ, 0x1 ;  /* 0x000000000000b211 */ /* 0x000fe400078f08ff */
[----:B------:R-:W-:Y:S01]  /*aa40*/  @!P4 LEA.HI R70, R70, R70, RZ, 0x1 ;  /* 0x000000464646c211 */ /* 0x000fe200078f08ff */
[----:B------:R0:W-:Y:S01]  /*aa50*/  @!P2 ST.E.64 desc[UR44][R72.64], R8 ;  /* 0x000000084800a985 */ /* 0x0001e2000c101b2c */
[----:B------:R-:W-:Y:S01]  /*aa60*/  @!P3 LOP3.LUT R75, R0, 0xfffffffe, RZ, 0xc0, !PT ;  /* 0xfffffffe004bb812 */ /* 0x000fe200078ec0ff */
[----:B------:R-:W-:Y:S01]  /*aa70*/  VIADD R0, R71, 0x28 ;  /* 0x0000002847007836 */ /* 0x000fe20000000000 */
[----:B------:R-:W-:Y:S02]  /*aa80*/  @!P1 LEA.HI R78, R78, R78, RZ, 0x1 ;  /* 0x0000004e4e4e9211 */ /* 0x000fe400078f08ff */
[----:B------:R-:W-:Y:S01]  /*aa90*/  @!P4 LOP3.LUT R77, R70, 0xfffffffe, RZ, 0xc0, !PT ;  /* 0xfffffffe464dc812 */ /* 0x000fe200078ec0ff */
[----:B------:R-:W-:Y:S01]  /*aaa0*/  @!P3 IMAD.WIDE R74, R75, 0x4, R64 ;  /* 0x000000044b4ab825 */ /* 0x000fe200078e0240 */
[----:B------:R-:W-:-:S02]  /*aab0*/  ISETP.GE.AND P2, PT, R79, UR4, PT ;  /* 0x000000044f007c0c */ /* 0x000fc4000bf46270 */
[----:B------:R-:W-:Y:S01]  /*aac0*/  @!P5 LEA.HI R80, R80, R80, RZ, 0x1 ;  /* 0x000000505050d211 */ /* 0x000fe200078f08ff */
[----:B------:R-:W-:Y:S01]  /*aad0*/  VIADD R70, R71, 0x30 ;  /* 0x0000003047467836 */ /* 0x000fe20000000000 */
[----:B------:R1:W-:Y:S01]  /*aae0*/  @!P3 ST.E.64 desc[UR44][R74.64], R6 ;  /* 0x000000064a00b985 */ /* 0x0003e2000c101b2c */
[----:B------:R-:W-:Y:S01]  /*aaf0*/  @!P4 IMAD.WIDE R76, R77, 0x4, R64 ;  /* 0x000000044d4cc825 */ /* 0x000fe200078e0240 */
[----:B------:R-:W-:Y:S02]  /*ab00*/  ISETP.GE.AND P3, PT, R0, UR4, PT ;  /* 0x0000000400007c0c */ /* 0x000fe4000bf66270 */
[----:B0-----:R-:W-:Y:S01]  /*ab10*/  @!P1 LOP3.LUT R9, R78, 0xfffffffe, RZ, 0xc0, !PT ;  /* 0xfffffffe4e099812 */ /* 0x001fe200078ec0ff */
[C---:B------:R-:W-:Y:S01]  /*ab20*/  VIADD R72, R71.reuse, 0x40 ;  /* 0x0000004047487836 */ /* 0x040fe20000000000 */
[----:B------:R-:W-:Y:S01]  /*ab30*/  ISETP.GE.AND P6, PT, R70, UR4, PT ;  /* 0x0000000446007c0c */ /* 0x000fe2000bfc6270 */
[----:B------:R-:W-:Y:S01]  /*ab40*/  VIADD R78, R71, 0x48 ;  /* 0x00000048474e7836 */ /* 0x000fe20000000000 */
[----:B------:R0:W-:Y:S01]  /*ab50*/  @!P4 ST.E.64 desc[UR44][R76.64], R10 ;  /* 0x0000000a4c00c985 */ /* 0x0001e2000c101b2c */
[----:B------:R-:W-:-:S02]  /*ab60*/  @!P2 LEA.HI R79, R79, R79, RZ, 0x1 ;  /* 0x0000004f4f4fa211 */ /* 0x000fc400078f08ff */
[----:B------:R-:W-:Y:S01]  /*ab70*/  ISETP.GE.AND P4, PT, R72, UR4, PT ;  /* 0x0000000448007c0c */ /* 0x000fe2000bf86270 */
[--C-:B-1----:R-:W-:Y:S01]  /*ab80*/  @!P1 IMAD.WIDE R6, R9, 0x4, R64.reuse ;  /* 0x0000000409069825 */ /* 0x102fe200078e0240 */
[----:B------:R-:W-:Y:S02]  /*ab90*/  @!P2 LOP3.LUT R9, R79, 0xfffffffe, RZ, 0xc0, !PT ;  /* 0xfffffffe4f09a812 */ /* 0x000fe400078ec0ff */
[----:B------:R-:W-:Y:S02]  /*aba0*/  @!P3 LEA.HI R0, R0, R0, RZ, 0x1 ;  /* 0x000000000000b211 */ /* 0x000fe400078f08ff */
[----:B------:R1:W-:Y:S01]  /*abb0*/  @!P1 ST.E.64 desc[UR44][R6.64], R14 ;  /* 0x0000000e06009985 */ /* 0x0003e2000c101b2c */
[----:B------:R-:W-:Y:S01]  /*abc0*/  ISETP.GE.AND P1, PT, R78, UR4, PT ;  /* 0x000000044e007c0c */ /* 0x000fe2000bf26270 */
[--C-:B------:R-:W-:Y:S01]  /*abd0*/  @!P2 IMAD.WIDE R8, R9, 0x4, R64.reuse ;  /* 0x000000040908a825 */ /* 0x100fe200078e0240 */
[----:B------:R-:W-:Y:S02]  /*abe0*/  @!P6 LEA.HI R70, R70, R70, RZ, 0x1 ;  /* 0x000000464646e211 */ /* 0x000fe400078f08ff */
[----:B0-----:R-:W-:Y:S01]  /*abf0*/  @!P3 LOP3.LUT R11, R0, 0xfffffffe, RZ, 0xc0, !PT ;  /* 0xfffffffe000bb812 */ /* 0x001fe200078ec0ff */
[----:B------:R-:W-:Y:S01]  /*ac00*/  VIADD R0, R71, 0x50 ;  /* 0x0000005047007836 */ /* 0x000fe20000000000 */
[----:B------:R-:W-:Y:S01]  /*ac10*/  @!P6 LOP3.LUT R73, R70, 0xfffffffe, RZ, 0xc0, !PT ;  /* 0xfffffffe4649e812 */ /* 0x000fe200078ec0ff */
[----:B------:R0:W-:Y:S01]  /*ac20*/  @!P2 ST.E.64 desc[UR44][R8.64], R12 ;  /* 0x0000000c0800a985 */ /* 0x0001e2000c101b2c */
[----:B------:R-:W-:Y:S01]  /*ac30*/  @!P4 LEA.HI R72, R72, R72, RZ, 0x1 ;  /* 0x000000484848c211 */ /* 0x000fe200078f08ff */
[----:B------:R-:W-:-:S04]  /*ac40*/  @!P3 IMAD.WIDE R10, R11, 0x4, R64 ;  /* 0x000000040b0ab825 */ /* 0x000fc800078e0240 */
[----:B------:R-:W-:Y:S01]  /*ac50*/  @!P1 LEA.HI R78, R78, R78, RZ, 0x1 ;  /* 0x0000004e4e4e9211 */ /* 0x000fe200078f08ff */
[----:B-1----:R-:W-:Y:S01]  /*ac60*/  @!P6 IMAD.WIDE R6, R73, 0x4, R64 ;  /* 0x000000044906e825 */ /* 0x002fe200078e0240 */
[----:B------:R-:W-:Y:S01]  /*ac70*/  @!P5 LOP3.LUT R15, R80, 0xfffffffe, RZ, 0xc0, !PT ;  /* 0xfffffffe500fd812 */ /* 0x000fe200078ec0ff */
[----:B------:R1:W-:Y:S01]  /*ac80*/  @!P3 ST.E.64 desc[UR44][R10.64], R22 ;  /* 0x000000160a00b985 */ /* 0x0003e2000c101b2c */
[----:B------:R-:W-:-:S03]  /*ac90*/  @!P4 LOP3.LUT R73, R72, 0xfffffffe, RZ, 0xc0, !PT ;  /* 0xfffffffe4849c812 */ /* 0x000fc600078ec0ff */
[--C-:B------:R-:W-:Y:S01]  /*aca0*/  @!P5 IMAD.WIDE R14, R15, 0x4, R64.reuse ;  /* 0x000000040f0ed825 */ /* 0x100fe200078e0240 */
[----:B0-----:R-:W-:Y:S01]  /*acb0*/  @!P1 LOP3.LUT R13, R78, 0xfffffffe, RZ, 0xc0, !PT ;  /* 0xfffffffe4e0d9812 */ /* 0x001fe200078ec0ff */
[----:B------:R0:W-:Y:S02]  /*acc0*/  @!P6 ST.E.64 desc[UR44][R6.64], R20 ;  /* 0x000000140600e985 */ /* 0x0001e4000c101b2c */
[--C-:B------:R-:W-:Y:S02]  /*acd0*/  @!P4 IMAD.WIDE R8, R73, 0x4, R64.reuse ;  /* 0x000000044908c825 */ /* 0x100fe400078e0240 */
[----:B------:R-:W-:Y:S02]  /*ace0*/  @!P5 ST.E.64 desc[UR44][R14.64], R24 ;  /* 0x000000180e00d985 */ /* 0x000fe4000c101b2c */
[----:B------:R-:W-:Y:S02]  /*acf0*/  VIADD R12, R71, 0x58 ;  /* 0x00000058470c7836 */ /* 0x000fe40000000000 */
[----:B-1----:R-:W-:Y:S01]  /*ad00*/  @!P1 IMAD.WIDE R10, R13, 0x4, R64 ;  /* 0x000000040d0a9825 */ /* 0x002fe200078e0240 */
[----:B------:R1:W-:Y:S02]  /*ad10*/  @!P4 ST.E.64 desc[UR44][R8.64], R28 ;  /* 0x0000001c0800c985 */ /* 0x0003e4000c101b2c */
[----:B------:R-:W-:Y:S01]  /*ad20*/  ISETP.GE.AND P2, PT, R12, UR4, PT ;  /* 0x000000040c007c0c */ /* 0x000fe2000bf46270 */
[C---:B------:R-:W-:Y:S01]  /*ad30*/  VIADD R13, R71.reuse, 0x60 ;  /* 0x00000060470d7836 */ /* 0x040fe20000000000 */
[----:B------:R2:W-:Y:S01]  /*ad40*/  @!P1 ST.E.64 desc[UR44][R10.64], R30 ;  /* 0x0000001e0a009985 */ /* 0x0005e2000c101b2c */
[C---:B------:R-:W-:Y:S01]  /*ad50*/  VIADD R22, R71.reuse, 0x68 ;  /* 0x0000006847167836 */ /* 0x040fe20000000000 */
[----:B------:R-:W-:Y:S01]  /*ad60*/  ISETP.GE.AND P1, PT, R0, UR4, PT ;  /* 0x0000000400007c0c */ /* 0x000fe2000bf26270 */
[----:B0-----:R-:W-:Y:S01]  /*ad70*/  VIADD R7, R71, 0x78 ;  /* 0x0000007847077836 */ /* 0x001fe20000000000 */
[----:B------:R-:W-:Y:S01]  /*ad80*/  ISETP.GE.AND P3, PT, R13, UR4, PT ;  /* 0x000000040d007c0c */ /* 0x000fe2000bf66270 */
[----:B------:R-:W-:Y:S01]  /*ad90*/  VIADD R6, R71, 0x70 ;  /* 0x0000007047067836 */ /* 0x000fe20000000000 */
[----:B------:R-:W-:-:S02]  /*ada0*/  ISETP.GE.AND P4, PT, R22, UR4, PT ;  /* 0x0000000416007c0c */ /* 0x000fc4000bf86270 */
[----:B------:R-:W-:Y:S02]  /*adb0*/  ISETP.GE.AND P6, PT, R7, UR4, PT ;  /* 0x0000000407007c0c */ /* 0x000fe4000bfc6270 */
[----:B------:R-:W-:Y:S02]  /*adc0*/  ISETP.GE.AND P5, PT, R6, UR4, PT ;  /* 0x0000000406007c0c */ /* 0x000fe4000bfa6270 */
[----:B------:R-:W-:-:S03]  /*add0*/  @!P2 LEA.HI R12, R12, R12, RZ, 0x1 ;  /* 0x0000000c0c0ca211 */ /* 0x000fc600078f08ff */
[----:B------:R-:W-:Y:S02]  /*ade0*/  @!P1 LEA.HI R0, R0, R0, RZ, 0x1 ;  /* 0x0000000000009211 */ /* 0x000fe400078f08ff */
[----:B------:R-:W-:Y:S02]  /*adf0*/  @!P3 LEA.HI R13, R13, R13, RZ, 0x1 ;  /* 0x0000000d0d0db211 */ /* 0x000fe400078f08ff */
[----:B------:R-:W-:Y:S02]  /*ae00*/  @!P4 LEA.HI R22, R22, R22, RZ, 0x1 ;  /* 0x000000161616c211 */ /* 0x000fe400078f08ff */
[----:B-1----:R-:W-:Y:S02]  /*ae10*/  @!P6 LEA.HI R8, R7, R7, RZ, 0x1 ;  /* 0x000000070708e211 */ /* 0x002fe400078f08ff */
[----:B------:R-:W-:Y:S02]  /*ae20*/  @!P5 LEA.HI R6, R6, R6, RZ, 0x1 ;  /* 0x000000060606d211 */ /* 0x000fe400078f08ff */
[----:B------:R-:W-:-:S02]  /*ae30*/  @!P1 LOP3.LUT R7, R0, 0xfffffffe, RZ, 0xc0, !PT ;  /* 0xfffffffe00079812 */ /* 0x000fc400078ec0ff */
[----:B------:R-:W-:Y:S02]  /*ae40*/  @!P2 LOP3.LUT R9, R12, 0xfffffffe, RZ, 0xc0, !PT ;  /* 0xfffffffe0c09a812 */ /* 0x000fe400078ec0ff */
[----:B--2---:R-:W-:Y:S02]  /*ae50*/  @!P3 LOP3.LUT R11, R13, 0xfffffffe, RZ, 0xc0, !PT ;  /* 0xfffffffe0d0bb812 */ /* 0x004fe400078ec0ff */
[----:B------:R-:W-:Y:S02]  /*ae60*/  @!P4 LOP3.LUT R13, R22, 0xfffffffe, RZ, 0xc0, !PT ;  /* 0xfffffffe160dc812 */ /* 0x000fe400078ec0ff */
[----:B------:R-:W-:Y:S01]  /*ae70*/  @!P5 LOP3.LUT R15, R6, 0xfffffffe, RZ, 0xc0, !PT ;  /* 0xfffffffe060fd812 */ /* 0x000fe200078ec0ff */
[----:B------:R-:W-:Y:S01]  /*ae80*/  @!P1 IMAD.WIDE R6, R7, 0x4, R64 ;  /* 0x0000000407069825 */ /* 0x000fe200078e0240 */
[----:B------:R-:W-:-:S03]  /*ae90*/  @!P6 LOP3.LUT R21, R8, 0xfffffffe, RZ, 0xc0, !PT ;  /* 0xfffffffe0815e812 */ /* 0x000fc600078ec0ff */
[--C-:B------:R-:W-:Y:S01]  /*aea0*/  @!P2 IMAD.WIDE R8, R9, 0x4, R64.reuse ;  /* 0x000000040908a825 */ /* 0x100fe200078e0240 */
[----:B------:R1:W-:Y:S03]  /*aeb0*/  @!P1 ST.E.64 desc[UR44][R6.64], R18 ;  /* 0x0000001206009985 */ /* 0x0003e6000c101b2c */
[--C-:B------:R-:W-:Y:S01]  /*aec0*/  @!P3 IMAD.WIDE R10, R11, 0x4, R64.reuse ;  /* 0x000000040b0ab825 */ /* 0x100fe200078e0240 */
[----:B------:R1:W-:Y:S03]  /*aed0*/  @!P2 ST.E.64 desc[UR44][R8.64], R26 ;  /* 0x0000001a0800a985 */ /* 0x0003e6000c101b2c */
[--C-:B------:R-:W-:Y:S01]  /*aee0*/  @!P4 IMAD.WIDE R12, R13, 0x4, R64.reuse ;  /* 0x000000040d0cc825 */ /* 0x100fe200078e0240 */
[----:B------:R1:W-:Y:S03]  /*aef0*/  @!P3 ST.E.64 desc[UR44][R10.64], R32 ;  /* 0x000000200a00b985 */ /* 0x0003e6000c101b2c */
[--C-:B------:R-:W-:Y:S01]  /*af00*/  @!P5 IMAD.WIDE R14, R15, 0x4, R64.reuse ;  /* 0x000000040f0ed825 */ /* 0x100fe200078e0240 */
[----:B------:R1:W-:Y:S03]  /*af10*/  @!P4 ST.E.64 desc[UR44][R12.64], R34 ;  /* 0x000000220c00c985 */ /* 0x0003e6000c101b2c */
[----:B------:R-:W-:Y:S01]  /*af20*/  @!P6 IMAD.WIDE R64, R21, 0x4, R64 ;  /* 0x000000041540e825 */ /* 0x000fe200078e0240 */
[----:B------:R1:W-:Y:S04]  /*af30*/  @!P5 ST.E.64 desc[UR44][R14.64], R54 ;  /* 0x000000360e00d985 */ /* 0x0003e8000c101b2c */
[----:B------:R1:W-:Y:S02]  /*af40*/  @!P6 ST.E.64 desc[UR44][R64.64], R58 ;  /* 0x0000003a4000e985 */ /* 0x0003e4000c101b2c */
.L_x_37:
[----:B------:R-:W-:Y:S05]  /*af50*/  BSYNC B0 ;  /* 0x0000000000007941 */ /* 0x000fea0003800000 */
.L_x_36:
[----:B------:R-:W-:Y:S01]  /*af60*/  ISETP.GE.AND P1, PT, R83, R16, PT ;  /* 0x000000105300720c */ /* 0x000fe20003f26270 */
[----:B-1----:R1:W2:Y:S01]  /*af70*/  SHFL.IDX PT, R27, R86, 0x1, 0x1c1f ;  /* 0x003c1f00561b7f89 */ /* 0x0022a200000e0000 */
[----:B------:R-:W-:Y:S02]  /*af80*/  SEL R14, R68, R69, P0 ;  /* 0x00000045440e7207 */ /* 0x000fe40000000000 */
[----:B------:R-:W-:Y:S01]  /*af90*/  SEL R18, R62, R63, P0 ;  /* 0x0000003f3e127207 */ /* 0x000fe20000000000 */
[----:B------:R1:W4:Y:S01]  /*afa0*/  SHFL.IDX PT, R26, R85, 0x1, 0x1c1f ;  /* 0x003c1f00551a7f89 */ /* 0x00032200000e0000 */
        /* <DEDUP_REMOVED lines=18> */
[----:B0-----:R-:W-:Y:S02]  /*b0d0*/  SEL R4, R17, R38, P0 ;  /* 0x0000002611047207 */ /* 0x001fe40000000000 */
[----:B------:R-:W-:Y:S01]  /*b0e0*/  SEL R2, R38, R17, P0 ;  /* 0x0000001126027207 */ /* 0x000fe20000000000 */
[----:B-12-4-:R-:W-:Y:S06]  /*b0f0*/  @P1 BRA `(.L_x_10) ;  /* 0x0000004000741947 */ /* 0x016fec0003800000 */
[C---:B------:R-:W-:Y:S01]  /*b100*/  VIADD R0, R71.reuse, 0x8 ;  /* 0x0000000847007836 */ /* 0x040fe20000000000 */
        /* <DEDUP_REMOVED lines=8> */
[----:B------:R-:W-:Y:S01]  /*b190*/  ISETP.GE.AND P2, PT, R11, UR4, PT ;  /* 0x000000040b007c0c */ /* 0x000fe2000bf46270 */
[C---:B------:R-:W-:Y:S01]  /*b1a0*/  VIADD R17, R71.reuse, 0x30 ;  /* 0x0000003047117836 */ /* 0x040fe20000000000 */
[----:B------:R-:W-:Y:S01]  /*b1b0*/  ISETP.GE.AND P3, PT, R12, UR4, PT ;  /* 0x000000040c007c0c */ /* 0x000fe2000bf66270 */
[----:B------:R-:W-:Y:S01]  /*b1c0*/  VIADD R28, R71, 0x38 ;  /* 0x00000038471c7836 */ /* 0x000fe20000000000 */
[----:B------:R-:W-:-:S03]  /*b1d0*/  ISETP.GE.AND P5, PT, R16, UR4, PT ;  /* 0x0000000410007c0c */ /* 0x000fc6000bfa6270 */
[--C-:B------:R-:W-:Y:S02]  /*b1e0*/  @!P0 IMAD.WIDE R6, R71, 0x4, R26.reuse ;  /* 0x0000000447068825 */ /* 0x100fe400078e021a */
[----:B------:R-:W-:Y:S02]  /*b1f0*/  @!P4 LEA.HI R0, R0, R0, RZ, 0x1 ;  /* 0x000000000000c211 */ /* 0x000fe400078f08ff */
[----:B------:R-:W-:Y:S01]  /*b200*/  @!P1 LEA.HI R10, R10, R10, RZ, 0x1 ;  /* 0x0000000a0a0a9211 */ /* 0x000fe200078f08ff */
[----:B------:R0:W-:Y:S01]  /*b210*/  @!P0 ST.E.64 desc[UR44][R6.64], R40 ;  /* 0x0000002806008985 */ /* 0x0001e2000c101b2c */
[----:B------:R-:W-:Y:S02]  /*b220*/  @!P4 LOP3.LUT R9, R0, 0xfffffffe, RZ, 0xc0, !PT ;  /* 0xfffffffe0009c812 */ /* 0x000fe400078ec0ff */
[----:B------:R-:W-:Y:S02]  /*b230*/  ISETP.GE.AND P0, PT, R28, UR4, PT ;  /* 0x000000041c007c0c */ /* 0x000fe4000bf06270 */
[----:B------:R-:W-:Y:S01]  /*b240*/  @!P2 LEA.HI R0, R11, R11, RZ, 0x1 ;  /* 0x0000000b0b00a211 */ /* 0x000fe200078f08ff */
[----:B------:R-:W-:Y:S01]  /*b250*/  @!P4 IMAD.WIDE R8, R9, 0x4, R26 ;  /* 0x000000040908c825 */ /* 0x000fe200078e021a */
[----:B------:R-:W-:-:S02]  /*b260*/  @!P1 LOP3.LUT R11, R10, 0xfffffffe, RZ, 0xc0, !PT ;  /* 0xfffffffe0a0b9812 */ /* 0x000fc400078ec0ff */
[----:B------:R-:W-:Y:S01]  /*b270*/  @!P2 LOP3.LUT R13, R0, 0xfffffffe, RZ, 0xc0, !PT ;  /* 0xfffffffe000da812 */ /* 0x000fe200078ec0ff */
[----:B------:R-:W-:Y:S01]  /*b280*/  VIADD R0, R71, 0x40 ;  /* 0x0000004047007836 */ /* 0x000fe20000000000 */
[----:B------:R1:W-:Y:S01]  /*b290*/  @!P4 ST.E.64 desc[UR44][R8.64], R44 ;  /* 0x0000002c0800c985 */ /* 0x0003e2000c101b2c */
[----:B------:R-:W-:Y:S02]  /*b2a0*/  ISETP.GE.AND P4, PT, R17, UR4, PT ;  /* 0x0000000411007c0c */ /* 0x000fe4000bf86270 */
[----:B------:R-:W-:Y:S01]  /*b2b0*/  @!P3 LEA.HI R12, R12, R12, RZ, 0x1 ;  /* 0x0000000c0c0cb211 */ /* 0x000fe200078f08ff */
[--C-:B0-----:R-:W-:Y:S01]  /*b2c0*/  @!P1 IMAD.WIDE R6, R11, 0x4, R26.reuse ;  /* 0x000000040b069825 */ /* 0x101fe200078e021a */
[----:B------:R-:W-:Y:S02]  /*b2d0*/  @!P5 LEA.HI R16, R16, R16, RZ, 0x1 ;  /* 0x000000101010d211 */ /* 0x000fe400078f08ff */
[----:B------:R-:W-:Y:S02]  /*b2e0*/  @!P3 LOP3.LUT R11, R12, 0xfffffffe, RZ, 0xc0, !PT ;  /* 0xfffffffe0c0bb812 */ /* 0x000fe400078ec0ff */
[----:B------:R-:W-:Y:S01]  /*b2f0*/  @!P0 LEA.HI R28, R28, R28, RZ, 0x1 ;  /* 0x0000001c1c1c8211 */ /* 0x000fe200078f08ff */
[----:B------:R0:W-:Y:S01]  /*b300*/  @!P1 ST.E.64 desc[UR44][R6.64], R46 ;  /* 0x0000002e06009985 */ /* 0x0001e2000c101b2c */
[----:B------:R-:W-:Y:S01]  /*b310*/  ISETP.GE.AND P1, PT, R0, UR4, PT ;  /* 0x0000000400007c0c */ /* 0x000fe2000bf26270 */
[----:B------:R-:W-:Y:S01]  /*b320*/  @!P3 IMAD.WIDE R10, R11, 0x4, R26 ;  /* 0x000000040b0ab825 */ /* 0x000fe200078e021a */
[----:B------:R-:W-:-:S02]  /*b330*/  @!P0 LOP3.LUT R29, R28, 0xfffffffe, RZ, 0xc0, !PT ;  /* 0xfffffffe1c1d8812 */ /* 0x000fc400078ec0ff */
[----:B------:R-:W-:Y:S01]  /*b340*/  @!P4 LEA.HI R17, R17, R17, RZ, 0x1 ;  /* 0x000000111111c211 */ /* 0x000fe200078f08ff */
[--C-:B-1----:R-:W-:Y:S01]  /*b350*/  @!P2 IMAD.WIDE R8, R13, 0x4, R26.reuse ;  /* 0x000000040d08a825 */ /* 0x102fe200078e021a */
[----:B------:R-:W-:Y:S02]  /*b360*/  @!P5 LOP3.LUT R13, R16, 0xfffffffe, RZ, 0xc0, !PT ;  /* 0xfffffffe100dd812 */ /* 0x000fe400078ec0ff */
[----:B------:R-:W-:Y:S01]  /*b370*/  @!P4 LOP3.LUT R17, R17, 0xfffffffe, RZ, 0xc0, !PT ;  /* 0xfffffffe1111c812 */ /* 0x000fe200078ec0ff */
[----:B------:R-:W-:Y:S01]  /*b380*/  VIADD R16, R71, 0x48 ;  /* 0x0000004847107836 */ /* 0x000fe20000000000 */
[----:B------:R1:W-:Y:S01]  /*b390*/  @!P2 ST.E.64 desc[UR44][R8.64], R48 ;  /* 0x000000300800a985 */ /* 0x0003e2000c101b2c */
[--C-:B------:R-:W-:Y:S02]  /*b3a0*/  @!P5 IMAD.WIDE R12, R13, 0x4, R26.reuse ;  /* 0x000000040d0cd825 */ /* 0x100fe400078e021a */
[----:B------:R-:W-:Y:S01]  /*b3b0*/  @!P1 LEA.HI R0, R0, R0, RZ, 0x1 ;  /* 0x0000000000009211 */ /* 0x000fe200078f08ff */
[----:B------:R2:W-:Y:S01]  /*b3c0*/  @!P3 ST.E.64 desc[UR44][R10.64], R14 ;  /* 0x0000000e0a00b985 */ /* 0x0005e2000c101b2c */
[----:B0-----:R-:W-:Y:S01]  /*b3d0*/  @!P4 IMAD.WIDE R6, R17, 0x4, R26 ;  /* 0x000000041106c825 */ /* 0x001fe200078e021a */
[----:B------:R-:W-:-:S02]  /*b3e0*/  ISETP.GE.AND P2, PT, R16, UR4, PT ;  /* 0x0000000410007c0c */ /* 0x000fc4000bf46270 */
[----:B------:R0:W-:Y:S04]  /*b3f0*/  @!P5 ST.E.64 desc[UR44][R12.64], R68 ;  /* 0x000000440c00d985 */ /* 0x0001e8000c101b2c */
[----:B------:R-:W-:Y:S01]  /*b400*/  @!P4 ST.E.64 desc[UR44][R6.64], R18 ;  /* 0x000000120600c985 */ /* 0x000fe2000c101b2c */
[----:B-1----:R-:W-:-:S04]  /*b410*/  @!P0 IMAD.WIDE R8, R29, 0x4, R26 ;  /* 0x000000041d088825 */ /* 0x002fc800078e021a */
[C---:B--2---:R-:W-:Y:S01]  /*b420*/  VIADD R10, R71.reuse, 0x50 ;  /* 0x00000050470a7836 */ /* 0x044fe20000000000 */
[----:B------:R1:W-:Y:S01]  /*b430*/  @!P0 ST.E.64 desc[UR44][R8.64], R62 ;  /* 0x0000003e08008985 */ /* 0x0003e2000c101b2c */
[C---:B------:R-:W-:Y:S01]  /*b440*/  VIADD R14, R71.reuse, 0x68 ;  /* 0x00000068470e7836 */ /* 0x040fe20000000000 */
[----:B------:R-:W-:Y:S01]  /*b450*/  @!P2 LEA.HI R16, R16, R16, RZ, 0x1 ;  /* 0x000000101010a211 */ /* 0x000fe200078f08ff */
[C---:B0-----:R-:W-:Y:S01]  /*b460*/  VIADD R12, R71.reuse, 0x58 ;  /* 0x00000058470c7836 */ /* 0x041fe20000000000 */
[----:B------:R-:W-:Y:S01]  /*b470*/  ISETP.GE.AND P3, PT, R10, UR4, PT ;  /* 0x000000040a007c0c */ /* 0x000fe2000bf66270 */
[C---:B------:R-:W-:Y:S01]  /*b480*/  VIADD R13, R71.reuse, 0x60 ;  /* 0x00000060470d7836 */ /* 0x040fe20000000000 */
[----:B------:R-:W-:Y:S01]  /*b490*/  ISETP.GE.AND P5, PT, R14, UR4, PT ;  /* 0x000000040e007c0c */ /* 0x000fe2000bfa6270 */
[C---:B------:R-:W-:Y:S01]  /*b4a0*/  VIADD R15, R71.reuse, 0x70 ;  /* 0x00000070470f7836 */ /* 0x040fe20000000000 */
[----:B------:R-:W-:Y:S01]  /*b4b0*/  ISETP.GE.AND P0, PT, R12, UR4, PT ;  /* 0x000000040c007c0c */ /* 0x000fe2000bf06270 */
[----:B------:R-:W-:Y:S01]  /*b4c0*/  VIADD R71, R71, 0x78 ;  /* 0x0000007847477836 */ /* 0x000fe20000000000 */
[----:B------:R-:W-:-:S02]  /*b4d0*/  ISETP.GE.AND P4, PT, R13, UR4, PT ;  /* 0x000000040d007c0c */ /* 0x000fc4000bf86270 */
[----:B------:R-:W-:Y:S02]  /*b4e0*/  ISETP.GE.AND P6, PT, R15, UR4, PT ;  /* 0x000000040f007c0c */ /* 0x000fe4000bfc6270 */
[----:B------:R-:W-:Y:S02]  /*b4f0*/  @!P1 LOP3.LUT R11, R0, 0xfffffffe, RZ, 0xc0, !PT ;  /* 0xfffffffe000b9812 */ /* 0x000fe400078ec0ff */
[----:B-1----:R-:W-:Y:S02]  /*b500*/  @!P2 LOP3.LUT R9, R16, 0xfffffffe, RZ, 0xc0, !PT ;  /* 0xfffffffe1009a812 */ /* 0x002fe400078ec0ff */
[----:B------:R-:W-:Y:S01]  /*b510*/  @!P3 LEA.HI R10, R10, R10, RZ, 0x1 ;  /* 0x0000000a0a0ab211 */ /* 0x000fe200078f08ff */
[--C-:B------:R-:W-:Y:S01]  /*b520*/  @!P1 IMAD.WIDE R6, R11, 0x4, R26.reuse ;  /* 0x000000040b069825 */ /* 0x100fe200078e021a */
[----:B------:R-:W-:Y:S02]  /*b530*/  @!P5 LEA.HI R14, R14, R14, RZ, 0x1 ;  /* 0x0000000e0e0ed211 */ /* 0x000fe400078f08ff */
[----:B------:R-:W-:Y:S01]  /*b540*/  @!P0 LEA.HI R12, R12, R12, RZ, 0x1 ;  /* 0x0000000c0c0c8211 */ /* 0x000fe200078f08ff */
[----:B------:R-:W-:Y:S01]  /*b550*/  @!P2 IMAD.WIDE R8, R9, 0x4, R26 ;  /* 0x000000040908a825 */ /* 0x000fe200078e021a */
[----:B------:R-:W-:Y:S01]  /*b560*/  @!P4 LEA.HI R0, R13, R13, RZ, 0x1 ;  /* 0x0000000d0d00c211 */ /* 0x000fe200078f08ff */
[----:B------:R0:W-:Y:S01]  /*b570*/  @!P1 ST.E.64 desc[UR44][R6.64], R20 ;  /* 0x0000001406009985 */ /* 0x0001e2000c101b2c */
[----:B------:R-:W-:-:S02]  /*b580*/  @!P3 LOP3.LUT R11, R10, 0xfffffffe, RZ, 0xc0, !PT ;  /* 0xfffffffe0a0bb812 */ /* 0x000fc400078ec0ff */
[----:B------:R-:W-:Y:S01]  /*b590*/  @!P6 LEA.HI R16, R15, R15, RZ, 0x1 ;  /* 0x0000000f0f10e211 */ /* 0x000fe200078f08ff */
[----:B------:R1:W-:Y:S01]  /*b5a0*/  @!P2 ST.E.64 desc[UR44][R8.64], R56 ;  /* 0x000000380800a985 */ /* 0x0003e2000c101b2c */
[----:B------:R-:W-:Y:S01]  /*b5b0*/  @!P0 LOP3.LUT R13, R12, 0xfffffffe, RZ, 0xc0, !PT ;  /* 0xfffffffe0c0d8812 */ /* 0x000fe200078ec0ff */
[--C-:B------:R-:W-:Y:S01]  /*b5c0*/  @!P3 IMAD.WIDE R10, R11, 0x4, R26.reuse ;  /* 0x000000040b0ab825 */ /* 0x100fe200078e021a */
[----:B------:R-:W-:Y:S02]  /*b5d0*/  @!P4 LOP3.LUT R15, R0, 0xfffffffe, RZ, 0xc0, !PT ;  /* 0xfffffffe000fc812 */ /* 0x000fe400078ec0ff */
[----:B------:R-:W-:Y:S01]  /*b5e0*/  @!P5 LOP3.LUT R17, R14, 0xfffffffe, RZ, 0xc0, !PT ;  /* 0xfffffffe0e11d812 */ /* 0x000fe200078ec0ff */
[--C-:B------:R-:W-:Y:S01]  /*b5f0*/  @!P0 IMAD.WIDE R12, R13, 0x4, R26.reuse ;  /* 0x000000040d0c8825 */ /* 0x100fe200078e021a */
[----:B------:R-:W-:Y:S01]  /*b600*/  @!P6 LOP3.LUT R19, R16, 0xfffffffe, RZ, 0xc0, !PT ;  /* 0xfffffffe1013e812 */ /* 0x000fe200078ec0ff */
[----:B------:R2:W-:Y:S02]  /*b610*/  @!P3 ST.E.64 desc[UR44][R10.64], R22 ;  /* 0x000000160a00b985 */ /* 0x0005e4000c101b2c */
[----:B0-----:R-:W-:-:S02]  /*b620*/  @!P4 IMAD.WIDE R6, R15, 0x4, R26 ;  /* 0x000000040f06c825 */ /* 0x001fc400078e021a */
[----:B------:R2:W-:Y:S01]  /*b630*/  @!P0 ST.E.64 desc[UR44][R12.64], R50 ;  /* 0x000000320c008985 */ /* 0x0005e2000c101b2c */
[----:B------:R-:W-:Y:S01]  /*b640*/  ISETP.GE.AND P0, PT, R71, UR4, PT ;  /* 0x0000000447007c0c */ /* 0x000fe2000bf06270 */
[--C-:B-1----:R-:W-:Y:S02]  /*b650*/  @!P5 IMAD.WIDE R8, R17, 0x4, R26.reuse ;  /* 0x000000041108d825 */ /* 0x102fe400078e021a */
[----:B------:R2:W-:Y:S02]  /*b660*/  @!P4 ST.E.64 desc[UR44][R6.64], R24 ;  /* 0x000000180600c985 */ /* 0x0005e4000c101b2c */
[----:B------:R-:W-:Y:S02]  /*b670*/  @!P6 IMAD.WIDE R14, R19, 0x4, R26 ;  /* 0x00000004130ee825 */ /* 0x000fe400078e021a */
[----:B------:R2:W-:Y:S04]  /*b680*/  @!P5 ST.E.64 desc[UR44][R8.64], R36 ;  /* 0x000000240800d985 */ /* 0x0005e8000c101b2c */
[----:B------:R2:W-:Y:S02]  /*b690*/  @!P6 ST.E.64 desc[UR44][R14.64], R4 ;  /* 0x000000040e00e985 */ /* 0x0005e4000c101b2c */
[----:B------:R-:W-:Y:S05]  /*b6a0*/  @P0 BRA `(.L_x_10) ;  /* 0x0000003c00080947 */ /* 0x000fea0003800000 */
[----:B------:R-:W-:-:S04]  /*b6b0*/  LEA.HI R71, R71, R71, RZ, 0x1 ;  /* 0x0000004747477211 */ /* 0x000fc800078f08ff */
[----:B--2---:R-:W-:-:S05]  /*b6c0*/  LOP3.LUT R5, R71, 0xfffffffe, RZ, 0xc0, !PT ;  /* 0xfffffffe47057812 */ /* 0x004fca00078ec0ff */
[----:B------:R-:W-:-:S05]  /*b6d0*/  IMAD.WIDE R4, R5, 0x4, R26 ;  /* 0x0000000405047825 */ /* 0x000fca00078e021a */
[----:B------:R1:W-:Y:S01]  /*b6e0*/  ST.E.64 desc[UR44][R4.64], R2 ;  /* 0x0000000204007985 */ /* 0x0003e2000c101b2c */
[----:B------:R-:W-:Y:S05]  /*b6f0*/  BRA `(.L_x_10) ;  /* 0x0000003800f47947 */ /* 0x000fea0003800000 */
.L_x_35:
[----:B------:R-:W0:Y:S02]  /*b700*/  S2R R0, SR_TID.X ;  /* 0x0000000000007919 */ /* 0x000e240000002100 */
[----:B0-----:R-:W-:-:S05]  /*b710*/  VIADD R2, R0, 0xffffff80 ;  /* 0xffffff8000027836 */ /* 0x001fca0000000000 */
[----:B------:R-:W-:-:S13]  /*b720*/  ISETP.GT.AND P0, PT, R2, 0x7f, PT ;  /* 0x0000007f0200780c */ /* 0x000fda0003f04270 */
[----:B------:R-:W-:Y:S05]  /*b730*/  @P0 BRA `(.L_x_10) ;  /* 0x0000003800e40947 */ /* 0x000fea0003800000 */
[----:B------:R-:W0:Y:S01]  /*b740*/  S2R R3, SR_CTAID.X ;  /* 0x0000000000037919 */ /* 0x000e220000002500 */
[----:B------:R-:W1:Y:S01]  /*b750*/  LDC R6, c[0x0][0xbe8] ;  /* 0x0002fa00ff067b82 */ /* 0x000e620000000800 */
[----:B------:R-:W-:Y:S01]  /*b760*/  ULDC UR4, c[0x0][0xa88] ;  /* 0x0002a20000047ab9 */ /* 0x000fe20000000800 */
[----:B0-----:R-:W-:Y:S02]  /*b770*/  IMAD R0, R3, 0x80, R0 ;  /* 0x0000008003007824 */ /* 0x001fe400078e0200 */
[----:B-1----:R-:W-:Y:S02]  /*b780*/  IMAD R3, R6, UR4, RZ ;  /* 0x0000000406037c24 */ /* 0x002fe4000f8e02ff */
[----:B------:R-:W-:-:S05]  /*b790*/  VIADD R0, R0, 0xffffff80 ;  /* 0xffffff8000007836 */ /* 0x000fca0000000000 */
[----:B------:R-:W-:-:S13]  /*b7a0*/  ISETP.GE.AND P0, PT, R0, R3, PT ;  /* 0x000000030000720c */ /* 0x000fda0003f06270 */
[----:B------:R-:W-:Y:S05]  /*b7b0*/  @P0 BRA `(.L_x_10) ;  /* 0x0000003800c40947 */ /* 0x000fea0003800000 */
[----:B------:R-:W-:Y:S01]  /*b7c0*/  ISETP.NE.AND P0, PT, R6, 0x1, PT ;  /* 0x000000010600780c */ /* 0x000fe20003f05270 */
[----:B------:R-:W0:Y:S01]  /*b7d0*/  LDC.64 R12, c[0x0][0xbd8] ;  /* 0x0002f600ff0c7b82 */ /* 0x000e220000000a00 */
[----:B------:R-:W-:Y:S01]  /*b7e0*/  SHF.R.S32.HI R5, RZ, 0x1f, R16 ;  /* 0x0000001fff057819 */ /* 0x000fe20000011410 */
[----:B------:R-:W-:Y:S02]  /*b7f0*/  ULDC.64 UR4, c[0x0][0xbd0] ;  /* 0x0002f40000047ab9 */ /* 0x000fe40000000a00 */
[----:B------:R-:W-:-:S04]  /*b800*/  IMAD.WIDE.U32 R2, R16, UR4, RZ ;  /* 0x0000000410027c25 */ /* 0x000fc8000f8e00ff */
[----:B------:R-:W1:Y:S01]  /*b810*/  S2UR UR6, SR_CTAID.Y ;  /* 0x00000000000679c3 */ /* 0x000e620000002600 */
[----:B------:R-:W-:-:S04]  /*b820*/  IMAD R5, R5, UR4, RZ ;  /* 0x0000000405057c24 */ /* 0x000fc8000f8e02ff */
[----:B------:R-:W-:Y:S01]  /*b830*/  IMAD R5, R16, UR5, R5 ;  /* 0x0000000510057c24 */ /* 0x000fe2000f8e0205 */
[----:B------:R-:W-:Y:S01]  /*b840*/  ULDC.64 UR4, c[0x0][0xbe0] ;  /* 0x0002f80000047ab9 */ /* 0x000fe20000000a00 */
[----:B------:R-:W-:Y:S01]  /*b850*/  IMAD.MOV R16, RZ, RZ, -R16 ;  /* 0x000000ffff107224 */ /* 0x000fe200078e0a10 */
[----:B------:R-:W2:Y:S01]  /*b860*/  @P0 LDC R9, c[0x0][0xbec] ;  /* 0x0002fb00ff090b82 */ /* 0x000ea20000000800 */
[----:B------:R-:W-:Y:S02]  /*b870*/  IMAD.IADD R3, R3, 0x1, R5 ;  /* 0x0000000103037824 */ /* 0x000fe400078e0205 */
[----:B------:R-:W-:-:S05]  /*b880*/  IMAD.MOV.U32 R5, RZ, RZ, R0 ;  /* 0x000000ffff057224 */ /* 0x000fca00078e0000 */
[----:B------:R-:W1:Y:S01]  /*b890*/  LDC R7, c[0x0][0xc50] ;  /* 0x00031400ff077b82 */ /* 0x000e620000000800 */
[C---:B0-----:R-:W-:Y:S02]  /*b8a0*/  IMAD R8, R12.reuse, UR37, RZ ;  /* 0x000000250c087c24 */ /* 0x041fe4000f8e02ff */
[----:B------:R-:W-:-:S04]  /*b8b0*/  IMAD.WIDE.U32 R2, R12, UR36, R2 ;  /* 0x000000240c027c25 */ /* 0x000fc8000f8e0002 */
[----:B------:R-:W-:Y:S01]  /*b8c0*/  IMAD R13, R13, UR36, R8 ;  /* 0x000000240d0d7c24 */ /* 0x000fe2000f8e0208 */
[----:B------:R-:W0:Y:S03]  /*b8d0*/  @P0 LDC R11, c[0x0][0xbf0] ;  /* 0x0002fc00ff0b0b82 */ /* 0x000e260000000800 */
[----:B------:R-:W-:Y:S02]  /*b8e0*/  IMAD.IADD R3, R13, 0x1, R3 ;  /* 0x000000010d037824 */ /* 0x000fe400078e0203 */
[----:B--2---:R-:W-:-:S04]  /*b8f0*/  @P0 IMAD.HI.U32 R4, R0, R9, RZ ;  /* 0x0000000900040227 */ /* 0x004fc800078e00ff */
[----:B-1----:R-:W-:-:S04]  /*b900*/  IMAD R9, R7, R16, UR6 ;  /* 0x0000000607097e24 */ /* 0x002fc8000f8e0210 */
[----:B------:R-:W-:Y:S01]  /*b910*/  IMAD.WIDE.U32 R2, R9, UR4, R2 ;  /* 0x0000000409027c25 */ /* 0x000fe2000f8e0002 */
[----:B0-----:R-:W-:Y:S02]  /*b920*/  @P0 SHF.R.U32.HI R5, RZ, R11, R4 ;  /* 0x0000000bff050219 */ /* 0x001fe40000011604 */
[----:B------:R-:W-:Y:S02]  /*b930*/  SHF.R.S32.HI R4, RZ, 0x1f, R9 ;  /* 0x0000001fff047819 */ /* 0x000fe40000011409 */
[----:B------:R-:W-:Y:S01]  /*b940*/  IADD3 R2, P0, R5, R2, RZ ;  /* 0x0000000205027210 */ /* 0x000fe20007f1e0ff */
[----:B------:R-:W-:Y:S02]  /*b950*/  IMAD.MOV R7, RZ, RZ, -R5 ;  /* 0x000000ffff077224 */ /* 0x000fe400078e0a05 */
[----:B------:R-:W-:Y:S02]  /*b960*/  IMAD R4, R4, UR4, RZ ;  /* 0x0000000404047c24 */ /* 0x000fe4000f8e02ff */
[----:B------:R-:W-:-:S02]  /*b970*/  IMAD R7, R6, R7, R0 ;  /* 0x0000000706077224 */ /* 0x000fc400078e0200 */
[----:B------:R-:W-:Y:S01]  /*b980*/  IMAD R4, R9, UR5, R4 ;  /* 0x0000000509047c24 */ /* 0x000fe2000f8e0204 */
[----:B------:R-:W-:Y:S01]  /*b990*/  SHF.R.S32.HI R9, RZ, 0x1f, R5 ;  /* 0x0000001fff097819 */ /* 0x000fe20000011405 */
[----:B------:R-:W-:Y:S01]  /*b9a0*/  ULDC.64 UR4, c[0x0][0xbc8] ;  /* 0x0002f20000047ab9 */ /* 0x000fe20000000a00 */
[----:B------:R-:W-:Y:S02]  /*b9b0*/  SHF.R.S32.HI R0, RZ, 0x1f, R7 ;  /* 0x0000001fff007819 */ /* 0x000fe40000011407 */
[----:B------:R-:W-:-:S03]  /*b9c0*/  IADD3.X R3, R9, R3, R4, P0, !PT ;  /* 0x0000000309037210 */ /* 0x000fc600007fe404 */
[----:B------:R-:W-:Y:S02]  /*b9d0*/  IMAD R0, R0, UR4, RZ ;  /* 0x0000000400007c24 */ /* 0x000fe4000f8e02ff */
[----:B------:R-:W-:-:S04]  /*b9e0*/  IMAD.WIDE.U32 R2, R7, UR4, R2 ;  /* 0x0000000407027c25 */ /* 0x000fc8000f8e0002 */
[----:B------:R-:W-:Y:S01]  /*b9f0*/  IMAD R5, R7, UR5, R0 ;  /* 0x0000000507057c24 */ /* 0x000fe2000f8e0200 */
[----:B------:R-:W-:Y:S02]  /*ba00*/  ULDC.64 UR4, c[0x0][0xba8] ;  /* 0x0002ea0000047ab9 */ /* 0x000fe40000000a00 */
[----:B------:R-:W-:Y:S01]  /*ba10*/  LEA R4, P0, R2, UR4, 0x2 ;  /* 0x0000000402047c11 */ /* 0x000fe2000f8010ff */
[----:B------:R-:W-:-:S05]  /*ba20*/  IMAD.IADD R3, R3, 0x1, R5 ;  /* 0x0000000103037824 */ /* 0x000fca00078e0205 */
[----:B------:R-:W-:Y:S01]  /*ba30*/  LEA.HI.X R5, R2, UR5, R3, 0x2, P0 ;  /* 0x0000000502057c11 */ /* 0x000fe200080f1403 */
[----:B------:R-:W-:-:S05]  /*ba40*/  IMAD.MOV.U32 R3, RZ, RZ, -0x800000 ;  /* 0xff800000ff037424 */ /* 0x000fca00078e00ff */
[----:B------:R0:W-:Y:S01]  /*ba50*/  STG.E desc[UR44][R4.64], R3 ;  /* 0x0000000304007986 */ /* 0x0001e2000c10192c */
[----:B------:R-:W-:Y:S05]  /*ba60*/  BRA `(.L_x_10) ;  /* 0x0000003800187947 */ /* 0x000fea0003800000 */
.L_x_8:
[----:B------:R-:W-:-:S08]  /*ba70*/  NOP ;  /* 0x0000000000007918 */ /* 0x000fd00000000000 */
[----:B--2---:R-:W0:-:S00]  /*ba80*/  USETMAXREG.DEALLOC.CTAPOOL 0x18 ;  /* 0x00000018000079c8 */ /* 0x004e0000080e0500 */
[----:B0-----:R-:W-:Y:S01]  /*ba90*/  LOP3.LUT R0, R0, 0x3, RZ, 0xc0, !PT ;  /* 0x0000000300007812 */ /* 0x001fe200078ec0ff */
[----:B------:R-:W0:Y:S05]  /*baa0*/  S2R R18, SR_CTAID.Z ;  /* 0x0000000000127919 */ /* 0x000e2a0000002700 */
[----:B------:R-:W1:Y:S01]  /*bab0*/  S2UR UR6, SR_CTAID.Y ;  /* 0x00000000000679c3 */ /* 0x000e620000002600 */
[----:B------:R-:W2:Y:S02]  /*bac0*/  SHFL.IDX PT, R0, R0, RZ, 0x1f ;  /* 0x00001fff00007589 */ /* 0x000ea400000e0000 */
[----:B--2---:R-:W-:-:S13]  /*bad0*/  ISETP.NE.AND P0, PT, R0, RZ, PT ;  /* 0x000000ff0000720c */ /* 0x004fda0003f05270 */
[----:B01----:R-:W-:Y:S05]  /*bae0*/  @!P0 BRA `(.L_x_38) ;  /* 0x0000000000288947 */ /* 0x003fea0003800000 */
[----:B------:R-:W-:Y:S01]  /*baf0*/  ULDC UR7, c[0x0][0xc50] ;  /* 0x0003140000077ab9 */ /* 0x000fe20000000800 */
[----:B------:R-:W-:Y:S01]  /*bb00*/  UMOV UR36, UR6 ;  /* 0x0000000600247c82 */ /* 0x000fe20008000000 */
[----:B------:R-:W-:-:S06]  /*bb10*/  UISETP.NE.AND UP0, UPT, UR7, 0x1, UPT ;  /* 0x000000010700788c */ /* 0x000fcc000bf05270 */
[----:B------:R-:W-:-:S13]  /*bb20*/  PLOP3.LUT P0, PT, PT, PT, UP0, 0x80, 0x0 ;  /* 0x000000000000781c */ /* 0x000fda0003f0f008 */
[----:B------:R-:W-:Y:S05]  /*bb30*/  @!P0 BRA `(.L_x_39) ;  /* 0x0000000000308947 */ /* 0x000fea0003800000 */
[----:B------:R-:W-:Y:S01]  /*bb40*/  ULDC UR4, c[0x0][0xc54] ;  /* 0x0003150000047ab9 */ /* 0x000fe20000000800 */
[----:B------:R-:W-:Y:S01]  /*bb50*/  ULDC UR36, c[0x0][0xc58] ;  /* 0x0003160000247ab9 */ /* 0x000fe20000000800 */
[----:B------:R-:W-:-:S04]  /*bb60*/  UIMAD.WIDE.U32 UR4, UR6, UR4, URZ ;  /* 0x00000004060472a5 */ /* 0x000fc8000f8e003f */
[----:B------:R-:W-:Y:S01]  /*bb70*/  USHF.R.U32.HI UR36, URZ, UR36, UR5 ;  /* 0x000000243f247299 */ /* 0x000fe20008011605 */
[----:B------:R-:W-:Y:S11]  /*bb80*/  BRA `(.L_x_39) ;  /* 0x00000000001c7947 */ /* 0x000ff60003800000 */
.L_x_38:
[----:B------:R-:W-:Y:S01]  /*bb90*/  ULDC UR7, c[0x0][0xc50] ;  /* 0x0003140000077ab9 */ /* 0x000fe20000000800 */
[----:B------:R-:W-:Y:S01]  /*bba0*/  UMOV UR36, UR6 ;  /* 0x0000000600247c82 */ /* 0x000fe20008000000 */
[----:B------:R-:W-:-:S11]  /*bbb0*/  UISETP.NE.AND UP0, UPT, UR7, 0x1, UPT ;  /* 0x000000010700788c */ /* 0x000fd6000bf05270 */
[----:B------:R-:W-:Y:S01]  /*bbc0*/  @UP0 ULDC UR4, c[0x0][0xc54] ;  /* 0x0003150000040ab9 */ /* 0x000fe20000000800 */
[----:B------:R-:W-:Y:S01]  /*bbd0*/  @UP0 ULDC UR8, c[0x0][0xc58] ;  /* 0x0003160000080ab9 */ /* 0x000fe20000000800 */
[----:B------:R-:W-:-:S04]  /*bbe0*/  UIMAD.WIDE.U32 UR4, UR6, UR4, URZ ;  /* 0x00000004060472a5 */ /* 0x000fc8000f8e003f */
[----:B------:R-:W-:-:S12]  /*bbf0*/  @UP0 USHF.R.U32.HI UR36, URZ, UR8, UR5 ;  /* 0x000000083f240299 */ /* 0x000fd80008011605 */
.L_x_39:
[----:B------:R-:W-:Y:S01]  /*bc00*/  ISETP.GE.AND P0, PT, R18, RZ, PT ;  /* 0x000000ff1200720c */ /* 0x000fe20003f06270 */
[----:B------:R-:W-:Y:S01]  /*bc10*/  UIADD3 UR4, -UR36, URZ, URZ ;  /* 0x0000003f24047290 */ /* 0x000fe2000fffe13f */
[----:B------:R-:W-:Y:S02]  /*bc20*/  IMAD.MOV.U32 R20, RZ, RZ, 0x1 ;  /* 0x00000001ff147424 */ /* 0x000fe400078e00ff */
[----:B------:R-:W-:Y:S01]  /*bc30*/  IMAD.MOV.U32 R0, RZ, RZ, RZ ;  /* 0x000000ffff007224 */ /* 0x000fe200078e00ff */
[----:B------:R-:W-:Y:S01]  /*bc40*/  UIMAD UR6, UR7, UR4, UR6 ;  /* 0x00000004070672a4 */ /* 0x000fe2000f8e0206 */
[----:B------:R-:W-:-:S07]  /*bc50*/  IMAD.MOV.U32 R2, RZ, RZ, 0x1 ;  /* 0x00000001ff027424 */ /* 0x000fce00078e00ff */
[----:B------:R-:W-:Y:S05]  /*bc60*/  @!P0 BRA `(.L_x_40) ;  /* 0x0000003000cc8947 */ /* 0x000fea0003800000 */
[----:B------:R-:W-:Y:S01]  /*bc70*/  ULDC.64 UR4, c[0x0][0x418] ;  /* 0x0001060000047ab9 */ /* 0x000fe20000000a00 */
[----:B------:R-:W-:Y:S01]  /*bc80*/  ULOP3.LUT UR8, UR6, 0xffff, URZ, 0xc0, !UPT ;  /* 0x0000ffff06087892 */ /* 0x000fe2000f8ec03f */
[----:B------:R-:W-:Y:S01]  /*bc90*/  IMAD.MOV.U32 R17, RZ, RZ, RZ ;  /* 0x000000ffff117224 */ /* 0x000fe200078e00ff */
[----:B------:R-:W-:-:S03]  /*bca0*/  UISETP.NE.U32.AND UP0, UPT, UR4, URZ, UPT ;  /* 0x0000003f0400728c */ /* 0x000fc6000bf05070 */
[----:B------:R-:W-:Y:S01]  /*bcb0*/  ULDC UR4, c[0x0][0x424] ;  /* 0x0001090000047ab9 */ /* 0x000fe20000000800 */
[----:B------:R-:W-:-:S03]  /*bcc0*/  UISETP.NE.AND.EX UP0, UPT, UR5, URZ, UPT, UP0 ;  /* 0x0000003f0500728c */ /* 0x000fc6000bf05300 */
[----:B------:R-:W-:Y:S01]  /*bcd0*/  ULDC UR5, c[0x0][0x2f0] ;  /* 0x0000bc0000057ab9 */ /* 0x000fe20000000800 */
[----:B------:R-:W-:-:S04]  /*bce0*/  USEL UR4, UR4, 0x1, UP0 ;  /* 0x0000000104047887 */ /* 0x000fc80008000000 */
[----:B------:R-:W-:-:S04]  /*bcf0*/  UIMAD UR4, UR4, UR5, URZ ;  /* 0x00000005040472a4 */ /* 0x000fc8000f8e023f */
[----:B------:R-:W-:Y:S02]  /*bd00*/  UISETP.GE.AND UP0, UPT, UR4, 0x1, UPT ;  /* 0x000000010400788c */ /* 0x000fe4000bf06270 */
[----:B------:R-:W-:-:S03]  /*bd10*/  UIADD3 UR5, UR4, 0xdf, URZ ;  /* 0x000000df04057890 */ /* 0x000fc6000fffe03f */
[----:B------:R-:W-:Y:S01]  /*bd20*/  UMOV UR4, URZ ;  /* 0x0000003f00047c82 */ /* 0x000fe20008000000 */
[----:B------:R-:W-:Y:S01]  /*bd30*/  PLOP3.LUT P0, PT, PT, PT, UP0, 0x80, 0x0 ;  /* 0x000000000000781c */ /* 0x000fe20003f0f008 */
[----:B------:R-:W-:-:S04]  /*bd40*/  UIMAD.WIDE UR4, UR5, -0x6db6db6d, UR4 ;  /* 0x92492493050478a5 */ /* 0x000fc8000f8e0204 */
[----:B------:R-:W-:-:S04]  /*bd50*/  USHF.R.U32.HI UR4, URZ, 0x1f, UR5 ;  /* 0x0000001f3f047899 */ /* 0x000fc80008011605 */
[----:B------:R-:W-:-:S04]  /*bd60*/  ULEA.HI.SX32 UR7, UR5, UR4, 0x19 ;  /* 0x0000000405077291 */ /* 0x000fc8000f8fca3f */
[----:B------:R-:W-:Y:S08]  /*bd70*/  @!P0 BRA `(.L_x_41) ;  /* 0x00000000007c8947 */ /* 0x000ff00003800000 */
[----:B------:R-:W-:-:S04]  /*bd80*/  USHF.R.U32.HI UR4, URZ, 0x10, UR6 ;  /* 0x000000103f047899 */ /* 0x000fc80008011606 */
[----:B------:R-:W-:-:S11]  /*bd90*/  UISETP.NE.AND UP0, UPT, UR4, URZ, UPT ;  /* 0x0000003f0400728c */ /* 0x000fd6000bf05270 */
[----:B------:R-:W-:Y:S02]  /*bda0*/  @!UP0 ULDC UR4, c[0x0][0x9f0] ;  /* 0x00027c0000048ab9 */ /* 0x000fe40000000800 */
[----:B------:R-:W-:Y:S01]  /*bdb0*/  IMAD.U32 R6, RZ, RZ, UR4 ;  /* 0x00000004ff067e24 */ /* 0x000fe2000f8e00ff */
[----:B------:R-:W-:-:S04]  /*bdc0*/  UIADD3 UR5, UR7, -0x1, UR4 ;  /* 0xffffffff07057890 */ /* 0x000fc8000fffe004 */
[-C--:B------:R-:W-:Y:S02]  /*bdd0*/  IABS R0, R6.reuse ;  /* 0x0000000600007213 */ /* 0x080fe40000000000 */
[----:B------:R-:W-:Y:S02]  /*bde0*/  IABS R6, R6 ;  /* 0x0000000600067213 */ /* 0x000fe40000000000 */
[----:B------:R-:W0:Y:S08]  /*bdf0*/  I2F.RP R4, R0 ;  /* 0x0000000000047306 */ /* 0x000e300000209400 */
[----:B0-----:R-:W0:Y:S02]  /*be00*/  MUFU.RCP R4, R4 ;  /* 0x0000000400047308 */ /* 0x001e240000001000 */
[----:B0-----:R-:W-:-:S06]  /*be10*/  VIADD R2, R4, 0xffffffe ;  /* 0x0ffffffe04027836 */ /* 0x001fcc0000000000 */
[----:B------:R0:W1:Y:S02]  /*be20*/  F2I.FTZ.U32.TRUNC.NTZ R3, R2 ;  /* 0x0000000200037305 */ /* 0x000064000021f000 */
[----:B0-----:R-:W-:Y:S02]  /*be30*/  IMAD.MOV.U32 R2, RZ, RZ, RZ ;  /* 0x000000ffff027224 */ /* 0x001fe400078e00ff */
[----:B-1----:R-:W-:-:S04]  /*be40*/  IMAD.MOV R5, RZ, RZ, -R3 ;  /* 0x000000ffff057224 */ /* 0x002fc800078e0a03 */
[----:B------:R-:W-:-:S04]  /*be50*/  IMAD R5, R5, R0, RZ ;  /* 0x0000000005057224 */ /* 0x000fc800078e02ff */
[----:B------:R-:W-:-:S04]  /*be60*/  IMAD.HI.U32 R3, R3, R5, R2 ;  /* 0x0000000503037227 */ /* 0x000fc800078e0002 */
[----:B------:R-:W-:Y:S01]  /*be70*/  IMAD.U32 R5, RZ, RZ, UR5 ;  /* 0x00000005ff057e24 */ /* 0x000fe2000f8e00ff */
[----:B------:R-:W-:-:S04]  /*be80*/  ULOP3.LUT UR5, UR5, UR4, URZ, 0x3c, !UPT ;  /* 0x0000000405057292 */ /* 0x000fc8000f8e3c3f */
[----:B------:R-:W-:Y:S01]  /*be90*/  IABS R2, R5 ;  /* 0x0000000500027213 */ /* 0x000fe20000000000 */
[----:B------:R-:W-:Y:S01]  /*bea0*/  IMAD.MOV R5, RZ, RZ, -R6 ;  /* 0x000000ffff057224 */ /* 0x000fe200078e0a06 */
[----:B------:R-:W-:-:S03]  /*beb0*/  ISETP.LE.AND P2, PT, RZ, UR5, PT ;  /* 0x00000005ff007c0c */ /* 0x000fc6000bf43270 */
[----:B------:R-:W-:-:S04]  /*bec0*/  IMAD.HI.U32 R3, R3, R2, RZ ;  /* 0x0000000203037227 */ /* 0x000fc800078e00ff */
[----:B------:R-:W-:-:S05]  /*bed0*/  IMAD R5, R3, R5, R2 ;  /* 0x0000000503057224 */ /* 0x000fca00078e0202 */
[----:B------:R-:W-:-:S13]  /*bee0*/  ISETP.GT.U32.AND P1, PT, R0, R5, PT ;  /* 0x000000050000720c */ /* 0x000fda0003f24070 */
[----:B------:R-:W-:Y:S02]  /*bef0*/  @!P1 IMAD.IADD R5, R5, 0x1, -R0 ;  /* 0x0000000105059824 */ /* 0x000fe400078e0a00 */
[----:B------:R-:W-:Y:S01]  /*bf00*/  @!P1 VIADD R3, R3, 0x1 ;  /* 0x0000000103039836 */ /* 0x000fe20000000000 */
[----:B------:R-:W-:Y:S02]  /*bf10*/  ISETP.NE.AND P1, PT, RZ, UR4, PT ;  /* 0x00000004ff007c0c */ /* 0x000fe4000bf25270 */
[----:B------:R-:W-:-:S13]  /*bf20*/  ISETP.GE.U32.AND P0, PT, R5, R0, PT ;  /* 0x000000000500720c */ /* 0x000fda0003f06070 */
[----:B------:R-:W-:-:S04]  /*bf30*/  @P0 VIADD R3, R3, 0x1 ;  /* 0x0000000103030836 */ /* 0x000fc80000000000 */
[----:B------:R-:W-:Y:S01]  /*bf40*/  @!P2 IMAD.MOV R3, RZ, RZ, -R3 ;  /* 0x000000ffff03a224 */ /* 0x000fe200078e0a03 */
[----:B------:R-:W-:-:S05]  /*bf50*/  @!P1 LOP3.LUT R3, RZ, UR4, RZ, 0x33, !PT ;  /* 0x00000004ff039c12 */ /* 0x000fca000f8e33ff */
[----:B------:R-:W-:-:S07]  /*bf60*/  IMAD.MOV.U32 R17, RZ, RZ, R3 ;  /* 0x000000ffff117224 */ /* 0x000fce00078e0003 */
.L_x_41:
[----:B------:R-:W-:Y:S02]  /*bf70*/  IMAD R0, R17, UR8, RZ ;  /* 0x0000000811007c24 */ /* 0x000fe4000f8e02ff */
[----:B------:R-:W-:-:S03]  /*bf80*/  IMAD.MOV.U32 R2, RZ, RZ, 0x1 ;  /* 0x00000001ff027424 */ /* 0x000fc600078e00ff */
[----:B------:R-:W-:Y:S01]  /*bf90*/  VIADDMNMX R17, R0, R17, UR7, PT ;  /* 0x0000000700117e46 */ /* 0x000fe2000b800111 */
[----:B------:R0:W-:Y:S03]  /*bfa0*/  STL [R1+0x8], R0 ;  /* 0x0000080001007387 */ /* 0x0001e60000100800 */
[----:B------:R-:W-:Y:S01]  /*bfb0*/  ISETP.GT.AND P0, PT, R17, R0, PT ;  /* 0x000000001100720c */ /* 0x000fe20003f04270 */
[----:B0-----:R-:W-:-:S12]  /*bfc0*/  IMAD.MOV.U32 R0, RZ, RZ, RZ ;  /* 0x000000ffff007224 */ /* 0x001fd800078e00ff */
[----:B------:R-:W-:Y:S05]  /*bfd0*/  @!P0 BRA `(.L_x_40) ;  /* 0x0000002c00f08947 */ /* 0x000fea0003800000 */
[----:B------:R-:W0:Y:S01]  /*bfe0*/  S2UR UR4, SR_CgaCtaId ;  /* 0x00000000000479c3 */ /* 0x000e220000008800 */
[----:B------:R-:W-:Y:S02]  /*bff0*/  UMOV UR38, 0x400 ;  /* 0x0000040000267882 */ /* 0x000fe40000000000 */
[----:B0-----:R-:W-:-:S04]  /*c000*/  ULEA UR38, UR4, UR38, 0x18 ;  /* 0x0000002604267291 */ /* 0x001fc8000f8ec03f */
[----:B------:R-:W-:-:S04]  /*c010*/  UIADD3 UR4, UR38, 0x20400, URZ ;  /* 0x0002040026047890 */ /* 0x000fc8000fffe03f */
[----:B------:R-:W-:-:S06]  /*c020*/  ULOP3.LUT UP0, URZ, UR4, 0x3ff, URZ, 0xc0, !UPT ;  /* 0x000003ff043f7892 */ /* 0x000fcc000f80c03f */
[----:B------:R-:W-:-:S13]  /*c030*/  PLOP3.LUT P0, PT, PT, PT, UP0, 0x80, 0x0 ;  /* 0x000000000000781c */ /* 0x000fda0003f0f008 */
[----:B------:R-:W-:Y:S05]  /*c040*/  @!P0 BRA `(.L_x_42) ;  /* 0x0000000000408947 */ /* 0x000fea0003800000 */
[----:B------:R-:W-:Y:S01]  /*c050*/  MOV R2, 0x0 ;  /* 0x0000000000027802 */ /* 0x000fe20000000f00 */
[----:B------:R-:W-:Y:S01]  /*c060*/  ULDC.64 UR6, c[0x4][0x98] ;  /* 0x0100260000067ab9 */ /* 0x000fe20000000a00 */
[----:B------:R-:W-:Y:S01]  /*c070*/  ULDC.64 UR8, c[0x4][0xa0] ;  /* 0x0100280000087ab9 */ /* 0x000fe20000000a00 */
[----:B------:R-:W-:Y:S01]  /*c080*/  ULDC.64 UR4, c[0x4][0x8] ;  /* 0x0100020000047ab9 */ /* 0x000fe20000000a00 */
[----:B------:R-:W-:Y:S02]  /*c090*/  IMAD.U32 R4, RZ, RZ, UR6 ;  /* 0x00000006ff047e24 */ /* 0x000fe4000f8e00ff */
[----:B------:R-:W0:Y:S01]  /*c0a0*/  LDC.64 R2, c[0x4][R2] ;  /* 0x0100000002027b82 */ /* 0x000e220000000a00 */
[----:B------:R-:W-:Y:S02]  /*c0b0*/  IMAD.U32 R5, RZ, RZ, UR7 ;  /* 0x00000007ff057e24 */ /* 0x000fe4000f8e00ff */
[----:B------:R-:W-:Y:S02]  /*c0c0*/  IMAD.U32 R6, RZ, RZ, UR8 ;  /* 0x00000008ff067e24 */ /* 0x000fe4000f8e00ff */
[----:B------:R-:W-:-:S02]  /*c0d0*/  IMAD.U32 R7, RZ, RZ, UR9 ;  /* 0x00000009ff077e24 */ /* 0x000fc4000f8e00ff */
[----:B------:R-:W-:Y:S02]  /*c0e0*/  IMAD.U32 R10, RZ, RZ, UR4 ;  /* 0x00000004ff0a7e24 */ /* 0x000fe4000f8e00ff */
[----:B------:R-:W-:Y:S02]  /*c0f0*/  IMAD.U32 R11, RZ, RZ, UR5 ;  /* 0x00000005ff0b7e24 */ /* 0x000fe4000f8e00ff */
[----:B------:R-:W-:Y:S02]  /*c100*/  IMAD.MOV.U32 R8, RZ, RZ, 0x70 ;  /* 0x00000070ff087424 */ /* 0x000fe400078e00ff */
[----:B------:R-:W-:Y:S02]  /*c110*/  IMAD.MOV.U32 R12, RZ, RZ, 0x1 ;  /* 0x00000001ff0c7424 */ /* 0x000fe400078e00ff */
[----:B------:R-:W-:-:S07]  /*c120*/  IMAD.MOV.U32 R13, RZ, RZ, RZ ;  /* 0x000000ffff0d7224 */ /* 0x000fce00078e00ff */
[----:B------:R-:W-:-:S07]  /*c130*/  LEPC R20, `(.L_x_42) ;  /* 0x000000001014794e */ /* 0x000fce0000000000 */
[----:B0-----:R-:W-:Y:S05]  /*c140*/  CALL.ABS.NOINC R2 ;  /* 0x0000000002007343 */ /* 0x001fea0003c00000 */
.L_x_42:
[----:B------:R-:W-:-:S06]  /*c150*/  UIADD3 UR4, UR38, 0xe400, URZ ;  /* 0x0000e40026047890 */ /* 0x000fcc000fffe03f */
[----:B------:R-:W-:-:S05]  /*c160*/  IMAD.U32 R16, RZ, RZ, UR4 ;  /* 0x00000004ff107e24 */ /* 0x000fca000f8e00ff */
[----:B------:R-:W-:-:S13]  /*c170*/  LOP3.LUT P0, RZ, R16, 0x3ff, RZ, 0xc0, !PT ;  /* 0x000003ff10ff7812 */ /* 0x000fda000780c0ff */
        /* <DEDUP_REMOVED lines=17> */
.L_x_43:
        /* <DEDUP_REMOVED lines=20> */
.L_x_44:
        /* <DEDUP_REMOVED lines=18> */
.L_x_45:
[----:B------:R-:W0:Y:S01]  /*c4f0*/  LDC.64 R2, c[0x0][0x9f8] ;  /* 0x00027e00ff027b82 */ /* 0x000e220000000a00 */
[----:B------:R-:W-:Y:S01]  /*c500*/  IMAD.MOV.U32 R9, RZ, RZ, R18 ;  /* 0x000000ffff097224 */ /* 0x000fe200078e0012 */
[----:B------:R-:W2:Y:S01]  /*c510*/  LDL.LU R6, [R1] ;  /* 0x0000000001067983 */ /* 0x000ea20000300800 */
[----:B0-----:R-:W-:-:S04]  /*c520*/  ISETP.NE.U32.AND P0, PT, R2, RZ, PT ;  /* 0x000000ff0200720c */ /* 0x001fc80003f05070 */
[----:B------:R-:W-:-:S13]  /*c530*/  ISETP.NE.AND.EX P0, PT, R3, RZ, PT, P0 ;  /* 0x000000ff0300720c */ /* 0x000fda0003f05300 */
[----:B------:R-:W0:Y:S02]  /*c540*/  @P0 LDC.64 R2, c[0x0][0x9f8] ;  /* 0x00027e00ff020b82 */ /* 0x000e240000000a00 */
[----:B0-----:R-:W-:-:S05]  /*c550*/  @P0 IMAD.WIDE R2, R18, 0x4, R2 ;  /* 0x0000000412020825 */ /* 0x001fca00078e0202 */
[----:B------:R0:W3:Y:S01]  /*c560*/  @P0 LDG.E R9, desc[UR44][R2.64] ;  /* 0x0000002c02090981 */ /* 0x0000e2000c1e1900 */
[C---:B------:R-:W-:Y:S02]  /*c570*/  IMAD.SHL.U32 R0, R19.reuse, 0x20, RZ ;  /* 0x0000002013007824 */ /* 0x040fe400078e00ff */
[----:B------:R-:W-:-:S03]  /*c580*/  IMAD.SHL.U32 R7, R19, 0x4, RZ ;  /* 0x0000000413077824 */ /* 0x000fc600078e00ff */
[----:B------:R-:W-:Y:S02]  /*c590*/  LOP3.LUT R4, R0, 0x80, RZ, 0xc0, !PT ;  /* 0x0000008000047812 */ /* 0x000fe400078ec0ff */
[----:B------:R-:W-:Y:S02]  /*c5a0*/  LOP3.LUT R8, R19, 0x7f, RZ, 0xc0, !PT ;  /* 0x0000007f13087812 */ /* 0x000fe400078ec0ff */
[----:B------:R-:W-:Y:S01]  /*c5b0*/  LOP3.LUT R4, R4, 0x10, R19, 0xf8, !PT ;  /* 0x0000001004047812 */ /* 0x000fe200078ef813 */
[----:B0-----:R-:W0:Y:S01]  /*c5c0*/  LDC.64 R2, c[0x0][0x418] ;  /* 0x00010600ff027b82 */ /* 0x001e220000000a00 */
[----:B------:R-:W-:Y:S02]  /*c5d0*/  SHF.R.U32.HI R5, RZ, 0x5, R8 ;  /* 0x00000005ff057819 */ /* 0x000fe40000011608 */
[----:B------:R-:W-:Y:S02]  /*c5e0*/  LOP3.LUT R7, R4, 0x10, R7, 0x78, !PT ;  /* 0x0000001004077812 */ /* 0x000fe400078e7807 */
[----:B------:R-:W-:-:S02]  /*c5f0*/  LOP3.LUT R4, R0, 0x60, RZ, 0xc0, !PT ;  /* 0x0000006000047812 */ /* 0x000fc400078ec0ff */
[----:B------:R-:W-:-:S03]  /*c600*/  LOP3.LUT R0, R0, 0x100, RZ, 0xc0, !PT ;  /* 0x0000010000007812 */ /* 0x000fc600078ec0ff */
[----:B------:R-:W-:-:S05]  /*c610*/  IMAD R4, R5, 0x200, R4 ;  /* 0x0000020005047824 */ /* 0x000fca00078e0204 */
[----:B------:R-:W-:Y:S01]  /*c620*/  IADD3 R4, R7, R4, R0 ;  /* 0x0000000407047210 */ /* 0x000fe20007ffe000 */
[C---:B------:R-:W-:Y:S02]  /*c630*/  IMAD.SHL.U32 R0, R19.reuse, 0x80, RZ ;  /* 0x0000008013007824 */ /* 0x040fe400078e00ff */
[----:B------:R-:W-:Y:S02]  /*c640*/  IMAD.SHL.U32 R18, R19, 0x10, RZ ;  /* 0x0000001013127824 */ /* 0x000fe400078e00ff */
[----:B------:R1:W-:Y:S03]  /*c650*/  STL [R1+0x18], R4 ;  /* 0x0000180401007387 */ /* 0x0003e60000100800 */
[----:B------:R-:W-:Y:S02]  /*c660*/  LOP3.LUT R18, R18, 0x70, RZ, 0xc0, !PT ;  /* 0x0000007012127812 */ /* 0x000fe400078ec0ff */
[----:B-1----:R-:W-:-:S05]  /*c670*/  LOP3.LUT R4, R0, 0x380, RZ, 0xc0, !PT ;  /* 0x0000038000047812 */ /* 0x002fca00078ec0ff */
[----:B------:R-:W-:Y:S01]  /*c680*/  IMAD R5, R5, 0x10, R4 ;  /* 0x0000001005057824 */ /* 0x000fe200078e0204 */
[----:B0-----:R-:W-:-:S04]  /*c690*/  ISETP.NE.U32.AND P0, PT, R2, RZ, PT ;  /* 0x000000ff0200720c */ /* 0x001fc80003f05070 */
[----:B------:R-:W-:Y:S02]  /*c6a0*/  LOP3.LUT R5, R5, R18, RZ, 0x3c, !PT ;  /* 0x0000001205057212 */ /* 0x000fe400078e3cff */
[----:B------:R-:W-:Y:S02]  /*c6b0*/  ISETP.NE.AND.EX P2, PT, R3, RZ, PT, P0 ;  /* 0x000000ff0300720c */ /* 0x000fe40003f45300 */
[----:B------:R-:W-:Y:S02]  /*c6c0*/  LOP3.LUT R0, R5, 0xc00, R0, 0xf8, !PT ;  /* 0x00000c0005007812 */ /* 0x000fe400078ef800 */
[----:B------:R-:W-:-:S03]  /*c6d0*/  LOP3.LUT P1, RZ, R19, 0x4, RZ, 0xc0, !PT ;  /* 0x0000000413ff7812 */ /* 0x000fc6000782c0ff */
[----:B------:R0:W-:Y:S02]  /*c6e0*/  STL [R1+0x10], R0 ;  /* 0x0000100001007387 */ /* 0x0001e40000100800 */
[----:B0-----:R-:W-:-:S05]  /*c6f0*/  IMAD.MOV.U32 R0, RZ, RZ, 0x40 ;  /* 0x00000040ff007424 */ /* 0x001fca00078e00ff */
[----:B------:R-:W-:-:S05]  /*c700*/  SEL R0, R0, 0xffffffc0, !P1 ;  /* 0xffffffc000007807 */ /* 0x000fca0004800000 */
[----:B------:R0:W-:Y:S01]  /*c710*/  STL [R1+0x14], R0 ;  /* 0x0000140001007387 */ /* 0x0001e20000100800 */
[----:B------:R-:W-:Y:S01]  /*c720*/  UMOV UR4, 0xffffffff ;  /* 0xffffffff00047882 */ /* 0x000fe20000000000 */
[----:B------:R-:W-:-:S04]  /*c730*/  SHF.R.U32.HI R7, RZ, 0x5, R19 ;  /* 0x00000005ff077819 */ /* 0x000fc80000011613 */
[----:B------:R-:W-:Y:S02]  /*c740*/  LOP3.LUT R7, R7, 0x3, RZ, 0xc0, !PT ;  /* 0x0000000307077812 */ /* 0x000fe400078ec0ff */
[----:B--2---:R-:W-:-:S04]  /*c750*/  LOP3.LUT R6, R6, 0xfffffffe, RZ, 0xc0, !PT ;  /* 0xfffffffe06067812 */ /* 0x004fc800078ec0ff */
[----:B------:R-:W-:Y:S02]  /*c760*/  @P2 LOP3.LUT R6, R6, 0x1, RZ, 0xfc, !PT ;  /* 0x0000000106062812 */ /* 0x000fe400078efcff */
[----:B---3--:R-:W-:Y:S01]  /*c770*/  SHF.R.S32.HI R10, RZ, 0x1f, R9 ;  /* 0x0000001fff0a7819 */ /* 0x008fe20000011409 */
[----:B------:R0:W-:Y:S04]  /*c780*/  STL [R1+0x4], R9 ;  /* 0x0000040901007387 */ /* 0x0001e80000100800 */
[----:B------:R0:W-:Y:S04]  /*c790*/  STL [R1], R6 ;  /* 0x0000000601007387 */ /* 0x0001e80000100800 */
[----:B------:R0:W-:Y:S01]  /*c7a0*/  STL [R1+0xc], R10 ;  /* 0x00000c0a01007387 */ /* 0x0001e20000100800 */
[----:B------:R-:W-:Y:S01]  /*c7b0*/  SEL R16, R9, RZ, !P2 ;  /* 0x000000ff09107207 */ /* 0x000fe20005000000 */
[----:B------:R-:W-:Y:S06]  /*c7c0*/  BRA.DIV UR4, `(.L_x_46) ;  /* 0x0000002e04407947 */ /* 0x000fec000b800000 */
[----:B------:R1:W2:Y:S02]  /*c7d0*/  SHFL.IDX PT, R14, R7, RZ, 0x1f ;  /* 0x00001fff070e7589 */ /* 0x0002a400000e0000 */
.L_x_95:
[----:B------:R-:W-:Y:S01]  /*c7e0*/  PLOP3.LUT P1, PT, PT, PT, PT, 0x8, 0x0 ;  /* 0x000000000000781c */ /* 0x000fe20003f2e170 */
[----:B0-----:R-:W-:Y:S01]  /*c7f0*/  IMAD.MOV.U32 R0, RZ, RZ, R6 ;  /* 0x000000ffff007224 */ /* 0x001fe200078e0006 */
[----:B--2---:R-:W-:-:S04]  /*c800*/  ISETP.NE.AND P0, PT, R14, RZ, PT ;  /* 0x000000ff0e00720c */ /* 0x004fc80003f05270 */
[----:B------:R-:W-:-:S07]  /*c810*/  LOP3.LUT R0, R0, 0xfffffffd, RZ, 0xc0, !PT ;  /* 0xfffffffd00007812 */ /* 0x000fce00078ec0ff */
[----:B------:R-:W-:-:S05]  /*c820*/  @P1 LOP3.LUT R0, R0, 0x2, RZ, 0xfc, !PT ;  /* 0x0000000200001812 */ /* 0x000fca00078efcff */
[----:B------:R0:W-:Y:S01]  /*c830*/  STL [R1], R0 ;  /* 0x0000000001007387 */ /* 0x0001e20000100800 */
[----:B------:R-:W-:Y:S05]  /*c840*/  @P0 BRA `(.L_x_47) ;  /* 0x0000000400280947 */ /* 0x000fea0003800000 */
[----:B------:R-:W-:Y:S01]  /*c850*/  UMOV UR4, 0xffffffff ;  /* 0xffffffff00047882 */ /* 0x000fe20000000000 */
[----:B0-----:R-:W-:Y:S02]  /*c860*/  VIADD R0, R17, 0xffffffff ;  /* 0xffffffff11007836 */ /* 0x001fe40000000000 */
[----:B------:R-:W-:Y:S05]  /*c870*/  BRA.DIV UR4, `(.L_x_48) ;  /* 0x0000002e04347947 */ /* 0x000fea000b800000 */
[----:B------:R-:W-:-:S13]  /*c880*/  ELECT P6, URZ, PT ;  /* 0x00000000003f782f */ /* 0x000fda00038c0000 */
.L_x_98:
[----:B------:R-:W-:Y:S05]  /*c890*/  @!P6 BRA `(.L_x_47) ;  /* 0x000000040014e947 */ /* 0x000fea0003800000 */
[----:B------:R-:W-:Y:S01]  /*c8a0*/  IMAD.MOV.U32 R16, RZ, RZ, R9 ;  /* 0x000000ffff107224 */ /* 0x000fe200078e0009 */
[----:B------:R-:W-:Y:S06]  /*c8b0*/  @!P2 BRA `(.L_x_49) ;  /* 0x000000000044a947 */ /* 0x000fec0003800000 */
[----:B-1----:R-:W0:Y:S01]  /*c8c0*/  LDC R7, c[0x0][0x43c] ;  /* 0x00010f00ff077b82 */ /* 0x002e220000000800 */
[----:B------:R-:W-:Y:S01]  /*c8d0*/  ULDC.64 UR4, c[0x0][0x428] ;  /* 0x00010a0000047ab9 */ /* 0x000fe20000000a00 */
[----:B0-----:R-:W-:-:S13]  /*c8e0*/  ISETP.NE.AND P0, PT, R7, 0x1, PT ;  /* 0x000000010700780c */ /* 0x001fda0003f05270 */
[----:B------:R-:W0:Y:S02]  /*c8f0*/  @P0 LDC.64 R4, c[0x0][0x440] ;  /* 0x00011000ff040b82 */ /* 0x000e240000000a00 */
[----:B0-----:R-:W-:-:S04]  /*c900*/  @P0 IMAD.HI.U32 R6, R0, R4, RZ ;  /* 0x0000000400060227 */ /* 0x001fc800078e00ff */
[----:B------:R-:W-:Y:S01]  /*c910*/  IMAD.MOV.U32 R4, RZ, RZ, R0 ;  /* 0x000000ffff047224 */ /* 0x000fe200078e0000 */
[----:B------:R-:W-:Y:S01]  /*c920*/  @P0 SHF.R.U32.HI R4, RZ, R5, R6 ;  /* 0x00000005ff040219 */ /* 0x000fe20000011606 */
[----:B------:R-:W-:-:S04]  /*c930*/  IMAD R6, R10, UR4, RZ ;  /* 0x000000040a067c24 */ /* 0x000fc8000f8e02ff */
[----:B------:R-:W-:Y:S02]  /*c940*/  IMAD.MOV R5, RZ, RZ, -R4 ;  /* 0x000000ffff057224 */ /* 0x000fe400078e0a04 */
[----:B------:R-:W-:Y:S02]  /*c950*/  IMAD R6, R9, UR5, R6 ;  /* 0x0000000509067c24 */ /* 0x000fe4000f8e0206 */
[----:B------:R-:W-:Y:S01]  /*c960*/  IMAD R0, R7, R5, R0 ;  /* 0x0000000507007224 */ /* 0x000fe200078e0200 */
[----:B------:R-:W-:-:S03]  /*c970*/  SHF.R.S32.HI R5, RZ, 0x1f, R4 ;  /* 0x0000001fff057819 */ /* 0x000fc60000011404 */
[----:B------:R-:W-:-:S04]  /*c980*/  IMAD.WIDE.U32 R4, R9, UR4, R4 ;  /* 0x0000000409047c25 */ /* 0x000fc8000f8e0004 */
[----:B------:R-:W-:Y:S01]  /*c990*/  IMAD.IADD R6, R5, 0x1, R6 ;  /* 0x0000000105067824 */ /* 0x000fe200078e0206 */
[----:B------:R-:W-:-:S04]  /*c9a0*/  LEA R2, P0, R4, R2, 0x2 ;  /* 0x0000000204027211 */ /* 0x000fc800078010ff */
[----:B------:R-:W-:-:S05]  /*c9b0*/  LEA.HI.X R3, R4, R3, R6, 0x2, P0 ;  /* 0x0000000304037211 */ /* 0x000fca00000f1406 */
[----:B------:R0:W5:Y:S04]  /*c9c0*/  LDG.E R16, desc[UR44][R2.64] ;  /* 0x0000002c02107981 */ /* 0x000168000c1e1900 */
.L_x_49:
[----:B0-----:R-:W-:Y:S01]  /*c9d0*/  IMAD.MOV.U32 R2, RZ, RZ, 0x1 ;  /* 0x00000001ff027424 */ /* 0x001fe200078e00ff */
[----:B------:R-:W-:-:S04]  /*c9e0*/  ISETP.NE.AND P1, PT, R8, RZ, PT ;  /* 0x000000ff0800720c */ /* 0x000fc80003f25270 */
[----:B------:R-:W-:-:S04]  /*c9f0*/  SHF.L.U32 R2, R2, 0x1f, RZ ;  /* 0x0000001f02027819 */ /* 0x000fc800000006ff */
[----:B------:R-:W0:Y:S02]  /*ca00*/  SYNCS.PHASECHK.TRANS64.TRYWAIT P0, [UR38+0x2e880], R2 ;  /* 0x02e88002ff0075a7 */ /* 0x000e240008000166 */
[----:B0-----:R-:W-:Y:S05]  /*ca10*/  @!P0 BRA `(.L_x_50) ;  /* 0x0000002800ec8947 */ /* 0x001fea0003800000 */
.L_x_99:
[----:B------:R-:W-:Y:S05]  /*ca20*/  @P1 BRA `(.L_x_51) ;  /* 0x0000000000141947 */ /* 0x000fea0003800000 */
[----:B------:R-:W-:Y:S01]  /*ca30*/  LOP3.LUT P0, RZ, R19, 0x1f, RZ, 0xc0, !PT ;  /* 0x0000001f13ff7812 */ /* 0x000fe2000780c0ff */
[----:B0-----:R-:W-:-:S04]  /*ca40*/  IMAD.MOV.U32 R3, RZ, RZ, 0x7000 ;  /* 0x00007000ff037424 */ /* 0x001fc800078e00ff */
[----:B------:R2:W-:Y:S08]  /*ca50*/  SYNCS.ARRIVE.TRANS64 RZ, [UR38+0x2e870], R3 ;  /* 0x02e87003ffff79a7 */ /* 0x0005f00008000026 */
[----:B--2---:R-:W-:Y:S05]  /*ca60*/  @!P0 BRA `(.L_x_51) ;  /* 0x0000000000048947 */ /* 0x004fea0003800000 */
[----:B------:R-:W-:Y:S01]  /*ca70*/  BPT.TRAP 0x1 ;  /* 0x000000040000795c */ /* 0x000fe20000300000 */
.L_x_51:
[----:B------:R-:W-:Y:S01]  /*ca80*/  IMAD R0, R0, 0xe0, RZ ;  /* 0x000000e000007824 */ /* 0x000fe200078e02ff */
[----:B------:R-:W-:Y:S01]  /*ca90*/  ULDC.64 UR4, c[0x0][0x198] ;  /* 0x0000660000047ab9 */ /* 0x000fe20000000a00 */
[----:B-----5:R-:W-:Y:S01]  /*caa0*/  R2UR UR13, R16 ;  /* 0x00000000100d72ca */ /* 0x020fe200000e0000 */
[----:B------:R-:W-:Y:S02]  /*cab0*/  UIADD3 UR4, UP0, UR4, 0x470, URZ ;  /* 0x0000047004047890 */ /* 0x000fe4000ff1e03f */
[----:B------:R-:W-:Y:S01]  /*cac0*/  R2UR UR11, R0 ;  /* 0x00000000000b72ca */ /* 0x000fe200000e0000 */
[----:B------:R-:W-:Y:S02]  /*cad0*/  UIADD3 UR8, UR38, 0xe400, URZ ;  /* 0x0000e40026087890 */ /* 0x000fe4000fffe03f */
[----:B------:R-:W-:Y:S02]  /*cae0*/  UIADD3 UR9, UR38, 0x2e870, URZ ;  /* 0x0002e87026097890 */ /* 0x000fe4000fffe03f */
[----:B------:R-:W-:Y:S01]  /*caf0*/  UIADD3.X UR5, URZ, UR5, URZ, UP0, !UPT ;  /* 0x000000053f057290 */ /* 0x000fe200087fe43f */
[----:B------:R-:W-:Y:S01]  /*cb00*/  UMOV UR6, 0x0 ;  /* 0x0000000000067882 */ /* 0x000fe20000000000 */
[----:B------:R-:W-:Y:S01]  /*cb10*/  UMOV UR7, 0x14f00000 ;  /* 0x14f0000000077882 */ /* 0x000fe20000000000 */
[----:B------:R-:W-:Y:S01]  /*cb20*/  UMOV UR10, URZ ;  /* 0x0000003f000a7c82 */ /* 0x000fe20008000000 */
[----:B------:R-:W-:-:S05]  /*cb30*/  UMOV UR12, UR36 ;  /* 0x00000024000c7c82 */ /* 0x000fca0008000000 */
[----:B------:R2:W-:Y:S01]  /*cb40*/  UTMALDG.4D [UR8], [UR4], desc[UR6] ;  /* 0x00000608040075b4 */ /* 0x0005e20008019000 */
[----:B------:R-:W3:Y:S02]  /*cb50*/  SYNCS.PHASECHK.TRANS64.TRYWAIT P0, [UR38+0x2e840], R2 ;  /* 0x02e84002ff0075a7 */ /* 0x000ee40008000166 */
[----:B--23--:R-:W-:Y:S05]  /*cb60*/  @!P0 BRA `(.L_x_52) ;  /* 0x0000002800b08947 */ /* 0x00cfea0003800000 */
.L_x_100:
[----:B------:R-:W-:Y:S05]  /*cb70*/  @P1 BRA `(.L_x_53) ;  /* 0x0000000000141947 */ /* 0x000fea0003800000 */
[----:B------:R-:W-:Y:S01]  /*cb80*/  LOP3.LUT P0, RZ, R19, 0x1f, RZ, 0xc0, !PT ;  /* 0x0000001f13ff7812 */ /* 0x000fe2000780c0ff */
[----:B0-----:R-:W-:-:S04]  /*cb90*/  IMAD.MOV.U32 R2, RZ, RZ, 0x7000 ;  /* 0x00007000ff027424 */ /* 0x001fc800078e00ff */
[----:B------:R2:W-:Y:S08]  /*cba0*/  SYNCS.ARRIVE.TRANS64 RZ, [UR38+0x2e830], R2 ;  /* 0x02e83002ffff79a7 */ /* 0x0005f00008000026 */
[----:B--2---:R-:W-:Y:S05]  /*cbb0*/  @!P0 BRA `(.L_x_53) ;  /* 0x0000000000048947 */ /* 0x004fea0003800000 */
[----:B------:R-:W-:Y:S01]  /*cbc0*/  BPT.TRAP 0x1 ;  /* 0x000000040000795c */ /* 0x000fe20000300000 */
.L_x_53:
[----:B0-----:R-:W2:Y:S01]  /*cbd0*/  LDL.LU R2, [R1] ;  /* 0x0000000001027983 */ /* 0x001ea20000300800 */
[----:B------:R-:W-:Y:S01]  /*cbe0*/  PLOP3.LUT P0, PT, PT, PT, PT, 0x80, 0x0 ;  /* 0x000000000000781c */ /* 0x000fe20003f0f070 */
[----:B------:R-:W-:Y:S01]  /*cbf0*/  ULDC.64 UR4, c[0x0][0x198] ;  /* 0x0000660000047ab9 */ /* 0x000fe20000000a00 */
[----:B------:R-:W-:Y:S01]  /*cc00*/  R2UR UR11, R0 ;  /* 0x00000000000b72ca */ /* 0x000fe200000e0000 */
[----:B------:R-:W-:Y:S01]  /*cc10*/  UIADD3 UR4, UP0, UR4, 0x370, URZ ;  /* 0x0000037004047890 */ /* 0x000fe2000ff1e03f */
        /* <DEDUP_REMOVED lines=9> */
[----:B--2---:R-:W-:-:S04]  /*ccb0*/  LOP3.LUT R2, R2, 0xfffffffd, RZ, 0xc0, !PT ;  /* 0xfffffffd02027812 */ /* 0x004fc800078ec0ff */
[----:B------:R-:W-:-:S05]  /*ccc0*/  @P0 LOP3.LUT R2, R2, 0x2, RZ, 0xfc, !PT ;  /* 0x0000000202020812 */ /* 0x000fca00078efcff */
[----:B------:R3:W-:Y:S01]  /*ccd0*/  STL [R1], R2 ;  /* 0x0000000201007387 */ /* 0x0007e20000100800 */
[----:B------:R-:W-:Y:S01]  /*cce0*/  NOP ;  /* 0x0000000000007918 */ /* 0x000fe20000000000 */
.L_x_47:
[----:B------:R-:W-:Y:S05]  /*ccf0*/  WARPSYNC.ALL ;  /* 0x0000000000007948 */ /* 0x000fea0003800000 */
[----:B---3--:R-:W-:Y:S01]  /*cd00*/  UIADD3 UR4, UR38, 0x1c400, URZ ;  /* 0x0001c40026047890 */ /* 0x008fe2000fffe03f */
[----:B------:R-:W-:Y:S03]  /*cd10*/  BAR.SYNC.DEFER_BLOCKING 0x8, 0x180 ;  /* 0x0206000000007b1d */ /* 0x000fe60000010000 */
        /* <DEDUP_REMOVED lines=8> */
[----:B------:R-:W2:Y:S01]  /*cda0*/  LDC.64 R2, c[0x4][R2] ;  /* 0x0100000002027b82 */ /* 0x000ea20000000a00 */
[----:B------:R-:W-:Y:S02]  /*cdb0*/  IMAD.U32 R5, RZ, RZ, UR7 ;  /* 0x00000007ff057e24 */ /* 0x000fe4000f8e00ff */
[----:B------:R-:W-:Y:S02]  /*cdc0*/  IMAD.U32 R6, RZ, RZ, UR8 ;  /* 0x00000008ff067e24 */ /* 0x000fe4000f8e00ff */
[----:B-1----:R-:W-:-:S02]  /*cdd0*/  IMAD.U32 R7, RZ, RZ, UR9 ;  /* 0x00000009ff077e24 */ /* 0x002fc4000f8e00ff */
[----:B------:R-:W-:Y:S02]  /*cde0*/  IMAD.U32 R10, RZ, RZ, UR4 ;  /* 0x00000004ff0a7e24 */ /* 0x000fe4000f8e00ff */
[----:B------:R-:W-:Y:S02]  /*cdf0*/  IMAD.U32 R11, RZ, RZ, UR5 ;  /* 0x00000005ff0b7e24 */ /* 0x000fe4000f8e00ff */
[----:B------:R-:W-:Y:S02]  /*ce00*/  IMAD.MOV.U32 R8, RZ, RZ, 0x70 ;  /* 0x00000070ff087424 */ /* 0x000fe400078e00ff */
[----:B------:R-:W-:Y:S02]  /*ce10*/  IMAD.MOV.U32 R12, RZ, RZ, 0x1 ;  /* 0x00000001ff0c7424 */ /* 0x000fe400078e00ff */
[----:B------:R-:W-:-:S07]  /*ce20*/  IMAD.MOV.U32 R13, RZ, RZ, RZ ;  /* 0x000000ffff0d7224 */ /* 0x000fce00078e00ff */
[----:B------:R-:W-:-:S07]  /*ce30*/  LEPC R20, `(.L_x_54) ;  /* 0x000000001014794e */ /* 0x000fce0000000000 */
[----:B0-2---:R-:W-:Y:S05]  /*ce40*/  CALL.ABS.NOINC R2 ;  /* 0x0000000002007343 */ /* 0x005fea0003c00000 */
.L_x_54:
[----:B------:R-:W2:Y:S01]  /*ce50*/  S2R R4, SR_CTAID.Z ;  /* 0x0000000000047919 */ /* 0x000ea20000002700 */
[----:B------:R-:W3:Y:S01]  /*ce60*/  LDC R8, c[0x0][0x448] ;  /* 0x00011200ff087b82 */ /* 0x000ee20000000800 */
[----:B------:R-:W-:Y:S01]  /*ce70*/  USHF.R.S32.HI UR4, URZ, 0x1f, UR36 ;  /* 0x0000001f3f047899 */ /* 0x000fe20008011424 */
[----:B-1----:R-:W-:Y:S01]  /*ce80*/  LOP3.LUT R7, R19, 0x7f, RZ, 0xc0, !PT ;  /* 0x0000007f13077812 */ /* 0x002fe200078ec0ff */
[----:B------:R-:W-:Y:S01]  /*ce90*/  ULDC.64 UR8, c[0x0][0x2d8] ;  /* 0x0000b60000087ab9 */ /* 0x000fe20000000a00 */
[----:B------:R-:W1:Y:S01]  /*cea0*/  S2R R10, SR_CTAID.X ;  /* 0x00000000000a7919 */ /* 0x000e620000002500 */
[----:B------:R-:W-:Y:S01]  /*ceb0*/  UIMAD UR6, UR4, UR8, URZ ;  /* 0x00000008040672a4 */ /* 0x000fe2000f8e023f */
[----:B------:R-:W-:Y:S01]  /*cec0*/  SHF.R.U32.HI R9, RZ, 0x3, R19 ;  /* 0x00000003ff097819 */ /* 0x000fe20000011613 */
[----:B------:R-:W-:Y:S01]  /*ced0*/  UIMAD.WIDE.U32 UR4, UR36, UR8, URZ ;  /* 0x00000008240472a5 */ /* 0x000fe2000f8e003f */
[----:B------:R-:W0:Y:S01]  /*cee0*/  LDC.64 R2, c[0x0][0x2e0] ;  /* 0x0000b800ff027b82 */ /* 0x000e220000000a00 */
[----:B------:R-:W-:-:S04]  /*cef0*/  UIMAD UR6, UR36, UR9, UR6 ;  /* 0x00000009240672a4 */ /* 0x000fc8000f8e0206 */
[----:B------:R-:W-:Y:S01]  /*cf00*/  UIADD3 UR5, UR5, UR6, URZ ;  /* 0x0000000605057290 */ /* 0x000fe2000fffe03f */
[----:B---3--:R-:W-:Y:S02]  /*cf10*/  ISETP.NE.AND P0, PT, R8, 0x1, PT ;  /* 0x000000010800780c */ /* 0x008fe40003f05270 */
[----:B--2---:R-:W-:-:S05]  /*cf20*/  SHF.R.S32.HI R5, RZ, 0x1f, R4 ;  /* 0x0000001fff057819 */ /* 0x004fca0000011404 */
[----:B0-----:R-:W-:-:S06]  /*cf30*/  IMAD R0, R5, R2, RZ ;  /* 0x0000000205007224 */ /* 0x001fcc00078e02ff */
[----:B------:R-:W0:Y:S01]  /*cf40*/  @P0 LDC R6, c[0x0][0x44c] ;  /* 0x00011300ff060b82 */ /* 0x000e220000000800 */
[----:B------:R-:W-:Y:S01]  /*cf50*/  LEA.HI R5, R7, R18, RZ, 0x1d ;  /* 0x0000001207057211 */ /* 0x000fe200078fe8ff */
[C---:B------:R-:W-:Y:S02]  /*cf60*/  IMAD R0, R4.reuse, R3, R0 ;  /* 0x0000000304007224 */ /* 0x040fe400078e0200 */
[----:B------:R-:W-:Y:S01]  /*cf70*/  IMAD.WIDE.U32 R2, R4, R2, UR4 ;  /* 0x0000000404027e25 */ /* 0x000fe2000f8e0002 */
[----:B------:R-:W-:-:S03]  /*cf80*/  ULDC.64 UR4, c[0x0][0x2d0] ;  /* 0x0000b40000047ab9 */ /* 0x000fc60000000a00 */
[----:B------:R-:W-:Y:S02]  /*cf90*/  IMAD.IADD R3, R3, 0x1, R0 ;  /* 0x0000000103037824 */ /* 0x000fe400078e0200 */
[----:B------:R-:W2:Y:S01]  /*cfa0*/  @P0 LDC R0, c[0x0][0x450] ;  /* 0x00011400ff000b82 */ /* 0x000ea20000000800 */
[----:B-1----:R-:W-:-:S04]  /*cfb0*/  IMAD R5, R10, 0x80, R5 ;  /* 0x000000800a057824 */ /* 0x002fc800078e0205 */
[----:B------:R-:W-:Y:S02]  /*cfc0*/  IMAD.MOV.U32 R4, RZ, RZ, R5 ;  /* 0x000000ffff047224 */ /* 0x000fe400078e0005 */
[----:B0-----:R-:W-:-:S05]  /*cfd0*/  @P0 IMAD.HI.U32 R6, R5, R6, RZ ;  /* 0x0000000605060227 */ /* 0x001fca00078e00ff */
[----:B--2---:R-:W-:-:S05]  /*cfe0*/  @P0 SHF.R.U32.HI R4, RZ, R0, R6 ;  /* 0x00000000ff040219 */ /* 0x004fca0000011606 */
[----:B------:R-:W-:Y:S02]  /*cff0*/  IMAD.MOV R0, RZ, RZ, -R4 ;  /* 0x000000ffff007224 */ /* 0x000fe400078e0a04 */
[----:B------:R-:W-:-:S04]  /*d000*/  IMAD.WIDE.U32 R2, R4, UR4, R2 ;  /* 0x0000000404027c25 */ /* 0x000fc8000f8e0002 */
[----:B------:R-:W-:Y:S01]  /*d010*/  IMAD R0, R8, R0, R5 ;  /* 0x0000000008007224 */ /* 0x000fe200078e0205 */
[----:B------:R-:W-:-:S05]  /*d020*/  SHF.R.S32.HI R5, RZ, 0x1f, R4 ;  /* 0x0000001fff057819 */ /* 0x000fca0000011404 */
[----:B------:R-:W-:-:S04]  /*d030*/  IMAD R5, R5, UR4, RZ ;  /* 0x0000000405057c24 */ /* 0x000fc8000f8e02ff */
[----:B------:R-:W-:Y:S01]  /*d040*/  IMAD R5, R4, UR5, R5 ;  /* 0x0000000504057c24 */ /* 0x000fe2000f8e0205 */
[----:B------:R-:W-:Y:S01]  /*d050*/  SHF.R.S32.HI R4, RZ, 0x1f, R0 ;  /* 0x0000001fff047819 */ /* 0x000fe20000011400 */
[----:B------:R-:W-:Y:S02]  /*d060*/  ULDC.64 UR4, c[0x0][0x2c8] ;  /* 0x0000b20000047ab9 */ /* 0x000fe40000000a00 */
[----:B------:R-:W-:Y:S02]  /*d070*/  IMAD.IADD R3, R3, 0x1, R5 ;  /* 0x0000000103037824 */ /* 0x000fe400078e0205 */
[----:B------:R-:W-:Y:S02]  /*d080*/  IMAD R4, R4, UR4, RZ ;  /* 0x0000000404047c24 */ /* 0x000fe4000f8e02ff */
[----:B------:R-:W-:-:S04]  /*d090*/  IMAD.WIDE.U32 R2, R0, UR4, R2 ;  /* 0x0000000400027c25 */ /* 0x000fc8000f8e0002 */
[----:B------:R-:W-:Y:S01]  /*d0a0*/  IMAD R5, R0, UR5, R4 ;  /* 0x0000000500057c24 */ /* 0x000fe2000f8e0204 */
[----:B------:R-:W-:Y:S01]  /*d0b0*/  ULDC.64 UR4, c[0x0][0x280] ;  /* 0x0000a00000047ab9 */ /* 0x000fe20000000a00 */
[----:B------:R-:W-:Y:S01]  /*d0c0*/  IMAD.SHL.U32 R4, R7, 0x10, RZ ;  /* 0x0000001007047824 */ /* 0x000fe200078e00ff */
[----:B------:R-:W-:Y:S01]  /*d0d0*/  IADD3 R0, P0, R2, UR4, RZ ;  /* 0x0000000402007c10 */ /* 0x000fe2000ff1e0ff */
[----:B------:R-:W-:Y:S01]  /*d0e0*/  IMAD.SHL.U32 R2, R9, 0x10, RZ ;  /* 0x0000001009027824 */ /* 0x000fe200078e00ff */
[----:B------:R-:W-:Y:S02]  /*d0f0*/  ULDC UR4, c[0x0][0x2b8] ;  /* 0x0000ae0000047ab9 */ /* 0x000fe40000000800 */
[----:B------:R-:W-:Y:S01]  /*d100*/  IADD3.X R3, R3, UR5, R5, P0, !PT ;  /* 0x0000000503037c10 */ /* 0x000fe200087fe405 */
[----:B------:R-:W-:Y:S01]  /*d110*/  IMAD.SHL.U32 R5, R9, 0x80, RZ ;  /* 0x0000008009057824 */ /* 0x000fe200078e00ff */
[----:B------:R-:W-:Y:S01]  /*d120*/  ISETP.GE.AND P0, PT, R18, UR4, PT ;  /* 0x0000000412007c0c */ /* 0x000fe2000bf06270 */
[----:B------:R-:W-:-:S03]  /*d130*/  UMOV UR4, 0xffffffff ;  /* 0xffffffff00047882 */ /* 0x000fc60000000000 */
[----:B------:R-:W-:-:S04]  /*d140*/  LOP3.LUT R5, R18, 0x380, R5, 0xf8, !PT ;  /* 0x0000038012057812 */ /* 0x000fc800078ef805 */
[----:B------:R-:W-:-:S04]  /*d150*/  LOP3.LUT R5, R5, 0x70, R2, 0x78, !PT ;  /* 0x0000007005057812 */ /* 0x000fc800078e7802 */
[----:B------:R-:W-:Y:S02]  /*d160*/  LOP3.LUT R4, R5, 0x400, R4, 0xf8, !PT ;  /* 0x0000040005047812 */ /* 0x000fe400078ef804 */
[----:B------:R-:W-:Y:S01]  /*d170*/  SHF.R.U32.HI R5, RZ, 0x3, R7 ;  /* 0x00000003ff057819 */ /* 0x000fe20000011607 */
[----:B------:R-:W-:Y:S06]  /*d180*/  BRA.DIV UR4, `(.L_x_55) ;  /* 0x0000002604407947 */ /* 0x000fec000b800000 */
[----:B------:R-:W0:Y:S01]  /*d190*/  SHFL.IDX PT, R7, R0, RZ, 0x181f ;  /* 0x00181fff00077589 */ /* 0x000e2200000e0000 */
[----:B------:R-:W-:Y:S01]  /*d1a0*/  ULDC UR4, c[0x0][0x288] ;  /* 0x0000a20000047ab9 */ /* 0x000fe20000000800 */
[----:B------:R-:W-:Y:S02]  /*d1b0*/  IMAD R5, R10, 0x80, R5 ;  /* 0x000000800a057824 */ /* 0x000fe400078e0205 */
[----:B------:R-:W1:Y:S01]  /*d1c0*/  SHFL.IDX PT, R6, R3, RZ, 0x181f ;  /* 0x00181fff03067589 */ /* 0x000e6200000e0000 */
[----:B------:R-:W-:Y:S02]  /*d1d0*/  IMAD R2, R8, UR4, RZ ;  /* 0x0000000408027c24 */ /* 0x000fe4000f8e02ff */
[C---:B------:R-:W-:Y:S01]  /*d1e0*/  VIADD R9, R5.reuse, 0x10 ;  /* 0x0000001005097836 */ /* 0x040fe20000000000 */
[----:B------:R-:W2:Y:S02]  /*d1f0*/  SHFL.IDX PT, R14, R0, 0x1, 0x181f ;  /* 0x00381f00000e7f89 */ /* 0x000ea400000e0000 */
[----:B------:R-:W-:-:S13]  /*d200*/  ISETP.GE.AND P1, PT, R5, R2, PT ;  /* 0x000000020500720c */ /* 0x000fda0003f26270 */
[----:B------:R-:W-:Y:S01]  /*d210*/  @!P1 VIADD R8, R4, UR38 ;  /* 0x0000002604089c36 */ /* 0x000fe20008000000 */
[----:B0-----:R-:W-:-:S05]  /*d220*/  @!P1 IADD3 R7, P2, R18, R7, RZ ;  /* 0x0000000712079210 */ /* 0x001fca0007f5e0ff */
[----:B-1----:R-:W-:-:S05]  /*d230*/  @!P1 IMAD.X R6, RZ, RZ, R6, P2 ;  /* 0x000000ffff069224 */ /* 0x002fca00010e0606 */
[----:B------:R-:W-:-:S04]  /*d240*/  @!P1 LOP3.LUT R7, R7, R6, RZ, 0x3c, !PT ;  /* 0x0000000607079212 */ /* 0x000fc800078e3cff */
[----:B------:R-:W-:-:S04]  /*d250*/  @!P1 LOP3.LUT R6, R7, R6, RZ, 0x3c, !PT ;  /* 0x0000000607069212 */ /* 0x000fc800078e3cff */
[----:B------:R-:W-:-:S05]  /*d260*/  @!P1 LOP3.LUT R7, R7, R6, RZ, 0x3c, !PT ;  /* 0x0000000607079212 */ /* 0x000fca00078e3cff */
[----:B------:R0:W-:Y:S01]  /*d270*/  @!P1 LDGSTS.E.BYPASS.LTC128B.128 [R8+0x1c400], desc[UR44][R6.64], !P0 ;  /* 0x1c40000006089fae */ /* 0x0001e2000c101d6c */
[----:B------:R-:W-:Y:S01]  /*d280*/  ISETP.GE.AND P1, PT, R9, R2, PT ;  /* 0x000000020900720c */ /* 0x000fe20003f26270 */
[----:B------:R-:W-:Y:S02]  /*d290*/  VIADD R9, R5, 0x20 ;  /* 0x0000002005097836 */ /* 0x000fe40000000000 */
[----:B0-----:R-:W0:Y:S10]  /*d2a0*/  SHFL.IDX PT, R6, R3, 0x1, 0x181f ;  /* 0x00381f0003067f89 */ /* 0x001e3400000e0000 */
[----:B--2---:R-:W-:Y:S01]  /*d2b0*/  @!P1 IADD3 R7, P2, R18, R14, RZ ;  /* 0x0000000e12079210 */ /* 0x004fe20007f5e0ff */
[----:B------:R-:W-:Y:S01]  /*d2c0*/  @!P1 VIADD R8, R4, UR38 ;  /* 0x0000002604089c36 */ /* 0x000fe20008000000 */
[----:B------:R-:W1:Y:S03]  /*d2d0*/  SHFL.IDX PT, R14, R0, 0x2, 0x181f ;  /* 0x00581f00000e7f89 */ /* 0x000e6600000e0000 */
[----:B0-----:R-:W-:-:S05]  /*d2e0*/  @!P1 IMAD.X R6, RZ, RZ, R6, P2 ;  /* 0x000000ffff069224 */ /* 0x001fca00010e0606 */
[----:B------:R-:W-:-:S04]  /*d2f0*/  @!P1 LOP3.LUT R7, R7, R6, RZ, 0x3c, !PT ;  /* 0x0000000607079212 */ /* 0x000fc800078e3cff */
[----:B------:R-:W-:-:S04]  /*d300*/  @!P1 LOP3.LUT R6, R7, R6, RZ, 0x3c, !PT ;  /* 0x0000000607069212 */ /* 0x000fc800078e3cff */
[----:B------:R-:W-:-:S05]  /*d310*/  @!P1 LOP3.LUT R7, R7, R6, RZ, 0x3c, !PT ;  /* 0x0000000607079212 */ /* 0x000fca00078e3cff */
[----:B------:R0:W-:Y:S01]  /*d320*/  @!P1 LDGSTS.E.BYPASS.LTC128B.128 [R8+0x1cc00], desc[UR44][R6.64], !P0 ;  /* 0x1cc0000006089fae */ /* 0x0001e2000c101d6c */
[----:B------:R-:W-:Y:S01]  /*d330*/  ISETP.GE.AND P1, PT, R9, R2, PT ;  /* 0x000000020900720c */ /* 0x000fe20003f26270 */
[----:B------:R-:W-:Y:S02]  /*d340*/  VIADD R9, R5, 0x30 ;  /* 0x0000003005097836 */ /* 0x000fe40000000000 */
[----:B0-----:R-:W0:Y:S10]  /*d350*/  SHFL.IDX PT, R6, R3, 0x2, 0x181f ;  /* 0x00581f0003067f89 */ /* 0x001e3400000e0000 */
[----:B-1----:R-:W-:Y:S01]  /*d360*/  @!P1 IADD3 R7, P2, R18, R14, RZ ;  /* 0x0000000e12079210 */ /* 0x002fe20007f5e0ff */
        /* <DEDUP_REMOVED lines=34> */
[----:B------:R-:W-:Y:S03]  /*d590*/  SHFL.IDX PT, R14, R0, 0x7, 0x181f ;  /* 0x00f81f00000e7f89 */ /* 0x000fe600000e0000 */
[----:B0-----:R-:W-:-:S05]  /*d5a0*/  @!P1 IMAD.X R6, RZ, RZ, R6, P2 ;  /* 0x000000ffff069224 */ /* 0x001fca00010e0606 */
[----:B------:R-:W-:-:S04]  /*d5b0*/  @!P1 LOP3.LUT R7, R7, R6, RZ, 0x3c, !PT ;  /* 0x0000000607079212 */ /* 0x000fc800078e3cff */
[----:B------:R-:W-:-:S04]  /*d5c0*/  @!P1 LOP3.LUT R6, R7, R6, RZ, 0x3c, !PT ;  /* 0x0000000607069212 */ /* 0x000fc800078e3cff */
[----:B------:R-:W-:-:S05]  /*d5d0*/  @!P1 LOP3.LUT R7, R7, R6, RZ, 0x3c, !PT ;  /* 0x0000000607079212 */ /* 0x000fca00078e3cff */
[----:B------:R0:W-:Y:S01]  /*d5e0*/  @!P1 LDGSTS.E.BYPASS.LTC128B.128 [R8+0x1ec00], desc[UR44][R6.64], !P0 ;  /* 0x1ec0000006089fae */ /* 0x0001e2000c101d6c */
[----:B------:R-:W-:-:S03]  /*d5f0*/  ISETP.GE.AND P1, PT, R9, R2, PT ;  /* 0x000000020900720c */ /* 0x000fc60003f26270 */
[----:B0-----:R-:W0:Y:S10]  /*d600*/  SHFL.IDX PT, R7, R0, 0x6, 0x181f ;  /* 0x00d81f0000077f89 */ /* 0x001e3400000e0000 */
[----:B------:R-:W-:Y:S01]  /*d610*/  @!P1 VIADD R8, R4, UR38 ;  /* 0x0000002604089c36 */ /* 0x000fe20008000000 */
[----:B------:R-:W1:Y:S04]  /*d620*/  SHFL.IDX PT, R6, R3, 0x6, 0x181f ;  /* 0x00d81f0003067f89 */ /* 0x000e6800000e0000 */
[----:B------:R-:W2:Y:S01]  /*d630*/  SHFL.IDX PT, R3, R3, 0x7, 0x181f ;  /* 0x00f81f0003037f89 */ /* 0x000ea200000e0000 */
[----:B0-----:R-:W-:-:S05]  /*d640*/  @!P1 IADD3 R7, P2, R18, R7, RZ ;  /* 0x0000000712079210 */ /* 0x001fca0007f5e0ff */
[----:B-1----:R-:W-:-:S05]  /*d650*/  @!P1 IMAD.X R6, RZ, RZ, R6, P2 ;  /* 0x000000ffff069224 */ /* 0x002fca00010e0606 */
[----:B------:R-:W-:-:S04]  /*d660*/  @!P1 LOP3.LUT R7, R7, R6, RZ, 0x3c, !PT ;  /* 0x0000000607079212 */ /* 0x000fc800078e3cff */
[----:B------:R-:W-:-:S04]  /*d670*/  @!P1 LOP3.LUT R6, R7, R6, RZ, 0x3c, !PT ;  /* 0x0000000607069212 */ /* 0x000fc800078e3cff */
[----:B------:R-:W-:-:S05]  /*d680*/  @!P1 LOP3.LUT R7, R7, R6, RZ, 0x3c, !PT ;  /* 0x0000000607079212 */ /* 0x000fca00078e3cff */
[----:B--2---:R0:W-:Y:S02]  /*d690*/  @!P1 LDGSTS.E.BYPASS.LTC128B.128 [R8+0x1f400], desc[UR44][R6.64], !P0 ;  /* 0x1f40000006089fae */ /* 0x0041e4000c101d6c */
.L_x_117:
[----:B------:R-:W-:Y:S02]  /*d6a0*/  VIADD R5, R5, 0x70 ;  /* 0x0000007005057836 */ /* 0x000fe40000000000 */
[----:B------:R-:W-:-:S03]  /*d6b0*/  IMAD.MOV.U32 R0, RZ, RZ, 0x1 ;  /* 0x00000001ff007424 */ /* 0x000fc600078e00ff */
[----:B------:R-:W-:Y:S02]  /*d6c0*/  ISETP.GE.AND P1, PT, R5, R2, PT ;  /* 0x000000020500720c */ /* 0x000fe40003f26270 */
[----:B------:R-:W-:-:S11]  /*d6d0*/  SHF.L.U32 R0, R0, 0x1f, RZ ;  /* 0x0000001f00007819 */ /* 0x000fd600000006ff */
[----:B------:R-:W-:Y:S01]  /*d6e0*/  @!P1 IADD3 R2, P2, R18, R14, RZ ;  /* 0x0000000e12029210 */ /* 0x000fe20007f5e0ff */
[----:B------:R-:W-:-:S04]  /*d6f0*/  @!P1 VIADD R5, R4, UR38 ;  /* 0x0000002604059c36 */ /* 0x000fc80008000000 */
[----:B------:R-:W-:-:S05]  /*d700*/  @!P1 IMAD.X R3, RZ, RZ, R3, P2 ;  /* 0x000000ffff039224 */ /* 0x000fca00010e0603 */
[----:B------:R-:W-:Y:S01]  /*d710*/  @!PT LDS RZ, [RZ] ;  /* 0x00000000fffff984 */ /* 0x000fe20000000800 */
[----:B------:R-:W-:Y:S01]  /*d720*/  @!PT LDS RZ, [RZ] ;  /* 0x00000000fffff984 */ /* 0x000fe20000000800 */
[----:B------:R-:W-:Y:S01]  /*d730*/  @!PT LDS RZ, [RZ] ;  /* 0x00000000fffff984 */ /* 0x000fe20000000800 */
[----:B------:R1:W-:Y:S01]  /*d740*/  @!P1 LDGSTS.E.BYPASS.LTC128B.128 [R5+0x1fc00], desc[UR44][R2.64], !P0 ;  /* 0x1fc0000002059fae */ /* 0x0003e2000c101d6c */
[----:B------:R-:W-:Y:S01]  /*d750*/  NOP ;  /* 0x0000000000007918 */ /* 0x000fe20000000000 */
[----:B------:R-:W-:Y:S02]  /*d760*/  SYNCS.ARRIVE.TRANS64.RED.A0T1 RZ, [UR38+0x2e800], RZ ;  /* 0x02e800ffffff79a7 */ /* 0x000fe40008200426 */
[----:B------:R-:W-:Y:S01]  /*d770*/  ARRIVES.LDGSTSBAR.64.TRANSCNT [UR38+0x2e800] ;  /* 0x02e80000ff0079b0 */ /* 0x000fe20008000aa6 */
[----:B------:R-:W-:-:S03]  /*d780*/  NOP ;  /* 0x0000000000007918 */ /* 0x000fc60000000000 */
[----:B0-----:R-:W2:Y:S01]  /*d790*/  LDL R6, [R1+0x8] ;  /* 0x0000080001067983 */ /* 0x001ea20000100800 */
[----:B------:R-:W-:Y:S01]  /*d7a0*/  SYNCS.ARRIVE.TRANS64.A1T0 RZ, [UR38+0x2e800], RZ ;  /* 0x02e800ffffff79a7 */ /* 0x000fe20008100026 */
[----:B------:R-:W-:Y:S01]  /*d7b0*/  VIADD R17, R17, 0xfffffffe ;  /* 0xfffffffe11117836 */ /* 0x000fe20000000000 */
[----:B------:R-:W0:Y:S04]  /*d7c0*/  SYNCS.PHASECHK.TRANS64.TRYWAIT P0, [UR38+0x2e820], R0 ;  /* 0x02e82000ff0075a7 */ /* 0x000e280008000166 */
[----:B--2---:R-:W-:Y:S01]  /*d7d0*/  ISETP.GE.AND P1, PT, R17, R6, PT ;  /* 0x000000061100720c */ /* 0x004fe20003f26270 */
[----:B01----:R-:W-:-:S12]  /*d7e0*/  @!P0 BRA `(.L_x_56) ;  /* 0x0000002800548947 */ /* 0x003fd80003800000 */
.L_x_118:
[----:B------:R-:W-:Y:S01]  /*d7f0*/  IMAD.MOV.U32 R20, RZ, RZ, 0x1 ;  /* 0x00000001ff147424 */ /* 0x000fe200078e00ff */
[----:B------:R-:W-:Y:S06]  /*d800*/  @!P1 BRA `(.L_x_57) ;  /* 0x0000000c00c89947 */ /* 0x000fec0003800000 */
[----:B------:R-:W2:Y:S01]  /*d810*/  LDL R2, [R1+0x1c] ;  /* 0x00001c0001027983 */ /* 0x000ea20000100800 */
[----:B0-----:R-:W-:Y:S02]  /*d820*/  IMAD.MOV.U32 R0, RZ, RZ, 0x1 ;  /* 0x00000001ff007424 */ /* 0x001fe400078e00ff */
[----:B------:R-:W-:Y:S01]  /*d830*/  IMAD.MOV.U32 R6, RZ, RZ, RZ ;  /* 0x000000ffff067224 */ /* 0x000fe200078e00ff */
[C---:B--2---:R-:W-:Y:S02]  /*d840*/  LOP3.LUT R3, R2.reuse, 0x1, RZ, 0xfc, !PT ;  /* 0x0000000102037812 */ /* 0x044fe400078efcff */
[----:B------:R-:W-:-:S03]  /*d850*/  LOP3.LUT R21, R2, 0x2, RZ, 0xfc, !PT ;  /* 0x0000000202157812 */ /* 0x000fc600078efcff */
[----:B------:R0:W-:Y:S04]  /*d860*/  STL [R1+0x20], R3 ;  /* 0x0000200301007387 */ /* 0x0001e80000100800 */
.L_x_74:
[----:B------:R-:W2:Y:S01]  /*d870*/  LDL R2, [R1] ;  /* 0x0000000001027983 */ /* 0x000ea20000100800 */
[----:B------:R-:W-:Y:S01]  /*d880*/  VIADD R19, R6, 0x1 ;  /* 0x0000000106137836 */ /* 0x000fe20000000000 */
[----:B------:R-:W-:Y:S04]  /*d890*/  BSSY B0, `(.L_x_58) ;  /* 0x0000066000007945 */ /* 0x000fe80003800000 */
[----:B------:R-:W-:-:S04]  /*d8a0*/  ISETP.NE.AND P0, PT, R19, 0x2, PT ;  /* 0x000000021300780c */ /* 0x000fc80003f05270 */
[----:B0-----:R-:W-:Y:S02]  /*d8b0*/  SEL R3, RZ, 0x1, P0 ;  /* 0x00000001ff037807 */ /* 0x001fe40000000000 */
[----:B------:R-:W-:Y:S02]  /*d8c0*/  SEL R19, R19, RZ, P0 ;  /* 0x000000ff13137207 */ /* 0x000fe40000000000 */
[----:B------:R-:W-:Y:S02]  /*d8d0*/  LOP3.LUT R20, R0, R3, RZ, 0x3c, !PT ;  /* 0x0000000300147212 */ /* 0x000fe400078e3cff */
[----:B--2---:R-:W-:-:S13]  /*d8e0*/  LOP3.LUT P1, RZ, R2, 0x2, RZ, 0xc0, !PT ;  /* 0x0000000202ff7812 */ /* 0x004fda000782c0ff */
[----:B------:R-:W-:Y:S05]  /*d8f0*/  @!P1 BRA `(.L_x_59) ;  /* 0x00000004007c9947 */ /* 0x000fea0003800000 */
[----:B------:R-:W-:Y:S01]  /*d900*/  LOP3.LUT P1, RZ, R2, 0x1, RZ, 0xc0, !PT ;  /* 0x0000000102ff7812 */ /* 0x000fe2000782c0ff */
[----:B------:R-:W-:-:S12]  /*d910*/  IMAD.MOV.U32 R7, RZ, RZ, R17 ;  /* 0x000000ffff077224 */ /* 0x000fd800078e0011 */
[----:B------:R-:W-:Y:S05]  /*d920*/  @!P1 BRA `(.L_x_60) ;  /* 0x0000000000509947 */ /* 0x000fea0003800000 */
[----:B------:R-:W2:Y:S01]  /*d930*/  LDL R8, [R1+0xc] ;  /* 0x00000c0001087983 */ /* 0x000ea20000100800 */
[----:B------:R-:W0:Y:S01]  /*d940*/  LDC R7, c[0x0][0x43c] ;  /* 0x00010f00ff077b82 */ /* 0x000e220000000800 */
[----:B------:R-:W-:Y:S02]  /*d950*/  ULDC.64 UR4, c[0x0][0x428] ;  /* 0x00010a0000047ab9 */ /* 0x000fe40000000a00 */
[----:B------:R-:W3:Y:S01]  /*d960*/  LDL R9, [R1+0x4] ;  /* 0x0000040001097983 */ /* 0x000ee20000100800 */
[----:B0-----:R-:W-:-:S13]  /*d970*/  ISETP.NE.AND P0, PT, R7, 0x1, PT ;  /* 0x000000010700780c */ /* 0x001fda0003f05270 */
[----:B------:R-:W0:Y:S02]  /*d980*/  @P0 LDC.64 R2, c[0x0][0x440] ;  /* 0x00011000ff020b82 */ /* 0x000e240000000a00 */
[----:B0-----:R-:W-:-:S04]  /*d990*/  @P0 IMAD.HI.U32 R4, R17, R2, RZ ;  /* 0x0000000211040227 */ /* 0x001fc800078e00ff */
[----:B------:R-:W-:Y:S01]  /*d9a0*/  IMAD.MOV.U32 R2, RZ, RZ, R17 ;  /* 0x000000ffff027224 */ /* 0x000fe200078e0011 */
[----:B------:R-:W-:-:S04]  /*d9b0*/  @P0 SHF.R.U32.HI R2, RZ, R3, R4 ;  /* 0x00000003ff020219 */ /* 0x000fc80000011604 */
[--C-:B------:R-:W-:Y:S01]  /*d9c0*/  SHF.R.S32.HI R3, RZ, 0x1f, R2.reuse ;  /* 0x0000001fff037819 */ /* 0x100fe20000011402 */
[----:B------:R-:W-:-:S04]  /*d9d0*/  IMAD.MOV R4, RZ, RZ, -R2 ;  /* 0x000000ffff047224 */ /* 0x000fc800078e0a02 */
[----:B------:R-:W-:Y:S02]  /*d9e0*/  IMAD R7, R7, R4, R17 ;  /* 0x0000000407077224 */ /* 0x000fe400078e0211 */
[----:B------:R-:W0:Y:S01]  /*d9f0*/  LDC.64 R4, c[0x0][0x418] ;  /* 0x00010600ff047b82 */ /* 0x000e220000000a00 */
[----:B--2---:R-:W-:-:S04]  /*da00*/  IMAD R8, R8, UR4, RZ ;  /* 0x0000000408087c24 */ /* 0x004fc8000f8e02ff */
[C---:B---3--:R-:W-:Y:S02]  /*da10*/  IMAD R8, R9.reuse, UR5, R8 ;  /* 0x0000000509087c24 */ /* 0x048fe4000f8e0208 */
[----:B------:R-:W-:-:S04]  /*da20*/  IMAD.WIDE.U32 R2, R9, UR4, R2 ;  /* 0x0000000409027c25 */ /* 0x000fc8000f8e0002 */
[----:B------:R-:W-:Y:S01]  /*da30*/  IMAD.IADD R8, R8, 0x1, R3 ;  /* 0x0000000108087824 */ /* 0x000fe200078e0203 */
[----:B0-----:R-:W-:-:S04]  /*da40*/  LEA R4, P0, R2, R4, 0x2 ;  /* 0x0000000402047211 */ /* 0x001fc800078010ff */
[----:B------:R-:W-:-:S05]  /*da50*/  LEA.HI.X R5, R2, R5, R8, 0x2, P0 ;  /* 0x0000000502057211 */ /* 0x000fca00000f1408 */
[----:B------:R0:W5:Y:S04]  /*da60*/  LDG.E R16, desc[UR44][R4.64] ;  /* 0x0000002c04107981 */ /* 0x000168000c1e1900 */
.L_x_60:
[----:B0-----:R-:W-:Y:S01]  /*da70*/  LEA R4, R19, UR38, 0x3 ;  /* 0x0000002613047c11 */ /* 0x001fe2000f8e18ff */
[----:B------:R-:W0:Y:S01]  /*da80*/  S2R R2, SR_TID.X ;  /* 0x0000000000027919 */ /* 0x000e220000002100 */
[----:B------:R-:W-:-:S04]  /*da90*/  SHF.L.U32 R3, R20, 0x1f, RZ ;  /* 0x0000001f14037819 */ /* 0x000fc800000006ff */
[----:B------:R-:W1:Y:S01]  /*daa0*/  SYNCS.PHASECHK.TRANS64.TRYWAIT P0, [R4+URZ+0x2e880], R3 ;  /* 0x02e88003040075a7 */ /* 0x000e62000800017f */
[----:B0-----:R-:W-:-:S04]  /*dab0*/  LOP3.LUT R2, R2, 0x7f, RZ, 0xc0, !PT ;  /* 0x0000007f02027812 */ /* 0x001fc800078ec0ff */
[----:B------:R-:W-:Y:S01]  /*dac0*/  ISETP.NE.AND P1, PT, R2, RZ, PT ;  /* 0x000000ff0200720c */ /* 0x000fe20003f25270 */
[----:B-1----:R-:W-:-:S12]  /*dad0*/  @!P0 BRA `(.L_x_61) ;  /* 0x0000002400b08947 */ /* 0x002fd80003800000 */
.L_x_119:
[----:B------:R-:W-:Y:S04]  /*dae0*/  BSSY B1, `(.L_x_62) ;  /* 0x0000009000017945 */ /* 0x000fe80003800000 */
[----:B------:R-:W-:Y:S05]  /*daf0*/  @P1 BRA `(.L_x_63) ;  /* 0x00000000001c1947 */ /* 0x000fea0003800000 */
[----:B------:R-:W1:Y:S01]  /*db00*/  S2R R5, SR_TID.X ;  /* 0x0000000000057919 */ /* 0x000e620000002100 */
[----:B------:R-:W-:-:S04]  /*db10*/  IMAD.MOV.U32 R2, RZ, RZ, 0x7000 ;  /* 0x00007000ff027424 */ /* 0x000fc800078e00ff */
[----:B------:R2:W-:Y:S01]  /*db20*/  SYNCS.ARRIVE.TRANS64 RZ, [R4+URZ+0x2e870], R2 ;  /* 0x02e8700204ff79a7 */ /* 0x0005e2000800003f */
[----:B-1----:R-:W-:-:S04]  /*db30*/  LOP3.LUT R5, R5, 0x1f, RZ, 0xc0, !PT ;  /* 0x0000001f05057812 */ /* 0x002fc800078ec0ff */
[----:B------:R-:W-:-:S13]  /*db40*/  ISETP.NE.AND P0, PT, R5, RZ, PT ;  /* 0x000000ff0500720c */ /* 0x000fda0003f05270 */
[----:B--2---:R-:W-:Y:S05]  /*db50*/  @!P0 BRA `(.L_x_63) ;  /* 0x0000000000048947 */ /* 0x004fea0003800000 */
[----:B------:R-:W-:Y:S01]  /*db60*/  BPT.TRAP 0x1 ;  /* 0x000000040000795c */ /* 0x000fe20000300000 */
.L_x_63:
[----:B------:R-:W-:Y:S05]  /*db70*/  BSYNC B1 ;  /* 0x0000000000017941 */ /* 0x000fea0003800000 */
.L_x_62:
[----:B------:R-:W-:Y:S01]  /*db80*/  IMAD.U32 R2, RZ, RZ, UR38 ;  /* 0x00000026ff027e24 */ /* 0x000fe2000f8e00ff */
[----:B------:R-:W-:Y:S01]  /*db90*/  R2UR UR33, R4 ;  /* 0x00000000042172ca */ /* 0x000fe200000e0000 */
[----:B------:R-:W-:Y:S01]  /*dba0*/  IMAD R5, R7, 0xe0, RZ ;  /* 0x000000e007057824 */ /* 0x000fe200078e02ff */
[----:B------:R-:W-:Y:S01]  /*dbb0*/  ULDC.64 UR4, c[0x0][0x198] ;  /* 0x0000660000047ab9 */ /* 0x000fe20000000a00 */
[----:B------:R-:W-:Y:S01]  /*dbc0*/  IMAD R2, R19, 0x7000, R2 ;  /* 0x0000700013027824 */ /* 0x000fe200078e0202 */
[----:B------:R-:W-:Y:S01]  /*dbd0*/  UIADD3 UR4, UP0, UR4, 0x470, URZ ;  /* 0x0000047004047890 */ /* 0x000fe2000ff1e03f */
[----:B------:R-:W-:Y:S01]  /*dbe0*/  IMAD.MOV.U32 R7, RZ, RZ, RZ ;  /* 0x000000ffff077224 */ /* 0x000fe200078e00ff */
[----:B------:R-:W-:Y:S01]  /*dbf0*/  R2UR UR35, R5 ;  /* 0x00000000052372ca */ /* 0x000fe200000e0000 */
[----:B------:R-:W-:Y:S01]  /*dc00*/  UMOV UR6, 0x0 ;  /* 0x0000000000067882 */ /* 0x000fe20000000000 */
[----:B------:R-:W-:Y:S01]  /*dc10*/  R2UR UR32, R2 ;  /* 0x00000000022072ca */ /* 0x000fe200000e0000 */
[----:B------:R-:W-:Y:S01]  /*dc20*/  UIADD3.X UR5, URZ, UR5, URZ, UP0, !UPT ;  /* 0x000000053f057290 */ /* 0x000fe200087fe43f */
[----:B------:R-:W-:Y:S01]  /*dc30*/  R2UR UR34, R7 ;  /* 0x00000000072272ca */ /* 0x000fe200000e0000 */
[----:B------:R-:W-:Y:S01]  /*dc40*/  UMOV UR7, 0x14f00000 ;  /* 0x14f0000000077882 */ /* 0x000fe20000000000 */
[----:B------:R-:W-:Y:S01]  /*dc50*/  PLOP3.LUT P0, PT, PT, PT, PT, 0x80, 0x0 ;  /* 0x000000000000781c */ /* 0x000fe20003f0f070 */
[----:B------:R-:W-:-:S08]  /*dc60*/  UIADD3 UR33, UR33, 0x2e870, URZ ;  /* 0x0002e87021217890 */ /* 0x000fd0000fffe03f */
[----:B------:R-:W-:-:S12]  /*dc70*/  UIADD3 UR32, UR32, 0xe400, URZ ;  /* 0x0000e40020207890 */ /* 0x000fd8000fffe03f */
.L_x_64:
[----:B------:R-:W-:-:S13]  /*dc80*/  @P0 ELECT P2, URZ, PT ;  /* 0x00000000003f082f */ /* 0x000fda0003840000 */
[----:B-----5:R-:W-:Y:S02]  /*dc90*/  @P2 R2UR UR37, R16 ;  /* 0x00000000102522ca */ /* 0x020fe400000e0000 */
[----:B------:R-:W-:-:S11]  /*dca0*/  @P2 PLOP3.LUT P0, PT, P2, PT, PT, 0x8, 0x0 ;  /* 0x000000000000281c */ /* 0x000fd6000170e170 */
[----:B------:R1:W-:Y:S01]  /*dcb0*/  UTMALDG.4D [UR32], [UR4], desc[UR6] ;  /* 0x00000620040075b4 */ /* 0x0003e20008019000 */
[----:B------:R-:W-:Y:S01]  /*dcc0*/  PLOP3.LUT P2, PT, PT, PT, PT, 0x8, 0x0 ;  /* 0x000000000000781c */ /* 0x000fe20003f4e170 */
[----:B-1----:R-:W-:-:S12]  /*dcd0*/  @P0 BRA.U.ANY `(.L_x_64) ;  /* 0xfffffffd00e80947 */ /* 0x002fd8000393ffff */
[----:B------:R-:W1:Y:S02]  /*dce0*/  SYNCS.PHASECHK.TRANS64.TRYWAIT P0, [R4+URZ+0x2e840], R3 ;  /* 0x02e84003040075a7 */ /* 0x000e64000800017f */
[----:B-1----:R-:W-:Y:S05]  /*dcf0*/  @!P0 BRA `(.L_x_65) ;  /* 0x00000024003c8947 */ /* 0x002fea0003800000 */
.L_x_120:
[----:B------:R-:W-:Y:S01]  /*dd00*/  BSSY B1, `(.L_x_66) ;  /* 0x000000b000017945 */ /* 0x000fe20003800000 */
[----:B------:R-:W-:Y:S02]  /*dd10*/  IMAD.MOV.U32 R8, RZ, RZ, 0x0 ;  /* 0x00000000ff087424 */ /* 0x000fe400078e00ff */
[----:B------:R-:W-:Y:S01]  /*dd20*/  IMAD.MOV.U32 R9, RZ, RZ, 0x14f00000 ;  /* 0x14f00000ff097424 */ /* 0x000fe200078e00ff */
[----:B------:R-:W-:Y:S06]  /*dd30*/  @P1 BRA `(.L_x_67) ;  /* 0x00000000001c1947 */ /* 0x000fec0003800000 */
[----:B------:R-:W2:Y:S01]  /*dd40*/  S2R R10, SR_TID.X ;  /* 0x00000000000a7919 */ /* 0x000ea20000002100 */
[----:B01----:R-:W-:-:S04]  /*dd50*/  IMAD.MOV.U32 R3, RZ, RZ, 0x7000 ;  /* 0x00007000ff037424 */ /* 0x003fc800078e00ff */
[----:B------:R3:W-:Y:S01]  /*dd60*/  SYNCS.ARRIVE.TRANS64 RZ, [R4+URZ+0x2e830], R3 ;  /* 0x02e8300304ff79a7 */ /* 0x0007e2000800003f */
[----:B--2---:R-:W-:-:S04]  /*dd70*/  LOP3.LUT R10, R10, 0x1f, RZ, 0xc0, !PT ;  /* 0x0000001f0a0a7812 */ /* 0x004fc800078ec0ff */
[----:B------:R-:W-:-:S13]  /*dd80*/  ISETP.NE.AND P0, PT, R10, RZ, PT ;  /* 0x000000ff0a00720c */ /* 0x000fda0003f05270 */
[----:B---3--:R-:W-:Y:S05]  /*dd90*/  @!P0 BRA `(.L_x_67) ;  /* 0x0000000000048947 */ /* 0x008fea0003800000 */
[----:B------:R-:W-:Y:S01]  /*dda0*/  BPT.TRAP 0x1 ;  /* 0x000000040000795c */ /* 0x000fe20000300000 */
.L_x_67:
[----:B------:R-:W-:Y:S05]  /*ddb0*/  BSYNC B1 ;  /* 0x0000000000017941 */ /* 0x000fea0003800000 */
.L_x_66:
[----:B------:R-:W-:Y:S01]  /*ddc0*/  R2UR UR8, R2 ;  /* 0x00000000020872ca */ /* 0x000fe200000e0000 */
[----:B------:R-:W-:Y:S01]  /*ddd0*/  ULDC.64 UR4, c[0x0][0x198] ;  /* 0x0000660000047ab9 */ /* 0x000fe20000000a00 */
[----:B------:R-:W-:Y:S01]  /*dde0*/  R2UR UR9, R4 ;  /* 0x00000000040972ca */ /* 0x000fe200000e0000 */
[----:B------:R-:W-:Y:S01]  /*ddf0*/  UIADD3 UR4, UP0, UR4, 0x370, URZ ;  /* 0x0000037004047890 */ /* 0x000fe2000ff1e03f */
[----:B------:R-:W-:Y:S02]  /*de00*/  R2UR UR6, R8 ;  /* 0x00000000080672ca */ /* 0x000fe400000e0000 */
[----:B------:R-:W-:Y:S01]  /*de10*/  R2UR UR7, R9 ;  /* 0x00000000090772ca */ /* 0x000fe200000e0000 */
[----:B------:R-:W-:Y:S01]  /*de20*/  UIADD3.X UR5, URZ, UR5, URZ, UP0, !UPT ;  /* 0x000000053f057290 */ /* 0x000fe200087fe43f */
[----:B------:R-:W-:Y:S02]  /*de30*/  R2UR UR10, R7 ;  /* 0x00000000070a72ca */ /* 0x000fe400000e0000 */
[----:B------:R-:W-:-:S02]  /*de40*/  R2UR UR11, R5 ;  /* 0x00000000050b72ca */ /* 0x000fc400000e0000 */
[----:B------:R-:W-:Y:S01]  /*de50*/  PLOP3.LUT P0, PT, PT, PT, PT, 0x80, 0x0 ;  /* 0x000000000000781c */ /* 0x000fe20003f0f070 */
[----:B------:R-:W-:Y:S02]  /*de60*/  UIADD3 UR8, UR8, 0x20400, URZ ;  /* 0x0002040008087890 */ /* 0x000fe4000fffe03f */
[----:B------:R-:W-:-:S12]  /*de70*/  UIADD3 UR9, UR9, 0x2e830, URZ ;  /* 0x0002e83009097890 */ /* 0x000fd8000fffe03f */
.L_x_68:
[----:B------:R-:W-:-:S13]  /*de80*/  @P0 ELECT P1, URZ, PT ;  /* 0x00000000003f082f */ /* 0x000fda0003820000 */
[----:B------:R-:W-:Y:S01]  /*de90*/  @P1 R2UR UR13, R16 ;  /* 0x00000000100d12ca */ /* 0x000fe200000e0000 */
[----:B------:R-:W-:Y:S01]  /*dea0*/  UMOV UR12, UR36 ;  /* 0x00000024000c7c82 */ /* 0x000fe20008000000 */
[----:B------:R-:W-:-:S11]  /*deb0*/  @P1 PLOP3.LUT P0, PT, P1, PT, PT, 0x8, 0x0 ;  /* 0x000000000000181c */ /* 0x000fd60000f0e170 */
[----:B------:R2:W-:Y:S01]  /*dec0*/  UTMALDG.4D [UR8], [UR4], desc[UR6] ;  /* 0x00000608040075b4 */ /* 0x0005e20008019000 */
[----:B------:R-:W-:Y:S01]  /*ded0*/  PLOP3.LUT P1, PT, PT, PT, PT, 0x8, 0x0 ;  /* 0x000000000000781c */ /* 0x000fe20003f2e170 */
[----:B--2---:R-:W-:-:S12]  /*dee0*/  @P0 BRA.U.ANY `(.L_x_68) ;  /* 0xfffffffd00e40947 */ /* 0x004fd8000393ffff */
.L_x_59:
[----:B------:R-:W-:Y:S05]  /*def0*/  BSYNC B0 ;  /* 0x0000000000007941 */ /* 0x000fea0003800000 */
.L_x_58:
[----:B------:R-:W2:Y:S02]  /*df00*/  LDL R2, [R1+0x20] ;  /* 0x0000200001027983 */ /* 0x000ea40000100800 */
[----:B--2---:R-:W-:-:S13]  /*df10*/  ISETP.NE.AND P0, PT, R2, 0x3, PT ;  /* 0x000000030200780c */ /* 0x004fda0003f05270 */
[----:B------:R-:W-:Y:S05]  /*df20*/  @!P0 BRA `(.L_x_69) ;  /* 0x0000000000048947 */ /* 0x000fea0003800000 */
[----:B------:R-:W-:Y:S01]  /*df30*/  BPT.TRAP 0x1 ;  /* 0x000000040000795c */ /* 0x000fe20000300000 */
.L_x_69:
[----:B01----:R-:W-:Y:S02]  /*df40*/  LOP3.LUT R3, R0, 0x1, RZ, 0x3c, !PT ;  /* 0x0000000100037812 */ /* 0x003fe400078e3cff */
[----:B------:R-:W-:Y:S02]  /*df50*/  LEA R18, R6, UR38, 0x3 ;  /* 0x0000002606127c11 */ /* 0x000fe4000f8e18ff */
[----:B------:R-:W-:Y:S02]  /*df60*/  SHF.L.U32 R3, R3, 0x1f, RZ ;  /* 0x0000001f03037819 */ /* 0x000fe400000006ff */
[----:B------:R-:W-:Y:S02]  /*df70*/  ISETP.NE.AND P1, PT, R21, 0x3, PT ;  /* 0x000000031500780c */ /* 0x000fe40003f25270 */
[----:B------:R-:W0:Y:S02]  /*df80*/  SYNCS.PHASECHK.TRANS64.TRYWAIT P0, [R18+URZ+0x2e870], R3 ;  /* 0x02e87003120075a7 */ /* 0x000e24000800017f */
[----:B0-----:R-:W-:Y:S09]  /*df90*/  @!P0 BRA `(.L_x_70) ;  /* 0x0000002000a88947 */ /* 0x001ff20003800000 */
.L_x_121:
[----:B------:R-:W-:Y:S05]  /*dfa0*/  @!P1 BRA `(.L_x_71) ;  /* 0x0000000000049947 */ /* 0x000fea0003800000 */
[----:B------:R-:W-:Y:S01]  /*dfb0*/  BPT.TRAP 0x1 ;  /* 0x000000040000795c */ /* 0x000fe20000300000 */
.L_x_71:
[----:B0-----:R-:W-:Y:S01]  /*dfc0*/  SHF.L.U32 R3, R0, 0x1f, RZ ;  /* 0x0000001f00037819 */ /* 0x001fe200000006ff */
[----:B------:R-:W-:-:S03]  /*dfd0*/  IMAD R0, R6, 0x7000, RZ ;  /* 0x0000700006007824 */ /* 0x000fc600078e02ff */
[----:B------:R-:W0:Y:S02]  /*dfe0*/  SYNCS.PHASECHK.TRANS64.TRYWAIT P0, [R18+URZ+0x2e860], R3 ;  /* 0x02e86003120075a7 */ /* 0x000e24000800017f */
[----:B0-----:R-:W-:Y:S05]  /*dff0*/  @!P0 BRA `(.L_x_72) ;  /* 0x0000002000a48947 */ /* 0x001fea0003800000 */
.L_x_122:
[----:B------:R-:W2:Y:S04]  /*e000*/  LDL R2, [R1+0x10] ;  /* 0x0000100001027983 */ /* 0x000ea80000100800 */
[----:B------:R-:W3:Y:S04]  /*e010*/  LDL R10, [R1+0x14] ;  /* 0x00001400010a7983 */ /* 0x000ee80000100800 */
[----:B------:R-:W4:Y:S01]  /*e020*/  LDL R12, [R1+0x18] ;  /* 0x00001800010c7983 */ /* 0x000f220000100800 */
[----:B------:R-:W-:Y:S05]  /*e030*/  WARPSYNC.ALL ;  /* 0x0000000000007948 */ /* 0x000fea0003800000 */
[----:B--2---:R-:W-:-:S05]  /*e040*/  LOP3.LUT R2, R0, R2, RZ, 0xfc, !PT ;  /* 0x0000000200027212 */ /* 0x004fca00078efcff */
[----:B------:R-:W1:Y:S01]  /*e050*/  LDSM.16.MT88.4 R4, [R2+UR38+0xe400] ;  /* 0x00e400260204783b */ /* 0x000e620008004200 */
[----:B0-----:R-:W-:Y:S01]  /*e060*/  VIADD R3, R2, UR38 ;  /* 0x0000002602037c36 */ /* 0x001fe20008000000 */
[----:B----4-:R-:W-:-:S03]  /*e070*/  IADD3 R0, R0, UR38, R12 ;  /* 0x0000002600007c10 */ /* 0x010fc6000fffe00c */
[----:B---3--:R-:W-:Y:S01]  /*e080*/  IMAD.IADD R3, R10, 0x1, R3 ;  /* 0x000000010a037824 */ /* 0x008fe200078e0203 */
[C-C-:B-1----:R-:W-:Y:S02]  /*e090*/  PRMT R8, R4.reuse, 0x6420, R5.reuse ;  /* 0x0000642004087816 */ /* 0x142fe40000000005 */
[----:B------:R-:W-:Y:S02]  /*e0a0*/  PRMT R9, R4, 0x7531, R5 ;  /* 0x0000753104097816 */ /* 0x000fe40000000005 */
[C-C-:B------:R-:W-:Y:S02]  /*e0b0*/  PRMT R10, R6.reuse, 0x6420, R7.reuse ;  /* 0x00006420060a7816 */ /* 0x140fe40000000007 */
[----:B------:R-:W-:Y:S02]  /*e0c0*/  PRMT R11, R6, 0x7531, R7 ;  /* 0x00007531060b7816 */ /* 0x000fe40000000007 */
[----:B------:R-:W0:Y:S04]  /*e0d0*/  LDSM.16.MT88.4 R4, [R3+0xe400] ;  /* 0x00e400000304783b */ /* 0x000e280000004200 */
[----:B------:R0:W-:Y:S02]  /*e0e0*/  STSM.16.M88.4 [R0+0x400], R8 ;  /* 0x0004000800007844 */ /* 0x0001e40000000200 */
[----:B0-----:R-:W-:-:S02]  /*e0f0*/  PRMT R8, R4, 0x6420, R5 ;  /* 0x0000642004087816 */ /* 0x001fc40000000005 */
[----:B------:R-:W-:Y:S02]  /*e100*/  PRMT R9, R4, 0x7531, R5 ;  /* 0x0000753104097816 */ /* 0x000fe40000000005 */
[C-C-:B------:R-:W-:Y:S02]  /*e110*/  PRMT R10, R6.reuse, 0x6420, R7.reuse ;  /* 0x00006420060a7816 */ /* 0x140fe40000000007 */
[----:B------:R-:W-:-:S05]  /*e120*/  PRMT R11, R6, 0x7531, R7 ;  /* 0x00007531060b7816 */ /* 0x000fca0000000007 */
[----:B------:R-:W-:Y:S04]  /*e130*/  STSM.16.M88.4 [R0+0xc00], R8 ;  /* 0x000c000800007844 */ /* 0x000fe80000000200 */
[----:B------:R-:W0:Y:S02]  /*e140*/  LDSM.16.MT88.4 R4, [R2+UR38+0xf400] ;  /* 0x00f400260204783b */ /* 0x000e240008004200 */
[C-C-:B0-----:R-:W-:Y:S02]  /*e150*/  PRMT R12, R4.reuse, 0x6420, R5.reuse ;  /* 0x00006420040c7816 */ /* 0x141fe40000000005 */
[----:B------:R-:W-:Y:S02]  /*e160*/  PRMT R13, R4, 0x7531, R5 ;  /* 0x00007531040d7816 */ /* 0x000fe40000000005 */
[----:B------:R-:W-:-:S02]  /*e170*/  PRMT R14, R6, 0x6420, R7 ;  /* 0x00006420060e7816 */ /* 0x000fc40000000007 */
[----:B------:R-:W-:Y:S02]  /*e180*/  PRMT R15, R6, 0x7531, R7 ;  /* 0x00007531060f7816 */ /* 0x000fe40000000007 */
[----:B------:R-:W0:Y:S04]  /*e190*/  LDSM.16.MT88.4 R4, [R3+0xf400] ;  /* 0x00f400000304783b */ /* 0x000e280000004200 */
[----:B------:R-:W-:Y:S01]  /*e1a0*/  STSM.16.M88.4 [R0+0x1400], R12 ;  /* 0x0014000c00007844 */ /* 0x000fe20000000200 */
[C-C-:B0-----:R-:W-:Y:S02]  /*e1b0*/  PRMT R8, R4.reuse, 0x6420, R5.reuse ;  /* 0x0000642004087816 */ /* 0x141fe40000000005 */
[----:B------:R-:W-:Y:S02]  /*e1c0*/  PRMT R9, R4, 0x7531, R5 ;  /* 0x0000753104097816 */ /* 0x000fe40000000005 */
[----:B------:R-:W-:-:S02]  /*e1d0*/  PRMT R10, R6, 0x6420, R7 ;  /* 0x00006420060a7816 */ /* 0x000fc40000000007 */
        /* <DEDUP_REMOVED lines=56> */
[----:B------:R1:W-:Y:S01]  /*e560*/  STSM.16.M88.4 [R0+0x6400], R12 ;  /* 0x0064000c00007844 */ /* 0x0003e20000000200 */
[C-C-:B0-----:R-:W-:Y:S02]  /*e570*/  PRMT R8, R4.reuse, 0x6420, R5.reuse ;  /* 0x0000642004087816 */ /* 0x141fe40000000005 */
[----:B------:R-:W-:Y:S02]  /*e580*/  PRMT R9, R4, 0x7531, R5 ;  /* 0x0000753104097816 */ /* 0x000fe40000000005 */
[----:B------:R-:W-:-:S02]  /*e590*/  PRMT R10, R6, 0x6420, R7 ;  /* 0x00006420060a7816 */ /* 0x000fc40000000007 */
[----:B------:R-:W-:-:S05]  /*e5a0*/  PRMT R11, R6, 0x7531, R7 ;  /* 0x00007531060b7816 */ /* 0x000fca0000000007 */
[----:B------:R1:W-:Y:S01]  /*e5b0*/  STSM.16.M88.4 [R0+0x6c00], R8 ;  /* 0x006c000800007844 */ /* 0x0003e20000000200 */
[----:B------:R-:W-:Y:S01]  /*e5c0*/  @!PT LDS RZ, [RZ] ;  /* 0x00000000fffff984 */ /* 0x000fe20000000800 */
[----:B------:R-:W-:Y:S01]  /*e5d0*/  @!PT LDS RZ, [RZ] ;  /* 0x00000000fffff984 */ /* 0x000fe20000000800 */
[----:B------:R-:W-:Y:S01]  /*e5e0*/  @!PT LDS RZ, [RZ] ;  /* 0x00000000fffff984 */ /* 0x000fe20000000800 */
[----:B------:R-:W-:Y:S01]  /*e5f0*/  @!PT LDS RZ, [RZ] ;  /* 0x00000000fffff984 */ /* 0x000fe20000000800 */
[----:B------:R0:W-:Y:S06]  /*e600*/  MEMBAR.ALL.CTA ;  /* 0x0000000000007992 */ /* 0x0001ec0000008000 */
[----:B0-----:R-:W0:Y:S01]  /*e610*/  FENCE.VIEW.ASYNC.S ;  /* 0x00000000000073c6 */ /* 0x001e220000000000 */
[----:B------:R-:W-:Y:S05]  /*e620*/  @!P1 BRA `(.L_x_73) ;  /* 0x0000000000049947 */ /* 0x000fea0003800000 */
[----:B------:R-:W-:Y:S01]  /*e630*/  BPT.TRAP 0x1 ;  /* 0x000000040000795c */ /* 0x000fe20000300000 */
.L_x_73:
[----:B------:R-:W2:Y:S01]  /*e640*/  LDL R2, [R1+0x8] ;  /* 0x0000080001027983 */ /* 0x000ea20000100800 */
[----:B0-----:R-:W-:Y:S01]  /*e650*/  SYNCS.ARRIVE.TRANS64.A1T0 RZ, [R18+URZ+0x2e850], RZ ;  /* 0x02e850ff12ff79a7 */ /* 0x001fe2000810003f */
[----:B-1----:R-:W0:Y:S02]  /*e660*/  S2R R0, SR_TID.X ;  /* 0x0000000000007919 */ /* 0x002e240000002100 */
[----:B0-----:R-:W-:Y:S01]  /*e670*/  LOP3.LUT R0, R0, 0x7f, RZ, 0xc0, !PT ;  /* 0x0000007f00007812 */ /* 0x001fe200078ec0ff */
[----:B------:R-:W-:Y:S03]  /*e680*/  BAR.SYNC.DEFER_BLOCKING 0x2, 0x80 ;  /* 0x0082000000007b1d */ /* 0x000fe60000010000 */
[----:B------:R-:W-:-:S13]  /*e690*/  ISETP.NE.AND P0, PT, R0, RZ, PT ;  /* 0x000000ff0000720c */ /* 0x000fda0003f05270 */
[----:B------:R-:W-:-:S05]  /*e6a0*/  @!P0 VIADD R0, R18, 0x2e880 ;  /* 0x0002e88012008836 */ /* 0x000fca0000000000 */
[----:B------:R-:W-:-:S04]  /*e6b0*/  @!P0 PRMT R0, RZ, 0x654, R0 ;  /* 0x00000654ff008816 */ /* 0x000fc80000000000 */
[----:B------:R0:W-:Y:S01]  /*e6c0*/  @!P0 SYNCS.ARRIVE.TRANS64.RED.A1T0 RZ, [R0+URZ], RZ ;  /* 0x000000ff00ff89a7 */ /* 0x0001e2000810043f */
[----:B------:R-:W-:Y:S02]  /*e6d0*/  IMAD.MOV.U32 R6, RZ, RZ, R19 ;  /* 0x000000ffff067224 */ /* 0x000fe400078e0013 */
[----:B0-----:R-:W-:Y:S01]  /*e6e0*/  IMAD.MOV.U32 R0, RZ, RZ, R20 ;  /* 0x000000ffff007224 */ /* 0x001fe200078e0014 */
[C---:B--2---:R-:W-:Y:S01]  /*e6f0*/  ISETP.GT.AND P0, PT, R17.reuse, R2, PT ;  /* 0x000000021100720c */ /* 0x044fe20003f04270 */
[----:B------:R-:W-:-:S12]  /*e700*/  VIADD R17, R17, 0xffffffff ;  /* 0xffffffff11117836 */ /* 0x000fd80000000000 */
[----:B------:R-:W-:Y:S05]  /*e710*/  @P0 BRA `(.L_x_74) ;  /* 0xfffffff000540947 */ /* 0x000fea000383ffff */
[----:B------:R-:W-:Y:S05]  /*e720*/  BRA `(.L_x_75) ;  /* 0x0000000000047947 */ /* 0x000fea0003800000 */
.L_x_57:
[----:B------:R-:W-:-:S07]  /*e730*/  IMAD.MOV.U32 R19, RZ, RZ, RZ ;  /* 0x000000ffff137224 */ /* 0x000fce00078e00ff */
.L_x_75:
[----:B------:R-:W0:Y:S02]  /*e740*/  LDL R2, [R1+0x1c] ;  /* 0x00001c0001027983 */ /* 0x000e240000100800 */
[----:B0-----:R-:W-:-:S04]  /*e750*/  LOP3.LUT R0, R2, 0x1, RZ, 0xfc, !PT ;  /* 0x0000000102007812 */ /* 0x001fc800078efcff */
[----:B------:R-:W-:-:S13]  /*e760*/  ISETP.NE.AND P0, PT, R0, 0x3, PT ;  /* 0x000000030000780c */ /* 0x000fda0003f05270 */
[----:B------:R-:W-:Y:S05]  /*e770*/  @!P0 BRA `(.L_x_76) ;  /* 0x0000000000048947 */ /* 0x000fea0003800000 */
[----:B------:R-:W-:Y:S01]  /*e780*/  BPT.TRAP 0x1 ;  /* 0x000000040000795c */ /* 0x000fe20000300000 */
.L_x_76:
[----:B------:R-:W-:Y:S01]  /*e790*/  LOP3.LUT R3, R20, 0x1, RZ, 0x3c, !PT ;  /* 0x0000000114037812 */ /* 0x000fe200078e3cff */
[----:B------:R-:W-:Y:S01]  /*e7a0*/  BSSY B0, `(.L_x_77) ;  /* 0x0000007000007945 */ /* 0x000fe20003800000 */
[----:B------:R-:W-:Y:S02]  /*e7b0*/  LEA R16, R19, UR38, 0x3 ;  /* 0x0000002613107c11 */ /* 0x000fe4000f8e18ff */
[----:B------:R-:W-:Y:S02]  /*e7c0*/  SHF.L.U32 R3, R3, 0x1f, RZ ;  /* 0x0000001f03037819 */ /* 0x000fe400000006ff */
[----:B------:R-:W-:Y:S02]  /*e7d0*/  LOP3.LUT R0, R2, 0x2, RZ, 0xfc, !PT ;  /* 0x0000000202007812 */ /* 0x000fe400078efcff */
[----:B------:R-:W0:Y:S02]  /*e7e0*/  SYNCS.PHASECHK.TRANS64.TRYWAIT P0, [R16+URZ+0x2e870], R3 ;  /* 0x02e87003100075a7 */ /* 0x000e24000800017f */
[----:B------:R-:W-:Y:S01]  /*e7f0*/  ISETP.NE.AND P1, PT, R0, 0x3, PT ;  /* 0x000000030000780c */ /* 0x000fe20003f25270 */
[----:B0-----:R-:W-:-:S12]  /*e800*/  @!P0 BRA `(.L_x_78) ;  /* 0x0000001800b48947 */ /* 0x001fd80003800000 */
.L_x_123:
[----:B------:R-:W-:Y:S05]  /*e810*/  BSYNC B0 ;  /* 0x0000000000007941 */ /* 0x000fea0003800000 */
.L_x_77:
[----:B------:R-:W-:Y:S05]  /*e820*/  @!P1 BRA `(.L_x_79) ;  /* 0x0000000000049947 */ /* 0x000fea0003800000 */
[----:B------:R-:W-:Y:S01]  /*e830*/  BPT.TRAP 0x1 ;  /* 0x000000040000795c */ /* 0x000fe20000300000 */
.L_x_79:
[----:B------:R-:W2:Y:S01]  /*e840*/  LDL.LU R2, [R1+0x10] ;  /* 0x0000100001027983 */ /* 0x000ea20000300800 */
[----:B0-----:R-:W-:Y:S01]  /*e850*/  SHF.L.U32 R3, R20, 0x1f, RZ ;  /* 0x0000001f14037819 */ /* 0x001fe200000006ff */
[----:B------:R-:W-:-:S03]  /*e860*/  IMAD R0, R19, 0x7000, RZ ;  /* 0x0000700013007824 */ /* 0x000fc600078e02ff */
[----:B------:R-:W0:Y:S02]  /*e870*/  SYNCS.PHASECHK.TRANS64.TRYWAIT P0, [R16+URZ+0x2e860], R3 ;  /* 0x02e86003100075a7 */ /* 0x000e24000800017f */
[----:B--2---:R-:W-:Y:S01]  /*e880*/  LOP3.LUT R2, R0, R2, RZ, 0xfc, !PT ;  /* 0x0000000200027212 */ /* 0x004fe200078efcff */
[----:B0-----:R-:W-:Y:S06]  /*e890*/  @!P0 BRA `(.L_x_80) ;  /* 0x0000001800a48947 */ /* 0x001fec0003800000 */
.L_x_124:
[----:B------:R-:W2:Y:S04]  /*e8a0*/  LDL.LU R4, [R1+0x14] ;  /* 0x0000140001047983 */ /* 0x000ea80000300800 */
[----:B------:R-:W3:Y:S01]  /*e8b0*/  LDL.LU R12, [R1+0x18] ;  /* 0x00001800010c7983 */ /* 0x000ee20000300800 */
[----:B0-----:R-:W-:Y:S01]  /*e8c0*/  VIADD R3, R2, UR38 ;  /* 0x0000002602037c36 */ /* 0x001fe20008000000 */
[----:B------:R-:W-:Y:S05]  /*e8d0*/  WARPSYNC.ALL ;  /* 0x0000000000007948 */ /* 0x000fea0003800000 */
[----:B------:R-:W0:Y:S02]  /*e8e0*/  LDSM.16.MT88.4 R8, [R2+UR38+0xe400] ;  /* 0x00e400260208783b */ /* 0x000e240008004200 */
[----:B0-----:R-:W-:-:S02]  /*e8f0*/  PRMT R13, R8, 0x7531, R9 ;  /* 0x00007531080d7816 */ /* 0x001fc40000000009 */
[C-C-:B------:R-:W-:Y:S02]  /*e900*/  PRMT R14, R10.reuse, 0x6420, R11.reuse ;  /* 0x000064200a0e7816 */ /* 0x140fe4000000000b */
[----:B------:R-:W-:Y:S01]  /*e910*/  PRMT R15, R10, 0x7531, R11 ;  /* 0x000075310a0f7816 */ /* 0x000fe2000000000b */
[----:B--2---:R-:W-:Y:S01]  /*e920*/  IMAD.IADD R3, R4, 0x1, R3 ;  /* 0x0000000104037824 */ /* 0x004fe200078e0203 */
[----:B---3--:R-:W-:-:S04]  /*e930*/  IADD3 R0, R0, UR38, R12 ;  /* 0x0000002600007c10 */ /* 0x008fc8000fffe00c */
[----:B------:R-:W0:Y:S01]  /*e940*/  LDSM.16.MT88.4 R4, [R3+0xe400] ;  /* 0x00e400000304783b */ /* 0x000e220000004200 */
[----:B------:R-:W-:-:S05]  /*e950*/  PRMT R12, R8, 0x6420, R9 ;  /* 0x00006420080c7816 */ /* 0x000fca0000000009 */
[----:B------:R-:W-:Y:S01]  /*e960*/  STSM.16.M88.4 [R0+0x400], R12 ;  /* 0x0004000c00007844 */ /* 0x000fe20000000200 */
[C-C-:B0-----:R-:W-:Y:S02]  /*e970*/  PRMT R8, R4.reuse, 0x6420, R5.reuse ;  /* 0x0000642004087816 */ /* 0x141fe40000000005 */
[----:B------:R-:W-:Y:S02]  /*e980*/  PRMT R9, R4, 0x7531, R5 ;  /* 0x0000753104097816 */ /* 0x000fe40000000005 */
[C-C-:B------:R-:W-:Y:S02]  /*e990*/  PRMT R10, R6.reuse, 0x6420, R7.reuse ;  /* 0x00006420060a7816 */ /* 0x140fe40000000007 */
[----:B------:R-:W-:-:S05]  /*e9a0*/  PRMT R11, R6, 0x7531, R7 ;  /* 0x00007531060b7816 */ /* 0x000fca0000000007 */
[----:B------:R-:W-:Y:S04]  /*e9b0*/  STSM.16.M88.4 [R0+0xc00], R8 ;  /* 0x000c000800007844 */ /* 0x000fe80000000200 */
[----:B------:R-:W0:Y:S04]  /*e9c0*/  LDSM.16.MT88.4 R8, [R2+UR38+0xf400] ;  /* 0x00f400260208783b */ /* 0x000e280008004200 */
[----:B------:R-:W1:Y:S01]  /*e9d0*/  LDSM.16.MT88.4 R4, [R3+0xf400] ;  /* 0x00f400000304783b */ /* 0x000e620000004200 */
[C-C-:B0-----:R-:W-:Y:S02]  /*e9e0*/  PRMT R12, R8.reuse, 0x6420, R9.reuse ;  /* 0x00006420080c7816 */ /* 0x141fe40000000009 */
[----:B------:R-:W-:-:S02]  /*e9f0*/  PRMT R13, R8, 0x7531, R9 ;  /* 0x00007531080d7816 */ /* 0x000fc40000000009 */
[C-C-:B------:R-:W-:Y:S02]  /*ea00*/  PRMT R14, R10.reuse, 0x6420, R11.reuse ;  /* 0x000064200a0e7816 */ /* 0x140fe4000000000b */
[----:B------:R-:W-:-:S05]  /*ea10*/  PRMT R15, R10, 0x7531, R11 ;  /* 0x000075310a0f7816 */ /* 0x000fca000000000b */
[----:B------:R1:W-:Y:S02]  /*ea20*/  STSM.16.M88.4 [R0+0x1400], R12 ;  /* 0x0014000c00007844 */ /* 0x0003e40000000200 */
[C-C-:B-1----:R-:W-:Y:S02]  /*ea30*/  PRMT R12, R4.reuse, 0x6420, R5.reuse ;  /* 0x00006420040c7816 */ /* 0x142fe40000000005 */
        /* <DEDUP_REMOVED lines=9> */
[----:B------:R-:W-:Y:S02]  /*ead0*/  PRMT R15, R10, 0x7531, R11 ;  /* 0x000075310a0f7816 */ /* 0x000fe4000000000b */
[C-C-:B-1----:R-:W-:Y:S02]  /*eae0*/  PRMT R8, R4.reuse, 0x6420, R5.reuse ;  /* 0x0000642004087816 */ /* 0x142fe40000000005 */
[----:B------:R-:W-:Y:S01]  /*eaf0*/  PRMT R9, R4, 0x7531, R5 ;  /* 0x0000753104097816 */ /* 0x000fe20000000005 */
[----:B------:R-:W-:Y:S01]  /*eb00*/  STSM.16.M88.4 [R0+0x2400], R12 ;  /* 0x0024000c00007844 */ /* 0x000fe20000000200 */
        /* <DEDUP_REMOVED lines=47> */
[----:B------:R0:W-:Y:S01]  /*ee00*/  STSM.16.M88.4 [R0+0x6400], R12 ;  /* 0x0064000c00007844 */ /* 0x0001e20000000200 */
[C-C-:B------:R-:W-:Y:S02]  /*ee10*/  PRMT R10, R6.reuse, 0x6420, R7.reuse ;  /* 0x00006420060a7816 */ /* 0x140fe40000000007 */
[----:B------:R-:W-:-:S05]  /*ee20*/  PRMT R11, R6, 0x7531, R7 ;  /* 0x00007531060b7816 */ /* 0x000fca0000000007 */
[----:B------:R0:W-:Y:S01]  /*ee30*/  STSM.16.M88.4 [R0+0x6c00], R8 ;  /* 0x006c000800007844 */ /* 0x0001e20000000200 */
[----:B------:R-:W-:Y:S01]  /*ee40*/  @!PT LDS RZ, [RZ] ;  /* 0x00000000fffff984 */ /* 0x000fe20000000800 */
[----:B------:R-:W-:Y:S01]  /*ee50*/  @!PT LDS RZ, [RZ] ;  /* 0x00000000fffff984 */ /* 0x000fe20000000800 */
[----:B------:R-:W-:Y:S01]  /*ee60*/  @!PT LDS RZ, [RZ] ;  /* 0x00000000fffff984 */ /* 0x000fe20000000800 */
[----:B------:R-:W-:Y:S01]  /*ee70*/  @!PT LDS RZ, [RZ] ;  /* 0x00000000fffff984 */ /* 0x000fe20000000800 */
[----:B------:R1:W-:Y:S06]  /*ee80*/  MEMBAR.ALL.CTA ;  /* 0x0000000000007992 */ /* 0x0003ec0000008000 */
[----:B-1----:R-:W1:Y:S01]  /*ee90*/  FENCE.VIEW.ASYNC.S ;  /* 0x00000000000073c6 */ /* 0x002e620000000000 */
[----:B------:R-:W-:Y:S05]  /*eea0*/  @!P1 BRA `(.L_x_81) ;  /* 0x0000000000049947 */ /* 0x000fea0003800000 */
[----:B------:R-:W-:Y:S01]  /*eeb0*/  BPT.TRAP 0x1 ;  /* 0x000000040000795c */ /* 0x000fe20000300000 */
.L_x_81:
[----:B0-----:R-:W0:Y:S01]  /*eec0*/  S2R R0, SR_TID.X ;  /* 0x0000000000007919 */ /* 0x001e220000002100 */
[----:B-1----:R-:W-:Y:S01]  /*eed0*/  SYNCS.ARRIVE.TRANS64.A1T0 RZ, [R16+URZ+0x2e850], RZ ;  /* 0x02e850ff10ff79a7 */ /* 0x002fe2000810003f */
[----:B------:R-:W-:Y:S01]  /*eee0*/  IMAD.MOV.U32 R2, RZ, RZ, RZ ;  /* 0x000000ffff027224 */ /* 0x000fe200078e00ff */
[----:B0-----:R-:W-:Y:S01]  /*eef0*/  LOP3.LUT R0, R0, 0x7f, RZ, 0xc0, !PT ;  /* 0x0000007f00007812 */ /* 0x001fe200078ec0ff */
[----:B------:R-:W-:Y:S03]  /*ef00*/  BAR.SYNC.DEFER_BLOCKING 0x2, 0x80 ;  /* 0x0082000000007b1d */ /* 0x000fe60000010000 */
[----:B------:R-:W-:-:S13]  /*ef10*/  ISETP.NE.AND P0, PT, R0, RZ, PT ;  /* 0x000000ff0000720c */ /* 0x000fda0003f05270 */
[----:B------:R-:W-:-:S05]  /*ef20*/  @!P0 VIADD R0, R16, 0x2e880 ;  /* 0x0002e88010008836 */ /* 0x000fca0000000000 */
[----:B------:R-:W-:-:S04]  /*ef30*/  @!P0 PRMT R0, RZ, 0x654, R0 ;  /* 0x00000654ff008816 */ /* 0x000fc80000000000 */
[----:B------:R0:W-:Y:S02]  /*ef40*/  @!P0 SYNCS.ARRIVE.TRANS64.RED.A1T0 RZ, [R0+URZ], RZ ;  /* 0x000000ff00ff89a7 */ /* 0x0001e4000810043f */
[----:B0-----:R-:W-:-:S05]  /*ef50*/  VIADD R0, R19, 0x1 ;  /* 0x0000000113007836 */ /* 0x001fca0000000000 */
[----:B------:R-:W-:-:S04]  /*ef60*/  ISETP.NE.AND P0, PT, R0, 0x2, PT ;  /* 0x000000020000780c */ /* 0x000fc80003f05270 */
[----:B------:R-:W-:Y:S02]  /*ef70*/  SEL R3, RZ, 0x1, P0 ;  /* 0x00000001ff037807 */ /* 0x000fe40000000000 */
[----:B------:R-:W-:Y:S02]  /*ef80*/  SEL R0, R0, RZ, P0 ;  /* 0x000000ff00007207 */ /* 0x000fe40000000000 */
[----:B------:R-:W-:-:S07]  /*ef90*/  LOP3.LUT R20, R20, R3, RZ, 0x3c, !PT ;  /* 0x0000000314147212 */ /* 0x000fce00078e3cff */
.L_x_40:
[----:B------:R-:W0:Y:S01]  /*efa0*/  S2R R4, SR_CgaCtaId ;  /* 0x0000000000047919 */ /* 0x000e220000008800 */
[----:B------:R-:W-:Y:S02]  /*efb0*/  MOV R3, 0x400 ;  /* 0x0000040000037802 */ /* 0x000fe40000000f00 */
[----:B------:R-:W-:Y:S02]  /*efc0*/  SHF.L.U32 R2, R2, 0x1f, RZ ;  /* 0x0000001f02027819 */ /* 0x000fe400000006ff */
[----:B0-----:R-:W-:-:S04]  /*efd0*/  LEA R9, R4, R3, 0x18 ;  /* 0x0000000304097211 */ /* 0x001fc800078ec0ff */
[----:B------:R-:W0:Y:S02]  /*efe0*/  SYNCS.PHASECHK.TRANS64.TRYWAIT P0, [R9+URZ+0x2e820], R2 ;  /* 0x02e82002090075a7 */ /* 0x000e24000800017f */
[----:B0-----:R-:W-:Y:S05]  /*eff0*/  @!P0 BRA `(.L_x_82) ;  /* 0x0000001000e08947 */ /* 0x001fea0003800000 */
.L_x_125:
[----:B------:R-:W1:Y:S02]  /*f000*/  S2R R3, SR_TID.X ;  /* 0x0000000000037919 */ /* 0x000e640000002100 */
[----:B-1----:R-:W-:-:S04]  /*f010*/  SHF.R.U32.HI R3, RZ, 0x5, R3 ;  /* 0x00000005ff037819 */ /* 0x002fc80000011603 */
[----:B------:R-:W-:-:S05]  /*f020*/  LOP3.LUT R3, R3, 0x3, RZ, 0xc0, !PT ;  /* 0x0000000303037812 */ /* 0x000fca00078ec0ff */
[----:B0-----:R-:W0:Y:S02]  /*f030*/  SHFL.IDX PT, R2, R3, RZ, 0x1f ;  /* 0x00001fff03027589 */ /* 0x001e2400000e0000 */
[----:B0-----:R-:W-:-:S13]  /*f040*/  ISETP.NE.AND P0, PT, R2, RZ, PT ;  /* 0x000000ff0200720c */ /* 0x001fda0003f05270 */
[----:B------:R-:W-:Y:S05]  /*f050*/  @P0 BRA `(.L_x_10) ;  /* 0x00000000009c0947 */ /* 0x000fea0003800000 */
[----:B------:R-:W-:-:S13]  /*f060*/  ELECT P0, URZ, PT ;  /* 0x00000000003f782f */ /* 0x000fda0003800000 */
[----:B------:R-:W-:Y:S05]  /*f070*/  @!P0 BRA `(.L_x_10) ;  /* 0x0000000000948947 */ /* 0x000fea0003800000 */
[----:B------:R-:W2:Y:S02]  /*f080*/  LDL.LU R3, [R1+0x1c] ;  /* 0x00001c0001037983 */ /* 0x000ea40000300800 */
[----:B--2---:R-:W-:-:S04]  /*f090*/  LOP3.LUT R2, R3, 0x2, RZ, 0xfc, !PT ;  /* 0x0000000203027812 */ /* 0x004fc800078efcff */
[----:B------:R-:W-:-:S13]  /*f0a0*/  ISETP.NE.AND P0, PT, R2, 0x3, PT ;  /* 0x000000030200780c */ /* 0x000fda0003f05270 */
[----:B------:R-:W-:Y:S05]  /*f0b0*/  @!P0 BRA `(.L_x_83) ;  /* 0x0000000000048947 */ /* 0x000fea0003800000 */
[----:B------:R-:W-:Y:S01]  /*f0c0*/  BPT.TRAP 0x1 ;  /* 0x000000040000795c */ /* 0x000fe20000300000 */
.L_x_83:
[----:B------:R-:W-:Y:S01]  /*f0d0*/  VIADD R7, R9, 0x2e840 ;  /* 0x0002e84009077836 */ /* 0x000fe20000000000 */
[----:B------:R-:W-:Y:S01]  /*f0e0*/  SHF.L.U32 R4, R20, 0x1f, RZ ;  /* 0x0000001f14047819 */ /* 0x000fe200000006ff */
[C---:B------:R-:W-:Y:S02]  /*f0f0*/  VIADD R2, R0.reuse, 0x1 ;  /* 0x0000000100027836 */ /* 0x040fe40000000000 */
[----:B------:R-:W-:-:S03]  /*f100*/  IMAD R5, R0, 0x8, R7 ;  /* 0x0000000800057824 */ /* 0x000fc600078e0207 */
[----:B------:R-:W-:Y:S01]  /*f110*/  ISETP.NE.AND P2, PT, R2, 0x2, PT ;  /* 0x000000020200780c */ /* 0x000fe20003f45270 */
[----:B------:R-:W0:Y:S03]  /*f120*/  SYNCS.PHASECHK.TRANS64.TRYWAIT P1, [R5+URZ], R4 ;  /* 0x00000004050075a7 */ /* 0x000e26000802017f */
[----:B------:R-:W-:-:S04]  /*f130*/  SEL R3, RZ, 0x1, P2 ;  /* 0x00000001ff037807 */ /* 0x000fc80001000000 */
[----:B------:R-:W-:Y:S02]  /*f140*/  LOP3.LUT R20, R20, R3, RZ, 0x3c, !PT ;  /* 0x0000000314147212 */ /* 0x000fe400078e3cff */
[----:B------:R-:W-:Y:S02]  /*f150*/  SEL R3, R2, RZ, P2 ;  /* 0x000000ff02037207 */ /* 0x000fe40001000000 */
[----:B------:R-:W-:-:S03]  /*f160*/  SHF.L.U32 R2, R20, 0x1f, RZ ;  /* 0x0000001f14027819 */ /* 0x000fc600000006ff */
[----:B------:R-:W-:Y:S01]  /*f170*/  IMAD R7, R3, 0x8, R7 ;  /* 0x0000000803077824 */ /* 0x000fe200078e0207 */
[----:B0-----:R-:W-:Y:S06]  /*f180*/  @!P1 BRA `(.L_x_84) ;  /* 0x0000001000909947 */ /* 0x001fec0003800000 */
.L_x_126:
[----:B------:R-:W1:Y:S02]  /*f190*/  SYNCS.PHASECHK.TRANS64.TRYWAIT P1, [R7+URZ], R2 ;  /* 0x00000002070075a7 */ /* 0x000e64000802017f */
[----:B-1----:R-:W-:Y:S05]  /*f1a0*/  @!P1 BRA `(.L_x_85) ;  /* 0x00000010009c9947 */ /* 0x002fea0003800000 */
.L_x_127:
[----:B------:R-:W-:Y:S05]  /*f1b0*/  @!P0 BRA `(.L_x_86) ;  /* 0x0000000000048947 */ /* 0x000fea0003800000 */
[----:B------:R-:W-:Y:S01]  /*f1c0*/  BPT.TRAP 0x1 ;  /* 0x000000040000795c */ /* 0x000fe20000300000 */
.L_x_86:
[----:B0-----:R-:W-:-:S04]  /*f1d0*/  IMAD R5, R0, 0x8, R9 ;  /* 0x0000000800057824 */ /* 0x001fc800078e0209 */
[----:B------:R-:W0:Y:S02]  /*f1e0*/  SYNCS.PHASECHK.TRANS64.TRYWAIT P1, [R5+URZ+0x2e860], R4 ;  /* 0x02e86004050075a7 */ /* 0x000e24000802017f */
[----:B0-----:R-:W-:Y:S05]  /*f1f0*/  @!P1 BRA `(.L_x_87) ;  /* 0x00000010009c9947 */ /* 0x001fea0003800000 */
.L_x_128:
[----:B------:R-:W-:Y:S05]  /*f200*/  @!P0 BRA `(.L_x_88) ;  /* 0x0000000000048947 */ /* 0x000fea0003800000 */
[----:B------:R-:W-:Y:S01]  /*f210*/  BPT.TRAP 0x1 ;  /* 0x000000040000795c */ /* 0x000fe20000300000 */
.L_x_88:
[----:B------:R-:W-:-:S04]  /*f220*/  IMAD R3, R3, 0x8, R9 ;  /* 0x0000000803037824 */ /* 0x000fc800078e0209 */
[----:B------:R-:W2:Y:S02]  /*f230*/  SYNCS.PHASECHK.TRANS64.TRYWAIT P1, [R3+URZ+0x2e860], R2 ;  /* 0x02e86002030075a7 */ /* 0x000ea4000802017f */
[----:B--2---:R-:W-:Y:S05]  /*f240*/  @!P1 BRA `(.L_x_89) ;  /* 0x00000010009c9947 */ /* 0x004fea0003800000 */
.L_x_129:
[----:B------:R-:W-:Y:S05]  /*f250*/  @!P0 BRA `(.L_x_90) ;  /* 0x0000000000048947 */ /* 0x000fea0003800000 */
[----:B------:R-:W-:Y:S01]  /*f260*/  BPT.TRAP 0x1 ;  /* 0x000000040000795c */ /* 0x000fe20000300000 */
.L_x_90:
[----:B------:R-:W3:Y:S02]  /*f270*/  SYNCS.PHASECHK.TRANS64.TRYWAIT P0, [R5+URZ+0x2e880], R4 ;  /* 0x02e88004050075a7 */ /* 0x000ee4000800017f */
[----:B---3--:R-:W-:Y:S05]  /*f280*/  @!P0 BRA `(.L_x_91) ;  /* 0x0000001000a08947 */ /* 0x008fea0003800000 */
.L_x_92:
[----:B----4-:R4:W0:Y:S02]  /*f290*/  SYNCS.PHASECHK.TRANS64.TRYWAIT P0, [R3+URZ+0x2e880], R2 ;  /* 0x02e88002030075a7 */ /* 0x010824000800017f */
[----:B0-----:R-:W-:Y:S05]  /*f2a0*/  @!P0 NANOSLEEP.SYNCS 0x989680 ;  /* 0x009896800000895d */ /* 0x001fea0003900000 */
[----:B------:R-:W0:Y:S02]  /*f2b0*/  @!P0 SYNCS.PHASECHK.TRANS64 P0, [R3+URZ+0x2e880], R2 ;  /* 0x02e88002030085a7 */ /* 0x000e24000800007f */
[----:B0-----:R-:W-:Y:S05]  /*f2c0*/  @!P0 BRA `(.L_x_92) ;  /* 0xfffffffc00f08947 */ /* 0x001fea000383ffff */
.L_x_10:
[----:B------:R-:W-:Y:S05]  /*f2d0*/  BSYNC B6 ;  /* 0x0000000000067941 */ /* 0x000fea0003800000 */
.L_x_7:
[----:B------:R-:W-:Y:S05]  /*f2e0*/  EXIT ;  /* 0x000000000000794d */ /* 0x000fea0003800000 */
.L_x_14:
[----:B0-----:R-:W-:-:S04]  /*f2f0*/  IMAD.U32 R0, RZ, RZ, UR39 ;  /* 0x00000027ff007e24 */ /* 0x001fc8000f8e00ff */
[----:B------:R0:W1:Y:S03]  /*f300*/  SYNCS.PHASECHK.TRANS64.TRYWAIT P1, [R0+URZ+0x2e800], R3 ;  /* 0x02e80003000075a7 */ /* 0x000066000802017f */
[----:B-1----:R-:W-:Y:S05]  /*f310*/  @!P1 NANOSLEEP.SYNCS 0x989680 ;  /* 0x009896800000995d */ /* 0x002fea0003900000 */
[----:B------:R-:W1:Y:S02]  /*f320*/  @!P1 SYNCS.PHASECHK.TRANS64 P1, [R0+URZ+0x2e800], R3 ;  /* 0x02e80003000095a7 */ /* 0x000e64000802007f */
[----:B-1----:R-:W-:Y:S05]  /*f330*/  @!P1 BRA `(.L_x_14) ;  /* 0xfffffffc00ec9947 */ /* 0x002fea000383ffff */
[----:B------:R-:W-:Y:S05]  /*f340*/  BRA `(.L_x_93) ;  /* 0xffffff2000887947 */ /* 0x000fea000383ffff */
.L_x_18:
[----:B0-----:R-:W-:-:S04]  /*f350*/  IMAD.U32 R0, RZ, RZ, UR39 ;  /* 0x00000027ff007e24 */ /* 0x001fc8000f8e00ff */
[----:B------:R0:W2:Y:S03]  /*f360*/  SYNCS.PHASECHK.TRANS64.TRYWAIT P2, [R0+URZ+0x2e830], R3 ;  /* 0x02e83003000075a7 */ /* 0x0000a6000804017f */
[----:B--2---:R-:W-:Y:S05]  /*f370*/  @!P2 NANOSLEEP.SYNCS 0x989680 ;  /* 0x009896800000a95d */ /* 0x004fea0003900000 */
[----:B------:R-:W2:Y:S02]  /*f380*/  @!P2 SYNCS.PHASECHK.TRANS64 P2, [R0+URZ+0x2e830], R3 ;  /* 0x02e830030000a5a7 */ /* 0x000ea4000804007f */
[----:B--2---:R-:W-:Y:S05]  /*f390*/  @!P2 BRA `(.L_x_18) ;  /* 0xfffffffc00eca947 */ /* 0x004fea000383ffff */
[----:B------:R-:W-:Y:S05]  /*f3a0*/  BRA `(.L_x_17) ;  /* 0xffffff2000a07947 */ /* 0x000fea000383ffff */
.L_x_23:
[----:B-1----:R-:W-:-:S04]  /*f3b0*/  IMAD.U32 R14, RZ, RZ, UR7 ;  /* 0x00000007ff0e7e24 */ /* 0x002fc8000f8e00ff */
[----:B------:R1:W2:Y:S03]  /*f3c0*/  SYNCS.PHASECHK.TRANS64.TRYWAIT P2, [R14+URZ+0x2e830], R3 ;  /* 0x02e830030e0075a7 */ /* 0x0002a6000804017f */
[----:B--2---:R-:W-:Y:S05]  /*f3d0*/  @!P2 NANOSLEEP.SYNCS 0x989680 ;  /* 0x009896800000a95d */ /* 0x004fea0003900000 */
[----:B------:R-:W2:Y:S02]  /*f3e0*/  @!P2 SYNCS.PHASECHK.TRANS64 P2, [R14+URZ+0x2e830], R3 ;  /* 0x02e830030e00a5a7 */ /* 0x000ea4000804007f */
[----:B--2---:R-:W-:Y:S05]  /*f3f0*/  @!P2 BRA `(.L_x_23) ;  /* 0xfffffffc00eca947 */ /* 0x004fea000383ffff */
[----:B------:R-:W-:Y:S05]  /*f400*/  BRA `(.L_x_20) ;  /* 0xffffff6000847947 */ /* 0x000fea000383ffff */
.L_x_27:
[----:B-1----:R-:W-:-:S04]  /*f410*/  IMAD.U32 R12, RZ, RZ, UR10 ;  /* 0x0000000aff0c7e24 */ /* 0x002fc8000f8e00ff */
[----:B------:R1:W2:Y:S03]  /*f420*/  SYNCS.PHASECHK.TRANS64.TRYWAIT P2, [R12+URZ+0x2e850], R3 ;  /* 0x02e850030c0075a7 */ /* 0x0002a6000804017f */
[----:B--2---:R-:W-:Y:S05]  /*f430*/  @!P2 NANOSLEEP.SYNCS 0x989680 ;  /* 0x009896800000a95d */ /* 0x004fea0003900000 */
[----:B------:R-:W2:Y:S02]  /*f440*/  @!P2 SYNCS.PHASECHK.TRANS64 P2, [R12+URZ+0x2e850], R3 ;  /* 0x02e850030c00a5a7 */ /* 0x000ea4000804007f */
[----:B--2---:R-:W-:Y:S05]  /*f450*/  @!P2 BRA `(.L_x_27) ;  /* 0xfffffffc00eca947 */ /* 0x004fea000383ffff */
[----:B------:R-:W-:Y:S05]  /*f460*/  BRA `(.L_x_24) ;  /* 0xffffff6c00787947 */ /* 0x000fea000383ffff */
.L_x_33:
[----:B-1----:R-:W-:-:S04]  /*f470*/  IMAD.U32 R5, RZ, RZ, UR7 ;  /* 0x00000007ff057e24 */ /* 0x002fc8000f8e00ff */
[----:B------:R1:W2:Y:S03]  /*f480*/  SYNCS.PHASECHK.TRANS64.TRYWAIT P1, [R5+URZ+0x2e850], R6 ;  /* 0x02e85006050075a7 */ /* 0x0002a6000802017f */
[----:B--2---:R-:W-:Y:S05]  /*f490*/  @!P1 NANOSLEEP.SYNCS 0x989680 ;  /* 0x009896800000995d */ /* 0x004fea0003900000 */
[----:B------:R-:W2:Y:S02]  /*f4a0*/  @!P1 SYNCS.PHASECHK.TRANS64 P1, [R5+URZ+0x2e850], R6 ;  /* 0x02e85006050095a7 */ /* 0x000ea4000802007f */
[----:B--2---:R-:W-:Y:S05]  /*f4b0*/  @!P1 BRA `(.L_x_33) ;  /* 0xfffffffc00ec9947 */ /* 0x004fea000383ffff */
[----:B------:R-:W-:Y:S05]  /*f4c0*/  BRA `(.L_x_32) ;  /* 0xffffff9400a07947 */ /* 0x000fea000383ffff */
.L_x_46:
[----:B------:R-:W-:Y:S02]  /*f4d0*/  IMAD.MOV.U32 R13, RZ, RZ, R7 ;  /* 0x000000ffff0d7224 */ /* 0x000fe400078e0007 */
[----:B------:R-:W-:Y:S02]  /*f4e0*/  IMAD.MOV.U32 R12, RZ, RZ, RZ ;  /* 0x000000ffff0c7224 */ /* 0x000fe400078e00ff */
[----:B------:R-:W-:Y:S02]  /*f4f0*/  IMAD.MOV.U32 R11, RZ, RZ, 0x1f ;  /* 0x0000001fff0b7424 */ /* 0x000fe400078e00ff */
[----:B------:R-:W-:-:S07]  /*f500*/  IMAD.MOV.U32 R15, RZ, RZ, -0x1 ;  /* 0xffffffffff0f7424 */ /* 0x000fce00078e00ff */
[----:B0-----:R-:W-:Y:S05]  /*f510*/  WARPSYNC.COLLECTIVE R15, `(.L_x_94) ;  /* 0x000000000f087348 */ /* 0x001fea0003c00000 */
[----:B------:R1:W2:Y:S02]  /*f520*/  SHFL.IDX P6, R14, R13, R12, R11 ;  /* 0x0000000c0d0e7389 */ /* 0x0002a400000c000b */
[----:B012---:R-:W-:Y:S01]  /*f530*/  ENDCOLLECTIVE ;  /* 0x000000000000791b */ /* 0x007fe20003800000 */
.L_x_94:
[----:B------:R-:W-:Y:S05]  /*f540*/  BRA `(.L_x_95) ;  /* 0xffffffd000a47947 */ /* 0x000fea000383ffff */
.L_x_48:
[----:B------:R-:W-:Y:S01]  /*f550*/  BSSY B0, `(.L_x_96) ;  /* 0x0000006000007945 */ /* 0x000fe20003800000 */
[----:B------:R-:W-:-:S07]  /*f560*/  IMAD.MOV.U32 R15, RZ, RZ, -0x1 ;  /* 0xffffffffff0f7424 */ /* 0x000fce00078e00ff */
[----:B-1----:R-:W-:Y:S05]  /*f570*/  WARPSYNC.COLLECTIVE R15, `(.L_x_97) ;  /* 0x000000000f0c7348 */ /* 0x002fea0003c00000 */
[----:B------:R-:W-:Y:S02]  /*f580*/  ELECT P6, UR62, PT ;  /* 0x00000000003e782f */ /* 0x000fe400038c0000 */
[----:B------:R-:W-:Y:S01]  /*f590*/  MOV R14, UR62 ;  /* 0x0000003e000e7c02 */ /* 0x000fe20008000f00 */
[----:B-1----:R-:W-:Y:S10]  /*f5a0*/  ENDCOLLECTIVE ;  /* 0x000000000000791b */ /* 0x002ff40003800000 */
.L_x_97:
[----:B------:R-:W-:Y:S05]  /*f5b0*/  BSYNC B0 ;  /* 0x0000000000007941 */ /* 0x000fea0003800000 */
.L_x_96:
[----:B------:R-:W-:Y:S05]  /*f5c0*/  BRA `(.L_x_98) ;  /* 0xffffffd000b07947 */ /* 0x000fea000383ffff */
.L_x_50:
[----:B0-----:R-:W-:-:S04]  /*f5d0*/  IMAD.U32 R3, RZ, RZ, UR38 ;  /* 0x00000026ff037e24 */ /* 0x001fc8000f8e00ff */
[----:B------:R0:W2:Y:S03]  /*f5e0*/  SYNCS.PHASECHK.TRANS64.TRYWAIT P0, [R3+URZ+0x2e880], R2 ;  /* 0x02e88002030075a7 */ /* 0x0000a6000800017f */
[----:B--2---:R-:W-:Y:S05]  /*f5f0*/  @!P0 NANOSLEEP.SYNCS 0x989680 ;  /* 0x009896800000895d */ /* 0x004fea0003900000 */
[----:B------:R-:W2:Y:S02]  /*f600*/  @!P0 SYNCS.PHASECHK.TRANS64 P0, [R3+URZ+0x2e880], R2 ;  /* 0x02e88002030085a7 */ /* 0x000ea4000800007f */
[----:B--2---:R-:W-:Y:S05]  /*f610*/  @!P0 BRA `(.L_x_50) ;  /* 0xfffffffc00ec8947 */ /* 0x004fea000383ffff */
[----:B------:R-:W-:Y:S05]  /*f620*/  BRA `(.L_x_99) ;  /* 0xffffffd000fc7947 */ /* 0x000fea000383ffff */
.L_x_52:
[----:B0-----:R-:W-:-:S04]  /*f630*/  IMAD.U32 R3, RZ, RZ, UR38 ;  /* 0x00000026ff037e24 */ /* 0x001fc8000f8e00ff */
[----:B------:R0:W2:Y:S03]  /*f640*/  SYNCS.PHASECHK.TRANS64.TRYWAIT P0, [R3+URZ+0x2e840], R2 ;  /* 0x02e84002030075a7 */ /* 0x0000a6000800017f */
[----:B--2---:R-:W-:Y:S05]  /*f650*/  @!P0 NANOSLEEP.SYNCS 0x989680 ;  /* 0x009896800000895d */ /* 0x004fea0003900000 */
[----:B------:R-:W2:Y:S02]  /*f660*/  @!P0 SYNCS.PHASECHK.TRANS64 P0, [R3+URZ+0x2e840], R2 ;  /* 0x02e84002030085a7 */ /* 0x000ea4000800007f */
[----:B--2---:R-:W-:Y:S05]  /*f670*/  @!P0 BRA `(.L_x_52) ;  /* 0xfffffffc00ec8947 */ /* 0x004fea000383ffff */
[----:B------:R-:W-:Y:S05]  /*f680*/  BRA `(.L_x_100) ;  /* 0xffffffd400387947 */ /* 0x000fea000383ffff */
.L_x_55:
[----:B------:R-:W-:Y:S02]  /*f690*/  IMAD.MOV.U32 R13, RZ, RZ, R3 ;  /* 0x000000ffff0d7224 */ /* 0x000fe400078e0003 */
[----:B------:R-:W-:Y:S02]  /*f6a0*/  IMAD.MOV.U32 R12, RZ, RZ, RZ ;  /* 0x000000ffff0c7224 */ /* 0x000fe400078e00ff */
[----:B------:R-:W-:Y:S02]  /*f6b0*/  IMAD.MOV.U32 R11, RZ, RZ, 0x181f ;  /* 0x0000181fff0b7424 */ /* 0x000fe400078e00ff */
[----:B------:R-:W-:Y:S02]  /*f6c0*/  IMAD.MOV.U32 R15, RZ, RZ, -0x1 ;  /* 0xffffffffff0f7424 */ /* 0x000fe400078e00ff */
[----:B------:R-:W-:-:S07]  /*f6d0*/  IMAD R5, R10, 0x80, R5 ;  /* 0x000000800a057824 */ /* 0x000fce00078e0205 */
[----:B------:R-:W-:Y:S05]  /*f6e0*/  WARPSYNC.COLLECTIVE R15, `(.L_x_101) ;  /* 0x000000000f087348 */ /* 0x000fea0003c00000 */
[----:B------:R0:W1:Y:S02]  /*f6f0*/  SHFL.IDX P6, R14, R13, R12, R11 ;  /* 0x0000000c0d0e7389 */ /* 0x00006400000c000b */
[----:B01----:R-:W-:Y:S01]  /*f700*/  ENDCOLLECTIVE ;  /* 0x000000000000791b */ /* 0x003fe20003800000 */
.L_x_101:
[----:B------:R-:W-:Y:S02]  /*f710*/  VIADD R9, R5, 0x10 ;  /* 0x0000001005097836 */ /* 0x000fe40000000000 */
[----:B------:R-:W-:Y:S02]  /*f720*/  IMAD.MOV.U32 R13, RZ, RZ, R0 ;  /* 0x000000ffff0d7224 */ /* 0x000fe400078e0000 */
[----:B------:R-:W-:-:S07]  /*f730*/  IMAD.MOV.U32 R6, RZ, RZ, R14 ;  /* 0x000000ffff067224 */ /* 0x000fce00078e000e */
[----:B------:R-:W-:Y:S05]  /*f740*/  WARPSYNC.COLLECTIVE R15, `(.L_x_102) ;  /* 0x000000000f087348 */ /* 0x000fea0003c00000 */
[----:B------:R0:W1:Y:S02]  /*f750*/  SHFL.IDX P6, R14, R13, R12, R11 ;  /* 0x0000000c0d0e7389 */ /* 0x00006400000c000b */
[----:B01----:R-:W-:Y:S01]  /*f760*/  ENDCOLLECTIVE ;  /* 0x000000000000791b */ /* 0x003fe20003800000 */
.L_x_102:
[----:B------:R-:W-:Y:S02]  /*f770*/  ULDC UR4, c[0x0][0x288] ;  /* 0x0000a20000047ab9 */ /* 0x000fe40000000800 */
[----:B------:R-:W-:-:S05]  /*f780*/  IMAD R2, R8, UR4, RZ ;  /* 0x0000000408027c24 */ /* 0x000fca000f8e02ff */
[----:B------:R-:W-:Y:S01]  /*f790*/  ISETP.GE.AND P1, PT, R5, R2, PT ;  /* 0x000000020500720c */ /* 0x000fe20003f26270 */
[----:B------:R-:W-:Y:S02]  /*f7a0*/  IMAD.MOV.U32 R13, RZ, RZ, R3 ;  /* 0x000000ffff0d7224 */ /* 0x000fe400078e0003 */
[----:B------:R-:W-:-:S10]  /*f7b0*/  IMAD.MOV.U32 R12, RZ, RZ, 0x1 ;  /* 0x00000001ff0c7424 */ /* 0x000fd400078e00ff */
[----:B------:R-:W-:Y:S02]  /*f7c0*/  @!P1 VIADD R8, R4, UR38 ;  /* 0x0000002604089c36 */ /* 0x000fe40008000000 */
[----:B------:R-:W-:-:S07]  /*f7d0*/  IMAD.MOV.U32 R7, RZ, RZ, R14 ;  /* 0x000000ffff077224 */ /* 0x000fce00078e000e */
[----:B------:R-:W-:Y:S05]  /*f7e0*/  WARPSYNC.COLLECTIVE R15, `(.L_x_103) ;  /* 0x000000000f087348 */ /* 0x000fea0003c00000 */
[----:B------:R0:W1:Y:S02]  /*f7f0*/  SHFL.IDX P6, R14, R13, R12, R11 ;  /* 0x0000000c0d0e7389 */ /* 0x00006400000c000b */
[----:B01----:R-:W-:Y:S01]  /*f800*/  ENDCOLLECTIVE ;  /* 0x000000000000791b */ /* 0x003fe20003800000 */
.L_x_103:
[----:B------:R-:W-:-:S05]  /*f810*/  @!P1 IADD3 R7, P2, R18, R7, RZ ;  /* 0x0000000712079210 */ /* 0x000fca0007f5e0ff */
[----:B------:R-:W-:-:S05]  /*f820*/  @!P1 IMAD.X R6, RZ, RZ, R6, P2 ;  /* 0x000000ffff069224 */ /* 0x000fca00010e0606 */
[----:B------:R-:W-:Y:S01]  /*f830*/  @!P1 LOP3.LUT R7, R7, R6, RZ, 0x3c, !PT ;  /* 0x0000000607079212 */ /* 0x000fe200078e3cff */
[----:B------:R-:W-:-:S03]  /*f840*/  IMAD.MOV.U32 R13, RZ, RZ, R0 ;  /* 0x000000ffff0d7224 */ /* 0x000fc600078e0000 */
[----:B------:R-:W-:-:S04]  /*f850*/  @!P1 LOP3.LUT R6, R7, R6, RZ, 0x3c, !PT ;  /* 0x0000000607069212 */ /* 0x000fc800078e3cff */
[----:B------:R-:W-:-:S05]  /*f860*/  @!P1 LOP3.LUT R7, R7, R6, RZ, 0x3c, !PT ;  /* 0x0000000607079212 */ /* 0x000fca00078e3cff */
[----:B------:R-:W-:Y:S01]  /*f870*/  @!PT LDS RZ, [RZ] ;  /* 0x00000000fffff984 */ /* 0x000fe20000000800 */
[----:B------:R-:W-:Y:S01]  /*f880*/  @!PT LDS RZ, [RZ] ;  /* 0x00000000fffff984 */ /* 0x000fe20000000800 */
[----:B------:R-:W-:Y:S01]  /*f890*/  @!PT LDS RZ, [RZ] ;  /* 0x00000000fffff984 */ /* 0x000fe20000000800 */
[----:B------:R0:W-:Y:S01]  /*f8a0*/  @!P1 LDGSTS.E.BYPASS.LTC128B.128 [R8+0x1c400], desc[UR44][R6.64], !P0 ;  /* 0x1c40000006089fae */ /* 0x0001e2000c101d6c */
[----:B------:R-:W-:Y:S01]  /*f8b0*/  ISETP.GE.AND P1, PT, R9, R2, PT ;  /* 0x000000020900720c */ /* 0x000fe20003f26270 */
[----:B------:R-:W-:Y:S02]  /*f8c0*/  VIADD R9, R5, 0x20 ;  /* 0x0000002005097836 */ /* 0x000fe40000000000 */
[----:B0-----:R-:W-:-:S10]  /*f8d0*/  IMAD.MOV.U32 R6, RZ, RZ, R14 ;  /* 0x000000ffff067224 */ /* 0x001fd400078e000e */
[----:B------:R-:W-:Y:S05]  /*f8e0*/  WARPSYNC.COLLECTIVE R15, `(.L_x_104) ;  /* 0x000000000f087348 */ /* 0x000fea0003c00000 */
[----:B------:R0:W1:Y:S02]  /*f8f0*/  SHFL.IDX P6, R14, R13, R12, R11 ;  /* 0x0000000c0d0e7389 */ /* 0x00006400000c000b */
[----:B01----:R-:W-:Y:S01]  /*f900*/  ENDCOLLECTIVE ;  /* 0x000000000000791b */ /* 0x003fe20003800000 */
.L_x_104:
[----:B------:R-:W-:Y:S02]  /*f910*/  @!P1 VIADD R8, R4, UR38 ;  /* 0x0000002604089c36 */ /* 0x000fe40008000000 */
[----:B------:R-:W-:Y:S02]  /*f920*/  IMAD.MOV.U32 R13, RZ, RZ, R3 ;  /* 0x000000ffff0d7224 */ /* 0x000fe400078e0003 */
[----:B------:R-:W-:Y:S01]  /*f930*/  IMAD.MOV.U32 R12, RZ, RZ, 0x2 ;  /* 0x00000002ff0c7424 */ /* 0x000fe200078e00ff */
[----:B------:R-:W-:-:S13]  /*f940*/  @!P1 IADD3 R7, P2, R18, R14, RZ ;  /* 0x0000000e12079210 */ /* 0x000fda0007f5e0ff */
[----:B------:R-:W-:Y:S05]  /*f950*/  WARPSYNC.COLLECTIVE R15, `(.L_x_105) ;  /* 0x000000000f087348 */ /* 0x000fea0003c00000 */
[----:B------:R0:W1:Y:S02]  /*f960*/  SHFL.IDX P6, R14, R13, R12, R11 ;  /* 0x0000000c0d0e7389 */ /* 0x00006400000c000b */
[----:B01----:R-:W-:Y:S01]  /*f970*/  ENDCOLLECTIVE ;  /* 0x000000000000791b */ /* 0x003fe20003800000 */
.L_x_105:
[----:B------:R-:W-:-:S05]  /*f980*/  @!P1 IMAD.X R6, RZ, RZ, R6, P2 ;  /* 0x000000ffff069224 */ /* 0x000fca00010e0606 */
[----:B------:R-:W-:-:S04]  /*f990*/  @!P1 LOP3.LUT R7, R7, R6, RZ, 0x3c, !PT ;  /* 0x0000000607079212 */ /* 0x000fc800078e3cff */
[----:B------:R-:W-:Y:S01]  /*f9a0*/  @!P1 LOP3.LUT R6, R7, R6, RZ, 0x3c, !PT ;  /* 0x0000000607069212 */ /* 0x000fe200078e3cff */
[----:B------:R-:W-:-:S03]  /*f9b0*/  IMAD.MOV.U32 R13, RZ, RZ, R0 ;  /* 0x000000ffff0d7224 */ /* 0x000fc600078e0000 */
        /* <DEDUP_REMOVED lines=11> */
.L_x_106:
[----:B------:R-:W-:Y:S02]  /*fa70*/  @!P1 VIADD R8, R4, UR38 ;  /* 0x0000002604089c36 */ /* 0x000fe40008000000 */
[----:B------:R-:W-:Y:S02]  /*fa80*/  IMAD.MOV.U32 R13, RZ, RZ, R3 ;  /* 0x000000ffff0d7224 */ /* 0x000fe400078e0003 */
[----:B------:R-:W-:Y:S01]  /*fa90*/  IMAD.MOV.U32 R12, RZ, RZ, 0x3 ;  /* 0x00000003ff0c7424 */ /* 0x000fe200078e00ff */
[----:B------:R-:W-:-:S13]  /*faa0*/  @!P1 IADD3 R7, P2, R18, R14, RZ ;  /* 0x0000000e12079210 */ /* 0x000fda0007f5e0ff */
[----:B------:R-:W-:Y:S05]  /*fab0*/  WARPSYNC.COLLECTIVE R15, `(.L_x_107) ;  /* 0x000000000f087348 */ /* 0x000fea0003c00000 */
[----:B------:R0:W1:Y:S02]  /*fac0*/  SHFL.IDX P6, R14, R13, R12, R11 ;  /* 0x0000000c0d0e7389 */ /* 0x00006400000c000b */
[----:B01----:R-:W-:Y:S01]  /*fad0*/  ENDCOLLECTIVE ;  /* 0x000000000000791b */ /* 0x003fe20003800000 */
.L_x_107:
        /* <DEDUP_REMOVED lines=15> */
.L_x_108:
[----:B------:R-:W-:Y:S02]  /*fbd0*/  @!P1 VIADD R8, R4, UR38 ;  /* 0x0000002604089c36 */ /* 0x000fe40008000000 */
[----:B------:R-:W-:Y:S02]  /*fbe0*/  IMAD.MOV.U32 R13, RZ, RZ, R3 ;  /* 0x000000ffff0d7224 */ /* 0x000fe400078e0003 */
[----:B------:R-:W-:Y:S01]  /*fbf0*/  IMAD.MOV.U32 R12, RZ, RZ, 0x4 ;  /* 0x00000004ff0c7424 */ /* 0x000fe200078e00ff */
[----:B------:R-:W-:-:S13]  /*fc00*/  @!P1 IADD3 R7, P2, R18, R14, RZ ;  /* 0x0000000e12079210 */ /* 0x000fda0007f5e0ff */
[----:B------:R-:W-:Y:S05]  /*fc10*/  WARPSYNC.COLLECTIVE R15, `(.L_x_109) ;  /* 0x000000000f087348 */ /* 0x000fea0003c00000 */
[----:B------:R0:W1:Y:S02]  /*fc20*/  SHFL.IDX P6, R14, R13, R12, R11 ;  /* 0x0000000c0d0e7389 */ /* 0x00006400000c000b */
[----:B01----:R-:W-:Y:S01]  /*fc30*/  ENDCOLLECTIVE ;  /* 0x000000000000791b */ /* 0x003fe20003800000 */
.L_x_109:
        /* <DEDUP_REMOVED lines=15> */
.L_x_110:
[----:B------:R-:W-:Y:S02]  /*fd30*/  @!P1 VIADD R8, R4, UR38 ;  /* 0x0000002604089c36 */ /* 0x000fe40008000000 */
[----:B------:R-:W-:Y:S02]  /*fd40*/  IMAD.MOV.U32 R13, RZ, RZ, R3 ;  /* 0x000000ffff0d7224 */ /* 0x000fe400078e0003 */
[----:B------:R-:W-:Y:S01]  /*fd50*/  IMAD.MOV.U32 R12, RZ, RZ, 0x5 ;  /* 0x00000005ff0c7424 */ /* 0x000fe200078e00ff */
[----:B------:R-:W-:-:S13]  /*fd60*/  @!P1 IADD3 R7, P2, R18, R14, RZ ;  /* 0x0000000e12079210 */ /* 0x000fda0007f5e0ff */
[----:B------:R-:W-:Y:S05]  /*fd70*/  WARPSYNC.COLLECTIVE R15, `(.L_x_111) ;  /* 0x000000000f087348 */ /* 0x000fea0003c00000 */
[----:B------:R0:W1:Y:S02]  /*fd80*/  SHFL.IDX P6, R14, R13, R12, R11 ;  /* 0x0000000c0d0e7389 */ /* 0x00006400000c000b */
[----:B01----:R-:W-:Y:S01]  /*fd90*/  ENDCOLLECTIVE ;  /* 0x000000000000791b */ /* 0x003fe20003800000 */
.L_x_111:
        /* <DEDUP_REMOVED lines=15> */
.L_x_112:
[----:B------:R-:W-:Y:S02]  /*fe90*/  @!P1 VIADD R8, R4, UR38 ;  /* 0x0000002604089c36 */ /* 0x000fe40008000000 */
[----:B------:R-:W-:Y:S02]  /*fea0*/  IMAD.MOV.U32 R13, RZ, RZ, R3 ;  /* 0x000000ffff0d7224 */ /* 0x000fe400078e0003 */
[----:B------:R-:W-:Y:S01]  /*feb0*/  IMAD.MOV.U32 R12, RZ, RZ, 0x6 ;  /* 0x00000006ff0c7424 */ /* 0x000fe200078e00ff */
[----:B------:R-:W-:-:S13]  /*fec0*/  @!P1 IADD3 R7, P2, R18, R14, RZ ;  /* 0x0000000e12079210 */ /* 0x000fda0007f5e0ff */
[----:B------:R-:W-:Y:S05]  /*fed0*/  WARPSYNC.COLLECTIVE R15, `(.L_x_113) ;  /* 0x000000000f087348 */ /* 0x000fea0003c00000 */
[----:B------:R0:W1:Y:S02]  /*fee0*/  SHFL.IDX P6, R14, R13, R12, R11 ;  /* 0x0000000c0d0e7389 */ /* 0x00006400000c000b */
[----:B01----:R-:W-:Y:S01]  /*fef0*/  ENDCOLLECTIVE ;  /* 0x000000000000791b */ /* 0x003fe20003800000 */
.L_x_113:
        /* <DEDUP_REMOVED lines=10> */
[----:B0-----:R-:W-:-:S12]  /*ffa0*/  IMAD.MOV.U32 R6, RZ, RZ, R14 ;  /* 0x000000ffff067224 */ /* 0x001fd800078e000e */
[----:B------:R-:W-:Y:S05]  /*ffb0*/  WARPSYNC.COLLECTIVE R15, `(.L_x_114) ;  /* 0x000000000f087348 */ /* 0x000fea0003c00000 */
[----:B------:R0:W1:Y:S02]  /*ffc0*/  SHFL.IDX P6, R14, R13, R12, R11 ;  /* 0x0000000c0d0e7389 */ /* 0x00006400000c000b */
[----:B01----:R-:W-:Y:S01]  /*ffd0*/  ENDCOLLECTIVE ;  /* 0x000000000000791b */ /* 0x003fe20003800000 */
.L_x_114:
[----:B------:R-:W-:Y:S02]  /*ffe0*/  @!P1 VIADD R8, R4, UR38 ;  /* 0x0000002604089c36 */ /* 0x000fe40008000000 */
[----:B------:R-:W-:Y:S02]  /*fff0*/  IMAD.MOV.U32 R13, RZ, RZ, R3 ;  /* 0x000000ffff0d7224 */ /* 0x000fe400078e0003 */
[----:B------:R-:W-:Y:S02]  /*10000*/  IMAD.MOV.U32 R12, RZ, RZ, 0x7 ;  /* 0x00000007ff0c7424 */ /* 0x000fe400078e00ff */
[----:B------:R-:W-:-:S07]  /*10010*/  IMAD.MOV.U32 R7, RZ, RZ, R14 ;  /* 0x000000ffff077224 */ /* 0x000fce00078e000e */
[----:B------:R-:W-:Y:S05]  /*10020*/  WARPSYNC.COLLECTIVE R15, `(.L_x_115) ;  /* 0x000000000f087348 */ /* 0x000fea0003c00000 */
[----:B------:R0:W1:Y:S02]  /*10030*/  SHFL.IDX P6, R14, R13, R12, R11 ;  /* 0x0000000c0d0e7389 */ /* 0x00006400000c000b */
[----:B01----:R-:W-:Y:S01]  /*10040*/  ENDCOLLECTIVE ;  /* 0x000000000000791b */ /* 0x003fe20003800000 */
.L_x_115:
[----:B------:R-:W-:-:S05]  /*10050*/  @!P1 IADD3 R7, P2, R18, R7, RZ ;  /* 0x0000000712079210 */ /* 0x000fca0007f5e0ff */
[----:B------:R-:W-:-:S05]  /*10060*/  @!P1 IMAD.X R6, RZ, RZ, R6, P2 ;  /* 0x000000ffff069224 */ /* 0x000fca00010e0606 */
[----:B------:R-:W-:Y:S01]  /*10070*/  @!P1 LOP3.LUT R7, R7, R6, RZ, 0x3c, !PT ;  /* 0x0000000607079212 */ /* 0x000fe200078e3cff */
[----:B------:R-:W-:-:S03]  /*10080*/  IMAD.MOV.U32 R13, RZ, RZ, R0 ;  /* 0x000000ffff0d7224 */ /* 0x000fc600078e0000 */
[----:B------:R-:W-:-:S04]  /*10090*/  @!P1 LOP3.LUT R6, R7, R6, RZ, 0x3c, !PT ;  /* 0x0000000607069212 */ /* 0x000fc800078e3cff */
[----:B------:R-:W-:Y:S01]  /*100a0*/  @!P1 LOP3.LUT R7, R7, R6, RZ, 0x3c, !PT ;  /* 0x0000000607079212 */ /* 0x000fe200078e3cff */
[----:B------:R-:W-:-:S04]  /*100b0*/  IMAD.MOV.U32 R3, RZ, RZ, R14 ;  /* 0x000000ffff037224 */ /* 0x000fc800078e000e */
[----:B------:R-:W-:Y:S01]  /*100c0*/  @!PT LDS RZ, [RZ] ;  /* 0x00000000fffff984 */ /* 0x000fe20000000800 */
[----:B------:R-:W-:Y:S01]  /*100d0*/  @!PT LDS RZ, [RZ] ;  /* 0x00000000fffff984 */ /* 0x000fe20000000800 */
[----:B------:R-:W-:Y:S01]  /*100e0*/  @!PT LDS RZ, [RZ] ;  /* 0x00000000fffff984 */ /* 0x000fe20000000800 */
[----:B------:R0:W-:Y:S03]  /*100f0*/  @!P1 LDGSTS.E.BYPASS.LTC128B.128 [R8+0x1f400], desc[UR44][R6.64], !P0 ;  /* 0x1f40000006089fae */ /* 0x0001e6000c101d6c */
[----:B0-----:R-:W-:Y:S05]  /*10100*/  WARPSYNC.COLLECTIVE R15, `(.L_x_116) ;  /* 0x000000000f087348 */ /* 0x001fea0003c00000 */
[----:B------:R1:W2:Y:S02]  /*10110*/  SHFL.IDX P6, R14, R13, R12, R11 ;  /* 0x0000000c0d0e7389 */ /* 0x0002a400000c000b */
[----:B012---:R-:W-:Y:S01]  /*10120*/  ENDCOLLECTIVE ;  /* 0x000000000000791b */ /* 0x007fe20003800000 */
.L_x_116:
[----:B------:R-:W-:Y:S05]  /*10130*/  BRA `(.L_x_117) ;  /* 0xffffffd400587947 */ /* 0x000fea000383ffff */
.L_x_56:
[----:B0-----:R-:W-:-:S04]  /*10140*/  IMAD.U32 R3, RZ, RZ, UR38 ;  /* 0x00000026ff037e24 */ /* 0x001fc8000f8e00ff */
[----:B------:R0:W1:Y:S03]  /*10150*/  SYNCS.PHASECHK.TRANS64.TRYWAIT P0, [R3+URZ+0x2e820], R0 ;  /* 0x02e82000030075a7 */ /* 0x000066000800017f */
[----:B-1----:R-:W-:Y:S05]  /*10160*/  @!P0 NANOSLEEP.SYNCS 0x989680 ;  /* 0x009896800000895d */ /* 0x002fea0003900000 */
[----:B------:R-:W1:Y:S02]  /*10170*/  @!P0 SYNCS.PHASECHK.TRANS64 P0, [R3+URZ+0x2e820], R0 ;  /* 0x02e82000030085a7 */ /* 0x000e64000800007f */
[----:B-1----:R-:W-:Y:S05]  /*10180*/  @!P0 BRA `(.L_x_56) ;  /* 0xfffffffc00ec8947 */ /* 0x002fea000383ffff */
[----:B------:R-:W-:Y:S05]  /*10190*/  BRA `(.L_x_118) ;  /* 0xffffffd400947947 */ /* 0x000fea000383ffff */
.L_x_61:
[----:B0-----:R0:W1:Y:S02]  /*101a0*/  SYNCS.PHASECHK.TRANS64.TRYWAIT P0, [R4+URZ+0x2e880], R3 ;  /* 0x02e88003040075a7 */ /* 0x001064000800017f */
[----:B-1----:R-:W-:Y:S05]  /*101b0*/  @!P0 NANOSLEEP.SYNCS 0x989680 ;  /* 0x009896800000895d */ /* 0x002fea0003900000 */
[----:B------:R-:W1:Y:S02]  /*101c0*/  @!P0 SYNCS.PHASECHK.TRANS64 P0, [R4+URZ+0x2e880], R3 ;  /* 0x02e88003040085a7 */ /* 0x000e64000800007f */
[----:B-1----:R-:W-:Y:S05]  /*101d0*/  @!P0 BRA `(.L_x_61) ;  /* 0xfffffffc00f08947 */ /* 0x002fea000383ffff */
[----:B------:R-:W-:Y:S05]  /*101e0*/  BRA `(.L_x_119) ;  /* 0xffffffd8003c7947 */ /* 0x000fea000383ffff */
.L_x_65:
[----:B-1----:R1:W2:Y:S02]  /*101f0*/  SYNCS.PHASECHK.TRANS64.TRYWAIT P0, [R4+URZ+0x2e840], R3 ;  /* 0x02e84003040075a7 */ /* 0x0022a4000800017f */
[----:B--2---:R-:W-:Y:S05]  /*10200*/  @!P0 NANOSLEEP.SYNCS 0x989680 ;  /* 0x009896800000895d */ /* 0x004fea0003900000 */
[----:B------:R-:W2:Y:S02]  /*10210*/  @!P0 SYNCS.PHASECHK.TRANS64 P0, [R4+URZ+0x2e840], R3 ;  /* 0x02e84003040085a7 */ /* 0x000ea4000800007f */
[----:B--2---:R-:W-:Y:S05]  /*10220*/  @!P0 BRA `(.L_x_65) ;  /* 0xfffffffc00f08947 */ /* 0x004fea000383ffff */
[----:B------:R-:W-:Y:S05]  /*10230*/  BRA `(.L_x_120) ;  /* 0xffffffd800b07947 */ /* 0x000fea000383ffff */
.L_x_70:
[----:B0-----:R0:W1:Y:S02]  /*10240*/  SYNCS.PHASECHK.TRANS64.TRYWAIT P0, [R18+URZ+0x2e870], R3 ;  /* 0x02e87003120075a7 */ /* 0x001064000800017f */
[----:B-1----:R-:W-:Y:S05]  /*10250*/  @!P0 NANOSLEEP.SYNCS 0x989680 ;  /* 0x009896800000895d */ /* 0x002fea0003900000 */
[----:B------:R-:W1:Y:S02]  /*10260*/  @!P0 SYNCS.PHASECHK.TRANS64 P0, [R18+URZ+0x2e870], R3 ;  /* 0x02e87003120085a7 */ /* 0x000e64000800007f */
[----:B-1----:R-:W-:Y:S05]  /*10270*/  @!P0 BRA `(.L_x_70) ;  /* 0xfffffffc00f08947 */ /* 0x002fea000383ffff */
[----:B------:R-:W-:Y:S05]  /*10280*/  BRA `(.L_x_121) ;  /* 0xffffffdc00447947 */ /* 0x000fea000383ffff */
.L_x_72:
[----:B0-----:R0:W1:Y:S02]  /*10290*/  SYNCS.PHASECHK.TRANS64.TRYWAIT P0, [R18+URZ+0x2e860], R3 ;  /* 0x02e86003120075a7 */ /* 0x001064000800017f */
[----:B-1----:R-:W-:Y:S05]  /*102a0*/  @!P0 NANOSLEEP.SYNCS 0x989680 ;  /* 0x009896800000895d */ /* 0x002fea0003900000 */
[----:B------:R-:W1:Y:S02]  /*102b0*/  @!P0 SYNCS.PHASECHK.TRANS64 P0, [R18+URZ+0x2e860], R3 ;  /* 0x02e86003120085a7 */ /* 0x000e64000800007f */
[----:B-1----:R-:W-:Y:S05]  /*102c0*/  @!P0 BRA `(.L_x_72) ;  /* 0xfffffffc00f08947 */ /* 0x002fea000383ffff */
[----:B------:R-:W-:Y:S05]  /*102d0*/  BRA `(.L_x_122) ;  /* 0xffffffdc00487947 */ /* 0x000fea000383ffff */
.L_x_78:
[----:B0-----:R0:W1:Y:S02]  /*102e0*/  SYNCS.PHASECHK.TRANS64.TRYWAIT P0, [R16+URZ+0x2e870], R3 ;  /* 0x02e87003100075a7 */ /* 0x001064000800017f */
[----:B-1----:R-:W-:Y:S05]  /*102f0*/  @!P0 NANOSLEEP.SYNCS 0x989680 ;  /* 0x009896800000895d */ /* 0x002fea0003900000 */
[----:B------:R-:W1:Y:S02]  /*10300*/  @!P0 SYNCS.PHASECHK.TRANS64 P0, [R16+URZ+0x2e870], R3 ;  /* 0x02e87003100085a7 */ /* 0x000e64000800007f */
[----:B-1----:R-:W-:Y:S05]  /*10310*/  @!P0 BRA `(.L_x_78) ;  /* 0xfffffffc00f08947 */ /* 0x002fea000383ffff */
[----:B------:R-:W-:Y:S05]  /*10320*/  BRA `(.L_x_123) ;  /* 0xffffffe400387947 */ /* 0x000fea000383ffff */
.L_x_80:
[----:B0-----:R0:W1:Y:S02]  /*10330*/  SYNCS.PHASECHK.TRANS64.TRYWAIT P0, [R16+URZ+0x2e860], R3 ;  /* 0x02e86003100075a7 */ /* 0x001064000800017f */
[----:B-1----:R-:W-:Y:S05]  /*10340*/  @!P0 NANOSLEEP.SYNCS 0x989680 ;  /* 0x009896800000895d */ /* 0x002fea0003900000 */
[----:B------:R-:W1:Y:S02]  /*10350*/  @!P0 SYNCS.PHASECHK.TRANS64 P0, [R16+URZ+0x2e860], R3 ;  /* 0x02e86003100085a7 */ /* 0x000e64000800007f */
[----:B-1----:R-:W-:Y:S05]  /*10360*/  @!P0 BRA `(.L_x_80) ;  /* 0xfffffffc00f08947 */ /* 0x002fea000383ffff */
[----:B------:R-:W-:Y:S05]  /*10370*/  BRA `(.L_x_124) ;  /* 0xffffffe400487947 */ /* 0x000fea000383ffff */
.L_x_82:
[----:B0-----:R0:W1:Y:S02]  /*10380*/  SYNCS.PHASECHK.TRANS64.TRYWAIT P0, [R9+URZ+0x2e820], R2 ;  /* 0x02e82002090075a7 */ /* 0x001064000800017f */
[----:B-1----:R-:W-:Y:S05]  /*10390*/  @!P0 NANOSLEEP.SYNCS 0x989680 ;  /* 0x009896800000895d */ /* 0x002fea0003900000 */
[----:B------:R-:W1:Y:S02]  /*103a0*/  @!P0 SYNCS.PHASECHK.TRANS64 P0, [R9+URZ+0x2e820], R2 ;  /* 0x02e82002090085a7 */ /* 0x000e64000800007f */
[----:B-1----:R-:W-:Y:S05]  /*103b0*/  @!P0 BRA `(.L_x_82) ;  /* 0xfffffffc00f08947 */ /* 0x002fea000383ffff */
[----:B------:R-:W-:Y:S05]  /*103c0*/  BRA `(.L_x_125) ;  /* 0xffffffec000c7947 */ /* 0x000fea000383ffff */
.L_x_84:
[----:B0-----:R0:W1:Y:S02]  /*103d0*/  SYNCS.PHASECHK.TRANS64.TRYWAIT P1, [R5+URZ], R4 ;  /* 0x00000004050075a7 */ /* 0x001064000802017f */
[----:B-1----:R-:W-:Y:S05]  /*103e0*/  @!P1 NANOSLEEP.SYNCS 0x989680 ;  /* 0x009896800000995d */ /* 0x002fea0003900000 */
[----:B------:R-:W1:Y:S02]  /*103f0*/  @!P1 SYNCS.PHASECHK.TRANS64 P1, [R5+URZ], R4 ;  /* 0x00000004050095a7 */ /* 0x000e64000802007f */
[----:B-1----:R-:W-:Y:S05]  /*10400*/  @!P1 BRA `(.L_x_84) ;  /* 0xfffffffc00f09947 */ /* 0x002fea000383ffff */
[----:B------:R-:W-:Y:S05]  /*10410*/  BRA `(.L_x_126) ;  /* 0xffffffec005c7947 */ /* 0x000fea000383ffff */
.L_x_85:
[----:B-1----:R1:W2:Y:S02]  /*10420*/  SYNCS.PHASECHK.TRANS64.TRYWAIT P1, [R7+URZ], R2 ;  /* 0x00000002070075a7 */ /* 0x0022a4000802017f */
[----:B--2---:R-:W-:Y:S05]  /*10430*/  @!P1 NANOSLEEP.SYNCS 0x989680 ;  /* 0x009896800000995d */ /* 0x004fea0003900000 */
[----:B------:R-:W2:Y:S02]  /*10440*/  @!P1 SYNCS.PHASECHK.TRANS64 P1, [R7+URZ], R2 ;  /* 0x00000002070095a7 */ /* 0x000ea4000802007f */
[----:B--2---:R-:W-:Y:S05]  /*10450*/  @!P1 BRA `(.L_x_85) ;  /* 0xfffffffc00f09947 */ /* 0x004fea000383ffff */
[----:B------:R-:W-:Y:S05]  /*10460*/  BRA `(.L_x_127) ;  /* 0xffffffec00507947 */ /* 0x000fea000383ffff */
.L_x_87:
[----:B0-----:R0:W2:Y:S02]  /*10470*/  SYNCS.PHASECHK.TRANS64.TRYWAIT P1, [R5+URZ+0x2e860], R4 ;  /* 0x02e86004050075a7 */ /* 0x0010a4000802017f */
[----:B--2---:R-:W-:Y:S05]  /*10480*/  @!P1 NANOSLEEP.SYNCS 0x989680 ;  /* 0x009896800000995d */ /* 0x004fea0003900000 */
[----:B------:R-:W2:Y:S02]  /*10490*/  @!P1 SYNCS.PHASECHK.TRANS64 P1, [R5+URZ+0x2e860], R4 ;  /* 0x02e86004050095a7 */ /* 0x000ea4000802007f */
[----:B--2---:R-:W-:Y:S05]  /*104a0*/  @!P1 BRA `(.L_x_87) ;  /* 0xfffffffc00f09947 */ /* 0x004fea000383ffff */
[----:B------:R-:W-:Y:S05]  /*104b0*/  BRA `(.L_x_128) ;  /* 0xffffffec00507947 */ /* 0x000fea000383ffff */
.L_x_89:
[----:B--2---:R2:W3:Y:S02]  /*104c0*/  SYNCS.PHASECHK.TRANS64.TRYWAIT P1, [R3+URZ+0x2e860], R2 ;  /* 0x02e86002030075a7 */ /* 0x0044e4000802017f */
[----:B---3--:R-:W-:Y:S05]  /*104d0*/  @!P1 NANOSLEEP.SYNCS 0x989680 ;  /* 0x009896800000995d */ /* 0x008fea0003900000 */
[----:B------:R-:W3:Y:S02]  /*104e0*/  @!P1 SYNCS.PHASECHK.TRANS64 P1, [R3+URZ+0x2e860], R2 ;  /* 0x02e86002030095a7 */ /* 0x000ee4000802007f */
[----:B---3--:R-:W-:Y:S05]  /*104f0*/  @!P1 BRA `(.L_x_89) ;  /* 0xfffffffc00f09947 */ /* 0x008fea000383ffff */
[----:B------:R-:W-:Y:S05]  /*10500*/  BRA `(.L_x_129) ;  /* 0xffffffec00507947 */ /* 0x000fea000383ffff */
.L_x_91:
[----:B---3--:R3:W4:Y:S02]  /*10510*/  SYNCS.PHASECHK.TRANS64.TRYWAIT P0, [R5+URZ+0x2e880], R4 ;  /* 0x02e88004050075a7 */ /* 0x008724000800017f */
[----:B----4-:R-:W-:Y:S05]  /*10520*/  @!P0 NANOSLEEP.SYNCS 0x989680 ;  /* 0x009896800000895d */ /* 0x010fea0003900000 */
[----:B------:R-:W4:Y:S02]  /*10530*/  @!P0 SYNCS.PHASECHK.TRANS64 P0, [R5+URZ+0x2e880], R4 ;  /* 0x02e88004050085a7 */ /* 0x000f24000800007f */
[----:B----4-:R-:W-:Y:S05]  /*10540*/  @!P0 BRA `(.L_x_91) ;  /* 0xfffffffc00f08947 */ /* 0x010fea000383ffff */
[----:B------:R-:W-:Y:S05]  /*10550*/  BRA `(.L_x_92) ;  /* 0xffffffec004c7947 */ /* 0x000fea000383ffff */
.L_x_130:
[----:B------:R-:W-:-:S00]  /*10560*/  BRA `(.L_x_130) ;  /* 0xfffffffc00fc7947 */ /* 0x000fc0000383ffff */
[----:B------:R-:W-:-:S00]  /*10570*/  NOP ;  /* 0x0000000000007918 */ /* 0x000fc00000000000 */
        /* <DEDUP_REMOVED lines=8> */
.L_x_2834:


//--------------------- .text._ZN7cutlass13device_kernelIN5flash11enable_sm90INS1_16FlashAttnFwdSm90INS1_25CollectiveMainloopFwdSm90ILi2EN4cute5tupleIJNS5_1CILi1EEES8_S8_EEENS6_IJNS7_ILi128EEENS7_ILi224EEESA_EEELi128ENS_12float_e4m3_tEfNS_4arch4Sm90ELb0ELb0ELb0ELb1ELb0ELb0ELb0ELb1ELb1ELb1ELb1ELb0EEENS1_21CollectiveEpilogueFwdINS6_IJSA_SA_SB_EEES9_NS_10bfloat16_tESF_Li256ELb1ELb1ELb1ELb1EEENS1_36VarlenDynamicPersistentTileSchedulerILi128ELi224ELi256ELi128ELb1ELb1ELb1ELb0ELb1ELb1EEEEEEEEEvNT_6ParamsE --------------------------
	.section	.text._ZN7cutlass13device_kernelIN5flash11enable_sm90INS1_16FlashAttnFwdSm90INS1_25CollectiveMainloopFwdSm90ILi2EN4cute5tupleIJNS5_1CILi1EEES8_S8_EEENS6_IJNS7_ILi128EEENS7_ILi224EEESA_EEELi128ENS_12float_e4m3_tEfNS_4arch4Sm90ELb0ELb0ELb0ELb1ELb0ELb0ELb0ELb1ELb1ELb1ELb1ELb0EEENS1_21CollectiveEpilogueFwdINS6_IJSA_SA_SB_EEES9_NS_10bfloat16_tESF_Li256ELb1ELb1ELb1ELb1EEENS1_36VarlenDynamicPersistentTileSchedulerILi128ELi224ELi256ELi128ELb1ELb1ELb1ELb0ELb1ELb1EEEEEEEEEvNT_6ParamsE,"ax",@progbits
	.align	128
.text._ZN7cutlass13device_kernelIN5flash11enable_sm90INS1_16FlashAttnFwdSm90INS1_25CollectiveMainloopFwdSm90ILi2EN4cute5tupleIJNS5_1CILi1EEES8_S8_EEENS6_IJNS7_ILi128EEENS7_ILi224EEESA_EEELi128ENS_12float_e4m3_tEfNS_4arch4Sm90ELb0ELb0ELb0ELb1ELb0ELb0ELb0ELb1ELb1ELb1ELb1ELb0EEENS1_21CollectiveEpilogueFwdINS6_IJSA_SA_SB_EEES9_NS_10bfloat16_tESF_Li256ELb1ELb1ELb1ELb1EEENS1_36VarlenDynamicPersistentTileSchedulerILi128ELi224ELi256ELi128ELb1ELb1ELb1ELb0ELb1ELb1EEEEEEEEEvNT_6ParamsE:
        .type           _ZN7cutlass13device_kernelIN5flash11enable_sm90INS1_16FlashAttnFwdSm90INS1_25CollectiveMainloopFwdSm90ILi2EN4cute5tupleIJNS5_1CILi1EEES8_S8_EEENS6_IJNS7_ILi128EEENS7_ILi224EEESA_EEELi128ENS_12float_e4m3_tEfNS_4arch4Sm90ELb0ELb0ELb0ELb1ELb0ELb0ELb0ELb1ELb1ELb1ELb1ELb0EEENS1_21CollectiveEpilogueFwdINS6_IJSA_SA_SB_EEES9_NS_10bfloat16_tESF_Li256ELb1ELb1ELb1ELb1EEENS1_36VarlenDynamicPersistentTileSchedulerILi128ELi224ELi256ELi128ELb1ELb1ELb1ELb0ELb1ELb1EEEEEEEEEvNT_6ParamsE,@function
        .size           _ZN7cutlass13device_kernelIN5flash11enable_sm90INS1_16FlashAttnFwdSm90INS1_25CollectiveMainloopFwdSm90ILi2EN4cute5tupleIJNS5_1CILi1EEES8_S8_EEENS6_IJNS7_ILi128EEENS7_ILi224EEESA_EEELi128ENS_12float_e4m3_tEfNS_4arch4Sm90ELb0ELb0ELb0ELb1ELb0ELb0ELb0ELb1ELb1ELb1ELb1ELb0EEENS1_21CollectiveEpilogueFwdINS6_IJSA_SA_SB_EEES9_NS_10bfloat16_tESF_Li256ELb1ELb1ELb1ELb1EEENS1_36VarlenDynamicPersistentTileSchedulerILi128ELi224ELi256ELi128ELb1ELb1ELb1ELb0ELb1ELb1EEEEEEEEEvNT_6ParamsE,(.L_x_2835 - _ZN7cutlass13device_kernelIN5flash11enable_sm90INS1_16FlashAttnFwdSm90INS1_25CollectiveMainloopFwdSm90ILi2EN4cute5tupleIJNS5_1CILi1EEES8_S8_EEENS6_IJNS7_ILi128EEENS7_ILi224EEESA_EEELi128ENS_12float_e4m3_tEfNS_4arch4Sm90ELb0ELb0ELb0ELb1ELb0ELb0ELb0ELb1ELb1ELb1ELb1ELb0EEENS1_21CollectiveEpilogueFwdINS6_IJSA_SA_SB_EEES9_NS_10bfloat16_tESF_Li256ELb1ELb1ELb1ELb1EEENS1_36VarlenDynamicPersistentTileSchedulerILi128ELi224ELi256ELi128ELb1ELb1ELb1ELb0ELb1ELb1EEEEEEEEEvNT_6ParamsE)
        .other          _ZN7cutlass13device_kernelIN5flash11enable_sm90INS1_16FlashAttnFwdSm90INS1_25CollectiveMainloopFwdSm90ILi2EN4cute5tupleIJNS5_1CILi1EEES8_S8_EEENS6_IJNS7_ILi128EEENS7_ILi224EEESA_EEELi128ENS_12float_e4m3_tEfNS_4arch4Sm90ELb0ELb0ELb0ELb1ELb0ELb0ELb0ELb1ELb1ELb1ELb1ELb0EEENS1_21CollectiveEpilogueFwdINS6_IJSA_SA_SB_EEES9_NS_10bfloat16_tESF_Li256ELb1ELb1ELb1ELb1EEENS1_36VarlenDynamicPersistentTileSchedulerILi128ELi224ELi256ELi128ELb1ELb1ELb1ELb0ELb1ELb1EEEEEEEEEvNT_6ParamsE,@"STO_CUDA_ENTRY STV_DEFAULT"
_ZN7cutlass13device_kernelIN5flash11enable_sm90INS1_16FlashAttnFwdSm90INS1_25CollectiveMainloopFwdSm90ILi2EN4cute5tupleIJNS5_1CILi1EEES8_S8_EEENS6_IJNS7_ILi128EEENS7_ILi224EEESA_EEELi128ENS_12float_e4m3_tEfNS_4arch4Sm90ELb0ELb0ELb0ELb1ELb0ELb0ELb0ELb1ELb1ELb1ELb1ELb0EEENS1_21CollectiveEpilogueFwdINS6_IJSA_SA_SB_EEES9_NS_10bfloat16_tESF_Li256ELb1ELb1ELb1ELb1EEENS1_36VarlenDynamicPersistentTileSchedulerILi128ELi224ELi256ELi128ELb1ELb1ELb1ELb0ELb1ELb1EEEEEEEEEvNT_6ParamsE:
[----:B------:R-:W0:Y:S02]  /*0000*/  LDC R1, c[0x0][0x28] ;  /* 0x00000a00ff017b82 */ /* 0x000e240000000800 */
[----:B0-----:R-:W-:Y:S01]  /*0010*/  VIADD R1, R1, 0xffffffb8 ;  /* 0xffffffb801017836 */ /* 0x001fe20000000000 */
[----:B------:R-:W0:Y:S01]  /*0020*/  S2R R3, SR_TID.X ;  /* 0x0000000000037919 */ /* 0x000e220000002100 */
[----:B------:R-:W-:Y:S01]  /*0030*/  ELECT P0, URZ, PT ;  /* 0x00000000003f782f */ /* 0x000fe20003800000 */
[----:B------:R-:W-:Y:S01]  /*0040*/  BSSY B0, `(.L_x_131) ;  /* 0x000000e000007945 */ /* 0x000fe20003800000 */
[--C-:B0-----:R-:W-:Y:S02]  /*0050*/  SHF.R.U32.HI R0, RZ, 0x5, R3.reuse ;  /* 0x00000005ff007819 */ /* 0x101fe40000011603 */
[----:B------:R-:W-:-:S03]  /*0060*/  SHF.R.U32.HI R3, RZ, 0x7, R3 ;  /* 0x00000007ff037819 */ /* 0x000fc60000011603 */
        /* <DEDUP_REMOVED lines=11> */
.L_x_132:
[----:B------:R-:W-:Y:S05]  /*0120*/  BSYNC B0 ;  /* 0x0000000000007941 */ /* 0x000fea0003800000 */
.L_x_131:
[----:B------:R-:W-:Y:S01]  /*0130*/  VOTEU.ANY UP0, P0 ;  /* 0x00000000003f7886 */ /* 0x000fe20000000100 */
[----:B------:R-:W0:Y:S01]  /*0140*/  SHFL.IDX PT, R3, R3, RZ, 0x1f ;  /* 0x00001fff03037589 */ /* 0x000e2200000e0000 */
[----:B------:R-:W-:Y:S01]  /*0150*/  UMOV UR4, 0x80 ;  /* 0x0000008000047882 */ /* 0x000fe20000000000 */
[----:B------:R-:W-:Y:S01]  /*0160*/  UMOV UR7, 0x100 ;  /* 0x0000010000077882 */ /* 0x000fe20000000000 */
[----:B------:R-:W-:Y:S01]  /*0170*/  VOTEU.ANY UP1, P0 ;  /* 0x00000000003f7886 */ /* 0x000fe20000020100 */
[----:B------:R-:W1:Y:S01]  /*0180*/  @UP0 S2UR UR8, SR_CgaCtaId ;  /* 0x00000000000809c3 */ /* 0x000e620000008800 */
[----:B------:R-:W2:Y:S01]  /*0190*/  SHFL.IDX PT, R2, R0, RZ, 0x1f ;  /* 0x00001fff00027589 */ /* 0x000ea200000e0000 */
[----:B------:R-:W-:Y:S01]  /*01a0*/  @UP0 UMOV UR6, 0x400 ;  /* 0x0000040000060882 */ /* 0x000fe20000000000 */
[----:B------:R-:W-:-:S04]  /*01b0*/  @UP0 UIADD3 UR4, -UR4, 0x100000, URZ ;  /* 0x0010000004040890 */ /* 0x000fc8000fffe13f */
[----:B------:R-:W-:Y:S02]  /*01c0*/  @UP0 USHF.L.U32 UR5, UR4, 0xb, URZ ;  /* 0x0000000b04050899 */ /* 0x000fe4000800063f */
[----:B------:R-:W-:Y:S01]  /*01d0*/  @UP0 USHF.L.U32 UR4, UR4, 0x1, URZ ;  /* 0x0000000104040899 */ /* 0x000fe2000800063f */
[----:B------:R-:W-:Y:S01]  /*01e0*/  VOTEU.ANY UP2, P0 ;  /* 0x00000000003f7886 */ /* 0x000fe20000040100 */
[----:B0-----:R-:W-:Y:S01]  /*01f0*/  R2UR UR9, R3 ;  /* 0x00000000030972ca */ /* 0x001fe200000e0000 */
[----:B-1----:R-:W-:Y:S01]  /*0200*/  @UP0 ULEA UR8, UR8, UR6, 0x18 ;  /* 0x0000000608080291 */ /* 0x002fe2000f8ec03f */
[----:B--2---:R-:W-:Y:S01]  /*0210*/  ISETP.NE.AND P1, PT, R2, RZ, PT ;  /* 0x000000ff0200720c */ /* 0x004fe20003f25270 */
[----:B------:R-:W-:-:S04]  /*0220*/  @UP0 UIADD3 UR6, -UR7, 0x100000, URZ ;  /* 0x0010000007060890 */ /* 0x000fc8000fffe13f */
[----:B------:R-:W-:Y:S02]  /*0230*/  @UP0 USHF.L.U32 UR7, UR6, 0xb, URZ ;  /* 0x0000000b06070899 */ /* 0x000fe4000800063f */
[----:B------:R-:W-:-:S04]  /*0240*/  @UP0 USHF.L.U32 UR6, UR6, 0x1, URZ ;  /* 0x0000000106060899 */ /* 0x000fc8000800063f */
[----:B------:R-:W-:Y:S01]  /*0250*/  UISETP.NE.AND UP0, UPT, UR9, URZ, UPT ;  /* 0x0000003f0900728c */ /* 0x000fe2000bf05270 */
[----:B------:R-:W0:Y:S02]  /*0260*/  FENCE.VIEW.ASYNC.S ;  /* 0x00000000000073c6 */ /* 0x000e240000000000 */
[----:B0-----:R0:W1:Y:S05]  /*0270*/  @UP1 SYNCS.EXCH.64 URZ, [UR8+0x2e800], UR4 ;  /* 0x02e80004083f15b2 */ /* 0x00106a0008000100 */
[----:B------:R0:W2:Y:S01]  /*0280*/  @UP2 SYNCS.EXCH.64 URZ, [UR8+0x2e820], UR6 ;  /* 0x02e82006083f25b2 */ /* 0x0000a20008000100 */
        /* <DEDUP_REMOVED lines=17> */
[----:B------:R3:W0:Y:S02]  /*03a0*/  SYNCS.EXCH.64 URZ, [UR8+0x2e848], UR6 ;  /* 0x02e84806083f75b2 */ /* 0x0006240008000100 */
[----:B---3--:R-:W-:Y:S01]  /*03b0*/  NOP ;  /* 0x0000000000007918 */ /* 0x008fe20000000000 */
.L_x_133:
[----:B------:R-:W3:Y:S01]  /*03c0*/  SHFL.IDX PT, R2, R0, RZ, 0x1f ;  /* 0x00001fff00027589 */ /* 0x000ee200000e0000 */
[----:B------:R-:W-:Y:S01]  /*03d0*/  NOP ;  /* 0x0000000000007918 */ /* 0x000fe20000000000 */
[----:B---3--:R-:W-:-:S13]  /*03e0*/  ISETP.NE.AND P0, PT, R2, RZ, PT ;  /* 0x000000ff0200720c */ /* 0x008fda0003f05270 */
        /* <DEDUP_REMOVED lines=17> */
[----:B------:R3:W0:Y:S02]  /*0500*/  SYNCS.EXCH.64 URZ, [UR8+0x2e868], UR6 ;  /* 0x02e86806083f75b2 */ /* 0x0006240008000100 */
[----:B---3--:R-:W-:Y:S01]  /*0510*/  NOP ;  /* 0x0000000000007918 */ /* 0x008fe20000000000 */
.L_x_134:
[----:B------:R-:W3:Y:S01]  /*0520*/  SHFL.IDX PT, R2, R0, RZ, 0x1f ;  /* 0x00001fff00027589 */ /* 0x000ee200000e0000 */
[----:B------:R-:W-:Y:S01]  /*0530*/  NOP ;  /* 0x0000000000007918 */ /* 0x000fe20000000000 */
[----:B---3--:R-:W-:-:S13]  /*0540*/  ISETP.NE.AND P0, PT, R2, RZ, PT ;  /* 0x000000ff0200720c */ /* 0x008fda0003f05270 */
        /* <DEDUP_REMOVED lines=13> */
[----:B------:R3:W0:Y:S02]  /*0620*/  SYNCS.EXCH.64 URZ, [UR6+0x2e888], UR4 ;  /* 0x02e88804063f75b2 */ /* 0x0006240008000100 */
[----:B---3--:R-:W-:Y:S01]  /*0630*/  NOP ;  /* 0x0000000000007918 */ /* 0x008fe20000000000 */
.L_x_135:
        /* <DEDUP_REMOVED lines=22> */
.L_x_136:
        /* <DEDUP_REMOVED lines=22> */
.L_x_137:
[----:B------:R-:W-:Y:S01]  /*0900*/  PLOP3.LUT P0, PT, PT, PT, UP0, 0x80, 0x0 ;  /* 0x000000000000781c */ /* 0x000fe20003f0f008 */
[----:B------:R-:W-:Y:S01]  /*0910*/  UMOV UR38, 0x1 ;  /* 0x0000000100267882 */ /* 0x000fe20000000000 */
[----:B------:R-:W-:Y:S01]  /*0920*/  NOP ;  /* 0x0000000000007918 */ /* 0x000fe20000000000 */
[----:B------:R-:W-:Y:S01]  /*0930*/  USEL UR38, UR38, 0x2, !UP0 ;  /* 0x0000000226267887 */ /* 0x000fe2000c000000 */
[----:B------:R-:W-:Y:S01]  /*0940*/  ULDC.64 UR50, c[0x0][0x208] ;  /* 0x0000820000327ab9 */ /* 0x000fe20000000a00 */
[----:B012-4-:R-:W-:Y:S08]  /*0950*/  BAR.SYNC.DEFER_BLOCKING 0x0 ;  /* 0x0000000000007b1d */ /* 0x017ff00000010000 */
[----:B------:R-:W-:Y:S05]  /*0960*/  @!P0 BRA `(.L_x_138) ;  /* 0x000000d400248947 */ /* 0x000fea0003800000 */
.L_x_139:
[----:B------:R-:W-:-:S08]  /*0970*/  NOP ;  /* 0x0000000000007918 */ /* 0x000fd00000000000 */
[----:B------:R-:W0:Y:S02]  /*0980*/  USETMAXREG.TRY_ALLOC.CTAPOOL UP0, 0xf0 ;  /* 0x000000f0000079c8 */ /* 0x000e240008000600 */
[----:B0-----:R-:W-:-:S13]  /*0990*/  PLOP3.LUT P0, PT, PT, PT, UP0, 0x80, 0x0 ;  /* 0x000000000000781c */ /* 0x001fda0003f0f008 */
[----:B------:R-:W-:Y:S05]  /*09a0*/  @!P0 BRA `(.L_x_139) ;  /* 0xfffffffc00f08947 */ /* 0x000fea000383ffff */
[----:B------:R-:W0:Y:S01]  /*09b0*/  S2R R2, SR_TID.X ;  /* 0x0000000000027919 */ /* 0x000e220000002100 */
[----:B------:R-:W1:Y:S01]  /*09c0*/  S2UR UR5, SR_CgaCtaId ;  /* 0x00000000000579c3 */ /* 0x000e620000008800 */
[----:B------:R-:W-:-:S07]  /*09d0*/  UMOV UR4, 0x400 ;  /* 0x0000040000047882 */ /* 0x000fce0000000000 */
[----:B------:R-:W-:Y:S06]  /*09e0*/  BAR.ARV 0x8, 0x180 ;  /* 0x0206000000007b1d */ /* 0x000fec0000002000 */
[----:B-1----:R-:W-:Y:S01]  /*09f0*/  ULEA UR4, UR5, UR4, 0x18 ;  /* 0x0000000405047291 */ /* 0x002fe2000f8ec03f */
[----:B0-----:R-:W-:-:S04]  /*0a00*/  LOP3.LUT R0, R2, 0xffffff80, RZ, 0xc0, !PT ;  /* 0xffffff8002007812 */ /* 0x001fc800078ec0ff */
[----:B------:R-:W-:-:S13]  /*0a10*/  ISETP.NE.AND P0, PT, R0, 0x80, PT ;  /* 0x000000800000780c */ /* 0x000fda0003f05270 */
[----:B------:R-:W-:Y:S08]  /*0a20*/  @!P0 BAR.ARV 0x9, 0x100 ;  /* 0x0244000000008b1d */ /* 0x000ff00000002000 */
[----:B------:R-:W-:Y:S06]  /*0a30*/  BAR.SYNC.DEFER_BLOCKING 0x5, 0x180 ;  /* 0x0146000000007b1d */ /* 0x000fec0000010000 */
[----:B------:R-:W0:Y:S01]  /*0a40*/  LDS.128 R32, [UR4+0x2e8d0] ;  /* 0x02e8d004ff207984 */ /* 0x000e220008000c00 */
[----:B------:R-:W-:Y:S01]  /*0a50*/  ULDC UR4, c[0x0][0xc3c] ;  /* 0x00030f0000047ab9 */ /* 0x000fe20000000800 */
[----:B------:R-:W-:Y:S06]  /*0a60*/  BAR.ARV 0x4, 0x180 ;  /* 0x0106000000007b1d */ /* 0x000fec0000002000 */
[----:B0-----:R-:W-:-:S13]  /*0a70*/  ISETP.GE.AND P0, PT, R35, UR4, PT ;  /* 0x0000000423007c0c */ /* 0x001fda000bf06270 */
[----:B------:R-:W-:Y:S05]  /*0a80*/  @P0 EXIT ;  /* 0x000000000000094d */ /* 0x000fea0003800000 */
[----:B------:R-:W-:Y:S01]  /*0a90*/  VIADD R12, R2, 0xffffff80 ;  /* 0xffffff80020c7836 */ /* 0x000fe20000000000 */
[----:B------:R-:W-:Y:S01]  /*0aa0*/  R2UR UR5, R33 ;  /* 0x00000000210572ca */ /* 0x000fe200000e0000 */
[----:B------:R-:W-:Y:S01]  /*0ab0*/  ULOP3.LUT UR48, UR38, 0x1, URZ, 0xfc, !UPT ;  /* 0x0000000126307892 */ /* 0x000fe2000f8efc3f */
[----:B------:R-:W-:Y:S01]  /*0ac0*/  R2UR UR6, R34 ;  /* 0x00000000220672ca */ /* 0x000fe200000e0000 */
[----:B------:R-:W-:Y:S01]  /*0ad0*/  UMOV UR47, URZ ;  /* 0x0000003f002f7c82 */ /* 0x000fe20008000000 */
[----:B------:R-:W-:Y:S01]  /*0ae0*/  SHF.R.S32.HI R0, RZ, 0x1f, R12 ;  /* 0x0000001fff007819 */ /* 0x000fe2000001140c */
[----:B------:R-:W-:Y:S01]  /*0af0*/  UMOV UR46, URZ ;  /* 0x0000003f002e7c82 */ /* 0x000fe20008000000 */
[----:B------:R-:W-:Y:S02]  /*0b00*/  UMOV UR52, URZ ;  /* 0x0000003f00347c82 */ /* 0x000fe40008000000 */
[CC--:B------:R-:W-:Y:S02]  /*0b10*/  LEA.HI R2, R0.reuse, R12.reuse, RZ, 0x7 ;  /* 0x0000000c00027211 */ /* 0x0c0fe400078f38ff */
[----:B------:R-:W-:-:S02]  /*0b20*/  LEA.HI R4, R0, R12, RZ, 0x5 ;  /* 0x0000000c00047211 */ /* 0x000fc400078f28ff */
[----:B------:R-:W-:-:S03]  /*0b30*/  LOP3.LUT R3, R2, 0xffffff80, RZ, 0xc0, !PT ;  /* 0xffffff8002037812 */ /* 0x000fc600078ec0ff */
[----:B------:R-:W-:Y:S02]  /*0b40*/  IMAD.SHL.U32 R5, R4, 0x20, RZ ;  /* 0x0000002004057824 */ /* 0x000fe400078e00ff */
[----:B------:R-:W-:Y:S01]  /*0b50*/  IMAD.IADD R11, R12, 0x1, -R3 ;  /* 0x000000010c0b7824 */ /* 0x000fe200078e0a03 */
[----:B------:R-:W-:Y:S02]  /*0b60*/  LEA.HI R3, R0, R12, RZ, 0x4 ;  /* 0x0000000c00037211 */ /* 0x000fe400078f20ff */
[----:B------:R-:W-:Y:S02]  /*0b70*/  LOP3.LUT R5, R5, 0xfffffc00, RZ, 0xc0, !PT ;  /* 0xfffffc0005057812 */ /* 0x000fe400078ec0ff */
[C---:B------:R-:W-:Y:S02]  /*0b80*/  LOP3.LUT R4, R3.reuse, 0x3fffff0, RZ, 0xc0, !PT ;  /* 0x03fffff003047812 */ /* 0x040fe400078ec0ff */
[----:B------:R-:W-:Y:S02]  /*0b90*/  SHF.R.S32.HI R6, RZ, 0x4, R3 ;  /* 0x00000004ff067819 */ /* 0x000fe40000011403 */
[----:B------:R-:W-:Y:S01]  /*0ba0*/  SHF.R.S32.HI R7, RZ, 0x1f, R11 ;  /* 0x0000001fff077819 */ /* 0x000fe2000001140b */
[----:B------:R-:W-:Y:S01]  /*0bb0*/  IMAD.IADD R4, R12, 0x1, -R4 ;  /* 0x000000010c047824 */ /* 0x000fe200078e0a04 */
[----:B------:R-:W-:-:S02]  /*0bc0*/  LEA.HI R3, R3, R6, RZ, 0x1 ;  /* 0x0000000603037211 */ /* 0x000fc400078f08ff */
[----:B------:R-:W-:Y:S01]  /*0bd0*/  LEA.HI R8, R7, R11, RZ, 0x2 ;  /* 0x0000000b07087211 */ /* 0x000fe200078f10ff */
[----:B------:R-:W-:Y:S01]  /*0be0*/  IMAD R4, R4, 0x40, R5 ;  /* 0x0000004004047824 */ /* 0x000fe200078e0205 */
[----:B------:R-:W-:Y:S02]  /*0bf0*/  LOP3.LUT R3, R3, 0x1ffffffe, RZ, 0xc0, !PT ;  /* 0x1ffffffe03037812 */ /* 0x000fe400078ec0ff */
[-C--:B------:R-:W-:Y:S02]  /*0c00*/  LEA.HI R5, R0, R12.reuse, RZ, 0x2 ;  /* 0x0000000c00057211 */ /* 0x080fe400078f10ff */
[--C-:B------:R-:W-:Y:S01]  /*0c10*/  SHF.R.S32.HI R9, RZ, 0x2, R8.reuse ;  /* 0x00000002ff097819 */ /* 0x100fe20000011408 */
[----:B------:R-:W-:Y:S01]  /*0c20*/  IMAD.IADD R3, R6, 0x1, -R3 ;  /* 0x0000000106037824 */ /* 0x000fe200078e0a03 */
[----:B------:R-:W-:Y:S02]  /*0c30*/  LOP3.LUT R5, R5, 0xfffffffc, RZ, 0xc0, !PT ;  /* 0xfffffffc05057812 */ /* 0x000fe400078ec0ff */
[----:B------:R-:W-:Y:S01]  /*0c40*/  SHF.R.S32.HI R10, RZ, 0x1f, R8 ;  /* 0x0000001fff0a7819 */ /* 0x000fe20000011408 */
[----:B------:R-:W-:Y:S01]  /*0c50*/  IMAD R3, R3, 0x8, R4 ;  /* 0x0000000803037824 */ /* 0x000fe200078e0204 */
[----:B------:R-:W-:Y:S01]  /*0c60*/  LEA.HI R0, R0, R12, RZ, 0x3 ;  /* 0x0000000c00007211 */ /* 0x000fe200078f18ff */
[----:B------:R-:W-:Y:S01]  /*0c70*/  IMAD.IADD R5, R12, 0x1, -R5 ;  /* 0x000000010c057824 */ /* 0x000fe200078e0a05 */
[----:B------:R-:W-:-:S02]  /*0c80*/  LEA.HI R10, R10, R9, RZ, 0x3 ;  /* 0x000000090a0a7211 */ /* 0x000fc400078f18ff */
[----:B------:R-:W-:Y:S01]  /*0c90*/  SHF.R.S32.HI R6, RZ, 0x7, R2 ;  /* 0x00000007ff067819 */ /* 0x000fe20000011402 */
[----:B------:R0:W-:Y:S01]  /*0ca0*/  STL [R1+0x44], R3 ;  /* 0x0000440301007387 */ /* 0x0001e20000100800 */
[----:B------:R-:W-:Y:S02]  /*0cb0*/  LOP3.LUT R18, R0, 0xfffffff8, RZ, 0xc0, !PT ;  /* 0xfffffff800127812 */ /* 0x000fe400078ec0ff */
[----:B------:R-:W-:Y:S02]  /*0cc0*/  LOP3.LUT R10, R10, 0xfffffff8, RZ, 0xc0, !PT ;  /* 0xfffffff80a0a7812 */ /* 0x000fe400078ec0ff */
[----:B------:R-:W-:Y:S01]  /*0cd0*/  LEA.HI R7, R7, R11, RZ, 0x5 ;  /* 0x0000000b07077211 */ /* 0x000fe200078f28ff */
[----:B------:R-:W-:Y:S01]  /*0ce0*/  IMAD.IADD R18, R12, 0x1, -R18 ;  /* 0x000000010c127824 */ /* 0x000fe200078e0a12 */
[----:B------:R-:W-:Y:S01]  /*0cf0*/  LEA.HI R2, R2, R6, RZ, 0x1 ;  /* 0x0000000602027211 */ /* 0x000fe200078f08ff */
[----:B------:R-:W-:Y:S01]  /*0d00*/  IMAD.IADD R10, R9, 0x1, -R10 ;  /* 0x00000001090a7824 */ /* 0x000fe200078e0a0a */
[----:B------:R-:W-:Y:S01]  /*0d10*/  LOP3.LUT R8, R8, 0x7ffffffc, RZ, 0xc0, !PT ;  /* 0x7ffffffc08087812 */ /* 0x000fe200078ec0ff */
[----:B------:R-:W-:Y:S01]  /*0d20*/  IMAD.SHL.U32 R16, R18, 0x8, RZ ;  /* 0x0000000812107824 */ /* 0x000fe200078e00ff */
[----:B0-----:R-:W-:-:S02]  /*0d30*/  LEA.HI R3, R5, R5, RZ, 0x1 ;  /* 0x0000000505037211 */ /* 0x001fc400078f08ff */
[----:B------:R-:W-:Y:S01]  /*0d40*/  SHF.R.S32.HI R7, RZ, 0x5, R7 ;  /* 0x00000005ff077819 */ /* 0x000fe20000011407 */
[----:B------:R-:W-:Y:S01]  /*0d50*/  IMAD.IADD R8, R11, 0x1, -R8 ;  /* 0x000000010b087824 */ /* 0x000fe200078e0a08 */
[----:B------:R-:W-:Y:S01]  /*0d60*/  LOP3.LUT R2, R2, 0x3fffffe, RZ, 0xc0, !PT ;  /* 0x03fffffe02027812 */ /* 0x000fe200078ec0ff */
[----:B------:R-:W-:Y:S01]  /*0d70*/  VIADD R17, R16, 0x40 ;  /* 0x0000004010117836 */ /* 0x000fe20000000000 */
[----:B------:R-:W-:Y:S01]  /*0d80*/  LOP3.LUT R4, R3, 0x1ffffffe, RZ, 0xc0, !PT ;  /* 0x1ffffffe03047812 */ /* 0x000fe200078ec0ff */
[----:B------:R-:W-:Y:S01]  /*0d90*/  IMAD R7, R7, 0x10, R10 ;  /* 0x0000001007077824 */ /* 0x000fe200078e020a */
[----:B------:R-:W-:Y:S01]  /*0da0*/  SHF.R.S32.HI R3, RZ, 0x1f, R16 ;  /* 0x0000001fff037819 */ /* 0x000fe20000011410 */
[----:B------:R-:W-:Y:S01]  /*0db0*/  IMAD.IADD R2, R6, 0x1, -R2 ;  /* 0x0000000106027824 */ /* 0x000fe200078e0a02 */
[----:B------:R-:W-:Y:S01]  /*0dc0*/  SHF.R.S32.HI R6, RZ, 0x3, R0 ;  /* 0x00000003ff067819 */ /* 0x000fe20000011400 */
[----:B------:R-:W-:Y:S01]  /*0dd0*/  IMAD.IADD R4, R5, 0x1, -R4 ;  /* 0x0000000105047824 */ /* 0x000fe200078e0a04 */
[----:B------:R-:W-:Y:S01]  /*0de0*/  SHF.R.S32.HI R0, RZ, 0x1f, R17 ;  /* 0x0000001fff007819 */ /* 0x000fe20000011411 */
[----:B------:R-:W-:-:S02]  /*0df0*/  IMAD.SHL.U32 R5, R8, 0x2, RZ ;  /* 0x0000000208057824 */ /* 0x000fc400078e00ff */
[----:B------:R-:W-:Y:S02]  /*0e00*/  IMAD R2, R2, 0x40, R7 ;  /* 0x0000004002027824 */ /* 0x000fe400078e0207 */
[C---:B------:R-:W-:Y:S02]  /*0e10*/  VIADD R3, R5.reuse, 0x8 ;  /* 0x0000000805037836 */ /* 0x040fe40000000000 */
[C---:B------:R-:W-:Y:S01]  /*0e20*/  VIADD R0, R5.reuse, 0x10 ;  /* 0x0000001005007836 */ /* 0x040fe20000000000 */
[----:B------:R-:W-:Y:S01]  /*0e30*/  STL [R1+0x3c], R2 ;  /* 0x00003c0201007387 */ /* 0x000fe20000100800 */
[C---:B------:R-:W-:Y:S01]  /*0e40*/  VIADD R236, R5.reuse, 0x20 ;  /* 0x0000002005ec7836 */ /* 0x040fe20000000000 */
[----:B------:R-:W-:Y:S01]  /*0e50*/  SHF.R.S32.HI R6, RZ, 0x1f, R3 ;  /* 0x0000001fff067819 */ /* 0x000fe20000011403 */
[C---:B------:R-:W-:Y:S01]  /*0e60*/  VIADD R233, R5.reuse, 0x38 ;  /* 0x0000003805e97836 */ /* 0x040fe20000000000 */
[----:B------:R-:W-:Y:S01]  /*0e70*/  STL [R1+0x8], R5 ;  /* 0x0000080501007387 */ /* 0x000fe20000100800 */
[----:B------:R-:W-:-:S02]  /*0e80*/  VIADD R230, R5, 0x50 ;  /* 0x0000005005e67836 */ /* 0x000fc40000000000 */
[C---:B------:R-:W-:Y:S01]  /*0e90*/  VIADD R237, R5.reuse, 0x18 ;  /* 0x0000001805ed7836 */ /* 0x040fe20000000000 */
[----:B------:R0:W-:Y:S01]  /*0ea0*/  STL [R1+0x4], R3 ;  /* 0x0000040301007387 */ /* 0x0001e20000100800 */
[C---:B------:R-:W-:Y:S02]  /*0eb0*/  VIADD R235, R5.reuse, 0x28 ;  /* 0x0000002805eb7836 */ /* 0x040fe40000000000 */
[C---:B------:R-:W-:Y:S01]  /*0ec0*/  VIADD R234, R5.reuse, 0x30 ;  /* 0x0000003005ea7836 */ /* 0x040fe20000000000 */
[----:B------:R1:W-:Y:S01]  /*0ed0*/  STL [R1], R0 ;  /* 0x0000000001007387 */ /* 0x0003e20000100800 */
[C---:B------:R-:W-:Y:S02]  /*0ee0*/  VIADD R232, R5.reuse, 0x40 ;  /* 0x0000004005e87836 */ /* 0x040fe40000000000 */
[C---:B------:R-:W-:Y:S01]  /*0ef0*/  VIADD R231, R5.reuse, 0x48 ;  /* 0x0000004805e77836 */ /* 0x040fe20000000000 */
[----:B------:R-:W-:Y:S01]  /*0f00*/  STL [R1+0x38], R6 ;  /* 0x0000380601007387 */ /* 0x000fe20000100800 */
[C---:B------:R-:W-:Y:S01]  /*0f10*/  VIADD R229, R5.reuse, 0x58 ;  /* 0x0000005805e57836 */ /* 0x040fe20000000000 */
[----:B0-----:R-:W-:Y:S01]  /*0f20*/  SHF.R.S32.HI R3, RZ, 0x1f, R237 ;  /* 0x0000001fff037819 */ /* 0x001fe200000114ed */
[C---:B------:R-:W-:Y:S01]  /*0f30*/  VIADD R228, R5.reuse, 0x60 ;  /* 0x0000006005e47836 */ /* 0x040fe20000000000 */
[----:B------:R-:W-:Y:S01]  /*0f40*/  SHF.R.S32.HI R3, RZ, 0x1f, R234 ;  /* 0x0000001fff037819 */ /* 0x000fe200000114ea */
[C---:B------:R-:W-:Y:S01]  /*0f50*/  VIADD R23, R5.reuse, 0x68 ;  /* 0x0000006805177836 */ /* 0x040fe20000000000 */
[----:B------:R-:W-:Y:S01]  /*0f60*/  SHF.R.S32.HI R3, RZ, 0x1f, R231 ;  /* 0x0000001fff037819 */ /* 0x000fe200000114e7 */
[C---:B------:R-:W-:Y:S01]  /*0f70*/  VIADD R22, R5.reuse, 0x70 ;  /* 0x0000007005167836 */ /* 0x040fe20000000000 */
[----:B------:R-:W-:Y:S01]  /*0f80*/  SHF.R.S32.HI R3, RZ, 0x1f, R228 ;  /* 0x0000001fff037819 */ /* 0x000fe200000114e4 */
[----:B------:R-:W-:Y:S01]  /*0f90*/  VIADD R19, R5, 0x78 ;  /* 0x0000007805137836 */ /* 0x000fe20000000000 */
[----:B------:R-:W-:-:S02]  /*0fa0*/  SHF.R.S32.HI R5, RZ, 0x1f, R0 ;  /* 0x0000001fff057819 */ /* 0x000fc40000011400 */
[----:B-1----:R-:W-:Y:S02]  /*0fb0*/  SHF.R.S32.HI R0, RZ, 0x1f, R236 ;  /* 0x0000001fff007819 */ /* 0x002fe400000114ec */
[----:B------:R-:W-:Y:S01]  /*0fc0*/  SHF.R.S32.HI R0, RZ, 0x1f, R233 ;  /* 0x0000001fff007819 */ /* 0x000fe200000114e9 */
[----:B------:R0:W-:Y:S01]  /*0fd0*/  STL [R1+0x34], R5 ;  /* 0x0000340501007387 */ /* 0x0001e20000100800 */
[----:B------:R-:W-:Y:S02]  /*0fe0*/  SHF.R.S32.HI R0, RZ, 0x1f, R230 ;  /* 0x0000001fff007819 */ /* 0x000fe400000114e6 */
[----:B------:R-:W-:Y:S01]  /*0ff0*/  SHF.R.S32.HI R0, RZ, 0x1f, R23 ;  /* 0x0000001fff007819 */ /* 0x000fe20000011417 */
[----:B------:R-:W-:Y:S01]  /*1000*/  IMAD R0, R4, 0x8, R2 ;  /* 0x0000000804007824 */ /* 0x000fe200078e0202 */
[----:B------:R-:W-:-:S04]  /*1010*/  SHF.R.S32.HI R3, RZ, 0x1f, R19 ;  /* 0x0000001fff037819 */ /* 0x000fc80000011413 */
[----:B------:R1:W-:Y:S01]  /*1020*/  STL [R1+0x40], R0 ;  /* 0x0000400001007387 */ /* 0x0003e20000100800 */
[----:B0-----:R-:W-:Y:S02]  /*1030*/  SHF.R.S32.HI R5, RZ, 0x1f, R235 ;  /* 0x0000001fff057819 */ /* 0x001fe400000114eb */
[----:B------:R-:W-:Y:S02]  /*1040*/  SHF.R.S32.HI R5, RZ, 0x1f, R232 ;  /* 0x0000001fff057819 */ /* 0x000fe400000114e8 */
[----:B------:R-:W-:Y:S02]  /*1050*/  SHF.R.S32.HI R5, RZ, 0x1f, R229 ;  /* 0x0000001fff057819 */ /* 0x000fe400000114e5 */
[----:B------:R-:W-:-:S07]  /*1060*/  SHF.R.S32.HI R5, RZ, 0x1f, R22 ;  /* 0x0000001fff057819 */ /* 0x000fce0000011416 */
.L_x_187:
[----:B0-23--:R-:W0:Y:S01]  /*1070*/  LDC.64 R2, c[0x0][0xc88] ;  /* 0x00032200ff027b82 */ /* 0x00de220000000a00 */
[----:B------:R-:W-:Y:S01]  /*1080*/  ULDC.64 UR14, c[0x0][0x998] ;  /* 0x00026600000e7ab9 */ /* 0x000fe20000000a00 */
[----:B------:R-:W-:Y:S01]  /*1090*/  ULDC.64 UR12, c[0x0][0x990] ;  /* 0x00026400000c7ab9 */ /* 0x000fe20000000a00 */
[----:B------:R-:W-:Y:S01]  /*10a0*/  ULDC.64 UR8, c[0x0][0xa28] ;  /* 0x00028a0000087ab9 */ /* 0x000fe20000000a00 */
[----:B------:R-:W-:Y:S01]  /*10b0*/  ULDC.64 UR10, c[0x0][0xa20] ;  /* 0x00028800000a7ab9 */ /* 0x000fe20000000a00 */
[----:B------:R-:W-:Y:S01]  /*10c0*/  ULOP3.LUT UR42, UR6, 0xffff, URZ, 0xc0, !UPT ;  /* 0x0000ffff062a7892 */ /* 0x000fe2000f8ec03f */
[----:B------:R-:W-:Y:S01]  /*10d0*/  ULDC UR4, c[0x0][0x424] ;  /* 0x0001090000047ab9 */ /* 0x000fe20000000800 */
[----:B0-----:R-:W-:-:S06]  /*10e0*/  IMAD.WIDE R2, R35, 0x4, R2 ;  /* 0x0000000423027825 */ /* 0x001fcc00078e0202 */
[----:B------:R-:W2:Y:S01]  /*10f0*/  LDG.E R2, desc[UR50][R2.64] ;  /* 0x0000003202027981 */ /* 0x000ea2000c1e1900 */
[----:B------:R-:W-:Y:S01]  /*1100*/  ISETP.NE.U32.AND P1, PT, RZ, UR14, PT ;  /* 0x0000000eff007c0c */ /* 0x000fe2000bf25070 */
[----:B------:R-:W-:Y:S01]  /*1110*/  UISETP.NE.U32.AND UP0, UPT, UR8, URZ, UPT ;  /* 0x0000003f0800728c */ /* 0x000fe2000bf05070 */
[----:B------:R-:W-:Y:S01]  /*1120*/  ISETP.NE.U32.AND P0, PT, RZ, UR12, PT ;  /* 0x0000000cff007c0c */ /* 0x000fe2000bf05070 */
[----:B------:R-:W-:Y:S01]  /*1130*/  UISETP.NE.U32.AND UP1, UPT, UR10, URZ, UPT ;  /* 0x0000003f0a00728c */ /* 0x000fe2000bf25070 */
[----:B------:R-:W-:Y:S01]  /*1140*/  ISETP.NE.AND.EX P1, PT, RZ, UR15, PT, P1 ;  /* 0x0000000fff007c0c */ /* 0x000fe2000bf25310 */
[----:B------:R-:W-:Y:S01]  /*1150*/  UISETP.NE.AND.EX UP0, UPT, UR9, URZ, UPT, UP0 ;  /* 0x0000003f0900728c */ /* 0x000fe2000bf05300 */
[----:B------:R-:W-:Y:S01]  /*1160*/  ISETP.NE.AND.EX P0, PT, RZ, UR13, PT, P0 ;  /* 0x0000000dff007c0c */ /* 0x000fe2000bf05300 */
[----:B------:R-:W-:-:S04]  /*1170*/  UISETP.NE.AND.EX UP1, UPT, UR11, URZ, UPT, UP1 ;  /* 0x0000003f0b00728c */ /* 0x000fc8000bf25310 */
[----:B------:R-:W-:Y:S02]  /*1180*/  PLOP3.LUT P4, PT, PT, PT, UP0, 0x80, 0x0 ;  /* 0x000000000000781c */ /* 0x000fe40003f8f008 */
[----:B------:R-:W-:-:S04]  /*1190*/  PLOP3.LUT P5, PT, PT, PT, UP1, 0x80, 0x0 ;  /* 0x000000000000781c */ /* 0x000fc80003faf018 */
[----:B------:R-:W0:Y:S08]  /*11a0*/  @P1 LDC.64 R8, c[0x0][0x9b8] ;  /* 0x00026e00ff081b82 */ /* 0x000e300000000a00 */
[----:B-1----:R-:W1:Y:S08]  /*11b0*/  @P0 LDC.64 R6, c[0x0][0x9a8] ;  /* 0x00026a00ff060b82 */ /* 0x002e700000000a00 */
[----:B------:R-:W3:Y:S08]  /*11c0*/  @P0 LDC.64 R14, c[0x0][0x9b0] ;  /* 0x00026c00ff0e0b82 */ /* 0x000ef00000000a00 */
[----:B----4-:R-:W4:Y:S01]  /*11d0*/  @P1 LDC.64 R20, c[0x0][0x9c0] ;  /* 0x00027000ff141b82 */ /* 0x010f220000000a00 */
[----:B--2---:R-:W-:-:S13]  /*11e0*/  R2UR UR36, R2 ;  /* 0x00000000022472ca */ /* 0x004fda00000e0000 */
[----:B------:R-:W-:Y:S02]  /*11f0*/  USHF.R.S32.HI UR37, URZ, 0x1f, UR36 ;  /* 0x0000001f3f257899 */ /* 0x000fe40008011424 */
[----:B0-----:R-:W-:Y:S01]  /*1200*/  @P1 IMAD.WIDE.U32 R4, R8, UR36, RZ ;  /* 0x0000002408041c25 */ /* 0x001fe2000f8e00ff */
[----:B------:R-:W-:-:S03]  /*1210*/  @UP0 ULEA UR8, UP2, UR36, UR8, 0x2 ;  /* 0x0000000824080291 */ /* 0x000fc6000f84103f */
[----:B------:R-:W-:Y:S01]  /*1220*/  @P1 IMAD R2, R8, UR37, RZ ;  /* 0x0000002508021c24 */ /* 0x000fe2000f8e02ff */
[----:B------:R-:W-:Y:S02]  /*1230*/  @UP0 ULEA.HI.X UR9, UR36, UR9, UR37, 0x2, UP2 ;  /* 0x0000000924090291 */ /* 0x000fe400090f1425 */
[C---:B-1---5:R-:W-:Y:S01]  /*1240*/  @P0 IMAD R0, R6.reuse, UR37, RZ ;  /* 0x0000002506000c24 */ /* 0x062fe2000f8e02ff */
[----:B------:R-:W-:Y:S02]  /*1250*/  @UP1 ULEA UR10, UP0, UR36, UR10, 0x2 ;  /* 0x0000000a240a1291 */ /* 0x000fe4000f80103f */
[----:B------:R-:W-:Y:S02]  /*1260*/  @P1 IMAD R9, R9, UR36, R2 ;  /* 0x0000002409091c24 */ /* 0x000fe4000f8e0202 */
[----:B------:R-:W-:Y:S01]  /*1270*/  @P0 IMAD R7, R7, UR36, R0 ;  /* 0x0000002407070c24 */ /* 0x000fe2000f8e0200 */
[----:B------:R-:W-:Y:S02]  /*1280*/  @UP1 ULEA.HI.X UR11, UR36, UR11, UR37, 0x2, UP0 ;  /* 0x0000000b240b1291 */ /* 0x000fe400080f1425 */
[----:B------:R-:W-:-:S04]  /*1290*/  @P0 IMAD.WIDE.U32 R2, R6, UR36, RZ ;  /* 0x0000002406020c25 */ /* 0x000fc8000f8e00ff */
[----:B------:R-:W-:Y:S02]  /*12a0*/  @P0 IMAD.IADD R3, R3, 0x1, R7 ;  /* 0x0000000103030824 */ /* 0x000fe400078e0207 */
[----:B------:R-:W-:Y:S02]  /*12b0*/  @P1 IMAD.IADD R5, R5, 0x1, R9 ;  /* 0x0000000105051824 */ /* 0x000fe400078e0209 */
[----:B---3--:R-:W-:-:S04]  /*12c0*/  @P0 IMAD.WIDE.U32 R2, R14, UR42, R2 ;  /* 0x0000002a0e020c25 */ /* 0x008fc8000f8e0002 */
[----:B----4-:R-:W-:-:S04]  /*12d0*/  @P1 IMAD.WIDE.U32 R6, R20, UR42, R4 ;  /* 0x0000002a14061c25 */ /* 0x010fc8000f8e0004 */
[----:B------:R-:W-:Y:S02]  /*12e0*/  IMAD.U32 R10, RZ, RZ, UR8 ;  /* 0x00000008ff0a7e24 */ /* 0x000fe4000f8e00ff */
[----:B------:R-:W-:Y:S02]  /*12f0*/  IMAD.U32 R12, RZ, RZ, UR10 ;  /* 0x0000000aff0c7e24 */ /* 0x000fe4000f8e00ff */
[----:B------:R-:W-:Y:S02]  /*1300*/  IMAD.U32 R11, RZ, RZ, UR9 ;  /* 0x00000009ff0b7e24 */ /* 0x000fe4000f8e00ff */
[----:B------:R-:W-:Y:S02]  /*1310*/  IMAD.U32 R13, RZ, RZ, UR11 ;  /* 0x0000000bff0d7e24 */ /* 0x000fe4000f8e00ff */
[----:B------:R-:W-:Y:S01]  /*1320*/  @P0 IMAD R5, R15, UR42, R3 ;  /* 0x0000002a0f050c24 */ /* 0x000fe2000f8e0203 */
[----:B------:R-:W-:Y:S01]  /*1330*/  @P0 LEA R4, P2, R2, UR12, 0x2 ;  /* 0x0000000c02040c11 */ /* 0x000fe2000f8410ff */
[----:B------:R-:W-:Y:S01]  /*1340*/  @P1 IMAD R3, R21, UR42, R7 ;  /* 0x0000002a15031c24 */ /* 0x000fe2000f8e0207 */
[----:B------:R-:W-:Y:S01]  /*1350*/  @P1 LEA R8, P3, R6, UR14, 0x2 ;  /* 0x0000000e06081c11 */ /* 0x000fe2000f8610ff */
[----:B------:R-:W2:Y:S01]  /*1360*/  @P4 LDG.E R10, desc[UR50][R10.64] ;  /* 0x000000320a0a4981 */ /* 0x000ea2000c1e1900 */
[----:B------:R-:W-:Y:S01]  /*1370*/  IMAD.MOV.U32 R7, RZ, RZ, 0x3f800000 ;  /* 0x3f800000ff077424 */ /* 0x000fe200078e00ff */
[----:B------:R-:W-:Y:S01]  /*1380*/  @P0 LEA.HI.X R5, R2, UR13, R5, 0x2, P2 ;  /* 0x0000000d02050c11 */ /* 0x000fe200090f1405 */
[----:B------:R-:W-:Y:S01]  /*1390*/  IMAD.MOV.U32 R0, RZ, RZ, 0x3f800000 ;  /* 0x3f800000ff007424 */ /* 0x000fe200078e00ff */
[----:B------:R-:W3:Y:S01]  /*13a0*/  @P5 LDG.E R12, desc[UR50][R12.64] ;  /* 0x000000320c0c5981 */ /* 0x000ee2000c1e1900 */
[----:B------:R-:W-:Y:S01]  /*13b0*/  @P1 LEA.HI.X R9, R6, UR15, R3, 0x2, P3 ;  /* 0x0000000f06091c11 */ /* 0x000fe200098f1403 */
[----:B------:R-:W-:-:S02]  /*13c0*/  ULDC.64 UR8, c[0x0][0x418] ;  /* 0x0001060000087ab9 */ /* 0x000fc40000000a00 */
[----:B------:R0:W5:Y:S04]  /*13d0*/  @P0 LDG.E R7, desc[UR50][R4.64] ;  /* 0x0000003204070981 */ /* 0x000168000c1e1900 */
[----:B------:R0:W5:Y:S01]  /*13e0*/  @P1 LDG.E R0, desc[UR50][R8.64] ;  /* 0x0000003208001981 */ /* 0x000162000c1e1900 */
[----:B------:R-:W-:Y:S01]  /*13f0*/  UISETP.NE.U32.AND UP0, UPT, UR8, URZ, UPT ;  /* 0x0000003f0800728c */ /* 0x000fe2000bf05070 */
[----:B------:R-:W-:Y:S01]  /*1400*/  UMOV UR43, UR5 ;  /* 0x00000005002b7c82 */ /* 0x000fe20008000000 */
[----:B------:R-:W-:Y:S02]  /*1410*/  ULDC UR5, c[0x0][0x2f0] ;  /* 0x0000bc0000057ab9 */ /* 0x000fe40000000800 */
[----:B------:R-:W-:Y:S01]  /*1420*/  UISETP.NE.AND.EX UP0, UPT, UR9, URZ, UPT, UP0 ;  /* 0x0000003f0900728c */ /* 0x000fe2000bf05300 */
[----:B------:R-:W-:Y:S01]  /*1430*/  UMOV UR53, URZ ;  /* 0x0000003f00357c82 */ /* 0x000fe20008000000 */
[----:B------:R-:W-:-:S02]  /*1440*/  ULOP3.LUT UR8, UR6, 0xff0000, URZ, 0xc0, !UPT ;  /* 0x00ff000006087892 */ /* 0x000fc4000f8ec03f */
[----:B------:R-:W-:Y:S02]  /*1450*/  USEL UR4, UR4, 0x1, UP0 ;  /* 0x0000000104047887 */ /* 0x000fe40008000000 */
[----:B------:R-:W-:Y:S02]  /*1460*/  ULOP3.LUT UR6, UR6, 0xff000000, URZ, 0xc0, !UPT ;  /* 0xff00000006067892 */ /* 0x000fe4000f8ec03f */
[----:B------:R-:W-:Y:S01]  /*1470*/  UIMAD UR4, UR4, UR5, URZ ;  /* 0x00000005040472a4 */ /* 0x000fe2000f8e023f */
[----:B--2---:R-:W-:-:S06]  /*1480*/  @P4 R2UR UR53, R10 ;  /* 0x000000000a3542ca */ /* 0x004fcc00000e0000 */
[----:B---3--:R-:W-:Y:S01]  /*1490*/  @P5 R2UR UR4, R12 ;  /* 0x000000000c0452ca */ /* 0x008fe200000e0000 */
[----:B0-----:R-:W-:-:S14]  /*14a0*/  @P5 BRA `(.L_x_140) ;  /* 0x0000000000345947 */ /* 0x001fdc0003800000 */
[----:B------:R-:W-:Y:S02]  /*14b0*/  ULDC.64 UR10, c[0x0][0xa08] ;  /* 0x00028200000a7ab9 */ /* 0x000fe40000000a00 */
[----:B------:R-:W-:-:S04]  /*14c0*/  ISETP.NE.U32.AND P0, PT, RZ, UR10, PT ;  /* 0x0000000aff007c0c */ /* 0x000fc8000bf05070 */
[----:B------:R-:W-:-:S13]  /*14d0*/  ISETP.NE.AND.EX P0, PT, RZ, UR11, PT, P0 ;  /* 0x0000000bff007c0c */ /* 0x000fda000bf05300 */
[----:B------:R-:W-:Y:S05]  /*14e0*/  @!P0 BRA `(.L_x_140) ;  /* 0x0000000000248947 */ /* 0x000fea0003800000 */
[----:B------:R-:W-:Y:S02]  /*14f0*/  ULDC.64 UR4, c[0x0][0xa08] ;  /* 0x0002820000047ab9 */ /* 0x000fe40000000a00 */
[----:B------:R-:W-:-:S06]  /*1500*/  UIMAD.WIDE UR4, UR36, 0x4, UR4 ;  /* 0x00000004240478a5 */ /* 0x000fcc000f8e0204 */
[----:B------:R-:W-:Y:S02]  /*1510*/  IMAD.U32 R2, RZ, RZ, UR4 ;  /* 0x00000004ff027e24 */ /* 0x000fe4000f8e00ff */
[----:B------:R-:W-:-:S05]  /*1520*/  IMAD.U32 R3, RZ, RZ, UR5 ;  /* 0x00000005ff037e24 */ /* 0x000fca000f8e00ff */
[----:B------:R-:W2:Y:S04]  /*1530*/  LDG.E R5, desc[UR50][R2.64] ;  /* 0x0000003202057981 */ /* 0x000ea8000c1e1900 */
[----:B------:R-:W3:Y:S01]  /*1540*/  LDG.E R4, desc[UR50][R2.64+0x4] ;  /* 0x0000043202047981 */ /* 0x000ee2000c1e1900 */
[----:B--2---:R-:W-:Y:S02]  /*1550*/  R2UR UR4, R5 ;  /* 0x00000000050472ca */ /* 0x004fe400000e0000 */
[----:B---3--:R-:W-:-:S13]  /*1560*/  R2UR UR5, R4 ;  /* 0x00000000040572ca */ /* 0x008fda00000e0000 */
[----:B------:R-:W-:-:S12]  /*1570*/  UIADD3 UR4, -UR4, UR5, URZ ;  /* 0x0000000504047290 */ /* 0x000fd8000fffe13f */
.L_x_140:
[----:B------:R-:W-:Y:S01]  /*1580*/  UIADD3 UR53, -UR53, UR4, URZ ;  /* 0x0000000435357290 */ /* 0x000fe2000fffe13f */
[----:B-----5:R-:W-:Y:S01]  /*1590*/  FMUL.FTZ R0, R7, R0 ;  /* 0x0000000007007220 */ /* 0x020fe20000410000 */
[----:B------:R-:W-:Y:S02]  /*15a0*/  USHF.R.U32.HI UR9, URZ, 0x8, UR6 ;  /* 0x000000083f097899 */ /* 0x000fe40008011606 */
[----:B------:R-:W-:Y:S02]  /*15b0*/  UISETP.GE.AND UP0, UPT, UR53, 0x1, UPT ;  /* 0x000000013500788c */ /* 0x000fe4000bf06270 */
[----:B------:R-:W-:Y:S01]  /*15c0*/  UIADD3 UR5, UR53, 0xdf, URZ ;  /* 0x000000df35057890 */ /* 0x000fe2000fffe03f */
[----:B------:R-:W-:Y:S01]  /*15d0*/  UMOV UR4, URZ ;  /* 0x0000003f00047c82 */ /* 0x000fe20008000000 */
[----:B------:R-:W-:Y:S02]  /*15e0*/  ULEA.HI UR8, UR8, UR9, URZ, 0x10 ;  /* 0x0000000908087291 */ /* 0x000fe4000f8f803f */
[----:B------:R-:W-:Y:S01]  /*15f0*/  PLOP3.LUT P0, PT, PT, PT, UP0, 0x80, 0x0 ;  /* 0x000000000000781c */ /* 0x000fe20003f0f008 */
[----:B------:R-:W-:Y:S01]  /*1600*/  UIMAD.WIDE UR6, UR5, -0x6db6db6d, UR4 ;  /* 0x92492493050678a5 */ /* 0x000fe2000f8e0204 */
[----:B------:R-:W-:Y:S01]  /*1610*/  ULDC UR11, c[0x0][0x988] ;  /* 0x00026200000b7ab9 */ /* 0x000fe20000000800 */
[----:B------:R-:W-:-:S02]  /*1620*/  ULOP3.LUT UR39, UR8, 0xff, URZ, 0xc0, !UPT ;  /* 0x000000ff08277892 */ /* 0x000fc4000f8ec03f */
[----:B------:R-:W-:Y:S02]  /*1630*/  USHF.R.U32.HI UR5, URZ, 0x1f, UR7 ;  /* 0x0000001f3f057899 */ /* 0x000fe40008011607 */
[----:B------:R-:W-:Y:S02]  /*1640*/  USHF.R.U32.HI UR45, URZ, 0x10, UR8 ;  /* 0x000000103f2d7899 */ /* 0x000fe40008011608 */
[----:B------:R-:W-:-:S04]  /*1650*/  ULEA.HI.SX32 UR9, UR7, UR5, 0x19 ;  /* 0x0000000507097291 */ /* 0x000fc8000f8fca3f */
[----:B------:R-:W-:Y:S08]  /*1660*/  @!P0 BRA `(.L_x_141) ;  /* 0x0000000000908947 */ /* 0x000ff00003800000 */
[----:B------:R-:W-:Y:S01]  /*1670*/  UISETP.NE.AND UP0, UPT, UR45, URZ, UPT ;  /* 0x0000003f2d00728c */ /* 0x000fe2000bf05270 */
[----:B------:R-:W-:-:S03]  /*1680*/  ULDC UR4, c[0x0][0x9f0] ;  /* 0x00027c0000047ab9 */ /* 0x000fc60000000800 */
[----:B------:R-:W-:-:S03]  /*1690*/  USEL UR10, UR45, UR4, UP0 ;  /* 0x000000042d0a7287 */ /* 0x000fc60008000000 */
[----:B------:R-:W-:Y:S01]  /*16a0*/  UMOV UR4, URZ ;  /* 0x0000003f00047c82 */ /* 0x000fe20008000000 */
[----:B------:R-:W-:Y:S02]  /*16b0*/  UIADD3 UR6, UR9, -0x1, UR10 ;  /* 0xffffffff09067890 */ /* 0x000fe4000fffe00a */
[----:B------:R-:W-:-:S04]  /*16c0*/  IMAD.U32 R4, RZ, RZ, UR10 ;  /* 0x0000000aff047e24 */ /* 0x000fc8000f8e00ff */
[----:B------:R-:W-:Y:S01]  /*16d0*/  IMAD.U32 R5, RZ, RZ, UR6 ;  /* 0x00000006ff057e24 */ /* 0x000fe2000f8e00ff */
[-C--:B------:R-:W-:Y:S01]  /*16e0*/  IABS R2, R4.reuse ;  /* 0x0000000400027213 */ /* 0x080fe20000000000 */
[----:B------:R-:W-:Y:S01]  /*16f0*/  ULOP3.LUT UR6, UR6, UR10, URZ, 0x3c, !UPT ;  /* 0x0000000a06067292 */ /* 0x000fe2000f8e3c3f */
[----:B------:R-:W-:Y:S02]  /*1700*/  IABS R6, R4 ;  /* 0x0000000400067213 */ /* 0x000fe40000000000 */
[----:B------:R-:W-:Y:S02]  /*1710*/  R2UR UR12, R2 ;  /* 0x00000000020c72ca */ /* 0x000fe400000e0000 */
[----:B------:R-:W-:-:S05]  /*1720*/  IABS R5, R5 ;  /* 0x0000000500057213 */ /* 0x000fca0000000000 */
[----:B------:R-:W-:-:S05]  /*1730*/  IMAD.MOV.U32 R4, RZ, RZ, R5 ;  /* 0x000000ffff047224 */ /* 0x000fca00078e0005 */
[----:B------:R-:W-:Y:S01]  /*1740*/  R2UR UR8, R4 ;  /* 0x00000000040872ca */ /* 0x000fe200000e0000 */
[----:B------:R-:W0:Y:S08]  /*1750*/  I2F.RP R2, UR12 ;  /* 0x0000000c00027d06 */ /* 0x000e300008209400 */
[----:B0-----:R-:W0:Y:S02]  /*1760*/  MUFU.RCP R2, R2 ;  /* 0x0000000200027308 */ /* 0x001e240000001000 */
[----:B0-----:R-:W-:-:S02]  /*1770*/  VIADD R3, R2, 0xffffffe ;  /* 0x0ffffffe02037836 */ /* 0x001fc40000000000 */
[----:B------:R-:W-:-:S04]  /*1780*/  IMAD.MOV R2, RZ, RZ, -R6 ;  /* 0x000000ffff027224 */ /* 0x000fc800078e0a06 */
[----:B------:R-:W0:Y:S02]  /*1790*/  F2I.FTZ.U32.TRUNC.NTZ R3, R3 ;  /* 0x0000000300037305 */ /* 0x000e24000021f000 */
[----:B0-----:R-:W-:-:S13]  /*17a0*/  R2UR UR5, R3 ;  /* 0x00000000030572ca */ /* 0x001fda00000e0000 */
[----:B------:R-:W-:-:S04]  /*17b0*/  UIADD3 UR7, URZ, -UR5, URZ ;  /* 0x800000053f077290 */ /* 0x000fc8000fffe03f */
[----:B------:R-:W-:-:S04]  /*17c0*/  UIMAD UR7, UR7, UR12, URZ ;  /* 0x0000000c070772a4 */ /* 0x000fc8000f8e023f */
[----:B------:R-:W-:-:S03]  /*17d0*/  UIMAD.WIDE.U32 UR4, UR5, UR7, UR4 ;  /* 0x00000007050472a5 */ /* 0x000fc6000f8e0004 */
[----:B------:R-:W-:Y:S01]  /*17e0*/  R2UR UR7, R2 ;  /* 0x00000000020772ca */ /* 0x000fe200000e0000 */
[----:B------:R-:W-:-:S12]  /*17f0*/  UIMAD.WIDE.U32 UR4, UR5, UR8, URZ ;  /* 0x00000008050472a5 */ /* 0x000fd8000f8e003f */
[----:B------:R-:W-:-:S04]  /*1800*/  UIMAD UR4, UR5, UR7, UR8 ;  /* 0x00000007050472a4 */ /* 0x000fc8000f8e0208 */
[----:B------:R-:W-:-:S11]  /*1810*/  UISETP.GT.U32.AND UP1, UPT, UR12, UR4, UPT ;  /* 0x000000040c00728c */ /* 0x000fd6000bf24070 */
[----:B------:R-:W-:Y:S02]  /*1820*/  @!UP1 UIADD3 UR4, UR4, -UR12, URZ ;  /* 0x8000000c04049290 */ /* 0x000fe4000fffe03f */
[----:B------:R-:W-:Y:S02]  /*1830*/  @!UP1 UIADD3 UR5, UR5, 0x1, URZ ;  /* 0x0000000105059890 */ /* 0x000fe4000fffe03f */
[----:B------:R-:W-:Y:S02]  /*1840*/  UISETP.GE.U32.AND UP0, UPT, UR4, UR12, UPT ;  /* 0x0000000c0400728c */ /* 0x000fe4000bf06070 */
[----:B------:R-:W-:-:S09]  /*1850*/  UISETP.GE.AND UP1, UPT, UR6, URZ, UPT ;  /* 0x0000003f0600728c */ /* 0x000fd2000bf26270 */
[----:B------:R-:W-:Y:S02]  /*1860*/  @UP0 UIADD3 UR5, UR5, 0x1, URZ ;  /* 0x0000000105050890 */ /* 0x000fe4000fffe03f */
[----:B------:R-:W-:-:S05]  /*1870*/  UISETP.NE.AND UP0, UPT, UR10, URZ, UPT ;  /* 0x0000003f0a00728c */ /* 0x000fca000bf05270 */
[----:B------:R-:W-:Y:S02]  /*1880*/  UMOV UR4, UR5 ;  /* 0x0000000500047c82 */ /* 0x000fe40008000000 */
[----:B------:R-:W-:-:S04]  /*1890*/  @!UP1 UIADD3 UR4, -UR4, URZ, URZ ;  /* 0x0000003f04049290 */ /* 0x000fc8000fffe13f */
[----:B------:R-:W-:-:S12]  /*18a0*/  @!UP0 ULOP3.LUT UR4, URZ, UR10, URZ, 0x33, !UPT ;  /* 0x0000000a3f048292 */ /* 0x000fd8000f8e333f */
.L_x_141:
[----:B------:R-:W-:Y:S01]  /*18b0*/  UIMAD UR40, UR39, UR4, URZ ;  /* 0x00000004272872a4 */ /* 0x000fe2000f8e023f */
[----:B------:R-:W-:Y:S02]  /*18c0*/  IMAD.U32 R2, RZ, RZ, UR9 ;  /* 0x00000009ff027e24 */ /* 0x000fe4000f8e00ff */
[----:B------:R-:W-:Y:S01]  /*18d0*/  FMUL.FTZ R0, R0, UR11 ;  /* 0x0000000b00007c20 */ /* 0x000fe20008410000 */
[----:B------:R-:W-:Y:S01]  /*18e0*/  IMAD.U32 R3, RZ, RZ, UR4 ;  /* 0x00000004ff037e24 */ /* 0x000fe2000f8e00ff */
[----:B------:R-:W-:Y:S02]  /*18f0*/  PLOP3.LUT P0, PT, PT, PT, PT, 0x80, 0x0 ;  /* 0x000000000000781c */ /* 0x000fe40003f0f070 */
[----:B------:R-:W-:Y:S02]  /*1900*/  CS2R R6, SRZ ;  /* 0x0000000000067805 */ /* 0x000fe4000001ff00 */
[----:B------:R-:W-:Y:S02]  /*1910*/  CS2R R44, SRZ ;  /* 0x00000000002c7805 */ /* 0x000fe4000001ff00 */
[----:B------:R-:W-:Y:S01]  /*1920*/  R2UR UR41, R0 ;  /* 0x00000000002972ca */ /* 0x000fe200000e0000 */
[----:B------:R-:W-:Y:S01]  /*1930*/  IMAD.MOV.U32 R0, RZ, RZ, RZ ;  /* 0x000000ffff007224 */ /* 0x000fe200078e00ff */
[----:B------:R-:W-:Y:S01]  /*1940*/  VIADDMNMX R2, R3, UR40, R2, PT ;  /* 0x0000002803027c46 */ /* 0x000fe2000b800102 */
[----:B------:R-:W-:Y:S01]  /*1950*/  IMAD.MOV.U32 R3, RZ, RZ, RZ ;  /* 0x000000ffff037224 */ /* 0x000fe200078e00ff */
[----:B------:R-:W-:-:S02]  /*1960*/  CS2R R8, SRZ ;  /* 0x0000000000087805 */ /* 0x000fc4000001ff00 */
[----:B------:R-:W-:Y:S02]  /*1970*/  CS2R R10, SRZ ;  /* 0x00000000000a7805 */ /* 0x000fe4000001ff00 */
[----:B------:R-:W-:Y:S02]  /*1980*/  R2UR UR49, R2 ;  /* 0x00000000023172ca */ /* 0x000fe400000e0000 */
[----:B------:R-:W-:Y:S02]  /*1990*/  CS2R R28, SRZ ;  /* 0x00000000001c7805 */ /* 0x000fe4000001ff00 */
[----:B------:R-:W-:Y:S01]  /*19a0*/  CS2R R12, SRZ ;  /* 0x00000000000c7805 */ /* 0x000fe2000001ff00 */
[----:B------:R-:W-:Y:S01]  /*19b0*/  IMAD.MOV.U32 R47, RZ, RZ, RZ ;  /* 0x000000ffff2f7224 */ /* 0x000fe200078e00ff */
        /* <DEDUP_REMOVED lines=9> */
[----:B------:R-:W-:Y:S01]  /*1a50*/  UISETP.GT.AND UP0, UPT, UR49, UR40, UPT ;  /* 0x000000283100728c */ /* 0x000fe2000bf04270 */
[----:B------:R-:W-:Y:S02]  /*1a60*/  CS2R R50, SRZ ;  /* 0x0000000000327805 */ /* 0x000fe4000001ff00 */
[----:B------:R-:W-:Y:S01]  /*1a70*/  CS2R R60, SRZ ;  /* 0x00000000003c7805 */ /* 0x000fe2000001ff00 */
[----:B------:R-:W-:Y:S01]  /*1a80*/  IMAD.MOV.U32 R90, RZ, RZ, RZ ;  /* 0x000000ffff5a7224 */ /* 0x000fe200078e00ff */
[----:B------:R-:W-:Y:S02]  /*1a90*/  CS2R R62, SRZ ;  /* 0x00000000003e7805 */ /* 0x000fe4000001ff00 */
[----:B------:R-:W-:Y:S02]  /*1aa0*/  CS2R R58, SRZ ;  /* 0x00000000003a7805 */ /* 0x000fe4000001ff00 */
[----:B------:R-:W-:-:S02]  /*1ab0*/  PLOP3.LUT P1, PT, PT, PT, UP0, 0x80, 0x0 ;  /* 0x000000000000781c */ /* 0x000fc40003f2f008 */
        /* <DEDUP_REMOVED lines=11> */
[----:B------:R-:W-:Y:S01]  /*1b70*/  CS2R R82, SRZ ;  /* 0x0000000000527805 */ /* 0x000fe2000001ff00 */
[----:B------:R-:W-:Y:S06]  /*1b80*/  @!P1 BRA `(.L_x_142) ;  /* 0x0000008400189947 */ /* 0x000fec0003800000 */
[----:B------:R-:W0:Y:S01]  /*1b90*/  S2R R4, SR_TID.X ;  /* 0x0000000000047919 */ /* 0x000e220000002100 */
[----:B------:R-:W1:Y:S01]  /*1ba0*/  S2UR UR6, SR_CgaCtaId ;  /* 0x00000000000679c3 */ /* 0x000e620000008800 */
[----:B------:R-:W-:Y:S02]  /*1bb0*/  UMOV UR5, 0x400 ;  /* 0x0000040000057882 */ /* 0x000fe40000000000 */
[----:B-1----:R-:W-:-:S04]  /*1bc0*/  ULEA UR5, UR6, UR5, 0x18 ;  /* 0x0000000506057291 */ /* 0x002fc8000f8ec03f */
[----:B------:R-:W-:Y:S01]  /*1bd0*/  UIADD3 UR5, UR5, 0x1c400, URZ ;  /* 0x0001c40005057890 */ /* 0x000fe2000fffe03f */
[----:B0-----:R-:W-:-:S03]  /*1be0*/  VIADD R5, R4, 0xffffff80 ;  /* 0xffffff8004057836 */ /* 0x001fc60000000000 */
[----:B------:R-:W-:Y:S02]  /*1bf0*/  ULOP3.LUT UP0, URZ, UR5, 0x9f, URZ, 0xc0, !UPT ;  /* 0x0000009f053f7892 */ /* 0x000fe4000f80c03f */
[----:B------:R-:W-:-:S04]  /*1c00*/  SHF.R.S32.HI R4, RZ, 0x1f, R5 ;  /* 0x0000001fff047819 */ /* 0x000fc80000011405 */
[----:B------:R-:W-:Y:S02]  /*1c10*/  PLOP3.LUT P0, PT, PT, PT, UP0, 0x80, 0x0 ;  /* 0x000000000000781c */ /* 0x000fe40003f0f008 */
[----:B------:R-:W-:-:S04]  /*1c20*/  LEA.HI R4, R4, R5, RZ, 0x7 ;  /* 0x0000000504047211 */ /* 0x000fc800078f38ff */
[----:B------:R-:W-:-:S05]  /*1c30*/  SHF.R.S32.HI R4, RZ, 0x7, R4 ;  /* 0x00000007ff047819 */ /* 0x000fca0000011404 */
[----:B------:R-:W0:Y:S02]  /*1c40*/  SHFL.IDX PT, R0, R4, RZ, 0x1f ;  /* 0x00001fff04007589 */ /* 0x000e2400000e0000 */
[----:B0-----:R-:W-:-:S13]  /*1c50*/  R2UR UR44, R0 ;  /* 0x00000000002c72ca */ /* 0x001fda00000e0000 */
        /* <DEDUP_REMOVED lines=23> */
.L_x_143:
[----:B------:R-:W0:Y:S01]  /*1dd0*/  S2UR UR5, SR_CgaCtaId ;  /* 0x00000000000579c3 */ /* 0x000e220000008800 */
[----:B------:R-:W-:Y:S01]  /*1de0*/  ULEA.HI UR4, UR47, UR47, URZ, 0x1 ;  /* 0x0000002f2f047291 */ /* 0x000fe2000f8f083f */
[----:B------:R-:W-:-:S03]  /*1df0*/  MOV R3, 0x400 ;  /* 0x0000040000037802 */ /* 0x000fc60000000f00 */
[----:B------:R-:W-:-:S04]  /*1e00*/  ULOP3.LUT UR4, UR4, 0xfffffffe, URZ, 0xc0, !UPT ;  /* 0xfffffffe04047892 */ /* 0x000fc8000f8ec03f */
[----:B------:R-:W-:-:S06]  /*1e10*/  UIADD3 UR4, UR47, -UR4, URZ ;  /* 0x800000042f047290 */ /* 0x000fcc000fffe03f */
[----:B------:R-:W-:Y:S02]  /*1e20*/  IMAD.U32 R4, RZ, RZ, UR4 ;  /* 0x00000004ff047e24 */ /* 0x000fe4000f8e00ff */
[----:B0-----:R-:W-:-:S05]  /*1e30*/  IMAD.U32 R2, RZ, RZ, UR5 ;  /* 0x00000005ff027e24 */ /* 0x001fca000f8e00ff */
[----:B------:R-:W-:Y:S02]  /*1e40*/  LEA R0, R2, R3, 0x18 ;  /* 0x0000000302007211 */ /* 0x000fe400078ec0ff */
[----:B------:R-:W-:Y:S01]  /*1e50*/  SHF.L.U32 R3, R4, 0x1f, RZ ;  /* 0x0000001f04037819 */ /* 0x000fe200000006ff */
[----:B------:R-:W-:-:S03]  /*1e60*/  IMAD.U32 R4, RZ, RZ, UR48 ;  /* 0x00000030ff047e24 */ /* 0x000fc6000f8e00ff */
[----:B------:R-:W0:Y:S02]  /*1e70*/  SYNCS.PHASECHK.TRANS64.TRYWAIT P1, [R0+URZ+0x2e800], R3 ;  /* 0x02e80003000075a7 */ /* 0x000e24000802017f */
[----:B------:R-:W-:Y:S01]  /*1e80*/  ISETP.NE.AND P0, PT, R4, 0x3, PT ;  /* 0x000000030400780c */ /* 0x000fe20003f05270 */
[----:B0-----:R-:W-:-:S12]  /*1e90*/  @!P1 BRA `(.L_x_144) ;  /* 0x0000011800909947 */ /* 0x001fd80003800000 */
.L_x_278:
[----:B------:R-:W-:Y:S05]  /*1ea0*/  @!P0 BRA `(.L_x_145) ;  /* 0x0000000000048947 */ /* 0x000fea0003800000 */
[----:B------:R-:W-:Y:S01]  /*1eb0*/  BPT.TRAP 0x1 ;  /* 0x000000040000795c */ /* 0x000fe20000300000 */
.L_x_145:
[----:B------:R-:W-:Y:S02]  /*1ec0*/  IMAD.U32 R6, RZ, RZ, UR46 ;  /* 0x0000002eff067e24 */ /* 0x000fe4000f8e00ff */
[----:B------:R-:W-:-:S03]  /*1ed0*/  IMAD.U32 R7, RZ, RZ, UR52 ;  /* 0x00000034ff077e24 */ /* 0x000fc6000f8e00ff */
[----:B------:R-:W-:Y:S01]  /*1ee0*/  SHF.L.U32 R6, R6, 0x1f, RZ ;  /* 0x0000001f06067819 */ /* 0x000fe200000006ff */
[----:B------:R-:W-:-:S04]  /*1ef0*/  IMAD R7, R7, 0x8, R0 ;  /* 0x0000000807077824 */ /* 0x000fc800078e0200 */
[----:B------:R1:W2:Y:S01]  /*1f00*/  SYNCS.PHASECHK.TRANS64.TRYWAIT P2, [R7+URZ+0x2e830], R6 ;  /* 0x02e83006070075a7 */ /* 0x0002a2000804017f */
[----:B------:R-:W-:Y:S05]  /*1f10*/  @!P0 BRA `(.L_x_146) ;  /* 0x0000000000048947 */ /* 0x000fea0003800000 */
[----:B------:R-:W-:Y:S01]  /*1f20*/  BPT.TRAP 0x1 ;  /* 0x000000040000795c */ /* 0x000fe20000300000 */
.L_x_146:
[----:B0-----:R-:W0:Y:S01]  /*1f30*/  S2R R3, SR_TID.X ;  /* 0x0000000000037919 */ /* 0x001e220000002100 */
[----:B------:R-:W-:-:S05]  /*1f40*/  VIADD R4, R0, 0x20400 ;  /* 0x0002040000047836 */ /* 0x000fca0000000000 */
[----:B------:R-:W-:-:S04]  /*1f50*/  SHF.R.U32.HI R4, RZ, 0x4, R4 ;  /* 0x00000004ff047819 */ /* 0x000fc80000011604 */
[----:B------:R-:W-:Y:S02]  /*1f60*/  LOP3.LUT R4, R4, 0x3fff, RZ, 0xc0, !PT ;  /* 0x00003fff04047812 */ /* 0x000fe400078ec0ff */
[----:B0-----:R-:W-:Y:S01]  /*1f70*/  LOP3.LUT P1, R3, R3, 0x7f, RZ, 0xc0, !PT ;  /* 0x0000007f03037812 */ /* 0x001fe2000782c0ff */
[----:B--2---:R-:W-:-:S12]  /*1f80*/  @P2 BRA `(.L_x_147) ;  /* 0x0000000000082947 */ /* 0x004fd80003800000 */
[----:B------:R-:W0:Y:S02]  /*1f90*/  SYNCS.PHASECHK.TRANS64.TRYWAIT P2, [R7+URZ+0x2e830], R6 ;  /* 0x02e83006070075a7 */ /* 0x000e24000804017f */
[----:B0-----:R-:W-:Y:S05]  /*1fa0*/  @!P2 BRA `(.L_x_148) ;  /* 0x000001180060a947 */ /* 0x001fea0003800000 */
.L_x_147:
[----:B------:R-:W-:Y:S05]  /*1fb0*/  WARPSYNC.ALL ;  /* 0x0000000000007948 */ /* 0x000fea0003800000 */
[----:B------:R-:W-:Y:S01]  /*1fc0*/  IMAD.MOV.U32 R25, RZ, RZ, RZ ;  /* 0x000000ffff197224 */ /* 0x000fe200078e00ff */
[----:B------:R-:W-:-:S04]  /*1fd0*/  LOP3.LUT R4, R4, 0x10000, RZ, 0xfc, !PT ;  /* 0x0001000004047812 */ /* 0x000fc800078efcff */
[----:B------:R-:W-:Y:S01]  /*1fe0*/  R2UR UR20, R4 ;  /* 0x00000000041472ca */ /* 0x000fe200000e0000 */
[----:B------:R-:W-:Y:S01]  /*1ff0*/  ULOP3.LUT UR12, UR54, 0x10000, URZ, 0xfc, !UPT ;  /* 0x00010000360c7892 */ /* 0x000fe2000f8efc3f */
[----:B------:R-:W-:Y:S01]  /*2000*/  WARPGROUP.ARRIVE ;  /* 0x00000000000079c5 */ /* 0x000fe20000000000 */
[----:B------:R-:W-:Y:S01]  /*2010*/  UMOV UR17, 0x40000040 ;  /* 0x4000004000117882 */ /* 0x000fe20000000000 */
[----:B------:R-:W-:Y:S01]  /*2020*/  UMOV UR19, 0x40000040 ;  /* 0x4000004000137882 */ /* 0x000fe20000000000 */
[----:B------:R-:W2:Y:S01]  /*2030*/  LDL R10, [R1+0x8] ;  /* 0x00000800010a7983 */ /* 0x000ea20000100800 */
[----:B------:R-:W-:Y:S01]  /*2040*/  UIADD3 UR7, UR12, 0x2, URZ ;  /* 0x000000020c077890 */ /* 0x000fe2000fffe03f */
[----:B01----:R-:W-:Y:S01]  /*2050*/  IMAD.U32 R6, RZ, RZ, UR53 ;  /* 0x00000035ff067e24 */ /* 0x003fe2000f8e00ff */
[----:B------:R-:W-:Y:S01]  /*2060*/  UMOV UR16, UR12 ;  /* 0x0000000c00107c82 */ /* 0x000fe20008000000 */
[----:B------:R-:W-:Y:S01]  /*2070*/  UIADD3 UR11, UR12, 0x4, URZ ;  /* 0x000000040c0b7890 */ /* 0x000fe2000fffe03f */
[----:B------:R-:W-:Y:S01]  /*2080*/  IMAD.U32 R5, RZ, RZ, UR49 ;  /* 0x00000031ff057e24 */ /* 0x000fe2000f8e00ff */
[----:B------:R-:W-:Y:S01]  /*2090*/  UIADD3 UR14, UR12, 0x6, URZ ;  /* 0x000000060c0e7890 */ /* 0x000fe2000fffe03f */
[----:B------:R-:W-:Y:S01]  /*20a0*/  P2R R8, PR, RZ, 0x2 ;  /* 0x00000002ff087803 */ /* 0x000fe20000000000 */
[----:B------:R-:W-:Y:S01]  /*20b0*/  UIMAD UR20, UR52, 0x700, UR20 ;  /* 0x00000700341478a4 */ /* 0x000fe2000f8e0214 */
[----:B------:R-:W-:Y:S01]  /*20c0*/  P2R R9, PR, RZ, 0x1 ;  /* 0x00000001ff097803 */ /* 0x000fe20000000000 */
[----:B------:R-:W-:Y:S01]  /*20d0*/  UMOV UR15, 0x40000040 ;  /* 0x40000040000f7882 */ /* 0x000fe20000000000 */
[----:B------:R-:W-:-:S02]  /*20e0*/  UIADD3 UR49, UR49, -0x2, URZ ;  /* 0xfffffffe31317890 */ /* 0x000fc4000fffe03f */
[----:B------:R-:W-:Y:S02]  /*20f0*/  UIADD3 UR4, UR20, 0x300, URZ ;  /* 0x0000030014047890 */ /* 0x000fe4000fffe03f */
[----:B------:R-:W-:Y:S01]  /*2100*/  UMOV UR18, UR20 ;  /* 0x0000001400127c82 */ /* 0x000fe20008000000 */
[----:B------:R-:W-:Y:S01]  /*2110*/  UIADD3 UR5, UR20, 0x400, URZ ;  /* 0x0000040014057890 */ /* 0x000fe2000fffe03f */
[----:B------:R-:W-:Y:S01]  /*2120*/  QGMMA.64x32x32.F32.E4M3.E4M3 R124, gdesc[UR16], RZ, !UPT, gsb0 ;  /* 0x00600000107c79f3 */ /* 0x000fe2000c0008ff */
[----:B------:R-:W-:Y:S01]  /*2130*/  UIADD3 UR18, UR20, 0x100, URZ ;  /* 0x0000010014127890 */ /* 0x000fe2000fffe03f */
[----:B------:R-:W-:Y:S01]  /*2140*/  UMOV UR19, 0x40000040 ;  /* 0x4000004000137882 */ /* 0x000fe20000000000 */
[----:B------:R-:W-:Y:S02]  /*2150*/  UIADD3 UR6, UR20, 0x500, URZ ;  /* 0x0000050014067890 */ /* 0x000fe4000fffe03f */
[----:B------:R-:W-:Y:S02]  /*2160*/  UIADD3 UR8, UR20, 0x2, URZ ;  /* 0x0000000214087890 */ /* 0x000fe4000fffe03f */
[----:B------:R-:W-:-:S02]  /*2170*/  UIADD3 UR9, UR20, 0x402, URZ ;  /* 0x0000040214097890 */ /* 0x000fc4000fffe03f */
[----:B------:R-:W-:Y:S02]  /*2180*/  UIADD3 UR10, UR20, 0x502, URZ ;  /* 0x00000502140a7890 */ /* 0x000fe4000fffe03f */
[----:B------:R-:W-:Y:S02]  /*2190*/  UIADD3 UR13, UR20, 0x4, URZ ;  /* 0x00000004140d7890 */ /* 0x000fe4000fffe03f */
[----:B------:R-:W-:Y:S02]  /*21a0*/  UIADD3 UR12, UR20, 0x504, URZ ;  /* 0x00000504140c7890 */ /* 0x000fe4000fffe03f */
[----:B------:R-:W-:Y:S01]  /*21b0*/  UISETP.GE.AND UP0, UPT, UR49, UR40, UPT ;  /* 0x000000283100728c */ /* 0x000fe2000bf06270 */
        /* <DEDUP_REMOVED lines=8> */
[----:B------:R-:W-:Y:S01]  /*2240*/  UMOV UR18, UR4 ;  /* 0x0000000400127c82 */ /* 0x000fe20008000000 */
[----:B------:R-:W-:Y:S01]  /*2250*/  UMOV UR19, 0x40000040 ;  /* 0x4000004000137882 */ /* 0x000fe20000000000 */
[----:B------:R-:W-:Y:S01]  /*2260*/  UIADD3 UR4, UR20, 0x600, URZ ;  /* 0x0000060014047890 */ /* 0x000fe2000fffe03f */
[----:B------:R-:W-:Y:S02]  /*2270*/  WARPGROUP.DEPBAR.LE gsb0, 0x0 ;  /* 0x00008000000079c5 */ /* 0x000fe40000010000 */
[----:B------:R-:W-:-:S06]  /*2280*/  WARPGROUP.ARRIVE ;  /* 0x00000000000079c5 */ /* 0x000fcc0000000000 */
[----:B------:R-:W-:Y:S01]  /*2290*/  QGMMA.64x32x32.F32.E4M3.E4M3 R76, gdesc[UR16], RZ, !UPT, gsb0 ;  /* 0x00600000104c79f3 */ /* 0x000fe2000c0008ff */
[----:B------:R-:W-:Y:S01]  /*22a0*/  UMOV UR18, UR5 ;  /* 0x0000000500127c82 */ /* 0x000fe20008000000 */
[----:B------:R-:W-:Y:S01]  /*22b0*/  UMOV UR19, 0x40000040 ;  /* 0x4000004000137882 */ /* 0x000fe20000000000 */
[----:B------:R-:W-:Y:S01]  /*22c0*/  UMOV UR5, 0x40000040 ;  /* 0x4000004000057882 */ /* 0x000fe20000000000 */
[----:B------:R-:W-:Y:S02]  /*22d0*/  WARPGROUP.DEPBAR.LE gsb0, 0x0 ;  /* 0x00008000000079c5 */ /* 0x000fe40000010000 */
[----:B------:R-:W-:-:S06]  /*22e0*/  WARPGROUP.ARRIVE ;  /* 0x00000000000079c5 */ /* 0x000fcc0000000000 */
[----:B------:R-:W-:Y:S01]  /*22f0*/  QGMMA.64x32x32.F32.E4M3.E4M3 R60, gdesc[UR16], RZ, !UPT, gsb0 ;  /* 0x00600000103c79f3 */ /* 0x000fe2000c0008ff */
[----:B------:R-:W-:Y:S01]  /*2300*/  UMOV UR18, UR6 ;  /* 0x0000000600127c82 */ /* 0x000fe20008000000 */
[----:B------:R-:W-:Y:S01]  /*2310*/  UMOV UR19, 0x40000040 ;  /* 0x4000004000137882 */ /* 0x000fe20000000000 */
[----:B------:R-:W-:Y:S01]  /*2320*/  UMOV UR6, UR8 ;  /* 0x0000000800067c82 */ /* 0x000fe20008000000 */
[----:B------:R-:W-:Y:S01]  /*2330*/  UIADD3 UR8, UR20, 0x302, URZ ;  /* 0x0000030214087890 */ /* 0x000fe2000fffe03f */
[----:B--2---:R-:W-:-:S05]  /*2340*/  IADD3 R6, R6, 0xe0, -R10 ;  /* 0x000000e006067810 */ /* 0x004fca0007ffe80a */
[----:B------:R-:W-:-:S05]  /*2350*/  IMAD R6, R5, -0xe0, R6 ;  /* 0xffffff2005067824 */ /* 0x000fca00078e0206 */
[C---:B------:R-:W-:Y:S02]  /*2360*/  ISETP.GT.AND P3, PT, R6.reuse, RZ, PT ;  /* 0x000000ff0600720c */ /* 0x040fe40003f64270 */
[C---:B------:R-:W-:Y:S02]  /*2370*/  ISETP.GT.AND P6, PT, R6.reuse, 0x1, PT ;  /* 0x000000010600780c */ /* 0x040fe40003fc4270 */
[C---:B------:R-:W-:Y:S02]  /*2380*/  ISETP.GT.AND P5, PT, R6.reuse, 0x8, PT ;  /* 0x000000080600780c */ /* 0x040fe40003fa4270 */
[C---:B------:R-:W-:Y:S02]  /*2390*/  ISETP.GT.AND P2, PT, R6.reuse, 0x9, PT ;  /* 0x000000090600780c */ /* 0x040fe40003f44270 */
[C---:B------:R-:W-:Y:S02]  /*23a0*/  ISETP.GT.AND P4, PT, R6.reuse, 0x10, PT ;  /* 0x000000100600780c */ /* 0x040fe40003f84270 */
[----:B------:R-:W-:-:S02]  /*23b0*/  ISETP.GT.AND P1, PT, R6, 0xb9, PT ;  /* 0x000000b90600780c */ /* 0x000fc40003f24270 */
[----:B------:R-:W-:Y:S01]  /*23c0*/  ISETP.GT.AND P0, PT, R6, 0xc0, PT ;  /* 0x000000c00600780c */ /* 0x000fe20003f04270 */
[----:B------:R-:W-:Y:S02]  /*23d0*/  WARPGROUP.DEPBAR.LE gsb0, 0x0 ;  /* 0x00008000000079c5 */ /* 0x000fe40000010000 */
[----:B------:R-:W-:-:S06]  /*23e0*/  WARPGROUP.ARRIVE ;  /* 0x00000000000079c5 */ /* 0x000fcc0000000000 */
[----:B------:R-:W-:Y:S01]  /*23f0*/  QGMMA.64x32x32.F32.E4M3.E4M3 R44, gdesc[UR16], RZ, !UPT, gsb0 ;  /* 0x00600000102c79f3 */ /* 0x000fe2000c0008ff */
[----:B------:R-:W-:Y:S01]  /*2400*/  UMOV UR18, UR4 ;  /* 0x0000000400127c82 */ /* 0x000fe20008000000 */
[----:B------:R-:W-:Y:S01]  /*2410*/  UMOV UR19, 0x40000040 ;  /* 0x4000004000137882 */ /* 0x000fe20000000000 */
[----:B------:R-:W-:Y:S01]  /*2420*/  UMOV UR4, UR7 ;  /* 0x0000000700047c82 */ /* 0x000fe20008000000 */
[----:B------:R-:W-:Y:S01]  /*2430*/  UMOV UR7, 0x40000040 ;  /* 0x4000004000077882 */ /* 0x000fe20000000000 */
[----:B------:R-:W-:Y:S02]  /*2440*/  WARPGROUP.DEPBAR.LE gsb0, 0x0 ;  /* 0x00008000000079c5 */ /* 0x000fe40000010000 */
[----:B------:R-:W-:-:S06]  /*2450*/  WARPGROUP.ARRIVE ;  /* 0x00000000000079c5 */ /* 0x000fcc0000000000 */
[----:B------:R-:W-:Y:S03]  /*2460*/  QGMMA.64x32x32.F32.E4M3.E4M3 R28, gdesc[UR16], RZ, !UPT, gsb0 ;  /* 0x00600000101c79f3 */ /* 0x000fe6000c0008ff */
        /* <DEDUP_REMOVED lines=21> */
[----:B------:R-:W-:Y:S01]  /*25c0*/  UMOV UR9, 0x40000040 ;  /* 0x4000004000097882 */ /* 0x000fe20000000000 */
[----:B------:R-:W-:Y:S02]  /*25d0*/  WARPGROUP.DEPBAR.LE gsb0, 0x0 ;  /* 0x00008000000079c5 */ /* 0x000fe40000010000 */
[----:B------:R-:W-:-:S06]  /*25e0*/  WARPGROUP.ARRIVE ;  /* 0x00000000000079c5 */ /* 0x000fcc0000000000 */
[----:B------:R-:W-:Y:S01]  /*25f0*/  QGMMA.64x32x32.F32.E4M3.E4M3 R60, gdesc[UR4], R60, gsb0 ;  /* 0x00600000043c79f3 */ /* 0x000fe2000800083c */
[----:B------:R-:W-:Y:S01]  /*2600*/  UMOV UR6, UR10 ;  /* 0x0000000a00067c82 */ /* 0x000fe20008000000 */
[----:B------:R-:W-:Y:S01]  /*2610*/  UMOV UR7, 0x40000040 ;  /* 0x4000004000077882 */ /* 0x000fe20000000000 */
[----:B------:R-:W-:Y:S01]  /*2620*/  UMOV UR10, UR13 ;  /* 0x0000000d000a7c82 */ /* 0x000fe20008000000 */
        /* <DEDUP_REMOVED lines=40> */
[----:B------:R-:W-:Y:S01]  /*28b0*/  UMOV UR12, UR14 ;  /* 0x0000000e000c7c82 */ /* 0x000fe20008000000 */
[----:B------:R-:W-:Y:S01]  /*28c0*/  UMOV UR14, UR7 ;  /* 0x00000007000e7c82 */ /* 0x000fe20008000000 */
        /* <DEDUP_REMOVED lines=21> */
[----:B------:R-:W-:Y:S01]  /*2a20*/  UIADD3 UR14, UR20, 0x206, URZ ;  /* 0x00000206140e7890 */ /* 0x000fe2000fffe03f */
[----:B------:R-:W-:Y:S01]  /*2a30*/  FMNMX.FTZ R5, R124, R125, !PT ;  /* 0x0000007d7c057209 */ /* 0x000fe20007810000 */
[----:B------:R-:W-:Y:S01]  /*2a40*/  UMOV UR15, 0x40000040 ;  /* 0x40000040000f7882 */ /* 0x000fe20000000000 */
[----:B------:R-:W-:-:S02]  /*2a50*/  FSEL R129, R129, -INF , P2 ;  /* 0xff80000081817808 */ /* 0x000fc40001000000 */
[----:B------:R-:W-:Y:S02]  /*2a60*/  FMNMX.FTZ R10, R128, R5, !PT ;  /* 0x00000005800a7209 */ /* 0x000fe40007810000 */
[----:B------:R-:W-:Y:S02]  /*2a70*/  FSEL R126, R126, -INF , P3 ;  /* 0xff8000007e7e7808 */ /* 0x000fe40001800000 */
[----:B------:R-:W-:Y:S02]  /*2a80*/  ISETP.GT.AND P3, PT, R6, 0x11, PT ;  /* 0x000000110600780c */ /* 0x000fe40003f64270 */
[----:B------:R-:W-:Y:S02]  /*2a90*/  FSEL R132, R132, -INF , P4 ;  /* 0xff80000084847808 */ /* 0x000fe40002000000 */
[----:B------:R-:W-:Y:S02]  /*2aa0*/  FMNMX.FTZ R5, R129, R10, !PT ;  /* 0x0000000a81057209 */ /* 0x000fe40007810000 */
[----:B------:R-:W-:-:S02]  /*2ab0*/  FSEL R127, R127, -INF , P6 ;  /* 0xff8000007f7f7808 */ /* 0x000fc40003000000 */
[----:B------:R-:W-:Y:S02]  /*2ac0*/  ISETP.GT.AND P6, PT, R6, 0x18, PT ;  /* 0x000000180600780c */ /* 0x000fe40003fc4270 */
[----:B------:R-:W-:Y:S02]  /*2ad0*/  FSEL R133, R133, -INF , P3 ;  /* 0xff80000085857808 */ /* 0x000fe40001800000 */
[----:B------:R-:W-:Y:S02]  /*2ae0*/  FMNMX.FTZ R10, R132, R5, !PT ;  /* 0x00000005840a7209 */ /* 0x000fe40007810000 */
[----:B------:R-:W-:Y:S02]  /*2af0*/  FSEL R130, R130, -INF , P5 ;  /* 0xff80000082827808 */ /* 0x000fe40002800000 */
        /* <DEDUP_REMOVED lines=8> */
[C---:B------:R-:W-:Y:S02]  /*2b80*/  ISETP.GT.AND P6, PT, R6.reuse, 0x21, PT ;  /* 0x000000210600780c */ /* 0x040fe40003fc4270 */
[----:B------:R-:W-:Y:S02]  /*2b90*/  FMNMX.FTZ R5, R137, R10, !PT ;  /* 0x0000000a89057209 */ /* 0x000fe40007810000 */
[----:B------:R-:W-:Y:S02]  /*2ba0*/  FSEL R139, R139, -INF , P5 ;  /* 0xff8000008b8b7808 */ /* 0x000fe40002800000 */
[C---:B------:R-:W-:Y:S02]  /*2bb0*/  ISETP.GT.AND P5, PT, R6.reuse, 0x28, PT ;  /* 0x000000280600780c */ /* 0x040fe40003fa4270 */
[----:B------:R-:W-:Y:S02]  /*2bc0*/  FSEL R131, R131, -INF , P2 ;  /* 0xff80000083837808 */ /* 0x000fe40001000000 */
[----:B------:R-:W-:-:S02]  /*2bd0*/  ISETP.GT.AND P2, PT, R6, 0x29, PT ;  /* 0x000000290600780c */ /* 0x000fc40003f44270 */
[----:B------:R-:W-:Y:S02]  /*2be0*/  FSEL R134, R134, -INF , P4 ;  /* 0xff80000086867808 */ /* 0x000fe40002000000 */
[----:B------:R-:W-:Y:S01]  /*2bf0*/  ISETP.GT.AND P4, PT, R6, 0x30, PT ;  /* 0x000000300600780c */ /* 0x000fe20003f84270 */
[----:B------:R-:W-:Y:S02]  /*2c00*/  WARPGROUP.DEPBAR.LE gsb0, 0x0 ;  /* 0x00008000000079c5 */ /* 0x000fe40000010000 */
[----:B------:R-:W-:Y:S01]  /*2c10*/  WARPGROUP.ARRIVE ;  /* 0x00000000000079c5 */ /* 0x000fe20000000000 */
[----:B------:R-:W-:Y:S02]  /*2c20*/  FSEL R108, R108, -INF , P3 ;  /* 0xff8000006c6c7808 */ /* 0x000fe40001800000 */
[----:B------:R-:W-:Y:S02]  /*2c30*/  FSEL R109, R109, -INF , P6 ;  /* 0xff8000006d6d7808 */ /* 0x000fe40003000000 */
[----:B------:R-:W-:Y:S01]  /*2c40*/  FMNMX.FTZ R10, R108, R5, !PT ;  /* 0x000000056c0a7209 */ /* 0x000fe20007810000 */
[----:B------:R-:W-:Y:S01]  /*2c50*/  QGMMA.64x32x32.F32.E4M3.E4M3 R92, gdesc[UR12], R92, gsb0 ;  /* 0x006000000c5c79f3 */ /* 0x000fe2000800085c */
[----:B------:R-:W-:Y:S01]  /*2c60*/  UIADD3 UR14, UR20, 0x306, URZ ;  /* 0x00000306140e7890 */ /* 0x000fe2000fffe03f */
[----:B------:R-:W-:Y:S01]  /*2c70*/  FSEL R112, R112, -INF , P5 ;  /* 0xff80000070707808 */ /* 0x000fe20002800000 */
[----:B------:R-:W-:Y:S01]  /*2c80*/  UMOV UR15, 0x40000040 ;  /* 0x40000040000f7882 */ /* 0x000fe20000000000 */
[----:B------:R-:W-:Y:S01]  /*2c90*/  FMNMX.FTZ R5, R109, R10, !PT ;  /* 0x0000000a6d057209 */ /* 0x000fe20007810000 */
[----:B------:R-:W-:Y:S01]  /*2ca0*/  UIADD3 UR20, UR20, 0x606, URZ ;  /* 0x0000060614147890 */ /* 0x000fe2000fffe03f */
        /* <DEDUP_REMOVED lines=33> */
[----:B------:R-:W-:Y:S01]  /*2ec0*/  UMOV UR14, UR6 ;  /* 0x00000006000e7c82 */ /* 0x000fe20008000000 */
[----:B------:R-:W-:Y:S01]  /*2ed0*/  UMOV UR15, 0x40000040 ;  /* 0x40000040000f7882 */ /* 0x000fe20000000000 */
[----:B------:R-:W-:-:S02]  /*2ee0*/  FSEL R96, R96, -INF , P5 ;  /* 0xff80000060607808 */ /* 0x000fc40002800000 */
[----:B------:R-:W-:Y:S02]  /*2ef0*/  FMNMX.FTZ R5, R93, R10, !PT ;  /* 0x0000000a5d057209 */ /* 0x000fe40007810000 */
[----:B------:R-:W-:Y:S02]  /*2f00*/  FSEL R97, R97, -INF , P2 ;  /* 0xff80000061617808 */ /* 0x000fe40001000000 */
[----:B------:R-:W-:Y:S02]  /*2f10*/  FMNMX.FTZ R10, R96, R5, !PT ;  /* 0x00000005600a7209 */ /* 0x000fe40007810000 */
[----:B------:R-:W-:Y:S02]  /*2f20*/  FSEL R94, R94, -INF , P3 ;  /* 0xff8000005e5e7808 */ /* 0x000fe40001800000 */
[----:B------:R-:W-:Y:S02]  /*2f30*/  ISETP.GT.AND P3, PT, R6, 0x51, PT ;  /* 0x000000510600780c */ /* 0x000fe40003f64270 */
        /* <DEDUP_REMOVED lines=11> */
[----:B------:R-:W-:Y:S02]  /*2ff0*/  FSEL R105, R105, -INF , P5 ;  /* 0xff80000069697808 */ /* 0x000fe40002800000 */
[----:B------:R-:W-:-:S02]  /*3000*/  ISETP.GT.AND P4, PT, R6, 0x60, PT ;  /* 0x000000600600780c */ /* 0x000fc40003f84270 */
[----:B------:R-:W-:Y:S02]  /*3010*/  FMNMX.FTZ R10, R104, R5, !PT ;  /* 0x00000005680a7209 */ /* 0x000fe40007810000 */
[----:B------:R-:W-:Y:S02]  /*3020*/  FSEL R103, R103, -INF , P3 ;  /* 0xff80000067677808 */ /* 0x000fe40001800000 */
[C---:B------:R-:W-:Y:S02]  /*3030*/  ISETP.GT.AND P3, PT, R6.reuse, 0x61, PT ;  /* 0x000000610600780c */ /* 0x040fe40003f64270 */
[----:B------:R-:W-:Y:S02]  /*3040*/  FMNMX.FTZ R5, R105, R10, !PT ;  /* 0x0000000a69057209 */ /* 0x000fe40007810000 */
[----:B------:R-:W-:Y:S02]  /*3050*/  FSEL R99, R99, -INF , P2 ;  /* 0xff80000063637808 */ /* 0x000fe40001000000 */
[----:B------:R-:W-:-:S02]  /*3060*/  ISETP.GT.AND P2, PT, R6, 0x68, PT ;  /* 0x000000680600780c */ /* 0x000fc40003f44270 */
[----:B------:R-:W-:Y:S02]  /*3070*/  FSEL R106, R106, -INF , P6 ;  /* 0xff8000006a6a7808 */ /* 0x000fe40003000000 */
[C---:B------:R-:W-:Y:S02]  /*3080*/  ISETP.GT.AND P6, PT, R6.reuse, 0x69, PT ;  /* 0x000000690600780c */ /* 0x040fe40003fc4270 */
[----:B------:R-:W-:Y:S02]  /*3090*/  FSEL R107, R107, -INF , P5 ;  /* 0xff8000006b6b7808 */ /* 0x000fe40002800000 */
[----:B------:R-:W-:Y:S01]  /*30a0*/  ISETP.GT.AND P5, PT, R6, 0x70, PT ;  /* 0x000000700600780c */ /* 0x000fe20003fa4270 */
[----:B------:R-:W-:Y:S02]  /*30b0*/  WARPGROUP.DEPBAR.LE gsb0, 0x0 ;  /* 0x00008000000079c5 */ /* 0x000fe40000010000 */
[----:B------:R-:W-:Y:S01]  /*30c0*/  WARPGROUP.ARRIVE ;  /* 0x00000000000079c5 */ /* 0x000fe20000000000 */
[----:B------:R-:W-:-:S02]  /*30d0*/  FSEL R76, R76, -INF , P4 ;  /* 0xff8000004c4c7808 */ /* 0x000fc40002000000 */
[----:B------:R-:W-:Y:S02]  /*30e0*/  FSEL R77, R77, -INF , P3 ;  /* 0xff8000004d4d7808 */ /* 0x000fe40001800000 */
[----:B------:R-:W-:Y:S01]  /*30f0*/  FMNMX.FTZ R10, R76, R5, !PT ;  /* 0x000000054c0a7209 */ /* 0x000fe20007810000 */
[----:B------:R-:W-:Y:S01]  /*3100*/  QGMMA.64x32x32.F32.E4M3.E4M3 R60, gdesc[UR12], R60, gsb0 ;  /* 0x006000000c3c79f3 */ /* 0x000fe2000800083c */
[----:B------:R-:W-:Y:S01]  /*3110*/  UMOV UR14, UR7 ;  /* 0x00000007000e7c82 */ /* 0x000fe20008000000 */
[----:B------:R-:W-:Y:S01]  /*3120*/  UMOV UR15, 0x40000040 ;  /* 0x40000040000f7882 */ /* 0x000fe20000000000 */
[----:B------:R-:W-:Y:S02]  /*3130*/  FSEL R80, R80, -INF , P2 ;  /* 0xff80000050507808 */ /* 0x000fe40001000000 */
[----:B------:R-:W-:Y:S02]  /*3140*/  FMNMX.FTZ R5, R77, R10, !PT ;  /* 0x0000000a4d057209 */ /* 0x000fe40007810000 */
        /* <DEDUP_REMOVED lines=19> */
[C---:B------:R-:W-:Y:S02]  /*3280*/  ISETP.GT.AND P5, PT, R6.reuse, 0x81, PT ;  /* 0x000000810600780c */ /* 0x040fe40003fa4270 */
[----:B------:R-:W-:Y:S02]  /*3290*/  FMNMX.FTZ R5, R89, R10, !PT ;  /* 0x0000000a59057209 */ /* 0x000fe40007810000 */
[----:B------:R-:W-:Y:S02]  /*32a0*/  FSEL R87, R87, -INF , P4 ;  /* 0xff80000057577808 */ /* 0x000fe40002000000 */
[----:B------:R-:W-:Y:S02]  /*32b0*/  ISETP.GT.AND P4, PT, R6, 0x88, PT ;  /* 0x000000880600780c */ /* 0x000fe40003f84270 */
        /* <DEDUP_REMOVED lines=47> */
[----:B------:R-:W-:Y:S02]  /*35b0*/  FSEL R48, R48, -INF , P6 ;  /* 0xff80000030307808 */ /* 0x000fe40003000000 */
[----:B------:R-:W-:Y:S02]  /*35c0*/  FMNMX.FTZ R5, R45, R10, !PT ;  /* 0x0000000a2d057209 */ /* 0x000fe40007810000 */
[----:B------:R-:W-:Y:S02]  /*35d0*/  FSEL R49, R49, -INF , P5 ;  /* 0xff80000031317808 */ /* 0x000fe40002800000 */
        /* <DEDUP_REMOVED lines=10> */
[----:B------:R-:W-:Y:S02]  /*3680*/  FMNMX.FTZ R10, R140, R5, !PT ;  /* 0x000000058c0a7209 */ /* 0x000fe40007810000 */
[----:B------:R-:W-:Y:S02]  /*3690*/  FSEL R142, R57, -INF , P1 ;  /* 0xff800000398e7808 */ /* 0x000fe40000800000 */
[----:B------:R-:W-:-:S02]  /*36a0*/  FMNMX.FTZ R5, R141, R10, !PT ;  /* 0x0000000a8d057209 */ /* 0x000fc40007810000 */
[----:B------:R-:W-:Y:S02]  /*36b0*/  ISETP.GT.AND P1, PT, R6, 0xc1, PT ;  /* 0x000000c10600780c */ /* 0x000fe40003f24270 */
[----:B------:R-:W-:Y:S02]  /*36c0*/  FMNMX.FTZ R10, R142, R5, !PT ;  /* 0x000000058e0a7209 */ /* 0x000fe40007810000 */
[----:B------:R-:W-:Y:S02]  /*36d0*/  FSEL R58, R58, -INF , P2 ;  /* 0xff8000003a3a7808 */ /* 0x000fe40001000000 */
[C---:B------:R-:W-:Y:S02]  /*36e0*/  ISETP.GT.AND P2, PT, R6.reuse, 0xc9, PT ;  /* 0x000000c90600780c */ /* 0x040fe40003f44270 */
[----:B------:R-:W-:Y:S02]  /*36f0*/  FSEL R55, R55, -INF , P3 ;  /* 0xff80000037377808 */ /* 0x000fe40001800000 */
[----:B------:R-:W-:-:S02]  /*3700*/  ISETP.GT.AND P3, PT, R6, 0xd0, PT ;  /* 0x000000d00600780c */ /* 0x000fc40003f64270 */
[----:B------:R-:W-:Y:S02]  /*3710*/  FSEL R54, R54, -INF , P4 ;  /* 0xff80000036367808 */ /* 0x000fe40002000000 */
[C---:B------:R-:W-:Y:S02]  /*3720*/  ISETP.GT.AND P4, PT, R6.reuse, 0xd1, PT ;  /* 0x000000d10600780c */ /* 0x040fe40003f84270 */
[----:B------:R-:W-:Y:S02]  /*3730*/  FSEL R51, R51, -INF , P5 ;  /* 0xff80000033337808 */ /* 0x000fe40002800000 */
[----:B------:R-:W-:Y:S02]  /*3740*/  ISETP.GT.AND P5, PT, R6, 0xd8, PT ;  /* 0x000000d80600780c */ /* 0x000fe40003fa4270 */
[----:B------:R-:W-:Y:S02]  /*3750*/  FSEL R50, R50, -INF , P6 ;  /* 0xff80000032327808 */ /* 0x000fe40003000000 */
[----:B------:R-:W-:-:S02]  /*3760*/  ISETP.GT.AND P6, PT, R6, 0xd9, PT ;  /* 0x000000d90600780c */ /* 0x000fc40003fc4270 */
[----:B------:R-:W-:Y:S02]  /*3770*/  P2R R15, PR, RZ, 0x2 ;  /* 0x00000002ff0f7803 */ /* 0x000fe40000000000 */
[----:B------:R-:W-:Y:S01]  /*3780*/  P2R R13, PR, RZ, 0x4 ;  /* 0x00000004ff0d7803 */ /* 0x000fe20000000000 */
[----:B------:R-:W-:Y:S02]  /*3790*/  WARPGROUP.DEPBAR.LE gsb0, 0x0 ;  /* 0x00008000000079c5 */ /* 0x000fe40000010000 */
[----:B------:R-:W-:Y:S02]  /*37a0*/  FSEL R143, R28, -INF , P0 ;  /* 0xff8000001c8f7808 */ /* 0x000fe40000000000 */
[----:B------:R-:W-:Y:S02]  /*37b0*/  ISETP.GT.AND P0, PT, R6, 0xc8, PT ;  /* 0x000000c80600780c */ /* 0x000fe40003f04270 */
[----:B------:R-:W-:Y:S02]  /*37c0*/  FSEL R146, R29, -INF , P1 ;  /* 0xff8000001d927808 */ /* 0x000fe40000800000 */
[----:B------:R-:W-:-:S02]  /*37d0*/  FMNMX.FTZ R5, R143, R10, !PT ;  /* 0x0000000a8f057209 */ /* 0x000fc40007810000 */
[----:B------:R-:W-:Y:S02]  /*37e0*/  FSEL R150, R32, -INF , P0 ;  /* 0xff80000020967808 */ /* 0x000fe40000000000 */
[----:B------:R-:W-:Y:S02]  /*37f0*/  FMNMX.FTZ R5, R146, R5, !PT ;  /* 0x0000000592057209 */ /* 0x000fe40007810000 */
[----:B------:R-:W-:Y:S02]  /*3800*/  FSEL R148, R33, -INF , P2 ;  /* 0xff80000021947808 */ /* 0x000fe40001000000 */
[----:B------:R-:W-:Y:S02]  /*3810*/  FMNMX.FTZ R5, R150, R5, !PT ;  /* 0x0000000596057209 */ /* 0x000fe40007810000 */
        /* <DEDUP_REMOVED lines=8> */
[----:B------:R-:W-:Y:S02]  /*38a0*/  FMNMX.FTZ R33, R126, R127, !PT ;  /* 0x0000007f7e217209 */ /* 0x000fe40007810000 */
[----:B------:R-:W-:Y:S02]  /*38b0*/  FMNMX.FTZ R10, R147, R10, !PT ;  /* 0x0000000a930a7209 */ /* 0x000fe40007810000 */
[----:B------:R-:W-:Y:S02]  /*38c0*/  P2R R14, PR, RZ, 0x1 ;  /* 0x00000001ff0e7803 */ /* 0x000fe40000000000 */
[C---:B------:R-:W-:Y:S01]  /*38d0*/  ISETP.GT.AND P0, PT, R6.reuse, 0xb9, PT ;  /* 0x000000b90600780c */ /* 0x040fe20003f04270 */
[----:B------:R-:W0:Y:S01]  /*38e0*/  SHFL.BFLY PT, R5, R10, 0x2, 0x1f ;  /* 0x0c401f000a057f89 */ /* 0x000e2200000e0000 */
[----:B------:R-:W-:Y:S02]  /*38f0*/  ISETP.GT.AND P1, PT, R6, 0xc0, PT ;  /* 0x000000c00600780c */ /* 0x000fe40003f24270 */
[----:B------:R-:W-:-:S02]  /*3900*/  FMNMX.FTZ R6, R130, R33, !PT ;  /* 0x0000002182067209 */ /* 0x000fc40007810000 */
[----:B------:R-:W-:Y:S02]  /*3910*/  FSEL R59, R59, -INF , P0 ;  /* 0xff8000003b3b7808 */ /* 0x000fe40000000000 */
[----:B------:R-:W-:Y:S02]  /*3920*/  FMNMX.FTZ R37, R131, R6, !PT ;  /* 0x0000000683257209 */ /* 0x000fe40007810000 */
[----:B------:R-:W-:Y:S02]  /*3930*/  FSEL R30, R30, -INF , P1 ;  /* 0xff8000001e1e7808 */ /* 0x000fe40000800000 */
[----:B------:R-:W-:Y:S02]  /*3940*/  FMNMX.FTZ R6, R134, R37, !PT ;  /* 0x0000002586067209 */ /* 0x000fe40007810000 */
[----:B------:R-:W-:Y:S02]  /*3950*/  ISETP.NE.AND P1, PT, R15, RZ, PT ;  /* 0x000000ff0f00720c */ /* 0x000fe40003f25270 */
[----:B------:R-:W-:-:S02]  /*3960*/  FMNMX.FTZ R37, R135, R6, !PT ;  /* 0x0000000687257209 */ /* 0x000fc40007810000 */
[----:B------:R-:W-:Y:S02]  /*3970*/  ISETP.NE.AND P0, PT, R14, RZ, PT ;  /* 0x000000ff0e00720c */ /* 0x000fe40003f05270 */
[----:B------:R-:W-:Y:S02]  /*3980*/  FMNMX.FTZ R6, R138, R37, !PT ;  /* 0x000000258a067209 */ /* 0x000fe40007810000 */
[----:B------:R-:W-:Y:S02]  /*3990*/  FSEL R31, R31, -INF , P1 ;  /* 0xff8000001f1f7808 */ /* 0x000fe40000800000 */
[----:B------:R-:W-:Y:S02]  /*39a0*/  FMNMX.FTZ R41, R139, R6, !PT ;  /* 0x000000068b297209 */ /* 0x000fe40007810000 */
[----:B0-----:R-:W-:Y:S02]  /*39b0*/  FMNMX.FTZ R11, R10, R5, !PT ;  /* 0x000000050a0b7209 */ /* 0x001fe40007810000 */
[----:B------:R-:W-:-:S02]  /*39c0*/  FMNMX.FTZ R6, R110, R41, !PT ;  /* 0x000000296e067209 */ /* 0x000fc40007810000 */
[----:B------:R-:W-:Y:S01]  /*39d0*/  FSEL R34, R34, -INF , P0 ;  /* 0xff80000022227808 */ /* 0x000fe20000000000 */
[----:B------:R-:W0:Y:S01]  /*39e0*/  SHFL.BFLY PT, R12, R11, 0x1, 0x1f ;  /* 0x0c201f000b0c7f89 */ /* 0x000e2200000e0000 */
[----:B------:R-:W-:Y:S02]  /*39f0*/  FMNMX.FTZ R41, R111, R6, !PT ;  /* 0x000000066f297209 */ /* 0x000fe40007810000 */
[----:B------:R-:W-:Y:S02]  /*3a00*/  ISETP.NE.AND P1, PT, R8, RZ, PT ;  /* 0x000000ff0800720c */ /* 0x000fe40003f25270 */
[----:B------:R-:W-:Y:S02]  /*3a10*/  FMNMX.FTZ R6, R114, R41, !PT ;  /* 0x0000002972067209 */ /* 0x000fe40007810000 */
[----:B------:R-:W-:Y:S02]  /*3a20*/  ISETP.NE.AND P0, PT, R9, RZ, PT ;  /* 0x000000ff0900720c */ /* 0x000fe40003f05270 */
[----:B------:R-:W-:-:S04]  /*3a30*/  FMNMX.FTZ R53, R115, R6, !PT ;  /* 0x0000000673357209 */ /* 0x000fc80007810000 */
[----:B------:R-:W-:-:S03]  /*3a40*/  FMNMX.FTZ R6, R118, R53, !PT ;  /* 0x0000003576067209 */ /* 0x000fc60007810000 */
[----:B------:R-:W-:Y:S01]  /*3a50*/  @!P1 VIADD R7, R7, 0x2e840 ;  /* 0x0002e84007079836 */ /* 0x000fe20000000000 */
[----:B------:R-:W-:-:S04]  /*3a60*/  FMNMX.FTZ R53, R119, R6, !PT ;  /* 0x0000000677357209 */ /* 0x000fc80007810000 */
[----:B------:R-:W-:Y:S02]  /*3a70*/  FMNMX.FTZ R6, R122, R53, !PT ;  /* 0x000000357a067209 */ /* 0x000fe40007810000 */
[----:B0-----:R-:W-:Y:S01]  /*3a80*/  FMNMX.FTZ R5, R11, R12, !PT ;  /* 0x0000000c0b057209 */ /* 0x001fe20007810000 */
[----:B------:R-:W-:Y:S01]  /*3a90*/  IMAD.U32 R12, RZ, RZ, UR41 ;  /* 0x00000029ff0c7e24 */ /* 0x000fe2000f8e00ff */
[----:B------:R-:W-:Y:S02]  /*3aa0*/  FMNMX.FTZ R57, R123, R6, !PT ;  /* 0x000000067b397209 */ /* 0x000fe40007810000 */
[C---:B------:R-:W-:Y:S01]  /*3ab0*/  FSETP.NEU.FTZ.AND P2, PT, R5.reuse, -INF , PT ;  /* 0xff8000000500780b */ /* 0x040fe20003f5d000 */
[----:B------:R-:W-:-:S01]  /*3ac0*/  FFMA.FTZ R149, R5, R12, -8 ;  /* 0xc100000005957423 */ /* 0x000fc2000001000c */
[----:B------:R-:W-:-:S04]  /*3ad0*/  FMNMX.FTZ R6, R94, R57, !PT ;  /* 0x000000395e067209 */ /* 0x000fc80007810000 */
[----:B------:R-:W-:Y:S02]  /*3ae0*/  FSEL R149, R149, RZ, P2 ;  /* 0x000000ff95957208 */ /* 0x000fe40001000000 */
[----:B------:R-:W-:Y:S02]  /*3af0*/  FMNMX.FTZ R57, R95, R6, !PT ;  /* 0x000000065f397209 */ /* 0x000fe40007810000 */
[----:B------:R-:W-:Y:S01]  /*3b00*/  ISETP.NE.AND P2, PT, R13, RZ, PT ;  /* 0x000000ff0d00720c */ /* 0x000fe20003f45270 */
[----:B------:R-:W-:-:S01]  /*3b10*/  FFMA.FTZ R93, R93, UR41, -R149 ;  /* 0x000000295d5d7c23 */ /* 0x000fc20008010895 */
[----:B------:R-:W-:Y:S01]  /*3b20*/  FMNMX.FTZ R6, R98, R57, !PT ;  /* 0x0000003962067209 */ /* 0x000fe20007810000 */
[----:B------:R-:W-:-:S01]  /*3b30*/  FFMA.FTZ R101, R101, UR41, -R149 ;  /* 0x0000002965657c23 */ /* 0x000fc20008010895 */
[--C-:B------:R-:W-:Y:S01]  /*3b40*/  FFMA.FTZ R105, R105, UR41, -R149.reuse ;  /* 0x0000002969697c23 */ /* 0x100fe20008010895 */
[----:B------:R0:W-:Y:S01]  /*3b50*/  MUFU.EX2 R37, R93 ;  /* 0x0000005d00257308 */ /* 0x0001e20000000800 */
[----:B------:R-:W-:-:S01]  /*3b60*/  FFMA.FTZ R56, R104, UR41, -R149 ;  /* 0x0000002968387c23 */ /* 0x000fc20008010895 */
[----:B------:R-:W-:Y:S01]  /*3b70*/  FSEL R104, R39, -INF , P4 ;  /* 0xff80000027687808 */ /* 0x000fe20002000000 */
[----:B------:R-:W-:-:S01]  /*3b80*/  FFMA.FTZ R20, R108, UR41, -R149 ;  /* 0x000000296c147c23 */ /* 0x000fc20008010895 */
[----:B------:R-:W-:Y:S01]  /*3b90*/  FSEL R108, R42, -INF , P5 ;  /* 0xff8000002a6c7808 */ /* 0x000fe20002800000 */
[----:B------:R-:W-:-:S01]  /*3ba0*/  FFMA.FTZ R21, R109, UR41, -R149 ;  /* 0x000000296d157c23 */ /* 0x000fc20008010895 */
[----:B------:R-:W-:Y:S01]  /*3bb0*/  FSEL R109, R43, -INF , P6 ;  /* 0xff8000002b6d7808 */ /* 0x000fe20003000000 */
[----:B------:R-:W-:-:S01]  /*3bc0*/  FFMA.FTZ R97, R97, UR41, -R149 ;  /* 0x0000002961617c23 */ /* 0x000fc20008010895 */
[----:B------:R1:W-:Y:S01]  /*3bd0*/  MUFU.EX2 R53, R101 ;  /* 0x0000006500357308 */ /* 0x0003e20000000800 */
[----:B0-----:R-:W-:Y:S01]  /*3be0*/  FMNMX.FTZ R93, R99, R6, !PT ;  /* 0x00000006635d7209 */ /* 0x001fe20007810000 */
[----:B------:R-:W-:Y:S01]  /*3bf0*/  FFMA.FTZ R27, R113, UR41, -R149 ;  /* 0x00000029711b7c23 */ /* 0x000fe20008010895 */
[----:B------:R-:W-:-:S02]  /*3c00*/  IMAD.U32 R113, RZ, RZ, UR41 ;  /* 0x00000029ff717e24 */ /* 0x000fc4000f8e00ff */
[--C-:B------:R-:W-:Y:S01]  /*3c10*/  FFMA.FTZ R26, R116, UR41, -R149.reuse ;  /* 0x00000029741a7c23 */ /* 0x100fe20008010895 */
[----:B------:R-:W-:Y:S01]  /*3c20*/  FMNMX.FTZ R6, R102, R93, !PT ;  /* 0x0000005d66067209 */ /* 0x000fe20007810000 */
[--C-:B------:R-:W-:Y:S01]  /*3c30*/  FFMA.FTZ R8, R124, UR41, -R149.reuse ;  /* 0x000000297c087c23 */ /* 0x100fe20008010895 */
[----:B------:R-:W-:-:S01]  /*3c40*/  FFMA.FTZ R9, R125, UR41, -R149 ;  /* 0x000000297d097c23 */ /* 0x000fc20008010895 */
[----:B------:R0:W-:Y:S01]  /*3c50*/  MUFU.EX2 R57, R105 ;  /* 0x0000006900397308 */ /* 0x0001e20000000800 */
[----:B------:R-:W-:Y:S01]  /*3c60*/  FMNMX.FTZ R93, R103, R6, !PT ;  /* 0x00000006675d7209 */ /* 0x000fe20007810000 */
[--C-:B------:R-:W-:Y:S01]  /*3c70*/  FFMA.FTZ R24, R112, UR41, -R149.reuse ;  /* 0x0000002970187c23 */ /* 0x100fe20008010895 */
[----:B-1----:R-:W-:Y:S01]  /*3c80*/  FSEL R101, R35, -INF , P2 ;  /* 0xff80000023657808 */ /* 0x002fe20001000000 */
[--C-:B------:R-:W-:Y:S01]  /*3c90*/  FFMA.FTZ R35, R73, UR41, -R149.reuse ;  /* 0x0000002949237c23 */ /* 0x100fe20008010895 */
[----:B------:R-:W-:Y:S01]  /*3ca0*/  FMNMX.FTZ R6, R106, R93, !PT ;  /* 0x0000005d6a067209 */ /* 0x000fe20007810000 */
[--C-:B------:R-:W-:Y:S01]  /*3cb0*/  FFMA.FTZ R29, R117, UR41, -R149.reuse ;  /* 0x00000029751d7c23 */ /* 0x100fe20008010895 */
[----:B------:R-:W-:-:S01]  /*3cc0*/  FFMA.FTZ R10, R128, UR41, -R149 ;  /* 0x00000029800a7c23 */ /* 0x000fc20008010895 */
[----:B------:R-:W-:Y:S01]  /*3cd0*/  MUFU.EX2 R41, R97 ;  /* 0x0000006100297308 */ /* 0x000fe20000000800 */
[----:B------:R-:W-:Y:S01]  /*3ce0*/  FMNMX.FTZ R93, R107, R6, !PT ;  /* 0x000000066b5d7209 */ /* 0x000fe20007810000 */
[--C-:B------:R-:W-:Y:S01]  /*3cf0*/  FFMA.FTZ R11, R129, UR41, -R149.reuse ;  /* 0x00000029810b7c23 */ /* 0x100fe20008010895 */
[----:B0-----:R-:W-:Y:S01]  /*3d00*/  FSEL R105, R38, -INF , P3 ;  /* 0xff80000026697808 */ /* 0x001fe20001800000 */
[--C-:B------:R-:W-:Y:S01]  /*3d10*/  FFMA.FTZ R12, R132, UR41, -R149.reuse ;  /* 0x00000029840c7c23 */ /* 0x100fe20008010895 */
[----:B------:R-:W-:Y:S01]  /*3d20*/  FMNMX.FTZ R6, R78, R93, !PT ;  /* 0x0000005d4e067209 */ /* 0x000fe20007810000 */
[--C-:B------:R-:W-:Y:S01]  /*3d30*/  FFMA.FTZ R28, R120, UR41, -R149.reuse ;  /* 0x00000029781c7c23 */ /* 0x100fe20008010895 */
[----:B------:R-:W-:-:S01]  /*3d40*/  FFMA.FTZ R121, R121, UR41, -R149 ;  /* 0x0000002979797c23 */ /* 0x000fc20008010895 */
[----:B------:R-:W-:Y:S01]  /*3d50*/  MUFU.EX2 R8, R8 ;  /* 0x0000000800087308 */ /* 0x000fe20000000800 */
[----:B------:R-:W-:Y:S01]  /*3d60*/  FMNMX.FTZ R93, R79, R6, !PT ;  /* 0x000000064f5d7209 */ /* 0x000fe20007810000 */
[--C-:B------:R-:W-:Y:S01]  /*3d70*/  FFMA.FTZ R13, R133, UR41, -R149.reuse ;  /* 0x00000029850d7c23 */ /* 0x100fe20008010895 */
[----:B------:R-:W-:-:S01]  /*3d80*/  FFMA.FTZ R14, R136, UR41, -R149 ;  /* 0x00000029880e7c23 */ /* 0x000fc20008010895 */
        /* <DEDUP_REMOVED lines=20> */
[----:B------:R-:W0:Y:S01]  /*3ed0*/  MUFU.EX2 R11, R11 ;  /* 0x0000000b000b7308 */ /* 0x000e220000000800 */
        /* <DEDUP_REMOVED lines=18> */
[----:B0-----:R-:W-:Y:S01]  /*4000*/  F2FP.SATFINITE.E4M3.F32.PACK_AB_MERGE_C R200, R11, R10, RZ ;  /* 0x0000000a0bc8723e */ /* 0x001fe200048070ff */
[--C-:B------:R-:W-:Y:S01]  /*4010*/  FFMA.FTZ R45, R140, UR41, -R149.reuse ;  /* 0x000000298c2d7c23 */ /* 0x100fe20008010895 */
[----:B------:R-:W-:Y:S01]  /*4020*/  FMNMX.FTZ R6, R70, R93, !PT ;  /* 0x0000005d46067209 */ /* 0x000fe20007810000 */
[--C-:B------:R-:W-:Y:S01]  /*4030*/  FFMA.FTZ R48, R141, UR41, -R149.reuse ;  /* 0x000000298d307c23 */ /* 0x100fe20008010895 */
[----:B------:R-:W-:Y:S01]  /*4040*/  F2FP.SATFINITE.E4M3.F32.PACK_AB_MERGE_C R200, R9, R8, R200 ;  /* 0x0000000809c8723e */ /* 0x000fe200048070c8 */
[----:B------:R-:W-:Y:S01]  /*4050*/  MUFU.EX2 R13, R13 ;  /* 0x0000000d000d7308 */ /* 0x000fe20000000800 */
[----:B------:R-:W-:Y:S01]  /*4060*/  FMNMX.FTZ R93, R71, R6, !PT ;  /* 0x00000006475d7209 */ /* 0x000fe20007810000 */
[--C-:B------:R-:W-:Y:S01]  /*4070*/  FFMA.FTZ R49, R142, UR41, -R149.reuse ;  /* 0x000000298e317c23 */ /* 0x100fe20008010895 */
[----:B------:R-:W-:-:S01]  /*4080*/  FFMA.FTZ R52, R143, UR41, -R149 ;  /* 0x000000298f347c23 */ /* 0x000fc20008010895 */
[--C-:B------:R-:W-:Y:S01]  /*4090*/  FFMA.FTZ R96, R152, UR41, -R149.reuse ;  /* 0x0000002998607c23 */ /* 0x100fe20008010895 */
[----:B------:R-:W-:Y:S01]  /*40a0*/  FMNMX.FTZ R6, R74, R93, !PT ;  /* 0x0000005d4a067209 */ /* 0x000fe20007810000 */
[----:B------:R-:W-:-:S02]  /*40b0*/  FFMA.FTZ R100, R145, UR41, -R149 ;  /* 0x0000002991647c23 */ /* 0x000fc40008010895 */
[----:B------:R-:W-:Y:S01]  /*40c0*/  MUFU.EX2 R14, R14 ;  /* 0x0000000e000e7308 */ /* 0x000fe20000000800 */
[----:B------:R-:W-:-:S04]  /*40d0*/  FMNMX.FTZ R93, R75, R6, !PT ;  /* 0x000000064b5d7209 */ /* 0x000fc80007810000 */
[----:B------:R-:W-:-:S03]  /*40e0*/  FMNMX.FTZ R6, R46, R93, !PT ;  /* 0x0000005d2e067209 */ /* 0x000fc60007810000 */
[----:B------:R-:W0:Y:S01]  /*40f0*/  MUFU.EX2 R15, R15 ;  /* 0x0000000f000f7308 */ /* 0x000e220000000800 */
[----:B------:R-:W-:-:S04]  /*4100*/  FMNMX.FTZ R93, R47, R6, !PT ;  /* 0x000000062f5d7209 */ /* 0x000fc80007810000 */
[----:B------:R-:W-:-:S03]  /*4110*/  FMNMX.FTZ R6, R50, R93, !PT ;  /* 0x0000005d32067209 */ /* 0x000fc60007810000 */
[----:B------:R-:W-:Y:S01]  /*4120*/  MUFU.EX2 R20, R20 ;  /* 0x0000001400147308 */ /* 0x000fe20000000800 */
[----:B------:R-:W-:-:S04]  /*4130*/  FMNMX.FTZ R93, R51, R6, !PT ;  /* 0x00000006335d7209 */ /* 0x000fc80007810000 */
[----:B------:R-:W-:-:S03]  /*4140*/  FMNMX.FTZ R6, R54, R93, !PT ;  /* 0x0000005d36067209 */ /* 0x000fc60007810000 */
[----:B------:R-:W-:Y:S01]  /*4150*/  MUFU.EX2 R21, R21 ;  /* 0x0000001500157308 */ /* 0x000fe20000000800 */
[----:B------:R-:W-:Y:S02]  /*4160*/  FMNMX.FTZ R93, R55, R6, !PT ;  /* 0x00000006375d7209 */ /* 0x000fe40007810000 */
[----:B0-----:R-:W-:Y:S02]  /*4170*/  F2FP.SATFINITE.E4M3.F32.PACK_AB_MERGE_C R202, R15, R14, RZ ;  /* 0x0000000e0fca723e */ /* 0x001fe400048070ff */
[----:B------:R-:W-:Y:S02]  /*4180*/  FMNMX.FTZ R6, R58, R93, !PT ;  /* 0x0000005d3a067209 */ /* 0x000fe40007810000 */
[----:B------:R-:W-:Y:S01]  /*4190*/  F2FP.SATFINITE.E4M3.F32.PACK_AB_MERGE_C R202, R13, R12, R202 ;  /* 0x0000000c0dca723e */ /* 0x000fe200048070ca */
[----:B------:R-:W-:Y:S01]  /*41a0*/  MUFU.EX2 R24, R24 ;  /* 0x0000001800187308 */ /* 0x000fe20000000800 */
[----:B------:R-:W-:-:S04]  /*41b0*/  FMNMX.FTZ R93, R59, R6, !PT ;  /* 0x000000063b5d7209 */ /* 0x000fc80007810000 */
[----:B------:R-:W-:-:S03]  /*41c0*/  FMNMX.FTZ R6, R30, R93, !PT ;  /* 0x0000005d1e067209 */ /* 0x000fc60007810000 */
[----:B------:R-:W0:Y:S01]  /*41d0*/  MUFU.EX2 R27, R27 ;  /* 0x0000001b001b7308 */ /* 0x000e220000000800 */
[----:B------:R-:W-:-:S04]  /*41e0*/  FMNMX.FTZ R93, R31, R6, !PT ;  /* 0x000000061f5d7209 */ /* 0x000fc80007810000 */
[----:B------:R-:W-:Y:S01]  /*41f0*/  FMNMX.FTZ R6, R34, R93, !PT ;  /* 0x0000005d22067209 */ /* 0x000fe20007810000 */
[----:B------:R-:W-:-:S02]  /*4200*/  FFMA.FTZ R93, R148, UR41, -R149 ;  /* 0x00000029945d7c23 */ /* 0x000fc40008010895 */
        /* <DEDUP_REMOVED lines=8> */
[----:B------:R-:W0:Y:S01]  /*4290*/  MUFU.EX2 R28, R28 ;  /* 0x0000001c001c7308 */ /* 0x000e220000000800 */
[----:B------:R-:W-:-:S05]  /*42a0*/  FMNMX.FTZ R6, R109, R6, !PT ;  /* 0x000000066d067209 */ /* 0x000fca0007810000 */
[----:B------:R-:W1:Y:S02]  /*42b0*/  SHFL.BFLY PT, R73, R6, 0x2, 0x1f ;  /* 0x0c401f0006497f89 */ /* 0x000e6400000e0000 */
[----:B------:R-:W-:Y:S08]  /*42c0*/  MUFU.EX2 R32, R32 ;  /* 0x0000002000207308 */ /* 0x000ff00000000800 */
[----:B------:R-:W2:Y:S01]  /*42d0*/  MUFU.EX2 R36, R36 ;  /* 0x0000002400247308 */ /* 0x000ea20000000800 */
[----:B0-----:R-:W-:-:S04]  /*42e0*/  F2FP.SATFINITE.E4M3.F32.PACK_AB_MERGE_C R206, R33, R28, RZ ;  /* 0x0000001c21ce723e */ /* 0x001fc800048070ff */
[----:B------:R-:W-:-:S03]  /*42f0*/  F2FP.SATFINITE.E4M3.F32.PACK_AB_MERGE_C R206, R29, R26, R206 ;  /* 0x0000001a1dce723e */ /* 0x000fc600048070ce */
[----:B------:R-:W-:Y:S01]  /*4300*/  MUFU.EX2 R40, R40 ;  /* 0x0000002800287308 */ /* 0x000fe20000000800 */
[----:B-1----:R-:W-:Y:S01]  /*4310*/  FMNMX.FTZ R97, R6, R73, !PT ;  /* 0x0000004906617209 */ /* 0x002fe20007810000 */
[----:B------:R-:W-:-:S06]  /*4320*/  FFMA.FTZ R73, R146, UR41, -R149 ;  /* 0x0000002992497c23 */ /* 0x000fcc0008010895 */
[----:B------:R-:W0:Y:S01]  /*4330*/  MUFU.EX2 R56, R56 ;  /* 0x0000003800387308 */ /* 0x000e220000000800 */
[----:B--2---:R-:W-:Y:S01]  /*4340*/  F2FP.SATFINITE.E4M3.F32.PACK_AB_MERGE_C R208, R41, R36, RZ ;  /* 0x0000002429d0723e */ /* 0x004fe200048070ff */
[----:B------:R-:W1:Y:S03]  /*4350*/  SHFL.BFLY PT, R6, R97, 0x1, 0x1f ;  /* 0x0c201f0061067f89 */ /* 0x000e6600000e0000 */
[----:B------:R-:W-:-:S03]  /*4360*/  F2FP.SATFINITE.E4M3.F32.PACK_AB_MERGE_C R208, R37, R32, R208 ;  /* 0x0000002025d0723e */ /* 0x000fc600048070d0 */
[----:B------:R-:W-:Y:S08]  /*4370*/  MUFU.EX2 R76, R76 ;  /* 0x0000004c004c7308 */ /* 0x000ff00000000800 */
[----:B------:R-:W-:Y:S01]  /*4380*/  MUFU.EX2 R77, R77 ;  /* 0x0000004d004d7308 */ /* 0x000fe20000000800 */
[----:B0-----:R-:W-:-:S04]  /*4390*/  F2FP.SATFINITE.E4M3.F32.PACK_AB_MERGE_C R210, R57, R56, RZ ;  /* 0x0000003839d2723e */ /* 0x001fc800048070ff */
[----:B------:R-:W-:-:S03]  /*43a0*/  F2FP.SATFINITE.E4M3.F32.PACK_AB_MERGE_C R210, R53, R40, R210 ;  /* 0x0000002835d2723e */ /* 0x000fc600048070d2 */
[----:B------:R-:W-:Y:S01]  /*43b0*/  MUFU.EX2 R80, R80 ;  /* 0x0000005000507308 */ /* 0x000fe20000000800 */
[----:B-1----:R-:W-:Y:S01]  /*43c0*/  FMNMX.FTZ R6, R97, R6, !PT ;  /* 0x0000000661067209 */ /* 0x002fe20007810000 */
[----:B------:R-:W-:-:S03]  /*43d0*/  FFMA.FTZ R97, R144, UR41, -R149 ;  /* 0x0000002990617c23 */ /* 0x000fc60008010895 */
[C---:B------:R-:W-:Y:S01]  /*43e0*/  FSETP.NEU.FTZ.AND P2, PT, R6.reuse, -INF , PT ;  /* 0xff8000000600780b */ /* 0x040fe20003f5d000 */
[----:B------:R-:W-:-:S02]  /*43f0*/  FFMA.FTZ R116, R6, R113, -8 ;  /* 0xc100000006747423 */ /* 0x000fc40000010071 */
[----:B------:R-:W-:Y:S01]  /*4400*/  MUFU.EX2 R81, R81 ;  /* 0x0000005100517308 */ /* 0x000fe20000000800 */
[----:B------:R-:W-:-:S02]  /*4410*/  FFMA.FTZ R113, R147, UR41, -R149 ;  /* 0x0000002993717c23 */ /* 0x000fc40008010895 */
[----:B------:R-:W-:-:S05]  /*4420*/  FSEL R116, R116, RZ, P2 ;  /* 0x000000ff74747208 */ /* 0x000fca0001000000 */
[----:B------:R-:W-:Y:S01]  /*4430*/  MUFU.EX2 R84, R84 ;  /* 0x0000005400547308 */ /* 0x000fe20000000800 */
[----:B------:R-:W-:-:S01]  /*4440*/  FFMA.FTZ R112, R126, UR41, -R116 ;  /* 0x000000297e707c23 */ /* 0x000fc20008010874 */
[--C-:B------:R-:W-:Y:S01]  /*4450*/  FFMA.FTZ R117, R127, UR41, -R116.reuse ;  /* 0x000000297f757c23 */ /* 0x100fe20008010874 */
[----:B------:R-:W-:-:S01]  /*4460*/  FFMA.FTZ R124, R130, UR41, -R116 ;  /* 0x00000029827c7c23 */ /* 0x000fc20008010874 */
[--C-:B------:R-:W-:Y:S01]  /*4470*/  FFMA.FTZ R125, R131, UR41, -R116.reuse ;  /* 0x00000029837d7c23 */ /* 0x100fe20008010874 */
[----:B------:R-:W-:-:S01]  /*4480*/  FFMA.FTZ R120, R134, UR41, -R116 ;  /* 0x0000002986787c23 */ /* 0x000fc20008010874 */
[--C-:B------:R-:W-:Y:S01]  /*4490*/  FFMA.FTZ R129, R115, UR41, -R116.reuse ;  /* 0x0000002973817c23 */ /* 0x100fe20008010874 */
[----:B------:R-:W-:-:S01]  /*44a0*/  FFMA.FTZ R115, R119, UR41, -R116 ;  /* 0x0000002977737c23 */ /* 0x000fc20008010874 */
        /* <DEDUP_REMOVED lines=8> */
[----:B------:R-:W0:Y:S01]  /*4530*/  MUFU.EX2 R117, R117 ;  /* 0x0000007500757308 */ /* 0x000e220000000800 */
[----:B------:R-:W-:-:S01]  /*4540*/  FFMA.FTZ R83, R87, UR41, -R116 ;  /* 0x0000002957537c23 */ /* 0x000fc20008010874 */
[----:B------:R-:W-:Y:S01]  /*4550*/  FFMA.FTZ R87, R91, UR41, -R116 ;  /* 0x000000295b577c23 */ /* 0x000fe20008010874 */
[----:B------:R-:W-:-:S01]  /*4560*/  FADD.FTZ R91, R8, R9 ;  /* 0x00000009085b7221 */ /* 0x000fc20000010000 */
[--C-:B------:R-:W-:Y:S01]  /*4570*/  FFMA.FTZ R127, R139, UR41, -R116.reuse ;  /* 0x000000298b7f7c23 */ /* 0x100fe20008010874 */
[----:B------:R-:W-:-:S01]  /*4580*/  FFMA.FTZ R110, R110, UR41, -R116 ;  /* 0x000000296e6e7c23 */ /* 0x000fc20008010874 */
[----:B------:R-:W-:Y:S01]  /*4590*/  FFMA.FTZ R128, R114, UR41, -R116 ;  /* 0x0000002972807c23 */ /* 0x000fe20008010874 */
[----:B------:R-:W-:-:S01]  /*45a0*/  FADD.FTZ R130, R10, R91 ;  /* 0x0000005b0a827221 */ /* 0x000fc20000010000 */
[----:B------:R-:W1:Y:S01]  /*45b0*/  MUFU.EX2 R124, R124 ;  /* 0x0000007c007c7308 */ /* 0x000e620000000800 */
[----:B------:R-:W-:-:S01]  /*45c0*/  FFMA.FTZ R114, R118, UR41, -R116 ;  /* 0x0000002976727c23 */ /* 0x000fc20008010874 */
[----:B------:R-:W-:Y:S01]  /*45d0*/  FFMA.FTZ R118, R122, UR41, -R116 ;  /* 0x000000297a767c23 */ /* 0x000fe20008010874 */
[----:B------:R-:W-:-:S01]  /*45e0*/  FADD.FTZ R91, R11, R130 ;  /* 0x000000820b5b7221 */ /* 0x000fc20000010000 */
[--C-:B------:R-:W-:Y:S01]  /*45f0*/  FFMA.FTZ R122, R98, UR41, -R116.reuse ;  /* 0x00000029627a7c23 */ /* 0x100fe20008010874 */
[----:B------:R-:W-:-:S01]  /*4600*/  FFMA.FTZ R111, R111, UR41, -R116 ;  /* 0x000000296f6f7c23 */ /* 0x000fc20008010874 */
[--C-:B------:R-:W-:Y:S01]  /*4610*/  FFMA.FTZ R98, R102, UR41, -R116.reuse ;  /* 0x0000002966627c23 */ /* 0x100fe20008010874 */
[----:B------:R-:W-:-:S01]  /*4620*/  FFMA.FTZ R102, R106, UR41, -R116 ;  /* 0x000000296a667c23 */ /* 0x000fc20008010874 */
[----:B------:R-:W2:Y:S01]  /*4630*/  MUFU.EX2 R125, R125 ;  /* 0x0000007d007d7308 */ /* 0x000ea20000000800 */
[----:B0-----:R-:W-:-:S01]  /*4640*/  FADD.FTZ R131, R112, R117 ;  /* 0x0000007570837221 */ /* 0x001fc20000010000 */
[----:B------:R-:W-:Y:S01]  /*4650*/  FFMA.FTZ R106, R82, UR41, -R116 ;  /* 0x00000029526a7c23 */ /* 0x000fe20008010874 */
[----:B------:R-:W-:-:S01]  /*4660*/  FADD.FTZ R130, R12, R91 ;  /* 0x0000005b0c827221 */ /* 0x000fc20000010000 */
[--C-:B------:R-:W-:Y:S01]  /*4670*/  FFMA.FTZ R82, R86, UR41, -R116.reuse ;  /* 0x0000002956527c23 */ /* 0x100fe20008010874 */
[----:B------:R-:W-:-:S01]  /*4680*/  FFMA.FTZ R86, R90, UR41, -R116 ;  /* 0x000000295a567c23 */ /* 0x000fc20008010874 */
[----:B------:R-:W-:Y:S01]  /*4690*/  FFMA.FTZ R90, R62, UR41, -R116 ;  /* 0x000000293e5a7c23 */ /* 0x000fe20008010874 */
[----:B------:R-:W-:Y:S01]  /*46a0*/  @!P1 PRMT R62, RZ, 0x654, R7 ;  /* 0x00000654ff3e9816 */ /* 0x000fe20000000007 */
[----:B------:R-:W0:Y:S01]  /*46b0*/  MUFU.EX2 R120, R120 ;  /* 0x0000007800787308 */ /* 0x000e220000000800 */
[----:B-1----:R-:W-:-:S01]  /*46c0*/  FADD.FTZ R132, R124, R131 ;  /* 0x000000837c847221 */ /* 0x002fc20000010000 */
[----:B------:R-:W-:Y:S01]  /*46d0*/  FADD.FTZ R91, R13, R130 ;  /* 0x000000820d5b7221 */ /* 0x000fe20000010000 */
[----:B------:R1:W-:Y:S01]  /*46e0*/  @!P1 SYNCS.ARRIVE.TRANS64.RED.A1T0 RZ, [R62+URZ], RZ ;  /* 0x000000ff3eff99a7 */ /* 0x0003e2000810043f */
[----:B------:R-:W-:-:S01]  /*46f0*/  FFMA.FTZ R94, R94, UR41, -R116 ;  /* 0x000000295e5e7c23 */ /* 0x000fc20008010874 */
[----:B------:R-:W-:Y:S01]  /*4700*/  FFMA.FTZ R95, R95, UR41, -R116 ;  /* 0x000000295f5f7c23 */ /* 0x000fe20008010874 */
[----:B------:R-:W-:-:S01]  /*4710*/  FADD.FTZ R130, R14, R91 ;  /* 0x0000005b0e827221 */ /* 0x000fc20000010000 */
[----:B------:R-:W-:Y:S01]  /*4720*/  FFMA.FTZ R70, R70, UR41, -R116 ;  /* 0x0000002946467c23 */ /* 0x000fe20008010874 */
[----:B------:R-:W3:Y:S01]  /*4730*/  MUFU.EX2 R121, R121 ;  /* 0x0000007900797308 */ /* 0x000ee20000000800 */
[----:B--2---:R-:W-:-:S01]  /*4740*/  FADD.FTZ R131, R125, R132 ;  /* 0x000000847d837221 */ /* 0x004fc20000010000 */
[--C-:B------:R-:W-:Y:S01]  /*4750*/  FFMA.FTZ R71, R71, UR41, -R116.reuse ;  /* 0x0000002947477c23 */ /* 0x100fe20008010874 */
[----:B-1----:R-:W-:-:S01]  /*4760*/  FFMA.FTZ R62, R63, UR41, -R116 ;  /* 0x000000293f3e7c23 */ /* 0x002fc20008010874 */
[--C-:B------:R-:W-:Y:S01]  /*4770*/  FFMA.FTZ R63, R66, UR41, -R116.reuse ;  /* 0x00000029423f7c23 */ /* 0x100fe20008010874 */
[----:B------:R-:W-:-:S01]  /*4780*/  FFMA.FTZ R66, R67, UR41, -R116 ;  /* 0x0000002943427c23 */ /* 0x000fc20008010874 */
[----:B------:R-:W-:Y:S01]  /*4790*/  FADD.FTZ R67, R15, R130 ;  /* 0x000000820f437221 */ /* 0x000fe20000010000 */
[----:B------:R-:W-:-:S01]  /*47a0*/  FFMA.FTZ R78, R78, UR41, -R116 ;  /* 0x000000294e4e7c23 */ /* 0x000fc20008010874 */
[----:B------:R-:W-:Y:S01]  /*47b0*/  MUFU.EX2 R126, R126 ;  /* 0x0000007e007e7308 */ /* 0x000fe20000000800 */
[----:B0-----:R-:W-:-:S01]  /*47c0*/  FADD.FTZ R132, R120, R131 ;  /* 0x0000008378847221 */ /* 0x001fc20000010000 */
[--C-:B------:R-:W-:Y:S01]  /*47d0*/  FFMA.FTZ R79, R79, UR41, -R116.reuse ;  /* 0x000000294f4f7c23 */ /* 0x100fe20008010874 */
[----:B------:R-:W-:-:S01]  /*47e0*/  FFMA.FTZ R74, R74, UR41, -R116 ;  /* 0x000000294a4a7c23 */ /* 0x000fc20008010874 */
[--C-:B------:R-:W-:Y:S01]  /*47f0*/  FFMA.FTZ R75, R75, UR41, -R116.reuse ;  /* 0x000000294b4b7c23 */ /* 0x100fe20008010874 */
[----:B------:R-:W-:-:S01]  /*4800*/  FFMA.FTZ R55, R55, UR41, -R116 ;  /* 0x0000002937377c23 */ /* 0x000fc20008010874 */
[--C-:B------:R-:W-:Y:S01]  /*4810*/  FFMA.FTZ R58, R58, UR41, -R116.reuse ;  /* 0x000000293a3a7c23 */ /* 0x100fe20008010874 */
[----:B------:R-:W-:-:S01]  /*4820*/  FFMA.FTZ R59, R59, UR41, -R116 ;  /* 0x000000293b3b7c23 */ /* 0x000fc20008010874 */
[----:B------:R-:W0:Y:S01]  /*4830*/  MUFU.EX2 R127, R127 ;  /* 0x0000007f007f7308 */ /* 0x000e220000000800 */
[----:B---3--:R-:W-:-:S01]  /*4840*/  FADD.FTZ R131, R121, R132 ;  /* 0x0000008479837221 */ /* 0x008fc20000010000 */
[--C-:B------:R-:W-:Y:S01]  /*4850*/  FFMA.FTZ R31, R31, UR41, -R116.reuse ;  /* 0x000000291f1f7c23 */ /* 0x100fe20008010874 */
[----:B------:R-:W-:-:S01]  /*4860*/  FFMA.FTZ R34, R34, UR41, -R116 ;  /* 0x0000002922227c23 */ /* 0x000fc20008010874 */
[--C-:B------:R-:W-:Y:S01]  /*4870*/  FFMA.FTZ R101, R101, UR41, -R116.reuse ;  /* 0x0000002965657c23 */ /* 0x100fe20008010874 */
[----:B------:R-:W-:-:S01]  /*4880*/  FFMA.FTZ R105, R105, UR41, -R116 ;  /* 0x0000002969697c23 */ /* 0x000fc20008010874 */
[--C-:B------:R-:W-:Y:S01]  /*4890*/  FFMA.FTZ R104, R104, UR41, -R116.reuse ;  /* 0x0000002968687c23 */ /* 0x100fe20008010874 */
[----:B------:R-:W-:-:S01]  /*48a0*/  FFMA.FTZ R108, R108, UR41, -R116 ;  /* 0x000000296c6c7c23 */ /* 0x000fc20008010874 */
[----:B------:R-:W1:Y:S01]  /*48b0*/  MUFU.EX2 R110, R110 ;  /* 0x0000006e006e7308 */ /* 0x000e620000000800 */
[----:B------:R-:W-:-:S01]  /*48c0*/  FFMA.FTZ R109, R109, UR41, -R116 ;  /* 0x000000296d6d7c23 */ /* 0x000fc20008010874 */
[----:B------:R-:W-:-:S02]  /*48d0*/  PLOP3.LUT P1, PT, PT, PT, UP0, 0x80, 0x0 ;  /* 0x000000000000781c */ /* 0x000fc40003f2f008 */
[----:B------:R-:W-:Y:S02]  /*48e0*/  F2FP.SATFINITE.E4M3.F32.PACK_AB_MERGE_C R212, R81, R80, RZ ;  /* 0x0000005051d4723e */ /* 0x000fe400048070ff */
[----:B------:R-:W-:Y:S02]  /*48f0*/  F2FP.SATFINITE.E4M3.F32.PACK_AB_MERGE_C R201, R125, R124, RZ ;  /* 0x0000007c7dc9723e */ /* 0x000fe400048070ff */
[----:B------:R-:W2:Y:S01]  /*4900*/  MUFU.EX2 R111, R111 ;  /* 0x0000006f006f7308 */ /* 0x000ea20000000800 */
[----:B0-----:R-:W-:Y:S02]  /*4910*/  F2FP.SATFINITE.E4M3.F32.PACK_AB_MERGE_C R203, R127, R126, RZ ;  /* 0x0000007e7fcb723e */ /* 0x001fe400048070ff */
[----:B------:R-:W-:Y:S02]  /*4920*/  F2FP.SATFINITE.E4M3.F32.PACK_AB_MERGE_C R212, R77, R76, R212 ;  /* 0x0000004c4dd4723e */ /* 0x000fe400048070d4 */
[----:B------:R-:W-:Y:S02]  /*4930*/  F2FP.SATFINITE.E4M3.F32.PACK_AB_MERGE_C R201, R117, R112, R201 ;  /* 0x0000007075c9723e */ /* 0x000fe400048070c9 */
[----:B------:R-:W-:Y:S01]  /*4940*/  F2FP.SATFINITE.E4M3.F32.PACK_AB_MERGE_C R203, R121, R120, R203 ;  /* 0x0000007879cb723e */ /* 0x000fe200048070cb */
[----:B------:R-:W0:Y:S08]  /*4950*/  MUFU.EX2 R128, R128 ;  /* 0x0000008000807308 */ /* 0x000e300000000800 */
[----:B------:R3:W-:Y:S08]  /*4960*/  MUFU.EX2 R7, R90 ;  /* 0x0000005a00077308 */ /* 0x0007f00000000800 */
[----:B------:R-:W4:Y:S01]  /*4970*/  MUFU.EX2 R129, R129 ;  /* 0x0000008100817308 */ /* 0x000f220000000800 */
[----:B---3--:R-:W-:-:S04]  /*4980*/  FADD.FTZ R90, R126, R131 ;  /* 0x000000837e5a7221 */ /* 0x008fc80000010000 */
[----:B------:R-:W-:Y:S01]  /*4990*/  FADD.FTZ R91, R127, R90 ;  /* 0x0000005a7f5b7221 */ /* 0x000fe20000010000 */
[----:B------:R-:W-:-:S01]  /*49a0*/  FADD.FTZ R90, R20, R67 ;  /* 0x00000043145a7221 */ /* 0x000fc20000010000 */
[----:B------:R-:W-:Y:S01]  /*49b0*/  FFMA.FTZ R67, R46, UR41, -R116 ;  /* 0x000000292e437c23 */ /* 0x000fe20008010874 */
[----:B------:R-:W3:Y:S01]  /*49c0*/  MUFU.EX2 R114, R114 ;  /* 0x0000007200727308 */ /* 0x000ee20000000800 */
[----:B-1----:R-:W-:-:S01]  /*49d0*/  FADD.FTZ R130, R110, R91 ;  /* 0x0000005b6e827221 */ /* 0x002fc20000010000 */
[----:B------:R-:W-:Y:S01]  /*49e0*/  FADD.FTZ R91, R21, R90 ;  /* 0x0000005a155b7221 */ /* 0x000fe20000010000 */
[----:B------:R-:W-:-:S02]  /*49f0*/  FFMA.FTZ R90, R47, UR41, -R116 ;  /* 0x000000292f5a7c23 */ /* 0x000fc40008010874 */
[----:B--2---:R-:W-:Y:S01]  /*4a00*/  FADD.FTZ R131, R111, R130 ;  /* 0x000000826f837221 */ /* 0x004fe20000010000 */
[----:B------:R-:W-:-:S01]  /*4a10*/  FADD.FTZ R46, R24, R91 ;  /* 0x0000005b182e7221 */ /* 0x000fc20000010000 */
[----:B------:R-:W-:Y:S01]  /*4a20*/  FFMA.FTZ R130, R51, UR41, -R116 ;  /* 0x0000002933827c23 */ /* 0x000fe20008010874 */
[----:B------:R-:W1:Y:S01]  /*4a30*/  MUFU.EX2 R115, R115 ;  /* 0x0000007300737308 */ /* 0x000e620000000800 */
[----:B0-----:R-:W-:-:S01]  /*4a40*/  FADD.FTZ R132, R128, R131 ;  /* 0x0000008380847221 */ /* 0x001fc20000010000 */
[----:B------:R-:W-:Y:S01]  /*4a50*/  FADD.FTZ R47, R27, R46 ;  /* 0x0000002e1b2f7221 */ /* 0x000fe20000010000 */
[----:B------:R-:W-:-:S01]  /*4a60*/  FFMA.FTZ R91, R50, UR41, -R116 ;  /* 0x00000029325b7c23 */ /* 0x000fc20008010874 */
[----:B------:R-:W-:Y:S01]  /*4a70*/  FFMA.FTZ R131, R54, UR41, -R116 ;  /* 0x0000002936837c23 */ /* 0x000fe20008010874 */
[----:B----4-:R-:W-:-:S01]  /*4a80*/  FADD.FTZ R51, R129, R132 ;  /* 0x0000008481337221 */ /* 0x010fc20000010000 */
[----:B------:R-:W-:Y:S01]  /*4a90*/  FADD.FTZ R50, R26, R47 ;  /* 0x0000002f1a327221 */ /* 0x000fe20000010000 */
[----:B------:R-:W-:Y:S01]  /*4aa0*/  F2FP.SATFINITE.E4M3.F32.PACK_AB_MERGE_C R205, R129, R128, RZ ;  /* 0x0000008081cd723e */ /* 0x000fe200048070ff */
[----:B------:R-:W-:Y:S01]  /*4ab0*/  MUFU.EX2 R118, R118 ;  /* 0x0000007600767308 */ /* 0x000fe20000000800 */
[----:B---3--:R-:W-:-:S01]  /*4ac0*/  FADD.FTZ R54, R114, R51 ;  /* 0x0000003372367221 */ /* 0x008fc20000010000 */
[----:B------:R-:W-:Y:S01]  /*4ad0*/  FADD.FTZ R51, R29, R50 ;  /* 0x000000321d337221 */ /* 0x000fe20000010000 */
[----:B------:R-:W-:Y:S01]  /*4ae0*/  F2FP.SATFINITE.E4M3.F32.PACK_AB_MERGE_C R205, R111, R110, R205 ;  /* 0x0000006e6fcd723e */ /* 0x000fe200048070cd */
[----:B------:R-:W-:-:S02]  /*4af0*/  IMAD.MOV.U32 R26, RZ, RZ, R25 ;  /* 0x000000ffff1a7224 */ /* 0x000fc400078e0019 */
[----:B------:R-:W-:-:S01]  /*4b00*/  FADD.FTZ R50, R28, R51 ;  /* 0x000000331c327221 */ /* 0x000fc20000010000 */
[----:B------:R-:W-:Y:S01]  /*4b10*/  IMAD.MOV.U32 R29, RZ, RZ, R25 ;  /* 0x000000ffff1d7224 */ /* 0x000fe200078e0019 */
[----:B------:R-:W0:Y:S01]  /*4b20*/  MUFU.EX2 R119, R119 ;  /* 0x0000007700777308 */ /* 0x000e220000000800 */
[----:B-1----:R-:W-:-:S01]  /*4b30*/  FADD.FTZ R133, R115, R54 ;  /* 0x0000003673857221 */ /* 0x002fc20000010000 */
[----:B------:R-:W-:Y:S01]  /*4b40*/  FADD.FTZ R51, R33, R50 ;  /* 0x0000003221337221 */ /* 0x000fe20000010000 */
[----:B------:R-:W-:-:S01]  /*4b50*/  FFMA.FTZ R54, R30, UR41, -R116 ;  /* 0x000000291e367c23 */ /* 0x000fc20008010874 */
[----:B------:R-:W-:Y:S02]  /*4b60*/  IMAD.MOV.U32 R28, RZ, RZ, R25 ;  /* 0x000000ffff1c7224 */ /* 0x000fe400078e0019 */
[----:B------:R-:W-:-:S01]  /*4b70*/  FADD.FTZ R50, R32, R51 ;  /* 0x0000003320327221 */ /* 0x000fc20000010000 */
[--C-:B------:R-:W-:Y:S01]  /*4b80*/  IMAD.MOV.U32 R33, RZ, RZ, R25.reuse ;  /* 0x000000ffff217224 */ /* 0x100fe200078e0019 */
[----:B------:R-:W1:Y:S01]  /*4b90*/  MUFU.EX2 R94, R94 ;  /* 0x0000005e005e7308 */ /* 0x000e620000000800 */
[----:B------:R-:W-:-:S07]  /*4ba0*/  IMAD.MOV.U32 R32, RZ, RZ, R25 ;  /* 0x000000ffff207224 */ /* 0x000fce00078e0019 */
[----:B------:R-:W2:Y:S01]  /*4bb0*/  MUFU.EX2 R95, R95 ;  /* 0x0000005f005f7308 */ /* 0x000ea20000000800 */
[----:B0-----:R-:W-:-:S04]  /*4bc0*/  F2FP.SATFINITE.E4M3.F32.PACK_AB_MERGE_C R207, R119, R118, RZ ;  /* 0x0000007677cf723e */ /* 0x001fc800048070ff */
[----:B------:R-:W-:-:S03]  /*4bd0*/  F2FP.SATFINITE.E4M3.F32.PACK_AB_MERGE_C R207, R115, R114, R207 ;  /* 0x0000007273cf723e */ /* 0x000fc600048070cf */
[----:B------:R-:W0:Y:S08]  /*4be0*/  MUFU.EX2 R122, R122 ;  /* 0x0000007a007a7308 */ /* 0x000e300000000800 */
[----:B------:R3:W-:Y:S08]  /*4bf0*/  MUFU.EX2 R46, R70 ;  /* 0x00000046002e7308 */ /* 0x0007f00000000800 */
[----:B------:R-:W4:Y:S01]  /*4c00*/  MUFU.EX2 R123, R123 ;  /* 0x0000007b007b7308 */ /* 0x000f220000000800 */
[----:B---3--:R-:W-:-:S04]  /*4c10*/  FADD.FTZ R70, R118, R133 ;  /* 0x0000008576467221 */ /* 0x008fc80000010000 */
[----:B------:R-:W-:-:S03]  /*4c20*/  FADD.FTZ R133, R119, R70 ;  /* 0x0000004677857221 */ /* 0x000fc60000010000 */
[----:B------:R-:W3:Y:S01]  /*4c30*/  MUFU.EX2 R98, R98 ;  /* 0x0000006200627308 */ /* 0x000ee20000000800 */
[----:B-1----:R-:W-:-:S04]  /*4c40*/  FADD.FTZ R70, R94, R133 ;  /* 0x000000855e467221 */ /* 0x002fc80000010000 */
[----:B--2---:R-:W-:-:S03]  /*4c50*/  FADD.FTZ R133, R95, R70 ;  /* 0x000000465f857221 */ /* 0x004fc60000010000 */
[----:B------:R1:W-:Y:S01]  /*4c60*/  MUFU.EX2 R47, R71 ;  /* 0x00000047002f7308 */ /* 0x0003e20000000800 */
[----:B0-----:R-:W-:-:S01]  /*4c70*/  FADD.FTZ R70, R122, R133 ;  /* 0x000000857a467221 */ /* 0x001fc20000010000 */
[----:B----4-:R-:W-:-:S03]  /*4c80*/  F2FP.SATFINITE.E4M3.F32.PACK_AB_MERGE_C R209, R123, R122, RZ ;  /* 0x0000007a7bd1723e */ /* 0x010fc600048070ff */
[----:B------:R-:W-:Y:S01]  /*4c90*/  FADD.FTZ R133, R123, R70 ;  /* 0x000000467b857221 */ /* 0x000fe20000010000 */
[----:B------:R-:W-:Y:S02]  /*4ca0*/  F2FP.SATFINITE.E4M3.F32.PACK_AB_MERGE_C R209, R95, R94, R209 ;  /* 0x0000005e5fd1723e */ /* 0x000fe400048070d1 */
[----:B------:R-:W0:Y:S01]  /*4cb0*/  MUFU.EX2 R99, R99 ;  /* 0x0000006300637308 */ /* 0x000e220000000800 */
[----:B-1----:R-:W-:-:S01]  /*4cc0*/  FADD.FTZ R71, R37, R50 ;  /* 0x0000003225477221 */ /* 0x002fc20000010000 */
[----:B---3--:R-:W-:Y:S01]  /*4cd0*/  FADD.FTZ R10, R98, R133 ;  /* 0x00000085620a7221 */ /* 0x008fe20000010000 */
[----:B------:R-:W-:Y:S02]  /*4ce0*/  IMAD.MOV.U32 R37, RZ, RZ, R25 ;  /* 0x000000ffff257224 */ /* 0x000fe400078e0019 */
[----:B------:R-:W-:Y:S01]  /*4cf0*/  FADD.FTZ R50, R36, R71 ;  /* 0x0000004724327221 */ /* 0x000fe20000010000 */
[----:B------:R-:W-:Y:S02]  /*4d00*/  IMAD.MOV.U32 R36, RZ, RZ, R25 ;  /* 0x000000ffff247224 */ /* 0x000fe400078e0019 */
[----:B------:R-:W1:Y:S01]  /*4d10*/  MUFU.EX2 R102, R102 ;  /* 0x0000006600667308 */ /* 0x000e620000000800 */
[----:B------:R-:W-:-:S01]  /*4d20*/  FADD.FTZ R71, R41, R50 ;  /* 0x0000003229477221 */ /* 0x000fc20000010000 */
[----:B------:R-:W-:-:S03]  /*4d30*/  IMAD.MOV.U32 R41, RZ, RZ, R25 ;  /* 0x000000ffff297224 */ /* 0x000fc600078e0019 */
[----:B------:R-:W-:Y:S01]  /*4d40*/  FADD.FTZ R70, R40, R71 ;  /* 0x0000004728467221 */ /* 0x000fe20000010000 */
[----:B------:R-:W-:Y:S02]  /*4d50*/  IMAD.MOV.U32 R40, RZ, RZ, R25 ;  /* 0x000000ffff287224 */ /* 0x000fe400078e0019 */
[----:B------:R-:W2:Y:S01]  /*4d60*/  MUFU.EX2 R103, R103 ;  /* 0x0000006700677308 */ /* 0x000ea20000000800 */
[----:B------:R-:W-:-:S01]  /*4d70*/  FADD.FTZ R15, R53, R70 ;  /* 0x00000046350f7221 */ /* 0x000fc20000010000 */
[----:B0-----:R-:W-:Y:S01]  /*4d80*/  FADD.FTZ R27, R99, R10 ;  /* 0x0000000a631b7221 */ /* 0x001fe20000010000 */
[----:B------:R-:W-:Y:S02]  /*4d90*/  IMAD.MOV.U32 R53, RZ, RZ, R25 ;  /* 0x000000ffff357224 */ /* 0x000fe400078e0019 */
[----:B------:R-:W-:Y:S01]  /*4da0*/  FADD.FTZ R10, R56, R15 ;  /* 0x0000000f380a7221 */ /* 0x000fe20000010000 */
[----:B------:R-:W-:Y:S02]  /*4db0*/  IMAD.MOV.U32 R56, RZ, RZ, R25 ;  /* 0x000000ffff387224 */ /* 0x000fe400078e0019 */
[----:B------:R-:W0:Y:S01]  /*4dc0*/  MUFU.EX2 R78, R78 ;  /* 0x0000004e004e7308 */ /* 0x000e220000000800 */
[----:B-1----:R-:W-:-:S01]  /*4dd0*/  FADD.FTZ R14, R102, R27 ;  /* 0x0000001b660e7221 */ /* 0x002fc20000010000 */
[----:B------:R-:W-:Y:S01]  /*4de0*/  FADD.FTZ R15, R57, R10 ;  /* 0x0000000a390f7221 */ /* 0x000fe20000010000 */
[----:B------:R-:W-:-:S02]  /*4df0*/  IMAD.MOV.U32 R57, RZ, RZ, R25 ;  /* 0x000000ffff397224 */ /* 0x000fc400078e0019 */
[----:B------:R-:W-:Y:S02]  /*4e00*/  IMAD.MOV.U32 R71, RZ, RZ, R25 ;  /* 0x000000ffff477224 */ /* 0x000fe400078e0019 */
[----:B------:R-:W-:-:S01]  /*4e10*/  FADD.FTZ R10, R76, R15 ;  /* 0x0000000f4c0a7221 */ /* 0x000fc20000010000 */
[----:B------:R-:W-:Y:S01]  /*4e20*/  IMAD.MOV.U32 R70, RZ, RZ, R25 ;  /* 0x000000ffff467224 */ /* 0x000fe200078e0019 */
[----:B------:R-:W1:Y:S01]  /*4e30*/  MUFU.EX2 R79, R79 ;  /* 0x0000004f004f7308 */ /* 0x000e620000000800 */
[----:B--2---:R-:W-:-:S01]  /*4e40*/  FADD.FTZ R27, R103, R14 ;  /* 0x0000000e671b7221 */ /* 0x004fc20000010000 */
[----:B------:R-:W-:Y:S01]  /*4e50*/  FADD.FTZ R15, R77, R10 ;  /* 0x0000000a4d0f7221 */ /* 0x000fe20000010000 */
[----:B------:R-:W-:Y:S01]  /*4e60*/  F2FP.SATFINITE.E4M3.F32.PACK_AB_MERGE_C R211, R103, R102, RZ ;  /* 0x0000006667d3723e */ /* 0x000fe200048070ff */
[----:B------:R-:W-:Y:S02]  /*4e70*/  IMAD.MOV.U32 R77, RZ, RZ, R25 ;  /* 0x000000ffff4d7224 */ /* 0x000fe400078e0019 */
[----:B------:R-:W-:-:S01]  /*4e80*/  FADD.FTZ R10, R80, R15 ;  /* 0x0000000f500a7221 */ /* 0x000fc20000010000 */
[----:B------:R-:W-:Y:S01]  /*4e90*/  F2FP.SATFINITE.E4M3.F32.PACK_AB_MERGE_C R211, R99, R98, R211 ;  /* 0x0000006263d3723e */ /* 0x000fe200048070d3 */
[----:B------:R-:W2:Y:S01]  /*4ea0*/  MUFU.EX2 R106, R106 ;  /* 0x0000006a006a7308 */ /* 0x000ea20000000800 */
[----:B0-----:R-:W-:-:S01]  /*4eb0*/  FADD.FTZ R14, R78, R27 ;  /* 0x0000001b4e0e7221 */ /* 0x001fc20000010000 */
[----:B------:R-:W-:Y:S01]  /*4ec0*/  FADD.FTZ R15, R81, R10 ;  /* 0x0000000a510f7221 */ /* 0x000fe20000010000 */
[----:B------:R-:W-:-:S02]  /*4ed0*/  IMAD.MOV.U32 R76, RZ, RZ, R25 ;  /* 0x000000ffff4c7224 */ /* 0x000fc400078e0019 */
[--C-:B------:R-:W-:Y:S02]  /*4ee0*/  IMAD.MOV.U32 R81, RZ, RZ, R25.reuse ;  /* 0x000000ffff517224 */ /* 0x100fe400078e0019 */
[----:B------:R-:W-:Y:S01]  /*4ef0*/  IMAD.MOV.U32 R80, RZ, RZ, R25 ;  /* 0x000000ffff507224 */ /* 0x000fe200078e0019 */
[----:B------:R-:W0:Y:S01]  /*4f00*/  MUFU.EX2 R107, R107 ;  /* 0x0000006b006b7308 */ /* 0x000e220000000800 */
[----:B-1----:R-:W-:-:S07]  /*4f10*/  FADD.FTZ R27, R79, R14 ;  /* 0x0000000e4f1b7221 */ /* 0x002fce0000010000 */
[----:B------:R-:W1:Y:S01]  /*4f20*/  MUFU.EX2 R82, R82 ;  /* 0x0000005200527308 */ /* 0x000e620000000800 */
[----:B--2---:R-:W-:-:S07]  /*4f30*/  FADD.FTZ R14, R106, R27 ;  /* 0x0000001b6a0e7221 */ /* 0x004fce0000010000 */
[----:B------:R-:W2:Y:S01]  /*4f40*/  MUFU.EX2 R85, R85 ;  /* 0x0000005500557308 */ /* 0x000ea20000000800 */
[----:B0-----:R-:W-:-:S01]  /*4f50*/  FADD.FTZ R27, R107, R14 ;  /* 0x0000000e6b1b7221 */ /* 0x001fc20000010000 */
[----:B------:R-:W-:Y:S01]  /*4f60*/  FADD.FTZ R14, R84, R15 ;  /* 0x0000000f540e7221 */ /* 0x000fe20000010000 */
[----:B------:R-:W-:-:S04]  /*4f70*/  F2FP.SATFINITE.E4M3.F32.PACK_AB_MERGE_C R213, R107, R106, RZ ;  /* 0x0000006a6bd5723e */ /* 0x000fc800048070ff */
[----:B------:R-:W-:Y:S01]  /*4f80*/  F2FP.SATFINITE.E4M3.F32.PACK_AB_MERGE_C R213, R79, R78, R213 ;  /* 0x0000004e4fd5723e */ /* 0x000fe200048070d5 */
[----:B------:R-:W0:Y:S01]  /*4f90*/  MUFU.EX2 R83, R83 ;  /* 0x0000005300537308 */ /* 0x000e220000000800 */
[----:B-1----:R-:W-:-:S01]  /*4fa0*/  FADD.FTZ R24, R82, R27 ;  /* 0x0000001b52187221 */ /* 0x002fc20000010000 */
[--C-:B------:R-:W-:Y:S02]  /*4fb0*/  IMAD.MOV.U32 R79, RZ, RZ, R25.reuse ;  /* 0x000000ffff4f7224 */ /* 0x100fe400078e0019 */
[----:B------:R-:W-:-:S04]  /*4fc0*/  IMAD.MOV.U32 R78, RZ, RZ, R25 ;  /* 0x000000ffff4e7224 */ /* 0x000fc800078e0019 */
[----:B------:R-:W1:Y:S01]  /*4fd0*/  MUFU.EX2 R88, R88 ;  /* 0x0000005800587308 */ /* 0x000e620000000800 */
[----:B--2---:R-:W-:-:S07]  /*4fe0*/  FADD.FTZ R15, R85, R14 ;  /* 0x0000000e550f7221 */ /* 0x004fce0000010000 */
[----:B------:R-:W2:Y:S01]  /*4ff0*/  MUFU.EX2 R86, R86 ;  /* 0x0000005600567308 */ /* 0x000ea20000000800 */
[----:B0-----:R-:W-:-:S01]  /*5000*/  FADD.FTZ R27, R83, R24 ;  /* 0x00000018531b7221 */ /* 0x001fc20000010000 */
[----:B------:R-:W-:-:S06]  /*5010*/  IMAD.MOV.U32 R24, RZ, RZ, R25 ;  /* 0x000000ffff187224 */ /* 0x000fcc00078e0019 */
[----:B------:R-:W0:Y:S01]  /*5020*/  MUFU.EX2 R89, R89 ;  /* 0x0000005900597308 */ /* 0x000e220000000800 */
[----:B-1----:R-:W-:-:S07]  /*5030*/  FADD.FTZ R8, R88, R15 ;  /* 0x0000000f58087221 */ /* 0x002fce0000010000 */
[----:B------:R-:W1:Y:S01]  /*5040*/  MUFU.EX2 R87, R87 ;  /* 0x0000005700577308 */ /* 0x000e620000000800 */
[----:B--2---:R-:W-:-:S01]  /*5050*/  FADD.FTZ R12, R86, R27 ;  /* 0x0000001b560c7221 */ /* 0x004fc20000010000 */
[----:B------:R-:W-:-:S06]  /*5060*/  IMAD.MOV.U32 R27, RZ, RZ, R25 ;  /* 0x000000ffff1b7224 */ /* 0x000fcc00078e0019 */
[----:B------:R-:W2:Y:S01]  /*5070*/  MUFU.EX2 R60, R60 ;  /* 0x0000003c003c7308 */ /* 0x000ea20000000800 */
[C---:B0-----:R-:W-:Y:S01]  /*5080*/  F2FP.SATFINITE.E4M3.F32.PACK_AB_MERGE_C R88, R89.reuse, R88, RZ ;  /* 0x000000585958723e */ /* 0x041fe200048070ff */
[----:B------:R-:W-:-:S03]  /*5090*/  FADD.FTZ R89, R89, R8 ;  /* 0x0000000859597221 */ /* 0x000fc60000010000 */
[----:B------:R-:W-:Y:S01]  /*50a0*/  F2FP.SATFINITE.E4M3.F32.PACK_AB_MERGE_C R214, R85, R84, R88 ;  /* 0x0000005455d6723e */ /* 0x000fe20004807058 */
[----:B------:R-:W-:Y:S02]  /*50b0*/  IMAD.MOV.U32 R85, RZ, RZ, R25 ;  /* 0x000000ffff557224 */ /* 0x000fe400078e0019 */
[----:B------:R-:W0:Y:S01]  /*50c0*/  MUFU.EX2 R61, R61 ;  /* 0x0000003d003d7308 */ /* 0x000e220000000800 */
[----:B-1----:R-:W-:-:S01]  /*50d0*/  FADD.FTZ R12, R87, R12 ;  /* 0x0000000c570c7221 */ /* 0x002fc20000010000 */
[----:B------:R-:W-:Y:S01]  /*50e0*/  F2FP.SATFINITE.E4M3.F32.PACK_AB_MERGE_C R86, R87, R86, RZ ;  /* 0x000000565756723e */ /* 0x000fe200048070ff */
[--C-:B------:R-:W-:Y:S02]  /*50f0*/  IMAD.MOV.U32 R84, RZ, RZ, R25.reuse ;  /* 0x000000ffff547224 */ /* 0x100fe400078e0019 */
[----:B------:R-:W-:Y:S01]  /*5100*/  FADD.FTZ R13, R7, R12 ;  /* 0x0000000c070d7221 */ /* 0x000fe20000010000 */
[----:B------:R-:W-:Y:S01]  /*5110*/  F2FP.SATFINITE.E4M3.F32.PACK_AB_MERGE_C R215, R83, R82, R86 ;  /* 0x0000005253d7723e */ /* 0x000fe20004807056 */
[----:B------:R-:W-:Y:S01]  /*5120*/  IMAD.MOV.U32 R83, RZ, RZ, R25 ;  /* 0x000000ffff537224 */ /* 0x000fe200078e0019 */
[----:B------:R-:W1:Y:S01]  /*5130*/  MUFU.EX2 R62, R62 ;  /* 0x0000003e003e7308 */ /* 0x000e620000000800 */
[----:B--2---:R-:W-:-:S01]  /*5140*/  FADD.FTZ R8, R60, R89 ;  /* 0x000000593c087221 */ /* 0x004fc20000010000 */
[----:B------:R-:W-:-:S02]  /*5150*/  IMAD.MOV.U32 R82, RZ, RZ, R25 ;  /* 0x000000ffff527224 */ /* 0x000fc400078e0019 */
[--C-:B------:R-:W-:Y:S02]  /*5160*/  IMAD.MOV.U32 R87, RZ, RZ, R25.reuse ;  /* 0x000000ffff577224 */ /* 0x100fe400078e0019 */
[----:B------:R-:W-:Y:S02]  /*5170*/  IMAD.MOV.U32 R86, RZ, RZ, R25 ;  /* 0x000000ffff567224 */ /* 0x000fe400078e0019 */
        /* <DEDUP_REMOVED lines=9> */
[C---:B-1----:R-:W-:Y:S01]  /*5210*/  F2FP.SATFINITE.E4M3.F32.PACK_AB_MERGE_C R64, R65.reuse, R64, RZ ;  /* 0x000000404140723e */ /* 0x042fe200048070ff */
[----:B------:R-:W-:-:S03]  /*5220*/  FADD.FTZ R65, R65, R12 ;  /* 0x0000000c41417221 */ /* 0x000fc60000010000 */
[----:B------:R-:W-:Y:S01]  /*5230*/  F2FP.SATFINITE.E4M3.F32.PACK_AB_MERGE_C R216, R61, R60, R64 ;  /* 0x0000003c3dd8723e */ /* 0x000fe20004807040 */
[----:B------:R-:W-:Y:S02]  /*5240*/  IMAD.MOV.U32 R61, RZ, RZ, R25 ;  /* 0x000000ffff3d7224 */ /* 0x000fe400078e0019 */
[----:B------:R-:W1:Y:S01]  /*5250*/  MUFU.EX2 R69, R69 ;  /* 0x0000004500457308 */ /* 0x000e620000000800 */
[----:B--2---:R-:W-:-:S01]  /*5260*/  FADD.FTZ R13, R66, R13 ;  /* 0x0000000d420d7221 */ /* 0x004fc20000010000 */
[----:B------:R-:W-:Y:S01]  /*5270*/  F2FP.SATFINITE.E4M3.F32.PACK_AB_MERGE_C R63, R66, R63, RZ ;  /* 0x0000003f423f723e */ /* 0x000fe200048070ff */
[----:B------:R-:W-:Y:S02]  /*5280*/  IMAD.MOV.U32 R60, RZ, RZ, R25 ;  /* 0x000000ffff3c7224 */ /* 0x000fe400078e0019 */
[----:B------:R-:W-:Y:S01]  /*5290*/  FADD.FTZ R12, R46, R13 ;  /* 0x0000000d2e0c7221 */ /* 0x000fe20000010000 */
[----:B------:R-:W-:Y:S01]  /*52a0*/  F2FP.SATFINITE.E4M3.F32.PACK_AB_MERGE_C R217, R62, R7, R63 ;  /* 0x000000073ed9723e */ /* 0x000fe2000480703f */
[----:B------:R-:W-:Y:S01]  /*52b0*/  IMAD.MOV.U32 R63, RZ, RZ, R25 ;  /* 0x000000ffff3f7224 */ /* 0x000fe200078e0019 */
[----:B------:R-:W2:Y:S01]  /*52c0*/  MUFU.EX2 R72, R72 ;  /* 0x0000004800487308 */ /* 0x000ea20000000800 */
[----:B0-----:R-:W-:-:S01]  /*52d0*/  FADD.FTZ R8, R68, R65 ;  /* 0x0000004144087221 */ /* 0x001fc20000010000 */
[----:B------:R-:W-:Y:S01]  /*52e0*/  FADD.FTZ R15, R47, R12 ;  /* 0x0000000c2f0f7221 */ /* 0x000fe20000010000 */
[----:B------:R-:W-:-:S02]  /*52f0*/  IMAD.MOV.U32 R62, RZ, RZ, R25 ;  /* 0x000000ffff3e7224 */ /* 0x000fc400078e0019 */
[--C-:B------:R-:W-:Y:S02]  /*5300*/  IMAD.MOV.U32 R65, RZ, RZ, R25.reuse ;  /* 0x000000ffff417224 */ /* 0x100fe400078e0019 */
[----:B------:R-:W-:Y:S01]  /*5310*/  IMAD.MOV.U32 R64, RZ, RZ, R25 ;  /* 0x000000ffff407224 */ /* 0x000fe200078e0019 */
[----:B------:R0:W3:Y:S01]  /*5320*/  MUFU.EX2 R30, R74 ;  /* 0x0000004a001e7308 */ /* 0x0000e20000000800 */
[----:B-1----:R-:W-:-:S01]  /*5330*/  FADD.FTZ R13, R69, R8 ;  /* 0x00000008450d7221 */ /* 0x002fc20000010000 */
[----:B------:R-:W-:-:S06]  /*5340*/  IMAD.MOV.U32 R66, RZ, RZ, R25 ;  /* 0x000000ffff427224 */ /* 0x000fcc00078e0019 */
[----:B------:R-:W1:Y:S01]  /*5350*/  MUFU.EX2 R35, R35 ;  /* 0x0000002300237308 */ /* 0x000e620000000800 */
[----:B--2---:R-:W-:-:S01]  /*5360*/  FADD.FTZ R8, R72, R13 ;  /* 0x0000000d48087221 */ /* 0x004fc20000010000 */
[----:B0-----:R-:W-:-:S06]  /*5370*/  IMAD.MOV.U32 R74, RZ, RZ, R25 ;  /* 0x000000ffff4a7224 */ /* 0x001fcc00078e0019 */
[----:B------:R0:W2:Y:S01]  /*5380*/  MUFU.EX2 R51, R75 ;  /* 0x0000004b00337308 */ /* 0x0000a20000000800 */
[----:B---3--:R-:W-:-:S07]  /*5390*/  FADD.FTZ R12, R30, R15 ;  /* 0x0000000f1e0c7221 */ /* 0x008fce0000010000 */
[----:B------:R-:W3:Y:S01]  /*53a0*/  MUFU.EX2 R38, R38 ;  /* 0x0000002600267308 */ /* 0x000ee20000000800 */
[C---:B-1----:R-:W-:Y:S01]  /*53b0*/  F2FP.SATFINITE.E4M3.F32.PACK_AB_MERGE_C R72, R35.reuse, R72, RZ ;  /* 0x000000482348723e */ /* 0x042fe200048070ff */
[----:B------:R-:W-:Y:S01]  /*53c0*/  FADD.FTZ R35, R35, R8 ;  /* 0x0000000823237221 */ /* 0x000fe20000010000 */
[--C-:B0-----:R-:W-:Y:S02]  /*53d0*/  IMAD.MOV.U32 R75, RZ, RZ, R25.reuse ;  /* 0x000000ffff4b7224 */ /* 0x101fe400078e0019 */
[----:B------:R-:W-:Y:S01]  /*53e0*/  F2FP.SATFINITE.E4M3.F32.PACK_AB_MERGE_C R218, R69, R68, R72 ;  /* 0x0000004445da723e */ /* 0x000fe20004807048 */
[--C-:B------:R-:W-:Y:S02]  /*53f0*/  IMAD.MOV.U32 R69, RZ, RZ, R25.reuse ;  /* 0x000000ffff457224 */ /* 0x100fe400078e0019 */
[----:B------:R-:W0:Y:S01]  /*5400*/  MUFU.EX2 R50, R67 ;  /* 0x0000004300327308 */ /* 0x000e220000000800 */
[C---:B--2---:R-:W-:Y:S01]  /*5410*/  F2FP.SATFINITE.E4M3.F32.PACK_AB_MERGE_C R30, R51.reuse, R30, RZ ;  /* 0x0000001e331e723e */ /* 0x044fe200048070ff */
[----:B------:R-:W-:Y:S01]  /*5420*/  FADD.FTZ R51, R51, R12 ;  /* 0x0000000c33337221 */ /* 0x000fe20000010000 */
[----:B------:R-:W-:-:S02]  /*5430*/  IMAD.MOV.U32 R68, RZ, RZ, R25 ;  /* 0x000000ffff447224 */ /* 0x000fc400078e0019 */
[----:B------:R-:W-:Y:S01]  /*5440*/  F2FP.SATFINITE.E4M3.F32.PACK_AB_MERGE_C R219, R47, R46, R30 ;  /* 0x0000002e2fdb723e */ /* 0x000fe2000480701e */
[----:B------:R-:W-:Y:S02]  /*5450*/  IMAD.MOV.U32 R30, RZ, RZ, R25 ;  /* 0x000000ffff1e7224 */ /* 0x000fe400078e0019 */
[----:B------:R1:W2:Y:S01]  /*5460*/  MUFU.EX2 R39, R92 ;  /* 0x0000005c00277308 */ /* 0x0002a20000000800 */
[----:B---3--:R-:W-:-:S01]  /*5470*/  FADD.FTZ R8, R38, R35 ;  /* 0x0000002326087221 */ /* 0x008fc20000010000 */
[--C-:B------:R-:W-:Y:S02]  /*5480*/  IMAD.MOV.U32 R35, RZ, RZ, R25.reuse ;  /* 0x000000ffff237224 */ /* 0x100fe400078e0019 */
[--C-:B------:R-:W-:Y:S02]  /*5490*/  IMAD.MOV.U32 R47, RZ, RZ, R25.reuse ;  /* 0x000000ffff2f7224 */ /* 0x100fe400078e0019 */
[----:B------:R-:W-:Y:S02]  /*54a0*/  IMAD.MOV.U32 R46, RZ, RZ, R25 ;  /* 0x000000ffff2e7224 */ /* 0x000fe400078e0019 */
[----:B------:R-:W3:Y:S01]  /*54b0*/  MUFU.EX2 R11, R90 ;  /* 0x0000005a000b7308 */ /* 0x000ee20000000800 */
[----:B0-----:R-:W-:-:S01]  /*54c0*/  FADD.FTZ R12, R50, R51 ;  /* 0x00000033320c7221 */ /* 0x001fc20000010000 */
[----:B-1----:R-:W-:Y:S01]  /*54d0*/  FFMA.FTZ R92, R150, UR41, -R149 ;  /* 0x00000029965c7c23 */ /* 0x002fe20008010895 */
[----:B------:R-:W-:-:S02]  /*54e0*/  IMAD.MOV.U32 R51, RZ, RZ, R25 ;  /* 0x000000ffff337224 */ /* 0x000fc400078e0019 */
[--C-:B------:R-:W-:Y:S02]  /*54f0*/  IMAD.MOV.U32 R67, RZ, RZ, R25.reuse ;  /* 0x000000ffff437224 */ /* 0x100fe400078e0019 */
[----:B------:R-:W-:Y:S01]  /*5500*/  IMAD.MOV.U32 R72, RZ, RZ, R25 ;  /* 0x000000ffff487224 */ /* 0x000fe200078e0019 */
        /* <DEDUP_REMOVED lines=9> */
[C---:B--2---:R-:W-:Y:S01]  /*55a0*/  F2FP.SATFINITE.E4M3.F32.PACK_AB_MERGE_C R42, R43.reuse, R42, RZ ;  /* 0x0000002a2b2a723e */ /* 0x044fe200048070ff */
[----:B------:R-:W-:-:S03]  /*55b0*/  FADD.FTZ R43, R43, R8 ;  /* 0x000000082b2b7221 */ /* 0x000fc60000010000 */
[----:B------:R-:W-:Y:S01]  /*55c0*/  F2FP.SATFINITE.E4M3.F32.PACK_AB_MERGE_C R220, R39, R38, R42 ;  /* 0x0000002627dc723e */ /* 0x000fe2000480702a */
[----:B------:R-:W-:Y:S02]  /*55d0*/  IMAD.MOV.U32 R39, RZ, RZ, R25 ;  /* 0x000000ffff277224 */ /* 0x000fe400078e0019 */
[----:B------:R-:W2:Y:S01]  /*55e0*/  MUFU.EX2 R10, R131 ;  /* 0x00000083000a7308 */ /* 0x000ea20000000800 */
[----:B0-----:R-:W-:-:S01]  /*55f0*/  FADD.FTZ R13, R130, R13 ;  /* 0x0000000d820d7221 */ /* 0x001fc20000010000 */
[----:B------:R-:W-:Y:S01]  /*5600*/  F2FP.SATFINITE.E4M3.F32.PACK_AB_MERGE_C R91, R130, R91, RZ ;  /* 0x0000005b825b723e */ /* 0x000fe200048070ff */
[--C-:B------:R-:W-:Y:S02]  /*5610*/  IMAD.MOV.U32 R38, RZ, RZ, R25.reuse ;  /* 0x000000ffff267224 */ /* 0x100fe400078e0019 */
[----:B------:R-:W-:Y:S01]  /*5620*/  IMAD.MOV.U32 R42, RZ, RZ, R25 ;  /* 0x000000ffff2a7224 */ /* 0x000fe200078e0019 */
[----:B------:R-:W-:Y:S01]  /*5630*/  F2FP.SATFINITE.E4M3.F32.PACK_AB_MERGE_C R221, R11, R50, R91 ;  /* 0x000000320bdd723e */ /* 0x000fe2000480705b */
[----:B------:R-:W-:Y:S01]  /*5640*/  IMAD.MOV.U32 R50, RZ, RZ, R25 ;  /* 0x000000ffff327224 */ /* 0x000fe200078e0019 */
[----:B------:R-:W0:Y:S01]  /*5650*/  MUFU.EX2 R45, R45 ;  /* 0x0000002d002d7308 */ /* 0x000e220000000800 */
[----:B-1----:R-:W-:-:S01]  /*5660*/  FADD.FTZ R8, R44, R43 ;  /* 0x0000002b2c087221 */ /* 0x002fc20000010000 */
[----:B------:R-:W-:-:S06]  /*5670*/  IMAD.MOV.U32 R43, RZ, RZ, R25 ;  /* 0x000000ffff2b7224 */ /* 0x000fcc00078e0019 */
[----:B------:R1:W3:Y:S01]  /*5680*/  MUFU.EX2 R9, R55 ;  /* 0x0000003700097308 */ /* 0x0002e20000000800 */
[----:B--2---:R-:W-:-:S07]  /*5690*/  FADD.FTZ R12, R10, R13 ;  /* 0x0000000d0a0c7221 */ /* 0x004fce0000010000 */
[----:B------:R-:W2:Y:S01]  /*56a0*/  MUFU.EX2 R48, R48 ;  /* 0x0000003000307308 */ /* 0x000ea20000000800 */
[----:B0-----:R-:W-:-:S01]  /*56b0*/  FADD.FTZ R13, R45, R8 ;  /* 0x000000082d0d7221 */ /* 0x001fc20000010000 */
[----:B-1----:R-:W-:-:S06]  /*56c0*/  IMAD.MOV.U32 R55, RZ, RZ, R25 ;  /* 0x000000ffff377224 */ /* 0x002fcc00078e0019 */
[----:B------:R-:W0:Y:S01]  /*56d0*/  MUFU.EX2 R58, R58 ;  /* 0x0000003a003a7308 */ /* 0x000e220000000800 */
[----:B---3--:R-:W-:-:S07]  /*56e0*/  FADD.FTZ R15, R9, R12 ;  /* 0x0000000c090f7221 */ /* 0x008fce0000010000 */
        /* <DEDUP_REMOVED lines=8> */
[--C-:B------:R-:W-:Y:S02]  /*5770*/  IMAD.MOV.U32 R45, RZ, RZ, R25.reuse ;  /* 0x000000ffff2d7224 */ /* 0x100fe400078e0019 */
[----:B------:R-:W1:Y:S01]  /*5780*/  MUFU.EX2 R54, R54 ;  /* 0x0000003600367308 */ /* 0x000e620000000800 */
[C---:B--2---:R-:W-:Y:S01]  /*5790*/  F2FP.SATFINITE.E4M3.F32.PACK_AB_MERGE_C R58, R59.reuse, R58, RZ ;  /* 0x0000003a3b3a723e */ /* 0x044fe200048070ff */
[----:B------:R-:W-:Y:S01]  /*57a0*/  FADD.FTZ R59, R59, R12 ;  /* 0x0000000c3b3b7221 */ /* 0x000fe20000010000 */
[--C-:B------:R-:W-:Y:S02]  /*57b0*/  IMAD.MOV.U32 R44, RZ, RZ, R25.reuse ;  /* 0x000000ffff2c7224 */ /* 0x100fe400078e0019 */
[----:B------:R-:W-:Y:S01]  /*57c0*/  F2FP.SATFINITE.E4M3.F32.PACK_AB_MERGE_C R223, R9, R10, R58 ;  /* 0x0000000a09df723e */ /* 0x000fe2000480703a */
[----:B------:R-:W-:Y:S02]  /*57d0*/  IMAD.MOV.U32 R48, RZ, RZ, R25 ;  /* 0x000000ffff307224 */ /* 0x000fe400078e0019 */
[----:B------:R-:W2:Y:S01]  /*57e0*/  MUFU.EX2 R73, R73 ;  /* 0x0000004900497308 */ /* 0x000ea20000000800 */
[----:B0-----:R-:W-:-:S01]  /*57f0*/  FADD.FTZ R8, R52, R49 ;  /* 0x0000003134087221 */ /* 0x001fc20000010000 */
[----:B------:R-:W-:-:S02]  /*5800*/  IMAD.MOV.U32 R49, RZ, RZ, R25 ;  /* 0x000000ffff317224 */ /* 0x000fc400078e0019 */
[----:B------:R-:W-:-:S04]  /*5810*/  IMAD.MOV.U32 R58, RZ, RZ, R25 ;  /* 0x000000ffff3a7224 */ /* 0x000fc800078e0019 */
[----:B------:R-:W0:Y:S01]  /*5820*/  MUFU.EX2 R31, R31 ;  /* 0x0000001f001f7308 */ /* 0x000e220000000800 */
[----:B-1----:R-:W-:-:S01]  /*5830*/  FADD.FTZ R12, R54, R59 ;  /* 0x0000003b360c7221 */ /* 0x002fc20000010000 */
[----:B------:R-:W-:-:S06]  /*5840*/  IMAD.MOV.U32 R59, RZ, RZ, R25 ;  /* 0x000000ffff3b7224 */ /* 0x000fcc00078e0019 */
        /* <DEDUP_REMOVED lines=16> */
[----:B------:R-:W-:-:S03]  /*5950*/  IMAD.MOV.U32 R73, RZ, RZ, R25 ;  /* 0x000000ffff497224 */ /* 0x000fc600078e0019 */
[----:B------:R-:W-:Y:S01]  /*5960*/  F2FP.SATFINITE.E4M3.F32.PACK_AB_MERGE_C R225, R31, R54, R34 ;  /* 0x000000361fe1723e */ /* 0x000fe20004807022 */
[----:B------:R-:W-:Y:S01]  /*5970*/  IMAD.MOV.U32 R31, RZ, RZ, R25 ;  /* 0x000000ffff1f7224 */ /* 0x000fe200078e0019 */
[----:B------:R-:W1:Y:S01]  /*5980*/  MUFU.EX2 R97, R97 ;  /* 0x0000006100617308 */ /* 0x000e620000000800 */
[----:B--2---:R-:W-:-:S01]  /*5990*/  FADD.FTZ R8, R96, R93 ;  /* 0x0000005d60087221 */ /* 0x004fc20000010000 */
[--C-:B------:R-:W-:Y:S02]  /*59a0*/  IMAD.MOV.U32 R34, RZ, RZ, R25.reuse ;  /* 0x000000ffff227224 */ /* 0x100fe400078e0019 */
[----:B------:R-:W-:-:S04]  /*59b0*/  IMAD.MOV.U32 R54, RZ, RZ, R25 ;  /* 0x000000ffff367224 */ /* 0x000fc800078e0019 */
[----:B------:R-:W2:Y:S01]  /*59c0*/  MUFU.EX2 R104, R104 ;  /* 0x0000006800687308 */ /* 0x000ea20000000800 */
[----:B0-----:R-:W-:-:S07]  /*59d0*/  FADD.FTZ R7, R105, R12 ;  /* 0x0000000c69077221 */ /* 0x001fce0000010000 */
[----:B------:R-:W-:Y:S01]  /*59e0*/  MUFU.EX2 R100, R100 ;  /* 0x0000006400647308 */ /* 0x000fe20000000800 */
[----:B-1----:R-:W-:-:S07]  /*59f0*/  FADD.FTZ R9, R97, R8 ;  /* 0x0000000861097221 */ /* 0x002fce0000010000 */
[----:B------:R-:W0:Y:S01]  /*5a00*/  MUFU.EX2 R113, R113 ;  /* 0x0000007100717308 */ /* 0x000e220000000800 */
[----:B--2---:R-:W-:-:S07]  /*5a10*/  FADD.FTZ R7, R104, R7 ;  /* 0x0000000768077221 */ /* 0x004fce0000010000 */
[----:B------:R-:W1:Y:S08]  /*5a20*/  MUFU.EX2 R108, R108 ;  /* 0x0000006c006c7308 */ /* 0x000e700000000800 */
[----:B------:R-:W2:Y:S01]  /*5a30*/  MUFU.EX2 R109, R109 ;  /* 0x0000006d006d7308 */ /* 0x000ea20000000800 */
[----:B0-----:R-:W-:Y:S01]  /*5a40*/  F2FP.SATFINITE.E4M3.F32.PACK_AB_MERGE_C R10, R113, R100, RZ ;  /* 0x00000064710a723e */ /* 0x001fe200048070ff */
[----:B------:R-:W-:-:S03]  /*5a50*/  FADD.FTZ R100, R100, R9 ;  /* 0x0000000964647221 */ /* 0x000fc60000010000 */
[----:B------:R-:W-:Y:S01]  /*5a60*/  F2FP.SATFINITE.E4M3.F32.PACK_AB_MERGE_C R226, R97, R96, R10 ;  /* 0x0000006061e2723e */ /* 0x000fe2000480700a */
[----:B-1----:R-:W-:-:S01]  /*5a70*/  FADD.FTZ R8, R108, R7 ;  /* 0x000000076c087221 */ /* 0x002fc20000010000 */
[----:B------:R-:W-:Y:S01]  /*5a80*/  FADD.FTZ R7, R113, R100 ;  /* 0x0000006471077221 */ /* 0x000fe20000010000 */
[C---:B--2---:R-:W-:Y:S02]  /*5a90*/  F2FP.SATFINITE.E4M3.F32.PACK_AB_MERGE_C R11, R109.reuse, R108, RZ ;  /* 0x0000006c6d0b723e */ /* 0x044fe400048070ff */
[----:B------:R-:W-:Y:S02]  /*5aa0*/  FADD.FTZ R8, R109, R8 ;  /* 0x000000086d087221 */ /* 0x000fe40000010000 */
[----:B------:R-:W-:Y:S01]  /*5ab0*/  F2FP.SATFINITE.E4M3.F32.PACK_AB_MERGE_C R227, R104, R105, R11 ;  /* 0x0000006968e3723e */ /* 0x000fe2000480700b */
[----:B------:R-:W-:Y:S06]  /*5ac0*/  @!P1 BRA `(.L_x_149) ;  /* 0x00000038004c9947 */ /* 0x000fec0003800000 */
[----:B------:R-:W-:Y:S01]  /*5ad0*/  IMAD.MOV.U32 R9, RZ, RZ, R6 ;  /* 0x000000ffff097224 */ /* 0x000fe200078e0006 */
[----:B------:R-:W-:Y:S01]  /*5ae0*/  CS2R R86, SRZ ;  /* 0x0000000000567805 */ /* 0x000fe2000001ff00 */
[----:B------:R-:W-:Y:S01]  /*5af0*/  IMAD.MOV.U32 R10, RZ, RZ, R5 ;  /* 0x000000ffff0a7224 */ /* 0x000fe200078e0005 */
        /* <DEDUP_REMOVED lines=31> */
[----:B------:R-:W-:Y:S01]  /*5cf0*/  UMOV UR54, UR46 ;  /* 0x0000002e00367c82 */ /* 0x000fe20008000000 */
[----:B------:R-:W-:-:S05]  /*5d00*/  UMOV UR53, UR52 ;  /* 0x0000003400357c82 */ /* 0x000fca0008000000 */
.L_x_159:
[----:B------:R-:W-:Y:S01]  /*5d10*/  ISETP.NE.AND P2, PT, RZ, UR44, PT ;  /* 0x0000002cff007c0c */ /* 0x000fe2000bf45270 */
[----:B------:R-:W-:-:S04]  /*5d20*/  UISETP.NE.AND UP0, UPT, UR53, 0x1, UPT ;  /* 0x000000013500788c */ /* 0x000fc8000bf05270 */
[----:B------:R-:W-:-:S04]  /*5d30*/  USEL UR46, URZ, 0x1, UP0 ;  /* 0x000000013f2e7887 */ /* 0x000fc80008000000 */
[----:B------:R-:W-:-:S04]  /*5d40*/  ULOP3.LUT UR46, UR54, UR46, URZ, 0x3c, !UPT ;  /* 0x0000002e362e7292 */ /* 0x000fc8000f8e3c3f */
[----:B------:R-:W-:Y:S08]  /*5d50*/  @P2 BRA `(.L_x_150) ;  /* 0x0000000000442947 */ /* 0x000ff00003800000 */
[----:B------:R-:W-:Y:S05]  /*5d60*/  @!P0 BRA `(.L_x_151) ;  /* 0x0000000000048947 */ /* 0x000fea0003800000 */
[----:B------:R-:W-:Y:S01]  /*5d70*/  BPT.TRAP 0x1 ;  /* 0x000000040000795c */ /* 0x000fe20000300000 */
.L_x_151:
[----:B------:R-:W0:Y:S01]  /*5d80*/  S2UR UR10, SR_CgaCtaId ;  /* 0x00000000000a79c3 */ /* 0x000e220000008800 */
[----:B------:R-:W-:Y:S01]  /*5d90*/  UIADD3 UR6, UR53, 0x1, URZ ;  /* 0x0000000135067890 */ /* 0x000fe2000fffe03f */
[----:B------:R-:W-:Y:S01]  /*5da0*/  IMAD.U32 R0, RZ, RZ, UR46 ;  /* 0x0000002eff007e24 */ /* 0x000fe2000f8e00ff */
[----:B------:R-:W-:Y:S02]  /*5db0*/  UMOV UR7, 0x400 ;  /* 0x0000040000077882 */ /* 0x000fe40000000000 */
[----:B------:R-:W-:Y:S02]  /*5dc0*/  UISETP.NE.AND UP0, UPT, UR6, 0x2, UPT ;  /* 0x000000020600788c */ /* 0x000fe4000bf05270 */
[----:B------:R-:W-:Y:S02]  /*5dd0*/  SHF.L.U32 R0, R0, 0x1f, RZ ;  /* 0x0000001f00007819 */ /* 0x000fe400000006ff */
[----:B------:R-:W-:Y:S02]  /*5de0*/  USEL UR6, UR6, URZ, UP0 ;  /* 0x0000003f06067287 */ /* 0x000fe40008000000 */
[----:B0-----:R-:W-:-:S04]  /*5df0*/  ULEA UR7, UR10, UR7, 0x18 ;  /* 0x000000070a077291 */ /* 0x001fc8000f8ec03f */
[----:B------:R-:W-:-:S09]  /*5e00*/  ULEA UR6, UR6, UR7, 0x3 ;  /* 0x0000000706067291 */ /* 0x000fd2000f8e183f */
[----:B------:R0:W1:Y:S01]  /*5e10*/  SYNCS.PHASECHK.TRANS64.TRYWAIT P1, [UR6+0x2e830], R0 ;  /* 0x02e83000ff0075a7 */ /* 0x0000620008020146 */
[----:B------:R-:W-:Y:S05]  /*5e20*/  @!P0 BRA `(.L_x_152) ;  /* 0x0000000000048947 */ /* 0x000fea0003800000 */
[----:B------:R-:W-:Y:S01]  /*5e30*/  BPT.TRAP 0x1 ;  /* 0x000000040000795c */ /* 0x000fe20000300000 */
.L_x_152:
[----:B-1----:R-:W-:Y:S05]  /*5e40*/  @P1 BRA `(.L_x_150) ;  /* 0x0000000000081947 */ /* 0x002fea0003800000 */
[----:B------:R-:W1:Y:S02]  /*5e50*/  SYNCS.PHASECHK.TRANS64.TRYWAIT P1, [UR6+0x2e830], R0 ;  /* 0x02e83000ff0075a7 */ /* 0x000e640008020146 */
[----:B-1----:R-:W-:Y:S05]  /*5e60*/  @!P1 BRA `(.L_x_153) ;  /* 0x000000d800c49947 */ /* 0x002fea0003800000 */
.L_x_150:
[----:B------:R-:W2:Y:S01]  /*5e70*/  S2R R2, SR_TID.X ;  /* 0x0000000000027919 */ /* 0x000ea20000002100 */
[----:B------:R-:W-:Y:S01]  /*5e80*/  R2UR UR55, R4 ;  /* 0x00000000043772ca */ /* 0x000fe200000e0000 */
[----:B------:R-:W-:Y:S01]  /*5e90*/  UIADD3 UR52, UR53, 0x1, URZ ;  /* 0x0000000135347890 */ /* 0x000fe2000fffe03f */
[----:B------:R-:W-:Y:S01]  /*5ea0*/  UMOV UR19, 0x40000040 ;  /* 0x4000004000137882 */ /* 0x000fe20000000000 */
[----:B------:R-:W-:Y:S02]  /*5eb0*/  UMOV UR20, UR16 ;  /* 0x0000001000147c82 */ /* 0x000fe40008000000 */
[----:B------:R-:W-:Y:S01]  /*5ec0*/  UISETP.NE.AND UP0, UPT, UR52, 0x2, UPT ;  /* 0x000000023400788c */ /* 0x000fe2000bf05270 */
[----:B------:R-:W-:Y:S01]  /*5ed0*/  UMOV UR21, UR17 ;  /* 0x0000001100157c82 */ /* 0x000fe20008000000 */
[----:B------:R-:W-:Y:S02]  /*5ee0*/  UMOV UR23, 0x40000040 ;  /* 0x4000004000177882 */ /* 0x000fe40000000000 */
[----:B------:R-:W-:Y:S01]  /*5ef0*/  USEL UR52, UR52, URZ, UP0 ;  /* 0x0000003f34347287 */ /* 0x000fe20008000000 */
[----:B------:R-:W-:Y:S01]  /*5f00*/  UMOV UR24, UR16 ;  /* 0x0000001000187c82 */ /* 0x000fe20008000000 */
[----:B------:R-:W-:-:S02]  /*5f10*/  UMOV UR25, UR17 ;  /* 0x0000001100197c82 */ /* 0x000fc40008000000 */
[----:B------:R-:W-:Y:S01]  /*5f20*/  UIMAD UR55, UR52, 0x700, UR55 ;  /* 0x00000700343778a4 */ /* 0x000fe2000f8e0237 */
[----:B------:R-:W-:Y:S01]  /*5f30*/  UMOV UR27, 0x40000040 ;  /* 0x40000040001b7882 */ /* 0x000fe20000000000 */
[----:B------:R-:W-:Y:S02]  /*5f40*/  UMOV UR28, UR16 ;  /* 0x00000010001c7c82 */ /* 0x000fe40008000000 */
[----:B------:R-:W-:Y:S02]  /*5f50*/  UIADD3 UR22, UR55, 0x100, URZ ;  /* 0x0000010037167890 */ /* 0x000fe4000fffe03f */
[----:B------:R-:W-:Y:S02]  /*5f60*/  UIADD3 UR26, UR55, 0x200, URZ ;  /* 0x00000200371a7890 */ /* 0x000fe4000fffe03f */
[----:B------:R-:W-:Y:S01]  /*5f70*/  UMOV UR18, UR55 ;  /* 0x0000003700127c82 */ /* 0x000fe20008000000 */
[----:B------:R-:W-:Y:S01]  /*5f80*/  UIADD3 UR30, UR55, 0x300, URZ ;  /* 0x00000300371e7890 */ /* 0x000fe2000fffe03f */
[----:B------:R-:W-:Y:S01]  /*5f90*/  UMOV UR29, UR17 ;  /* 0x00000011001d7c82 */ /* 0x000fe20008000000 */
[----:B------:R-:W-:Y:S01]  /*5fa0*/  UMOV UR31, 0x40000040 ;  /* 0x40000040001f7882 */ /* 0x000fe20000000000 */
[----:B------:R-:W-:Y:S01]  /*5fb0*/  UIADD3 UR34, UR55, 0x400, URZ ;  /* 0x0000040037227890 */ /* 0x000fe2000fffe03f */
[----:B------:R-:W-:Y:S01]  /*5fc0*/  UMOV UR32, UR16 ;  /* 0x0000001000207c82 */ /* 0x000fe20008000000 */
[----:B------:R-:W-:Y:S01]  /*5fd0*/  UMOV UR33, UR17 ;  /* 0x0000001100217c82 */ /* 0x000fe20008000000 */
[----:B------:R-:W-:Y:S01]  /*5fe0*/  UMOV UR35, 0x40000040 ;  /* 0x4000004000237882 */ /* 0x000fe20000000000 */
[----:B--2---:R-:W-:Y:S01]  /*5ff0*/  SHF.R.U32.HI R2, RZ, 0x7, R2 ;  /* 0x00000007ff027819 */ /* 0x004fe20000011602 */
[----:B------:R-:W-:Y:S01]  /*6000*/  UIADD3 UR6, UR55, 0x2, URZ ;  /* 0x0000000237067890 */ /* 0x000fe2000fffe03f */
[----:B------:R-:W-:Y:S01]  /*6010*/  UMOV UR7, 0x40000040 ;  /* 0x4000004000077882 */ /* 0x000fe20000000000 */
[----:B------:R-:W-:-:S02]  /*6020*/  UIADD3 UR10, UR55, 0x602, URZ ;  /* 0x00000602370a7890 */ /* 0x000fc4000fffe03f */
[----:B01----:R-:W-:Y:S01]  /*6030*/  VIADD R0, R2, 0x8 ;  /* 0x0000000802007836 */ /* 0x003fe20000000000 */
[----:B------:R-:W-:Y:S01]  /*6040*/  UMOV UR11, 0x40000040 ;  /* 0x40000040000b7882 */ /* 0x000fe20000000000 */
[----:B------:R-:W-:Y:S01]  /*6050*/  UIADD3 UR14, UR55, 0x6, URZ ;  /* 0x00000006370e7890 */ /* 0x000fe2000fffe03f */
[----:B------:R-:W-:Y:S02]  /*6060*/  UMOV UR15, 0x40000040 ;  /* 0x40000040000f7882 */ /* 0x000fe40000000000 */
[----:B------:R0:W-:Y:S06]  /*6070*/  BAR.SYNC.DEFER_BLOCKING R0, 0x100 ;  /* 0x000400000000751d */ /* 0x0001ec0000010000 */
[----:B------:R-:W-:-:S06]  /*6080*/  WARPGROUP.ARRIVE ;  /* 0x00000000000079c5 */ /* 0x000fcc0000000000 */
[----:B------:R-:W-:Y:S01]  /*6090*/  QGMMA.64x32x32.F32.E4M3.E4M3 R184, gdesc[UR16], RZ, !UPT, gsb0 ;  /* 0x0060000010b879f3 */ /* 0x000fe2000c0008ff */
[----:B------:R-:W-:Y:S01]  /*60a0*/  UIADD3 UR18, UR55, 0x500, URZ ;  /* 0x0000050037127890 */ /* 0x000fe2000fffe03f */
        /* <DEDUP_REMOVED lines=153> */
.L_x_155:
[----:B------:R-:W0:Y:S01]  /*6a40*/  S2UR UR7, SR_CgaCtaId ;  /* 0x00000000000779c3 */ /* 0x000e220000008800 */
[----:B------:R-:W-:Y:S01]  /*6a50*/  UMOV UR6, 0x400 ;  /* 0x0000040000067882 */ /* 0x000fe20000000000 */
[----:B------:R-:W-:-:S05]  /*6a60*/  IMAD.U32 R0, RZ, RZ, UR54 ;  /* 0x00000036ff007e24 */ /* 0x000fca000f8e00ff */
[----:B------:R-:W-:Y:S01]  /*6a70*/  SHF.L.U32 R0, R0, 0x1f, RZ ;  /* 0x0000001f00007819 */ /* 0x000fe200000006ff */
[----:B0-----:R-:W-:-:S04]  /*6a80*/  ULEA UR6, UR7, UR6, 0x18 ;  /* 0x0000000607067291 */ /* 0x001fc8000f8ec03f */
[----:B------:R-:W-:-:S09]  /*6a90*/  ULEA UR6, UR53, UR6, 0x3 ;  /* 0x0000000635067291 */ /* 0x000fd2000f8e183f */
[----:B------:R0:W1:Y:S01]  /*6aa0*/  SYNCS.PHASECHK.TRANS64.TRYWAIT P1, [UR6+0x2e850], R0 ;  /* 0x02e85000ff0075a7 */ /* 0x0000620008020146 */
[----:B------:R-:W-:Y:S05]  /*6ab0*/  @!P0 BRA `(.L_x_156) ;  /* 0x0000000000048947 */ /* 0x000fea0003800000 */
[----:B------:R-:W-:Y:S01]  /*6ac0*/  BPT.TRAP 0x1 ;  /* 0x000000040000795c */ /* 0x000fe20000300000 */
.L_x_156:
[----:B-1----:R-:W-:Y:S05]  /*6ad0*/  @P1 BRA `(.L_x_154) ;  /* 0x0000000000081947 */ /* 0x002fea0003800000 */
[----:B------:R-:W1:Y:S02]  /*6ae0*/  SYNCS.PHASECHK.TRANS64.TRYWAIT P1, [UR6+0x2e850], R0 ;  /* 0x02e85000ff0075a7 */ /* 0x000e640008020146 */
[----:B-1----:R-:W-:Y:S05]  /*6af0*/  @!P1 BRA `(.L_x_157) ;  /* 0x000000cc00b89947 */ /* 0x002fea0003800000 */
.L_x_154:
[----:B------:R-:W2:Y:S01]  /*6b00*/  S2UR UR6, SR_CgaCtaId ;  /* 0x00000000000679c3 */ /* 0x000ea20000008800 */
[----:B01----:R-:W-:Y:S01]  /*6b10*/  MOV R0, 0x400 ;  /* 0x0000040000007802 */ /* 0x003fe20000000f00 */
[----:B------:R-:W-:Y:S01]  /*6b20*/  WARPGROUP.ARRIVE ;  /* 0x00000000000079c5 */ /* 0x000fe20000000000 */
        /* <DEDUP_REMOVED lines=10> */
[----:B------:R-:W-:Y:S01]  /*6bd0*/  FMNMX.FTZ R6, R194, R6, !PT ;  /* 0x00000006c2067209 */ /* 0x000fe20007810000 */
[----:B--2---:R-:W-:Y:S01]  /*6be0*/  IMAD.U32 R2, RZ, RZ, UR6 ;  /* 0x00000006ff027e24 */ /* 0x004fe2000f8e00ff */
[----:B------:R-:W-:-:S02]  /*6bf0*/  FMNMX.FTZ R5, R193, R5, !PT ;  /* 0x00000005c1057209 */ /* 0x000fc40007810000 */
[----:B------:R-:W-:Y:S02]  /*6c00*/  FMNMX.FTZ R6, R195, R6, !PT ;  /* 0x00000006c3067209 */ /* 0x000fe40007810000 */
[----:B------:R-:W-:Y:S02]  /*6c10*/  LEA R0, R2, R0, 0x18 ;  /* 0x0000000002007211 */ /* 0x000fe400078ec0ff */
[----:B------:R-:W-:Y:S02]  /*6c20*/  FMNMX.FTZ R5, R196, R5, !PT ;  /* 0x00000005c4057209 */ /* 0x000fe40007810000 */
[----:B------:R-:W-:Y:S02]  /*6c30*/  R2UR UR6, R0 ;  /* 0x00000000000672ca */ /* 0x000fe400000e0000 */
[----:B------:R-:W-:Y:S02]  /*6c40*/  FMNMX.FTZ R6, R198, R6, !PT ;  /* 0x00000006c6067209 */ /* 0x000fe40007810000 */
[----:B------:R-:W-:-:S02]  /*6c50*/  FMNMX.FTZ R5, R197, R5, !PT ;  /* 0x00000005c5057209 */ /* 0x000fc40007810000 */
[----:B------:R-:W-:Y:S02]  /*6c60*/  FMNMX.FTZ R6, R199, R6, !PT ;  /* 0x00000006c7067209 */ /* 0x000fe40007810000 */
[----:B------:R-:W-:Y:S02]  /*6c70*/  FMNMX.FTZ R5, R168, R5, !PT ;  /* 0x00000005a8057209 */ /* 0x000fe40007810000 */
[----:B------:R-:W-:Y:S02]  /*6c80*/  FMNMX.FTZ R6, R170, R6, !PT ;  /* 0x00000006aa067209 */ /* 0x000fe40007810000 */
[----:B------:R-:W-:Y:S01]  /*6c90*/  FMNMX.FTZ R5, R169, R5, !PT ;  /* 0x00000005a9057209 */ /* 0x000fe20007810000 */
[----:B------:R-:W-:Y:S01]  /*6ca0*/  UIADD3 UR6, UR6, 0x400, URZ ;  /* 0x0000040006067890 */ /* 0x000fe2000fffe03f */
[----:B------:R-:W-:Y:S02]  /*6cb0*/  FMNMX.FTZ R6, R171, R6, !PT ;  /* 0x00000006ab067209 */ /* 0x000fe40007810000 */
[----:B------:R-:W-:Y:S01]  /*6cc0*/  FMNMX.FTZ R5, R172, R5, !PT ;  /* 0x00000005ac057209 */ /* 0x000fe20007810000 */
[----:B------:R-:W-:Y:S01]  /*6cd0*/  USHF.R.U32.HI UR6, URZ, 0x4, UR6 ;  /* 0x000000043f067899 */ /* 0x000fe20008011606 */
[----:B------:R-:W-:-:S02]  /*6ce0*/  FMNMX.FTZ R6, R174, R6, !PT ;  /* 0x00000006ae067209 */ /* 0x000fc40007810000 */
[----:B------:R-:W-:Y:S01]  /*6cf0*/  FMNMX.FTZ R5, R173, R5, !PT ;  /* 0x00000005ad057209 */ /* 0x000fe20007810000 */
[----:B------:R-:W-:Y:S01]  /*6d00*/  ULOP3.LUT UR6, UR6, 0x3fff, URZ, 0xc0, !UPT ;  /* 0x00003fff06067892 */ /* 0x000fe2000f8ec03f */
[----:B------:R-:W-:Y:S02]  /*6d10*/  FMNMX.FTZ R6, R175, R6, !PT ;  /* 0x00000006af067209 */ /* 0x000fe40007810000 */
[----:B------:R-:W-:Y:S01]  /*6d20*/  FMNMX.FTZ R5, R176, R5, !PT ;  /* 0x00000005b0057209 */ /* 0x000fe20007810000 */
[----:B------:R-:W-:Y:S01]  /*6d30*/  ULOP3.LUT UR6, UR6, 0x10000, URZ, 0xfc, !UPT ;  /* 0x0001000006067892 */ /* 0x000fe2000f8efc3f */
[----:B------:R-:W-:Y:S02]  /*6d40*/  FMNMX.FTZ R6, R178, R6, !PT ;  /* 0x00000006b2067209 */ /* 0x000fe40007810000 */
[----:B------:R-:W-:Y:S01]  /*6d50*/  FMNMX.FTZ R5, R177, R5, !PT ;  /* 0x00000005b1057209 */ /* 0x000fe20007810000 */
[----:B------:R-:W-:Y:S01]  /*6d60*/  UIMAD UR10, UR53, 0x700, UR6 ;  /* 0x00000700350a78a4 */ /* 0x000fe2000f8e0206 */
[----:B------:R-:W-:-:S02]  /*6d70*/  FMNMX.FTZ R6, R179, R6, !PT ;  /* 0x00000006b3067209 */ /* 0x000fc40007810000 */
[----:B------:R-:W-:Y:S02]  /*6d80*/  FMNMX.FTZ R5, R180, R5, !PT ;  /* 0x00000005b4057209 */ /* 0x000fe40007810000 */
[----:B------:R-:W-:Y:S02]  /*6d90*/  FMNMX.FTZ R6, R182, R6, !PT ;  /* 0x00000006b6067209 */ /* 0x000fe40007810000 */
[----:B------:R-:W-:Y:S01]  /*6da0*/  UMOV UR6, UR10 ;  /* 0x0000000a00067c82 */ /* 0x000fe20008000000 */
[----:B------:R-:W-:Y:S01]  /*6db0*/  FMNMX.FTZ R5, R181, R5, !PT ;  /* 0x00000005b5057209 */ /* 0x000fe20007810000 */
[----:B------:R-:W-:Y:S01]  /*6dc0*/  QGMMA.64x128x32.F32.E4M3.E4M3 R24, R200, gdesc[UR4], R24, gsb0 ;  /* 0x01e00004c8187df3 */ /* 0x000fe20008000818 */
[----:B------:R-:W-:Y:S01]  /*6dd0*/  UIADD3 UR6, UR10, 0x100, URZ ;  /* 0x000001000a067890 */ /* 0x000fe2000fffe03f */
        /* <DEDUP_REMOVED lines=70> */
[----:B------:R-:W-:Y:S01]  /*7240*/  FMNMX.FTZ R5, R92, R5, !PT ;  /* 0x000000055c057209 */ /* 0x000fe20007810000 */
[----:B------:R-:W-:Y:S02]  /*7250*/  WARPGROUP.DEPBAR.LE gsb0, 0x0 ;  /* 0x00008000000079c5 */ /* 0x000fe40000010000 */
[----:B------:R-:W-:Y:S01]  /*7260*/  WARPGROUP.ARRIVE ;  /* 0x00000000000079c5 */ /* 0x000fe20000000000 */
[----:B------:R-:W-:-:S05]  /*7270*/  FMNMX.FTZ R6, R94, R6, !PT ;  /* 0x000000065e067209 */ /* 0x000fca0007810000 */
[----:B------:R-:W0:Y:S01]  /*7280*/  S2R R203, SR_TID.X ;  /* 0x0000000000cb7919 */ /* 0x000e220000002100 */
[----:B------:R-:W-:Y:S02]  /*7290*/  FMNMX.FTZ R5, R93, R5, !PT ;  /* 0x000000055d057209 */ /* 0x000fe40007810000 */
[----:B------:R-:W-:Y:S01]  /*72a0*/  FMNMX.FTZ R6, R95, R6, !PT ;  /* 0x000000065f067209 */ /* 0x000fe20007810000 */
[----:B------:R-:W-:Y:S01]  /*72b0*/  QGMMA.64x128x32.F32.E4M3.E4M3 R24, R204, gdesc[UR4], R24, gsb0 ;  /* 0x01e00004cc187df3 */ /* 0x000fe20008000818 */
[----:B------:R-:W-:Y:S01]  /*72c0*/  UIADD3 UR6, UR10, 0x200, URZ ;  /* 0x000002000a067890 */ /* 0x000fe2000fffe03f */
[----:B------:R-:W-:Y:S01]  /*72d0*/  FMNMX.FTZ R5, R96, R5, !PT ;  /* 0x0000000560057209 */ /* 0x000fe20007810000 */
[----:B------:R-:W-:Y:S01]  /*72e0*/  UMOV UR7, 0xc0000010 ;  /* 0xc000001000077882 */ /* 0x000fe20000000000 */
[----:B------:R-:W-:Y:S02]  /*72f0*/  FMNMX.FTZ R6, R98, R6, !PT ;  /* 0x0000000662067209 */ /* 0x000fe40007810000 */
[----:B------:R-:W-:-:S02]  /*7300*/  FMNMX.FTZ R5, R97, R5, !PT ;  /* 0x0000000561057209 */ /* 0x000fc40007810000 */
[----:B------:R-:W-:Y:S02]  /*7310*/  FMNMX.FTZ R6, R99, R6, !PT ;  /* 0x0000000663067209 */ /* 0x000fe40007810000 */
[----:B------:R-:W-:Y:S02]  /*7320*/  FMNMX.FTZ R5, R100, R5, !PT ;  /* 0x0000000564057209 */ /* 0x000fe40007810000 */
[----:B------:R-:W-:Y:S02]  /*7330*/  FMNMX.FTZ R6, R102, R6, !PT ;  /* 0x0000000666067209 */ /* 0x000fe40007810000 */
[----:B------:R-:W-:Y:S02]  /*7340*/  FMNMX.FTZ R5, R101, R5, !PT ;  /* 0x0000000565057209 */ /* 0x000fe40007810000 */
[----:B------:R-:W-:Y:S02]  /*7350*/  FMNMX.FTZ R6, R103, R6, !PT ;  /* 0x0000000667067209 */ /* 0x000fe40007810000 */
[----:B------:R-:W-:Y:S01]  /*7360*/  ISETP.NE.AND P1, PT, R3, RZ, PT ;  /* 0x000000ff0300720c */ /* 0x000fe20003f25270 */
[----:B------:R-:W1:Y:S04]  /*7370*/  SHFL.BFLY PT, R12, R5, 0x2, 0x1f ;  /* 0x0c401f00050c7f89 */ /* 0x000e6800000e0000 */
[----:B------:R-:W2:Y:S01]  /*7380*/  SHFL.BFLY PT, R11, R6, 0x2, 0x1f ;  /* 0x0c401f00060b7f89 */ /* 0x000ea200000e0000 */
[----:B0-----:R-:W-:-:S02]  /*7390*/  SHF.R.U32.HI R203, RZ, 0x7, R203 ;  /* 0x00000007ffcb7819 */ /* 0x001fc400000116cb */
[----:B-1----:R-:W-:Y:S02]  /*73a0*/  FMNMX.FTZ R5, R5, R12, !PT ;  /* 0x0000000c05057209 */ /* 0x002fe40007810000 */
[----:B--2---:R-:W-:-:S03]  /*73b0*/  FMNMX.FTZ R6, R6, R11, !PT ;  /* 0x0000000b06067209 */ /* 0x004fc60007810000 */
[----:B------:R-:W0:Y:S04]  /*73c0*/  SHFL.BFLY PT, R12, R5, 0x1, 0x1f ;  /* 0x0c201f00050c7f89 */ /* 0x000e2800000e0000 */
[----:B------:R-:W1:Y:S01]  /*73d0*/  SHFL.BFLY PT, R11, R6, 0x1, 0x1f ;  /* 0x0c201f00060b7f89 */ /* 0x000e6200000e0000 */
[----:B0-----:R-:W-:Y:S01]  /*73e0*/  FMNMX.FTZ R5, R5, R12, !PT ;  /* 0x0000000c05057209 */ /* 0x001fe20007810000 */
[----:B------:R-:W-:Y:S01]  /*73f0*/  IMAD.U32 R12, RZ, RZ, UR41 ;  /* 0x00000029ff0c7e24 */ /* 0x000fe2000f8e00ff */
[----:B-1----:R-:W-:-:S03]  /*7400*/  FMNMX.FTZ R6, R6, R11, !PT ;  /* 0x0000000b06067209 */ /* 0x002fc60007810000 */
[C---:B------:R-:W-:Y:S01]  /*7410*/  FFMA.FTZ R11, R5.reuse, R12, -8 ;  /* 0xc1000000050b7423 */ /* 0x040fe2000001000c */
[----:B------:R-:W-:-:S03]  /*7420*/  FADD.FTZ R10, -R5, R10 ;  /* 0x0000000a050a7221 */ /* 0x000fc60000010100 */
[--C-:B------:R-:W-:Y:S01]  /*7430*/  FFMA.FTZ R15, R189, UR41, -R11.reuse ;  /* 0x00000029bd0f7c23 */ /* 0x100fe2000801080b */
[----:B------:R-:W-:Y:S02]  /*7440*/  IMAD.U32 R189, RZ, RZ, UR41 ;  /* 0x00000029ffbd7e24 */ /* 0x000fe4000f8e00ff */
[--C-:B------:R-:W-:Y:S01]  /*7450*/  FFMA.FTZ R13, R184, UR41, -R11.reuse ;  /* 0x00000029b80d7c23 */ /* 0x100fe2000801080b */
[----:B------:R-:W-:-:S01]  /*7460*/  FFMA.FTZ R12, R185, UR41, -R11 ;  /* 0x00000029b90c7c23 */ /* 0x000fc2000801080b */
        /* <DEDUP_REMOVED lines=52> */
[----:B------:R-:W-:Y:S01]  /*77b0*/  FFMA.FTZ R11, R101, UR41, -R11 ;  /* 0x00000029650b7c23 */ /* 0x000fe2000801080b */
[----:B------:R-:W-:-:S01]  /*77c0*/  FADD.FTZ R9, -R6, R9 ;  /* 0x0000000906097221 */ /* 0x000fc20000010100 */
[----:B------:R-:W-:Y:S01]  /*77d0*/  FFMA.FTZ R101, R6, R189, -8 ;  /* 0xc100000006657423 */ /* 0x000fe200000100bd */
[----:B------:R-:W-:Y:S01]  /*77e0*/  FMUL.FTZ R10, R10, UR41 ;  /* 0x000000290a0a7c20 */ /* 0x000fe20008410000 */
[----:B------:R-:W-:Y:S01]  /*77f0*/  MUFU.EX2 R13, R13 ;  /* 0x0000000d000d7308 */ /* 0x000fe20000000800 */
[----:B------:R-:W-:-:S02]  /*7800*/  WARPGROUP.DEPBAR.LE gsb0, 0x0 ;  /* 0x00008000000079c5 */ /* 0x000fc40000010000 */
[----:B------:R-:W-:Y:S01]  /*7810*/  WARPGROUP.ARRIVE ;  /* 0x00000000000079c5 */ /* 0x000fe20000000000 */
[----:B------:R-:W-:Y:S01]  /*7820*/  FMUL.FTZ R9, R9, UR41 ;  /* 0x0000002909097c20 */ /* 0x000fe20008410000 */
[--C-:B------:R-:W-:Y:S01]  /*7830*/  FFMA.FTZ R186, R186, UR41, -R101.reuse ;  /* 0x00000029baba7c23 */ /* 0x100fe20008010865 */
[----:B------:R-:W-:-:S01]  /*7840*/  FFMA.FTZ R187, R187, UR41, -R101 ;  /* 0x00000029bbbb7c23 */ /* 0x000fc20008010865 */
[--C-:B------:R-:W-:Y:S01]  /*7850*/  FFMA.FTZ R188, R190, UR41, -R101.reuse ;  /* 0x00000029bebc7c23 */ /* 0x100fe20008010865 */
[----:B------:R-:W0:Y:S01]  /*7860*/  MUFU.EX2 R10, R10 ;  /* 0x0000000a000a7308 */ /* 0x000e220000000800 */
[----:B------:R-:W-:Y:S01]  /*7870*/  QGMMA.64x128x32.F32.E4M3.E4M3 R24, R208, gdesc[UR4], R24, gsb0 ;  /* 0x01e00004d0187df3 */ /* 0x000fe20008000818 */
[----:B------:R-:W-:Y:S01]  /*7880*/  UIADD3 UR6, UR10, 0x300, URZ ;  /* 0x000003000a067890 */ /* 0x000fe2000fffe03f */
[--C-:B------:R-:W-:Y:S01]  /*7890*/  FFMA.FTZ R189, R191, UR41, -R101.reuse ;  /* 0x00000029bfbd7c23 */ /* 0x100fe20008010865 */
[----:B------:R-:W-:Y:S01]  /*78a0*/  UMOV UR7, 0xc0000010 ;  /* 0xc000001000077882 */ /* 0x000fe20000000000 */
[--C-:B------:R-:W-:Y:S01]  /*78b0*/  FFMA.FTZ R190, R194, UR41, -R101.reuse ;  /* 0x00000029c2be7c23 */ /* 0x100fe20008010865 */
[----:B------:R-:W-:-:S01]  /*78c0*/  FFMA.FTZ R191, R195, UR41, -R101 ;  /* 0x00000029c3bf7c23 */ /* 0x000fc20008010865 */
[--C-:B------:R-:W-:Y:S01]  /*78d0*/  FFMA.FTZ R192, R198, UR41, -R101.reuse ;  /* 0x00000029c6c07c23 */ /* 0x100fe20008010865 */
        /* <DEDUP_REMOVED lines=8> */
[----:B------:R-:W1:Y:S01]  /*7960*/  MUFU.EX2 R186, R186 ;  /* 0x000000ba00ba7308 */ /* 0x000e620000000800 */
[----:B0-----:R-:W-:-:S01]  /*7970*/  FFMA.FTZ R7, R10, R7, R13 ;  /* 0x000000070a077223 */ /* 0x001fc2000001000d */
        /* <DEDUP_REMOVED lines=8> */
[--C-:B------:R-:W-:Y:S01]  /*7a00*/  FFMA.FTZ R163, R163, UR41, -R101.reuse ;  /* 0x00000029a3a37c23 */ /* 0x100fe20008010865 */
[----:B------:R-:W-:-:S01]  /*7a10*/  FFMA.FTZ R166, R166, UR41, -R101 ;  /* 0x00000029a6a67c23 */ /* 0x000fc20008010865 */
[--C-:B------:R-:W-:Y:S01]  /*7a20*/  FFMA.FTZ R167, R167, UR41, -R101.reuse ;  /* 0x00000029a7a77c23 */ /* 0x100fe20008010865 */
[----:B------:R-:W-:-:S01]  /*7a30*/  FFMA.FTZ R138, R138, UR41, -R101 ;  /* 0x000000298a8a7c23 */ /* 0x000fc20008010865 */
[--C-:B------:R-:W-:Y:S01]  /*7a40*/  FFMA.FTZ R139, R139, UR41, -R101.reuse ;  /* 0x000000298b8b7c23 */ /* 0x100fe20008010865 */
[----:B------:R-:W-:-:S01]  /*7a50*/  FFMA.FTZ R142, R142, UR41, -R101 ;  /* 0x000000298e8e7c23 */ /* 0x000fc20008010865 */
[----:B------:R-:W2:Y:S01]  /*7a60*/  MUFU.EX2 R187, R187 ;  /* 0x000000bb00bb7308 */ /* 0x000ea20000000800 */
[----:B-1----:R-:W-:-:S01]  /*7a70*/  FFMA.FTZ R8, R9, R8, R186 ;  /* 0x0000000809087223 */ /* 0x002fc200000100ba */
[--C-:B------:R-:W-:Y:S01]  /*7a80*/  FFMA.FTZ R143, R143, UR41, -R101.reuse ;  /* 0x000000298f8f7c23 */ /* 0x100fe20008010865 */
[----:B------:R-:W-:-:S01]  /*7a90*/  FFMA.FTZ R146, R146, UR41, -R101 ;  /* 0x0000002992927c23 */ /* 0x000fc20008010865 */
[--C-:B------:R-:W-:Y:S01]  /*7aa0*/  FFMA.FTZ R147, R147, UR41, -R101.reuse ;  /* 0x0000002993937c23 */ /* 0x100fe20008010865 */
[----:B------:R-:W-:-:S01]  /*7ab0*/  FFMA.FTZ R150, R150, UR41, -R101 ;  /* 0x0000002996967c23 */ /* 0x000fc20008010865 */
[--C-:B------:R-:W-:Y:S01]  /*7ac0*/  FFMA.FTZ R151, R151, UR41, -R101.reuse ;  /* 0x0000002997977c23 */ /* 0x100fe20008010865 */
[----:B------:R-:W-:-:S01]  /*7ad0*/  FFMA.FTZ R122, R122, UR41, -R101 ;  /* 0x000000297a7a7c23 */ /* 0x000fc20008010865 */
[----:B------:R-:W1:Y:S01]  /*7ae0*/  MUFU.EX2 R14, R14 ;  /* 0x0000000e000e7308 */ /* 0x000e620000000800 */
        /* <DEDUP_REMOVED lines=8> */
[----:B--2---:R-:W-:-:S01]  /*7b70*/  FADD.FTZ R7, R187, R8 ;  /* 0x00000008bb077221 */ /* 0x004fc20000010000 */
[--C-:B------:R-:W-:Y:S01]  /*7b80*/  FFMA.FTZ R135, R135, UR41, -R101.reuse ;  /* 0x0000002987877c23 */ /* 0x100fe20008010865 */
[----:B------:R-:W-:-:S01]  /*7b90*/  FFMA.FTZ R106, R106, UR41, -R101 ;  /* 0x000000296a6a7c23 */ /* 0x000fc20008010865 */
[--C-:B------:R-:W-:Y:S01]  /*7ba0*/  FFMA.FTZ R107, R107, UR41, -R101.reuse ;  /* 0x000000296b6b7c23 */ /* 0x100fe20008010865 */
[----:B------:R-:W-:-:S01]  /*7bb0*/  FFMA.FTZ R110, R110, UR41, -R101 ;  /* 0x000000296e6e7c23 */ /* 0x000fc20008010865 */
[--C-:B------:R-:W-:Y:S01]  /*7bc0*/  FFMA.FTZ R111, R111, UR41, -R101.reuse ;  /* 0x000000296f6f7c23 */ /* 0x100fe20008010865 */
[----:B------:R-:W-:-:S01]  /*7bd0*/  FFMA.FTZ R114, R114, UR41, -R101 ;  /* 0x0000002972727c23 */ /* 0x000fc20008010865 */
[----:B------:R-:W2:Y:S01]  /*7be0*/  MUFU.EX2 R15, R15 ;  /* 0x0000000f000f7308 */ /* 0x000ea20000000800 */
[----:B-1----:R-:W-:-:S01]  /*7bf0*/  FADD.FTZ R8, R14, R195 ;  /* 0x000000c30e087221 */ /* 0x002fc20000010000 */
        /* <DEDUP_REMOVED lines=10> */
[----:B------:R-:W-:-:S02]  /*7ca0*/  IMAD.U32 R199, RZ, RZ, UR52 ;  /* 0x00000034ffc77e24 */ /* 0x000fc4000f8e00ff */
[----:B------:R-:W-:-:S01]  /*7cb0*/  FFMA.FTZ R99, R99, UR41, -R101 ;  /* 0x0000002963637c23 */ /* 0x000fc20008010865 */
[--C-:B------:R-:W-:Y:S01]  /*7cc0*/  FFMA.FTZ R102, R102, UR41, -R101.reuse ;  /* 0x0000002966667c23 */ /* 0x100fe20008010865 */
[----:B------:R-:W-:-:S01]  /*7cd0*/  FFMA.FTZ R101, R103, UR41, -R101 ;  /* 0x0000002967657c23 */ /* 0x000fc20008010865 */
[----:B------:R-:W0:Y:S01]  /*7ce0*/  MUFU.EX2 R20, R20 ;  /* 0x0000001400147308 */ /* 0x000e220000000800 */
[----:B--2---:R-:W-:-:S01]  /*7cf0*/  FADD.FTZ R195, R15, R8 ;  /* 0x000000080fc37221 */ /* 0x004fc20000010000 */
[----:B------:R-:W-:-:S06]  /*7d00*/  @!P1 IMAD R196, R199, 0x8, R0 ;  /* 0x00000008c7c49824 */ /* 0x000fcc00078e0200 */
        /* <DEDUP_REMOVED lines=20> */
[----:B------:R-:W-:Y:S01]  /*7e50*/  QGMMA.64x128x32.F32.E4M3.E4M3 R24, R212, gdesc[UR4], R24, gsb0 ;  /* 0x01e00004d4187df3 */ /* 0x000fe20008000818 */
[----:B------:R-:W-:Y:S01]  /*7e60*/  UIADD3 UR6, UR10, 0x400, URZ ;  /* 0x000004000a067890 */ /* 0x000fe2000fffe03f */
[----:B-1----:R-:W-:Y:S01]  /*7e70*/  FADD.FTZ R8, R168, R195 ;  /* 0x000000c3a8087221 */ /* 0x002fe20000010000 */
[----:B------:R-:W-:-:S03]  /*7e80*/  UMOV UR7, 0xc0000010 ;  /* 0xc000001000077882 */ /* 0x000fc60000000000 */
[----:B------:R-:W1:Y:S08]  /*7e90*/  MUFU.EX2 R169, R169 ;  /* 0x000000a900a97308 */ /* 0x000e700000000800 */
        /* <DEDUP_REMOVED lines=33> */
[----:B-1----:R-:W-:-:S01]  /*80b0*/  FADD.FTZ R194, R154, R7 ;  /* 0x000000079ac27221 */ /* 0x002fc20000010000 */
[----:B------:R-:W-:Y:S02]  /*80c0*/  WARPGROUP.DEPBAR.LE gsb0, 0x0 ;  /* 0x00008000000079c5 */ /* 0x000fe40000010000 */
[----:B------:R-:W-:-:S04]  /*80d0*/  WARPGROUP.ARRIVE ;  /* 0x00000000000079c5 */ /* 0x000fc80000000000 */
[----:B------:R-:W1:Y:S01]  /*80e0*/  MUFU.EX2 R156, R156 ;  /* 0x0000009c009c7308 */ /* 0x000e620000000800 */
[----:B--2---:R-:W-:-:S01]  /*80f0*/  FADD.FTZ R195, R153, R8 ;  /* 0x0000000899c37221 */ /* 0x004fc20000010000 */
[----:B------:R-:W-:Y:S01]  /*8100*/  QGMMA.64x128x32.F32.E4M3.E4M3 R24, R216, gdesc[UR4], R24, gsb0 ;  /* 0x01e00004d8187df3 */ /* 0x000fe20008000818 */
[----:B------:R-:W-:Y:S01]  /*8110*/  UIADD3 UR6, UR10, 0x500, URZ ;  /* 0x000005000a067890 */ /* 0x000fe2000fffe03f */
[----:B------:R-:W-:-:S04]  /*8120*/  UMOV UR7, 0xc0000010 ;  /* 0xc000001000077882 */ /* 0x000fc80000000000 */
        /* <DEDUP_REMOVED lines=40> */
[----:B0-----:R-:W-:-:S04]  /*83b0*/  FADD.FTZ R194, R142, R7 ;  /* 0x000000078ec27221 */ /* 0x001fc80000010000 */
[----:B------:R-:W0:Y:S01]  /*83c0*/  MUFU.EX2 R143, R143 ;  /* 0x0000008f008f7308 */ /* 0x000e220000000800 */
[----:B------:R-:W-:-:S07]  /*83d0*/  UMOV UR7, 0xc0000010 ;  /* 0xc000001000077882 */ /* 0x000fce0000000000 */
        /* <DEDUP_REMOVED lines=73> */
[----:B------:R-:W-:-:S06]  /*8870*/  IADD3 R7, -R203, 0xb, RZ ;  /* 0x0000000bcb077810 */ /* 0x000fcc0007ffe1ff */
[----:B------:R-:W0:Y:S01]  /*8880*/  MUFU.EX2 R115, R115 ;  /* 0x0000007300737308 */ /* 0x000e220000000800 */
[----:B--2---:R-:W-:-:S01]  /*8890*/  FADD.FTZ R194, R114, R195 ;  /* 0x000000c372c27221 */ /* 0x004fc20000010000 */
[----:B------:R-:W-:Y:S02]  /*88a0*/  WARPGROUP.DEPBAR.LE gsb0, 0x0 ;  /* 0x00008000000079c5 */ /* 0x000fe40000010000 */
[----:B------:R2:W-:Y:S06]  /*88b0*/  BAR.ARV R7, 0x100 ;  /* 0x000400070000751d */ /* 0x0005ec0000002000 */
[----:B------:R-:W3:Y:S01]  /*88c0*/  MUFU.EX2 R116, R116 ;  /* 0x0000007400747308 */ /* 0x000ee20000000800 */
[----:B-1----:R-:W-:-:S01]  /*88d0*/  FADD.FTZ R195, R113, R8 ;  /* 0x0000000871c37221 */ /* 0x002fc20000010000 */
[----:B--2---:R-:W-:-:S02]  /*88e0*/  @!P1 VIADD R7, R196, 0x2e840 ;  /* 0x0002e840c4079836 */ /* 0x004fc40000000000 */
[----:B0-----:R-:W-:-:S04]  /*88f0*/  FADD.FTZ R197, R115, R194 ;  /* 0x000000c273c57221 */ /* 0x001fc80000010000 */
[----:B------:R-:W0:Y:S01]  /*8900*/  MUFU.EX2 R118, R118 ;  /* 0x0000007600767308 */ /* 0x000e220000000800 */
[----:B------:R-:W-:-:S04]  /*8910*/  @!P1 PRMT R7, RZ, 0x654, R7 ;  /* 0x00000654ff079816 */ /* 0x000fc80000000007 */
[----:B------:R1:W-:Y:S03]  /*8920*/  @!P1 SYNCS.ARRIVE.TRANS64.RED.A1T0 RZ, [R7+URZ], RZ ;  /* 0x000000ff07ff99a7 */ /* 0x0003e6000810043f */
        /* <DEDUP_REMOVED lines=16> */
[----:B------:R-:W1:Y:S01]  /*8a30*/  MUFU.EX2 R93, R93 ;  /* 0x0000005d005d7308 */ /* 0x000e620000000800 */
[----:B--2---:R-:W-:-:S07]  /*8a40*/  FADD.FTZ R8, R92, R195 ;  /* 0x000000c35c087221 */ /* 0x004fce0000010000 */
[----:B------:R-:W0:Y:S01]  /*8a50*/  MUFU.EX2 R95, R95 ;  /* 0x0000005f005f7308 */ /* 0x000e220000000800 */
[----:B---3--:R-:W-:-:S07]  /*8a60*/  FADD.FTZ R194, R94, R197 ;  /* 0x000000c55ec27221 */ /* 0x008fce0000010000 */
        /* <DEDUP_REMOVED lines=16> */
[----:B--2---:R-:W-:-:S03]  /*8b70*/  FADD.FTZ R7, R11, R8 ;  /* 0x000000080b077221 */ /* 0x004fc60000010000 */
[----:B-1----:R-:W-:Y:S01]  /*8b80*/  FADD.FTZ R8, R101, R194 ;  /* 0x000000c265087221 */ /* 0x002fe20000010000 */
[----:B------:R-:W-:Y:S06]  /*8b90*/  @!P0 BRA `(.L_x_158) ;  /* 0x0000000000048947 */ /* 0x000fec0003800000 */
[----:B------:R-:W-:Y:S01]  /*8ba0*/  BPT.TRAP 0x1 ;  /* 0x000000040000795c */ /* 0x000fe20000300000 */
.L_x_158:
[----:B------:R-:W-:Y:S01]  /*8bb0*/  F2FP.SATFINITE.E4M3.F32.PACK_AB_MERGE_C R100, R11, R100, RZ ;  /* 0x000000640b64723e */ /* 0x000fe200048070ff */
[----:B------:R-:W-:Y:S01]  /*8bc0*/  UISETP.GT.AND UP0, UPT, UR49, UR40, UPT ;  /* 0x000000283100728c */ /* 0x000fe2000bf04270 */
[----:B------:R-:W-:Y:S01]  /*8bd0*/  IMAD.U32 R11, RZ, RZ, UR53 ;  /* 0x00000035ff0b7e24 */ /* 0x000fe2000f8e00ff */
[----:B------:R-:W-:Y:S01]  /*8be0*/  F2FP.SATFINITE.E4M3.F32.PACK_AB_MERGE_C R14, R15, R14, RZ ;  /* 0x0000000e0f0e723e */ /* 0x000fe200048070ff */
[----:B------:R-:W-:Y:S01]  /*8bf0*/  UIADD3 UR49, UR49, -0x1, URZ ;  /* 0xffffffff31317890 */ /* 0x000fe2000fffe03f */
[----:B------:R-:W-:Y:S01]  /*8c00*/  F2FP.SATFINITE.E4M3.F32.PACK_AB_MERGE_C R188, R189, R188, RZ ;  /* 0x000000bcbdbc723e */ /* 0x000fe200048070ff */
[----:B------:R-:W-:Y:S01]  /*8c10*/  IMAD R11, R11, 0x8, R0 ;  /* 0x000000080b0b7824 */ /* 0x000fe200078e0200 */
[----:B------:R-:W-:Y:S01]  /*8c20*/  PLOP3.LUT P1, PT, PT, PT, UP0, 0x80, 0x0 ;  /* 0x000000000000781c */ /* 0x000fe20003f2f008 */
[----:B------:R-:W-:Y:S01]  /*8c30*/  UMOV UR54, UR46 ;  /* 0x0000002e00367c82 */ /* 0x000fe20008000000 */
[----:B------:R-:W-:Y:S01]  /*8c40*/  F2FP.SATFINITE.E4M3.F32.PACK_AB_MERGE_C R184, R185, R184, RZ ;  /* 0x000000b8b9b8723e */ /* 0x000fe200048070ff */
[----:B------:R-:W-:Y:S01]  /*8c50*/  VIADD R11, R11, 0x2e860 ;  /* 0x0002e8600b0b7836 */ /* 0x000fe20000000000 */
[----:B------:R-:W-:Y:S01]  /*8c60*/  F2FP.SATFINITE.E4M3.F32.PACK_AB_MERGE_C R192, R193, R192, RZ ;  /* 0x000000c0c1c0723e */ /* 0x000fe200048070ff */
[----:B------:R-:W-:Y:S01]  /*8c70*/  UMOV UR53, UR52 ;  /* 0x0000003400357c82 */ /* 0x000fe20008000000 */
[----:B------:R-:W-:Y:S01]  /*8c80*/  F2FP.SATFINITE.E4M3.F32.PACK_AB_MERGE_C R172, R173, R172, RZ ;  /* 0x000000acadac723e */ /* 0x000fe200048070ff */
[-C--:B------:R-:W-:Y:S01]  /*8c90*/  FMUL.FTZ R24, R24, R10.reuse ;  /* 0x0000000a18187220 */ /* 0x080fe20000410000 */
[----:B------:R-:W-:Y:S01]  /*8ca0*/  PRMT R11, R2, 0x654, R11 ;  /* 0x00000654020b7816 */ /* 0x000fe2000000000b */
[----:B------:R-:W-:Y:S01]  /*8cb0*/  FMUL.FTZ R25, R25, R10 ;  /* 0x0000000a19197220 */ /* 0x000fe20000410000 */
[----:B------:R-:W-:Y:S01]  /*8cc0*/  F2FP.SATFINITE.E4M3.F32.PACK_AB_MERGE_C R174, R175, R174, RZ ;  /* 0x000000aeafae723e */ /* 0x000fe200048070ff */
[----:B------:R-:W-:Y:S01]  /*8cd0*/  FMUL.FTZ R28, R28, R10 ;  /* 0x0000000a1c1c7220 */ /* 0x000fe20000410000 */
[----:B------:R-:W-:Y:S01]  /*8ce0*/  F2FP.SATFINITE.E4M3.F32.PACK_AB_MERGE_C R180, R181, R180, RZ ;  /* 0x000000b4b5b4723e */ /* 0x000fe200048070ff */
[----:B------:R0:W-:Y:S01]  /*8cf0*/  SYNCS.ARRIVE.TRANS64.RED.A1T0 RZ, [R11+URZ], RZ ;  /* 0x000000ff0bff79a7 */ /* 0x0001e2000810043f */
        /* <DEDUP_REMOVED lines=110> */
[----:B------:R-:W-:Y:S01]  /*93e0*/  F2FP.SATFINITE.E4M3.F32.PACK_AB_MERGE_C R227, R99, R98, R101 ;  /* 0x0000006263e3723e */ /* 0x000fe20004807065 */
[----:B0-----:R-:W-:Y:S06]  /*93f0*/  @P1 BRA `(.L_x_159) ;  /* 0xffffffc800441947 */ /* 0x001fec000383ffff */
.L_x_149:
[----:B------:R-:W-:Y:S06]  /*9400*/  BAR.ARV 0x8, 0x180 ;  /* 0x0206000000007b1d */ /* 0x000fec0000002000 */
[----:B------:R-:W-:Y:S05]  /*9410*/  @!P0 BRA `(.L_x_160) ;  /* 0x0000000000048947 */ /* 0x000fea0003800000 */
[----:B------:R-:W-:Y:S01]  /*9420*/  BPT.TRAP 0x1 ;  /* 0x000000040000795c */ /* 0x000fe20000300000 */
.L_x_160:
[----:B------:R-:W-:Y:S02]  /*9430*/  IMAD.U32 R3, RZ, RZ, UR52 ;  /* 0x00000034ff037e24 */ /* 0x000fe4000f8e00ff */
[----:B------:R-:W-:Y:S02]  /*9440*/  IMAD.U32 R4, RZ, RZ, UR46 ;  /* 0x0000002eff047e24 */ /* 0x000fe4000f8e00ff */
[----:B------:R-:W-:-:S03]  /*9450*/  IMAD R20, R3, 0x8, R0 ;  /* 0x0000000803147824 */ /* 0x000fc600078e0200 */
[----:B------:R-:W-:-:S04]  /*9460*/  SHF.L.U32 R3, R4, 0x1f, RZ ;  /* 0x0000001f04037819 */ /* 0x000fc800000006ff */
[----:B------:R0:W1:Y:S01]  /*9470*/  SYNCS.PHASECHK.TRANS64.TRYWAIT P1, [R20+URZ+0x2e850], R3 ;  /* 0x02e85003140075a7 */ /* 0x000062000802017f */
[----:B------:R-:W-:Y:S05]  /*9480*/  @!P0 BRA `(.L_x_161) ;  /* 0x0000000000048947 */ /* 0x000fea0003800000 */
[----:B------:R-:W-:Y:S01]  /*9490*/  BPT.TRAP 0x1 ;  /* 0x000000040000795c */ /* 0x000fe20000300000 */
.L_x_161:
[----:B------:R-:W-:Y:S02]  /*94a0*/  VIADD R0, R0, 0x400 ;  /* 0x0000040000007836 */ /* 0x000fe40000000000 */
[----:B------:R-:W-:-:S03]  /*94b0*/  IMAD.U32 R11, RZ, RZ, UR52 ;  /* 0x00000034ff0b7e24 */ /* 0x000fc6000f8e00ff */
[----:B------:R-:W-:-:S04]  /*94c0*/  SHF.R.U32.HI R0, RZ, 0x4, R0 ;  /* 0x00000004ff007819 */ /* 0x000fc80000011600 */
[----:B------:R-:W-:-:S04]  /*94d0*/  LOP3.LUT R0, R0, 0x3fff, RZ, 0xc0, !PT ;  /* 0x00003fff00007812 */ /* 0x000fc800078ec0ff */
[----:B------:R-:W-:Y:S01]  /*94e0*/  LOP3.LUT R0, R0, 0x10000, RZ, 0xfc, !PT ;  /* 0x0001000000007812 */ /* 0x000fe200078efcff */
[----:B-1----:R-:W-:Y:S06]  /*94f0*/  @P1 BRA `(.L_x_162) ;  /* 0x0000000000081947 */ /* 0x002fec0003800000 */
[----:B------:R-:W1:Y:S02]  /*9500*/  SYNCS.PHASECHK.TRANS64.TRYWAIT P1, [R20+URZ+0x2e850], R3 ;  /* 0x02e85003140075a7 */ /* 0x000e64000802017f */
[----:B-1----:R-:W-:Y:S05]  /*9510*/  @!P1 BRA `(.L_x_163) ;  /* 0x000000a400489947 */ /* 0x002fea0003800000 */
.L_x_162:
[----:B------:R-:W-:Y:S01]  /*9520*/  IMAD R10, R11, 0x700, R0 ;  /* 0x000007000b0a7824 */ /* 0x000fe200078e0200 */
[----:B------:R-:W-:Y:S05]  /*9530*/  WARPSYNC.ALL ;  /* 0x0000000000007948 */ /* 0x000fea0003800000 */
[----:B------:R-:W-:Y:S01]  /*9540*/  IMAD.MOV.U32 R11, RZ, RZ, -0x3ffffff0 ;  /* 0xc0000010ff0b7424 */ /* 0x000fe200078e00ff */
[C---:B------:R-:W-:Y:S01]  /*9550*/  R2UR UR6, R10.reuse ;  /* 0x000000000a0672ca */ /* 0x040fe200000e0000 */
[----:B------:R-:W-:Y:S01]  /*9560*/  WARPGROUP.ARRIVE ;  /* 0x00000000000079c5 */ /* 0x000fe20000000000 */
[C---:B------:R-:W-:Y:S01]  /*9570*/  VIADD R12, R10.reuse, 0x100 ;  /* 0x000001000a0c7836 */ /* 0x040fe20000000000 */
[----:B------:R-:W-:Y:S01]  /*9580*/  ULDC.64 UR4, c[0x0][0x9a0] ;  /* 0x0002680000047ab9 */ /* 0x000fe20000000a00 */
[----:B------:R-:W-:Y:S01]  /*9590*/  R2UR UR7, R11 ;  /* 0x000000000b0772ca */ /* 0x000fe200000e0000 */
[----:B------:R-:W-:Y:S01]  /*95a0*/  IMAD.MOV.U32 R13, RZ, RZ, -0x3ffffff0 ;  /* 0xc0000010ff0d7424 */ /* 0x000fe200078e00ff */
[----:B------:R-:W-:Y:S01]  /*95b0*/  ISETP.NE.U32.AND P1, PT, RZ, UR4, PT ;  /* 0x00000004ff007c0c */ /* 0x000fe2000bf25070 */
[----:B------:R-:W-:-:S02]  /*95c0*/  VIADD R88, R10, 0x400 ;  /* 0x000004000a587836 */ /* 0x000fc40000000000 */
[----:B------:R-:W-:Y:S01]  /*95d0*/  IMAD.MOV.U32 R89, RZ, RZ, -0x3ffffff0 ;  /* 0xc0000010ff597424 */ /* 0x000fe200078e00ff */
[----:B------:R-:W-:Y:S01]  /*95e0*/  ISETP.NE.AND.EX P1, PT, RZ, UR5, PT, P1 ;  /* 0x00000005ff007c0c */ /* 0x000fe2000bf25310 */
[----:B------:R-:W-:-:S06]  /*95f0*/  IMAD.MOV.U32 R4, RZ, RZ, 0x3f800000 ;  /* 0x3f800000ff047424 */ /* 0x000fcc00078e00ff */
[----:B------:R-:W-:Y:S01]  /*9600*/  QGMMA.64x128x32.F32.E4M3.E4M3 R24, R200, gdesc[UR4], R24, gsb0 ;  /* 0x01e00004c8187df3 */ /* 0x000fe20008000818 */
[----:B------:R-:W-:Y:S01]  /*9610*/  R2UR UR6, R12 ;  /* 0x000000000c0672ca */ /* 0x000fe200000e0000 */
[----:B------:R-:W-:Y:S01]  /*9620*/  VIADD R12, R10, 0x200 ;  /* 0x000002000a0c7836 */ /* 0x000fe20000000000 */
[----:B------:R-:W-:Y:S01]  /*9630*/  R2UR UR7, R13 ;  /* 0x000000000d0772ca */ /* 0x000fe200000e0000 */
[----:B------:R-:W-:Y:S02]  /*9640*/  IMAD.MOV.U32 R13, RZ, RZ, -0x3ffffff0 ;  /* 0xc0000010ff0d7424 */ /* 0x000fe400078e00ff */
[----:B------:R-:W2:Y:S01]  /*9650*/  @P1 LDC.64 R14, c[0x0][0x9d0] ;  /* 0x00027400ff0e1b82 */ /* 0x000ea20000000a00 */
[----:B------:R-:W-:Y:S02]  /*9660*/  WARPGROUP.DEPBAR.LE gsb0, 0x0 ;  /* 0x00008000000079c5 */ /* 0x000fe40000010000 */
[----:B------:R-:W-:-:S07]  /*9670*/  WARPGROUP.ARRIVE ;  /* 0x00000000000079c5 */ /* 0x000fce0000000000 */
[----:B------:R-:W-:Y:S01]  /*9680*/  QGMMA.64x128x32.F32.E4M3.E4M3 R24, R204, gdesc[UR4], R24, gsb0 ;  /* 0x01e00004cc187df3 */ /* 0x000fe20008000818 */
[----:B------:R-:W-:Y:S01]  /*9690*/  R2UR UR6, R12 ;  /* 0x000000000c0672ca */ /* 0x000fe200000e0000 */
[----:B------:R-:W-:Y:S01]  /*96a0*/  VIADD R12, R10, 0x300 ;  /* 0x000003000a0c7836 */ /* 0x000fe20000000000 */
[----:B------:R-:W-:Y:S01]  /*96b0*/  R2UR UR7, R13 ;  /* 0x000000000d0772ca */ /* 0x000fe200000e0000 */
[----:B------:R-:W-:Y:S01]  /*96c0*/  IMAD.MOV.U32 R13, RZ, RZ, -0x3ffffff0 ;  /* 0xc0000010ff0d7424 */ /* 0x000fe200078e00ff */
[----:B------:R-:W-:Y:S02]  /*96d0*/  WARPGROUP.DEPBAR.LE gsb0, 0x0 ;  /* 0x00008000000079c5 */ /* 0x000fe40000010000 */
[----:B------:R-:W-:-:S09]  /*96e0*/  WARPGROUP.ARRIVE ;  /* 0x00000000000079c5 */ /* 0x000fd20000000000 */
[----:B------:R-:W-:Y:S01]  /*96f0*/  QGMMA.64x128x32.F32.E4M3.E4M3 R24, R208, gdesc[UR4], R24, gsb0 ;  /* 0x01e00004d0187df3 */ /* 0x000fe20008000818 */
[----:B------:R-:W-:Y:S02]  /*9700*/  R2UR UR6, R12 ;  /* 0x000000000c0672ca */ /* 0x000fe400000e0000 */
[----:B------:R-:W-:Y:S02]  /*9710*/  R2UR UR7, R13 ;  /* 0x000000000d0772ca */ /* 0x000fe400000e0000 */
[----:B------:R-:W3:Y:S02]  /*9720*/  @P1 LDC.64 R12, c[0x0][0x9c8] ;  /* 0x00027200ff0c1b82 */ /* 0x000ee40000000a00 */
[----:B---3--:R-:W-:-:S04]  /*9730*/  @P1 IMAD R0, R12, UR37, RZ ;  /* 0x000000250c001c24 */ /* 0x008fc8000f8e02ff */
[----:B01----:R-:W-:Y:S02]  /*9740*/  @P1 IMAD R3, R13, UR36, R0 ;  /* 0x000000240d031c24 */ /* 0x003fe4000f8e0200 */
[----:B------:R-:W-:-:S04]  /*9750*/  @P1 IMAD.WIDE.U32 R12, R12, UR36, RZ ;  /* 0x000000240c0c1c25 */ /* 0x000fc8000f8e00ff */
[----:B------:R-:W-:Y:S02]  /*9760*/  @P1 IMAD.IADD R13, R13, 0x1, R3 ;  /* 0x000000010d0d1824 */ /* 0x000fe400078e0203 */
[----:B--2---:R-:W-:-:S04]  /*9770*/  @P1 IMAD.WIDE.U32 R12, R14, UR42, R12 ;  /* 0x0000002a0e0c1c25 */ /* 0x004fc8000f8e000c */
[----:B------:R-:W-:Y:S01]  /*9780*/  @P1 IMAD R3, R15, UR42, R13 ;  /* 0x0000002a0f031c24 */ /* 0x000fe2000f8e020d */
[----:B------:R-:W-:-:S04]  /*9790*/  @P1 LEA R14, P2, R12, UR4, 0x2 ;  /* 0x000000040c0e1c11 */ /* 0x000fc8000f8410ff */
[----:B------:R-:W-:-:S05]  /*97a0*/  @P1 LEA.HI.X R15, R12, UR5, R3, 0x2, P2 ;  /* 0x000000050c0f1c11 */ /* 0x000fca00090f1403 */
[----:B------:R0:W2:Y:S01]  /*97b0*/  @P1 LDG.E R4, desc[UR50][R14.64] ;  /* 0x000000320e041981 */ /* 0x0000a2000c1e1900 */
[----:B------:R-:W-:Y:S02]  /*97c0*/  WARPGROUP.DEPBAR.LE gsb0, 0x0 ;  /* 0x00008000000079c5 */ /* 0x000fe40000010000 */
[----:B------:R-:W-:-:S06]  /*97d0*/  WARPGROUP.ARRIVE ;  /* 0x00000000000079c5 */ /* 0x000fcc0000000000 */
[----:B------:R-:W-:Y:S01]  /*97e0*/  QGMMA.64x128x32.F32.E4M3.E4M3 R24, R212, gdesc[UR4], R24, gsb0 ;  /* 0x01e00004d4187df3 */ /* 0x000fe20008000818 */
[----:B------:R-:W-:Y:S02]  /*97f0*/  R2UR UR6, R88 ;  /* 0x00000000580672ca */ /* 0x000fe400000e0000 */
[----:B------:R-:W-:Y:S01]  /*9800*/  R2UR UR7, R89 ;  /* 0x00000000590772ca */ /* 0x000fe200000e0000 */
[----:B------:R-:W-:Y:S02]  /*9810*/  VIADD R12, R10, 0x500 ;  /* 0x000005000a0c7836 */ /* 0x000fe40000000000 */
[----:B------:R-:W-:Y:S01]  /*9820*/  IMAD.MOV.U32 R13, RZ, RZ, -0x3ffffff0 ;  /* 0xc0000010ff0d7424 */ /* 0x000fe200078e00ff */
[----:B------:R-:W-:Y:S02]  /*9830*/  WARPGROUP.DEPBAR.LE gsb0, 0x0 ;  /* 0x00008000000079c5 */ /* 0x000fe40000010000 */
[----:B------:R-:W-:-:S07]  /*9840*/  WARPGROUP.ARRIVE ;  /* 0x00000000000079c5 */ /* 0x000fce0000000000 */
[----:B------:R-:W-:Y:S01]  /*9850*/  QGMMA.64x128x32.F32.E4M3.E4M3 R24, R216, gdesc[UR4], R24, gsb0 ;  /* 0x01e00004d8187df3 */ /* 0x000fe20008000818 */
[----:B------:R-:W-:Y:S02]  /*9860*/  R2UR UR6, R12 ;  /* 0x000000000c0672ca */ /* 0x000fe400000e0000 */
[----:B------:R-:W-:Y:S01]  /*9870*/  R2UR UR7, R13 ;  /* 0x000000000d0772ca */ /* 0x000fe200000e0000 */
[----:B------:R-:W-:Y:S02]  /*9880*/  VIADD R10, R10, 0x600 ;  /* 0x000006000a0a7836 */ /* 0x000fe40000000000 */
[----:B------:R-:W-:Y:S01]  /*9890*/  IMAD.MOV.U32 R11, RZ, RZ, -0x3ffffff0 ;  /* 0xc0000010ff0b7424 */ /* 0x000fe200078e00ff */
[----:B------:R-:W1:Y:S04]  /*98a0*/  SHFL.BFLY PT, R0, R7, 0x2, 0x1f ;  /* 0x0c401f0007007f89 */ /* 0x000e6800000e0000 */
[----:B------:R-:W3:Y:S01]  /*98b0*/  SHFL.BFLY PT, R9, R8, 0x2, 0x1f ;  /* 0x0c401f0008097f89 */ /* 0x000ee200000e0000 */
[----:B------:R-:W-:-:S02]  /*98c0*/  WARPGROUP.DEPBAR.LE gsb0, 0x0 ;  /* 0x00008000000079c5 */ /* 0x000fc40000010000 */
[----:B------:R-:W-:-:S06]  /*98d0*/  WARPGROUP.ARRIVE ;  /* 0x00000000000079c5 */ /* 0x000fcc0000000000 */
[----:B------:R-:W-:Y:S01]  /*98e0*/  QGMMA.64x128x32.F32.E4M3.E4M3 R24, R220, gdesc[UR4], R24, gsb0 ;  /* 0x01e00004dc187df3 */ /* 0x000fe20008000818 */
[----:B------:R-:W-:Y:S02]  /*98f0*/  R2UR UR6, R10 ;  /* 0x000000000a0672ca */ /* 0x000fe400000e0000 */
[----:B------:R-:W-:Y:S01]  /*9900*/  R2UR UR7, R11 ;  /* 0x000000000b0772ca */ /* 0x000fe200000e0000 */
[----:B-1----:R-:W-:-:S01]  /*9910*/  FADD.FTZ R0, R0, R7 ;  /* 0x0000000700007221 */ /* 0x002fc20000010000 */
[----:B---3--:R-:W-:-:S04]  /*9920*/  FADD.FTZ R9, R9, R8 ;  /* 0x0000000809097221 */ /* 0x008fc80000010000 */
[----:B------:R-:W1:Y:S04]  /*9930*/  SHFL.BFLY PT, R3, R0, 0x1, 0x1f ;  /* 0x0c201f0000037f89 */ /* 0x000e6800000e0000 */
[----:B------:R-:W0:Y:S01]  /*9940*/  SHFL.BFLY PT, R10, R9, 0x1, 0x1f ;  /* 0x0c201f00090a7f89 */ /* 0x000e2200000e0000 */
[----:B------:R-:W-:Y:S02]  /*9950*/  IMAD.MOV.U32 R7, RZ, RZ, RZ ;  /* 0x000000ffff077224 */ /* 0x000fe400078e00ff */
[----:B-1----:R-:W-:Y:S01]  /*9960*/  FADD.FTZ R13, R0, R3 ;  /* 0x00000003000d7221 */ /* 0x002fe20000010000 */
[----:B0-----:R-:W-:-:S04]  /*9970*/  FADD.FTZ R14, R9, R10 ;  /* 0x0000000a090e7221 */ /* 0x001fc80000010000 */
        /* <DEDUP_REMOVED lines=14> */
[----:B------:R-:W-:-:S02]  /*9a60*/  IMAD.U32 R8, RZ, RZ, UR41 ;  /* 0x00000029ff087e24 */ /* 0x000fc4000f8e00ff */
[----:B------:R-:W-:Y:S02]  /*9a70*/  IMAD.U32 R88, RZ, RZ, UR41 ;  /* 0x00000029ff587e24 */ /* 0x000fe4000f8e00ff */
[----:B0-----:R-:W-:Y:S01]  /*9a80*/  @P2 FMUL.FTZ R9, R10, 0.69314718246459960938 ;  /* 0x3f3172180a092820 */ /* 0x001fe20000410000 */
[----:B------:R-:W-:Y:S01]  /*9a90*/  @P2 FMUL.FTZ R8, R8, 0.69314718246459960938 ;  /* 0x3f31721808082820 */ /* 0x000fe20000410000 */
[----:B------:R-:W-:Y:S01]  /*9aa0*/  @P3 FMUL.FTZ R88, R88, 0.69314718246459960938 ;  /* 0x3f31721858583820 */ /* 0x000fe20000410000 */
[----:B-1----:R-:W-:Y:S01]  /*9ab0*/  @P3 FMUL.FTZ R13, R12, 0.69314718246459960938 ;  /* 0x3f3172180c0d3820 */ /* 0x002fe20000410000 */
[----:B------:R-:W-:Y:S02]  /*9ac0*/  IMAD.MOV.U32 R3, RZ, RZ, -0x800000 ;  /* 0xff800000ff037424 */ /* 0x000fe400078e00ff */
[----:B--2---:R-:W-:Y:S01]  /*9ad0*/  FMUL.FTZ R10, R7, R4 ;  /* 0x00000004070a7220 */ /* 0x004fe20000410000 */
[----:B------:R-:W-:Y:S02]  /*9ae0*/  IMAD.MOV.U32 R0, RZ, RZ, -0x800000 ;  /* 0xff800000ff007424 */ /* 0x000fe400078e00ff */
[----:B------:R-:W-:Y:S01]  /*9af0*/  @P2 FFMA.FTZ R3, R8, R5, R9 ;  /* 0x0000000508032223 */ /* 0x000fe20000010009 */
[----:B------:R-:W-:-:S01]  /*9b00*/  @P3 FFMA.FTZ R0, R88, R6, R13 ;  /* 0x0000000658003223 */ /* 0x000fc2000001000d */
[----:B---3--:R-:W-:Y:S01]  /*9b10*/  FMUL.FTZ R4, R11, R4 ;  /* 0x000000040b047220 */ /* 0x008fe20000410000 */
[----:B------:R-:W-:-:S02]  /*9b20*/  WARPGROUP.DEPBAR.LE gsb0, 0x0 ;  /* 0x00008000000079c5 */ /* 0x000fc40000010000 */
[----:B------:R-:W-:Y:S05]  /*9b30*/  @!P0 BRA `(.L_x_164) ;  /* 0x0000000000048947 */ /* 0x000fea0003800000 */
[----:B------:R-:W-:Y:S01]  /*9b40*/  BPT.TRAP 0x1 ;  /* 0x000000040000795c */ /* 0x000fe20000300000 */
.L_x_164:
[----:B------:R-:W-:Y:S01]  /*9b50*/  VIADD R5, R20, 0x2e860 ;  /* 0x0002e86014057836 */ /* 0x000fe20000000000 */
[----:B------:R-:W-:Y:S01]  /*9b60*/  UIADD3 UR52, UR52, 0x1, URZ ;  /* 0x0000000134347890 */ /* 0x000fe2000fffe03f */
[-C--:B------:R-:W-:Y:S01]  /*9b70*/  FMUL.FTZ R9, R29, R10.reuse ;  /* 0x0000000a1d097220 */ /* 0x080fe20000410000 */
[-C--:B------:R-:W-:Y:S01]  /*9b80*/  FMUL.FTZ R14, R37, R10.reuse ;  /* 0x0000000a250e7220 */ /* 0x080fe20000410000 */
[-C--:B------:R-:W-:Y:S01]  /*9b90*/  FMUL.FTZ R6, R28, R10.reuse ;  /* 0x0000000a1c067220 */ /* 0x080fe20000410000 */
[----:B------:R-:W-:Y:S01]  /*9ba0*/  PRMT R5, R2, 0x654, R5 ;  /* 0x0000065402057816 */ /* 0x000fe20000000005 */
[----:B------:R-:W-:Y:S01]  /*9bb0*/  UISETP.NE.AND UP0, UPT, UR52, 0x2, UPT ;  /* 0x000000023400788c */ /* 0x000fe2000bf05270 */
[-C--:B------:R-:W-:Y:S01]  /*9bc0*/  FMUL.FTZ R37, R40, R10.reuse ;  /* 0x0000000a28257220 */ /* 0x080fe20000410000 */
[-C--:B------:R-:W-:Y:S01]  /*9bd0*/  FMUL.FTZ R90, R56, R10.reuse ;  /* 0x0000000a385a7220 */ /* 0x080fe20000410000 */
[----:B------:R0:W-:Y:S01]  /*9be0*/  SYNCS.ARRIVE.TRANS64.RED.A1T0 RZ, [R5+URZ], RZ ;  /* 0x000000ff05ff79a7 */ /* 0x0001e2000810043f */
        /* <DEDUP_REMOVED lines=28> */
[----:B------:R-:W-:Y:S01]  /*9db0*/  USEL UR4, URZ, 0x1, UP0 ;  /* 0x000000013f047887 */ /* 0x000fe20008000000 */
        /* <DEDUP_REMOVED lines=31> */
[----:B------:R-:W-:Y:S01]  /*9fb0*/  FMUL.FTZ R83, R83, R4 ;  /* 0x0000000453537220 */ /* 0x000fe20000410000 */
[----:B------:R-:W-:-:S02]  /*9fc0*/  UIADD3 UR47, UR47, 0x1, URZ ;  /* 0x000000012f2f7890 */ /* 0x000fc4000fffe03f */
[----:B------:R-:W-:Y:S02]  /*9fd0*/  USEL UR52, UR52, URZ, UP0 ;  /* 0x0000003f34347287 */ /* 0x000fe40008000000 */
[----:B0-----:R-:W-:-:S12]  /*9fe0*/  ULOP3.LUT UR46, UR46, UR4, URZ, 0x3c, !UPT ;  /* 0x000000042e2e7292 */ /* 0x001fd8000f8e3c3f */
.L_x_142:
[----:B------:R-:W0:Y:S01]  /*9ff0*/  S2R R5, SR_CgaCtaId ;  /* 0x0000000000057919 */ /* 0x000e220000008800 */
[----:B------:R-:W-:Y:S01]  /*a000*/  MOV R2, 0x400 ;  /* 0x0000040000027802 */ /* 0x000fe20000000f00 */
[----:B------:R-:W-:Y:S01]  /*a010*/  UISETP.NE.AND UP0, UPT, UR45, URZ, UPT ;  /* 0x0000003f2d00728c */ /* 0x000fe2000bf05270 */
[----:B------:R-:W-:Y:S01]  /*a020*/  BSSY B0, `(.L_x_165) ;  /* 0x00003d9000007945 */ /* 0x000fe20003800000 */
[----:B------:R-:W-:Y:S09]  /*a030*/  BAR.SYNC.DEFER_BLOCKING 0x5, 0x180 ;  /* 0x0146000000007b1d */ /* 0x000ff20000010000 */
[----:B------:R-:W-:Y:S01]  /*a040*/  @!UP0 ULDC UR45, c[0x0][0xad4] ;  /* 0x0002b500002d8ab9 */ /* 0x000fe20000000800 */
[----:B0-----:R-:W-:-:S05]  /*a050*/  LEA R2, R5, R2, 0x18 ;  /* 0x0000000205027211 */ /* 0x001fca00078ec0ff */
[----:B------:R-:W0:Y:S02]  /*a060*/  LDS.128 R32, [R2+0x2e8d0] ;  /* 0x02e8d00002207984 */ /* 0x000e240000000c00 */
[----:B0-----:R-:W-:Y:S02]  /*a070*/  R2UR UR5, R33 ;  /* 0x00000000210572ca */ /* 0x001fe400000e0000 */
[----:B------:R-:W-:Y:S01]  /*a080*/  R2UR UR6, R34 ;  /* 0x00000000220672ca */ /* 0x000fe200000e0000 */
[----:B------:R-:W-:Y:S06]  /*a090*/  BAR.ARV 0x4, 0x180 ;  /* 0x0106000000007b1d */ /* 0x000fec0000002000 */
[----:B------:R-:W-:Y:S08]  /*a0a0*/  @P0 BRA `(.L_x_166) ;  /* 0x0000003000100947 */ /* 0x000ff00003800000 */
[----:B------:R-:W0:Y:S01]  /*a0b0*/  S2R R110, SR_TID.X ;  /* 0x00000000006e7919 */ /* 0x000e220000002100 */
[----:B------:R-:W-:Y:S01]  /*a0c0*/  ULDC.64 UR8, c[0x4][0x38] ;  /* 0x01000e0000087ab9 */ /* 0x000fe20000000a00 */
[----:B------:R-:W2:Y:S01]  /*a0d0*/  LDL R92, [R1+0x44] ;  /* 0x00004400015c7983 */ /* 0x000ea20000100800 */
[----:B------:R-:W-:Y:S01]  /*a0e0*/  USHF.L.U32 UR4, UR36, 0x2, URZ ;  /* 0x0000000224047899 */ /* 0x000fe2000800063f */
[----:B------:R-:W-:Y:S02]  /*a0f0*/  ULDC.64 UR10, c[0x0][0xc00] ;  /* 0x00030000000a7ab9 */ /* 0x000fe40000000a00 */
[----:B------:R-:W3:Y:S01]  /*a100*/  LDL R112, [R1+0x40] ;  /* 0x0000400001707983 */ /* 0x000ee20000100800 */
[----:B0-----:R-:W-:-:S05]  /*a110*/  IMAD.SHL.U32 R4, R110, 0x4, RZ ;  /* 0x000000046e047824 */ /* 0x001fca00078e00ff */
[----:B------:R-:W-:Y:S01]  /*a120*/  LOP3.LUT R4, R4, 0xc, RZ, 0xc0, !PT ;  /* 0x0000000c04047812 */ /* 0x000fe200078ec0ff */
[----:B------:R-:W-:Y:S03]  /*a130*/  BAR.SYNC.DEFER_BLOCKING 0x1, 0x100 ;  /* 0x0044000000007b1d */ /* 0x000fe60000010000 */
[----:B------:R-:W-:-:S05]  /*a140*/  IADD3 R4, P0, R4, UR8, RZ ;  /* 0x0000000804047c10 */ /* 0x000fca000ff1e0ff */
[----:B------:R-:W-:-:S05]  /*a150*/  IMAD.X R5, RZ, RZ, UR9, P0 ;  /* 0x00000009ff057e24 */ /* 0x000fca00080e06ff */
[----:B------:R0:W4:Y:S01]  /*a160*/  LDG.E.CONSTANT R24, desc[UR50][R4.64] ;  /* 0x0000003204187981 */ /* 0x000122000c1e9900 */
[----:B------:R-:W-:-:S04]  /*a170*/  LOP3.LUT P0, R25, R110, 0x3, RZ, 0xc0, !PT ;  /* 0x000000036e197812 */ /* 0x000fc8000780c0ff */
[----:B------:R-:W-:-:S04]  /*a180*/  ISETP.EQ.OR P0, PT, R25, 0x3, !P0 ;  /* 0x000000031900780c */ /* 0x000fc80004702670 */
[----:B------:R-:W-:Y:S01]  /*a190*/  SEL R113, R47, R20, P0 ;  /* 0x000000142f717207 */ /* 0x000fe20000000000 */
[----:B0-----:R-:W0:Y:S01]  /*a1a0*/  S2R R5, SR_SWINHI ;  /* 0x0000000000057919 */ /* 0x001e220000002f00 */
        /* <DEDUP_REMOVED lines=16> */
[----:B------:R-:W-:-:S02]  /*a2b0*/  MOV R20, R2 ;  /* 0x0000000200147202 */ /* 0x000fc40000000f00 */
[----:B0-----:R-:W-:Y:S02]  /*a2c0*/  MOV R21, R5 ;  /* 0x0000000500157202 */ /* 0x001fe40000000f00 */
        /* <DEDUP_REMOVED lines=46> */
[----:B------:R-:W-:Y:S01]  /*a5b0*/  SEL R63, R86, R87, P0 ;  /* 0x00000057563f7207 */ /* 0x000fe20000000000 */
[----:B------:R-:W-:-:S02]  /*a5c0*/  USHF.L.U64.HI UR12, UR36, 0x2, UR37 ;  /* 0x00000002240c7899 */ /* 0x000fc40008010225 */
[----:B------:R-:W-:-:S04]  /*a5d0*/  UIADD3 UR7, UP0, UR4, UR10, URZ ;  /* 0x0000000a04077290 */ /* 0x000fc8000ff1e03f */
[----:B------:R-:W-:Y:S01]  /*a5e0*/  UIADD3.X UR8, UR12, UR11, URZ, UP0, !UPT ;  /* 0x0000000b0c087290 */ /* 0x000fe200087fe43f */
[----:B--2---:R-:W-:-:S03]  /*a5f0*/  IMAD.WIDE R8, R92, 0x2, R20 ;  /* 0x000000025c087825 */ /* 0x004fc600078e0214 */
[----:B------:R-:W-:-:S04]  /*a600*/  IADD3 R55, P6, R8, 0x20, RZ ;  /* 0x0000002008377810 */ /* 0x000fc80007fde0ff */
[----:B------:R-:W-:Y:S02]  /*a610*/  LOP3.LUT R4, R55, 0x380, RZ, 0xc0, !PT ;  /* 0x0000038037047812 */ /* 0x000fe400078ec0ff */
[----:B------:R-:W-:Y:S02]  /*a620*/  IADD3 R67, P1, R8, 0x40, RZ ;  /* 0x0000004008437810 */ /* 0x000fe40007f3e0ff */
[----:B------:R-:W-:Y:S02]  /*a630*/  SHF.R.U64 R4, R4, 0x3, RZ ;  /* 0x0000000304047819 */ /* 0x000fe400000012ff */
[C---:B------:R-:W-:Y:S02]  /*a640*/  IADD3 R75, P3, R8.reuse, 0x4000, RZ ;  /* 0x00004000084b7810 */ /* 0x040fe40007f7e0ff */
[----:B------:R-:W-:Y:S02]  /*a650*/  IADD3 R79, P4, R8, 0x4020, RZ ;  /* 0x00004020084f7810 */ /* 0x000fe40007f9e0ff */
[----:B------:R-:W-:-:S02]  /*a660*/  LOP3.LUT R6, R67, 0x380, RZ, 0xc0, !PT ;  /* 0x0000038043067812 */ /* 0x000fc400078ec0ff */
[----:B------:R-:W-:Y:S02]  /*a670*/  LOP3.LUT R14, R4, R55, RZ, 0x3c, !PT ;  /* 0x00000037040e7212 */ /* 0x000fe400078e3cff */
[----:B------:R-:W-:Y:S02]  /*a680*/  LOP3.LUT R4, R75, 0x380, RZ, 0xc0, !PT ;  /* 0x000003804b047812 */ /* 0x000fe400078ec0ff */
[C---:B------:R-:W-:Y:S02]  /*a690*/  LOP3.LUT R53, R8.reuse, 0x380, RZ, 0xc0, !PT ;  /* 0x0000038008357812 */ /* 0x040fe400078ec0ff */
[----:B------:R-:W-:Y:S02]  /*a6a0*/  IADD3 R83, P5, R8, 0x4040, RZ ;  /* 0x0000404008537810 */ /* 0x000fe40007fbe0ff */
[----:B------:R-:W-:Y:S02]  /*a6b0*/  SHF.R.U64 R6, R6, 0x3, RZ ;  /* 0x0000000306067819 */ /* 0x000fe400000012ff */
[----:B------:R-:W-:Y:S01]  /*a6c0*/  LOP3.LUT R34, R79, 0x380, RZ, 0xc0, !PT ;  /* 0x000003804f227812 */ /* 0x000fe200078ec0ff */
[----:B------:R-:W-:Y:S01]  /*a6d0*/  IMAD.X R15, RZ, RZ, R9, P6 ;  /* 0x000000ffff0f7224 */ /* 0x000fe200030e0609 */
[----:B------:R-:W-:-:S02]  /*a6e0*/  IADD3 R71, P2, R8, 0x60, RZ ;  /* 0x0000006008477810 */ /* 0x000fc40007f5e0ff */
[----:B------:R-:W-:Y:S02]  /*a6f0*/  SHF.R.U64 R4, R4, 0x3, RZ ;  /* 0x0000000304047819 */ /* 0x000fe400000012ff */
[----:B------:R-:W-:Y:S01]  /*a700*/  SHF.R.U64 R53, R53, 0x3, RZ ;  /* 0x0000000335357819 */ /* 0x000fe200000012ff */
[----:B------:R-:W-:Y:S01]  /*a710*/  IMAD.X R7, RZ, RZ, R9, P3 ;  /* 0x000000ffff077224 */ /* 0x000fe200018e0609 */
[----:B------:R-:W-:Y:S02]  /*a720*/  IADD3 R54, P6, R8, 0x4060, RZ ;  /* 0x0000406008367810 */ /* 0x000fe40007fde0ff */
[----:B------:R-:W-:Y:S02]  /*a730*/  LOP3.LUT R10, R6, R67, RZ, 0x3c, !PT ;  /* 0x00000043060a7212 */ /* 0x000fe400078e3cff */
[----:B------:R-:W-:Y:S02]  /*a740*/  LOP3.LUT R52, R83, 0x380, RZ, 0xc0, !PT ;  /* 0x0000038053347812 */ /* 0x000fe400078ec0ff */
[----:B------:R-:W-:-:S02]  /*a750*/  SHF.R.U64 R34, R34, 0x3, RZ ;  /* 0x0000000322227819 */ /* 0x000fc400000012ff */
[----:B------:R-:W-:Y:S02]  /*a760*/  LOP3.LUT R12, R71, 0x380, RZ, 0xc0, !PT ;  /* 0x00000380470c7812 */ /* 0x000fe400078ec0ff */
[----:B------:R-:W-:Y:S02]  /*a770*/  LOP3.LUT R6, R4, R75, RZ, 0x3c, !PT ;  /* 0x0000004b04067212 */ /* 0x000fe400078e3cff */
[----:B------:R-:W-:Y:S02]  /*a780*/  LOP3.LUT R8, R53, R8, RZ, 0x3c, !PT ;  /* 0x0000000835087212 */ /* 0x000fe400078e3cff */
[----:B------:R-:W-:Y:S02]  /*a790*/  LOP3.LUT R53, R54, 0x380, RZ, 0xc0, !PT ;  /* 0x0000038036357812 */ /* 0x000fe400078ec0ff */
[----:B------:R-:W-:Y:S02]  /*a7a0*/  SHF.R.U64 R52, R52, 0x3, RZ ;  /* 0x0000000334347819 */ /* 0x000fe400000012ff */
[----:B------:R-:W-:-:S02]  /*a7b0*/  LOP3.LUT R98, R34, R79, RZ, 0x3c, !PT ;  /* 0x0000004f22627212 */ /* 0x000fc400078e3cff */
[----:B------:R-:W-:Y:S02]  /*a7c0*/  SHF.R.U64 R12, R12, 0x3, RZ ;  /* 0x000000030c0c7819 */ /* 0x000fe400000012ff */
[----:B------:R-:W-:Y:S01]  /*a7d0*/  MOV R34, R6 ;  /* 0x0000000600227202 */ /* 0x000fe20000000f00 */
[--C-:B------:R-:W-:Y:S01]  /*a7e0*/  IMAD.X R99, RZ, RZ, R9.reuse, P4 ;  /* 0x000000ffff637224 */ /* 0x100fe200020e0609 */
[----:B----4-:R-:W-:Y:S01]  /*a7f0*/  LOP3.LUT R6, R24, 0x2, RZ, 0x3c, !PT ;  /* 0x0000000218067812 */ /* 0x010fe200078e3cff */
[--C-:B------:R-:W-:Y:S01]  /*a800*/  IMAD.X R11, RZ, RZ, R9.reuse, P1 ;  /* 0x000000ffff0b7224 */ /* 0x100fe200008e0609 */
[----:B------:R-:W-:Y:S01]  /*a810*/  SHF.R.U64 R53, R53, 0x3, RZ ;  /* 0x0000000335357819 */ /* 0x000fe200000012ff */
[--C-:B------:R-:W-:Y:S01]  /*a820*/  IMAD.X R5, RZ, RZ, R9.reuse, P5 ;  /* 0x000000ffff057224 */ /* 0x100fe200028e0609 */
[----:B------:R-:W-:Y:S01]  /*a830*/  LOP3.LUT R4, R52, R83, RZ, 0x3c, !PT ;  /* 0x0000005334047212 */ /* 0x000fe200078e3cff */
[--C-:B------:R-:W-:Y:S01]  /*a840*/  IMAD.X R13, RZ, RZ, R9.reuse, P2 ;  /* 0x000000ffff0d7224 */ /* 0x100fe200010e0609 */
[----:B------:R-:W-:Y:S01]  /*a850*/  LOP3.LUT R12, R12, R71, RZ, 0x3c, !PT ;  /* 0x000000470c0c7212 */ /* 0x000fe200078e3cff */
[----:B------:R-:W-:Y:S01]  /*a860*/  IMAD.X R101, RZ, RZ, R9, P6 ;  /* 0x000000ffff657224 */ /* 0x000fe200030e0609 */
[----:B------:R-:W-:Y:S01]  /*a870*/  LOP3.LUT R100, R53, R54, RZ, 0x3c, !PT ;  /* 0x0000003635647212 */ /* 0x000fe200078e3cff */
[----:B------:R-:W-:Y:S01]  /*a880*/  SHFL.IDX PT, R52, R117, R24, 0x1c1f ;  /* 0x001c1f1875347589 */ /* 0x000fe200000e0000 */
[----:B------:R-:W-:-:S03]  /*a890*/  MOV R98, R98 ;  /* 0x0000006200627202 */ /* 0x000fc60000000f00 */
[----:B------:R-:W0:Y:S01]  /*a8a0*/  SHFL.IDX PT, R45, R45, R6, 0x1c1f ;  /* 0x001c1f062d2d7589 */ /* 0x000e2200000e0000 */
[----:B------:R-:W-:Y:S02]  /*a8b0*/  MOV R10, R10 ;  /* 0x0000000a000a7202 */ /* 0x000fe40000000f00 */
[----:B------:R-:W-:Y:S01]  /*a8c0*/  MOV R99, R4 ;  /* 0x0000000400637202 */ /* 0x000fe20000000f00 */
[----:B------:R-:W-:Y:S01]  /*a8d0*/  SHFL.IDX PT, R54, R113, R24, 0x1c1f ;  /* 0x001c1f1871367589 */ /* 0x000fe200000e0000 */
[----:B------:R-:W-:-:S03]  /*a8e0*/  MOV R11, R12 ;  /* 0x0000000c000b7202 */ /* 0x000fc60000000f00 */
[----:B------:R-:W-:Y:S01]  /*a8f0*/  SHFL.IDX PT, R64, R91, R24, 0x1c1f ;  /* 0x001c1f185b407589 */ /* 0x000fe200000e0000 */
[----:B------:R-:W-:-:S03]  /*a900*/  MOV R8, R8 ;  /* 0x0000000800087202 */ /* 0x000fc60000000f00 */
[----:B------:R-:W1:Y:S01]  /*a910*/  SHFL.IDX PT, R47, R47, R6, 0x1c1f ;  /* 0x001c1f062f2f7589 */ /* 0x000e6200000e0000 */
[----:B------:R-:W-:-:S03]  /*a920*/  MOV R9, R14 ;  /* 0x0000000e00097202 */ /* 0x000fc60000000f00 */
[----:B------:R-:W-:Y:S01]  /*a930*/  SHFL.IDX PT, R94, R147, R24, 0x1c1f ;  /* 0x001c1f18935e7589 */ /* 0x000fe200000e0000 */
[----:B------:R-:W-:-:S03]  /*a940*/  MOV R100, R100 ;  /* 0x0000006400647202 */ /* 0x000fc60000000f00 */
[----:B------:R-:W-:Y:S04]  /*a950*/  SHFL.IDX PT, R90, R143, R24, 0x1c1f ;  /* 0x001c1f188f5a7589 */ /* 0x000fe800000e0000 */
[----:B------:R-:W-:Y:S04]  /*a960*/  SHFL.IDX PT, R56, R97, R24, 0x1c1f ;  /* 0x001c1f1861387589 */ /* 0x000fe800000e0000 */
[----:B------:R-:W-:Y:S04]  /*a970*/  SHFL.IDX PT, R76, R63, R24, 0x1c1f ;  /* 0x001c1f183f4c7589 */ /* 0x000fe800000e0000 */
[----:B------:R-:W-:Y:S04]  /*a980*/  SHFL.IDX PT, R25, R25, R6, 0x1c1f ;  /* 0x001c1f0619197589 */ /* 0x000fe800000e0000 */
[----:B------:R-:W-:Y:S04]  /*a990*/  SHFL.IDX PT, R91, R26, R6, 0x1c1f ;  /* 0x001c1f061a5b7589 */ /* 0x000fe800000e0000 */
[----:B------:R-:W2:Y:S04]  /*a9a0*/  SHFL.IDX PT, R77, R77, R6, 0x1c1f ;  /* 0x001c1f064d4d7589 */ /* 0x000ea800000e0000 */
[----:B------:R-:W4:Y:S04]  /*a9b0*/  SHFL.IDX PT, R49, R49, R6, 0x1c1f ;  /* 0x001c1f0631317589 */ /* 0x000f2800000e0000 */
[----:B------:R-:W-:Y:S04]  /*a9c0*/  SHFL.IDX PT, R4, R149, R24, 0x1c1f ;  /* 0x001c1f1895047589 */ /* 0x000fe800000e0000 */
[----:B------:R-:W-:Y:S04]  /*a9d0*/  SHFL.IDX PT, R86, R139, R24, 0x1c1f ;  /* 0x001c1f188b567589 */ /* 0x000fe800000e0000 */
[----:B------:R-:W-:Y:S04]  /*a9e0*/  SHFL.IDX PT, R74, R127, R24, 0x1c1f ;  /* 0x001c1f187f4a7589 */ /* 0x000fe800000e0000 */
[----:B------:R-:W-:Y:S04]  /*a9f0*/  SHFL.IDX PT, R53, R115, R24, 0x1c1f ;  /* 0x001c1f1873357589 */ /* 0x000fe800000e0000 */
[----:B------:R-:W3:Y:S04]  /*aa00*/  SHFL.IDX PT, R27, R27, R6, 0x1c1f ;  /* 0x001c1f061b1b7589 */ /* 0x000ee800000e0000 */
[----:B------:R-:W-:Y:S04]  /*aa10*/  SHFL.IDX PT, R87, R28, R6, 0x1c1f ;  /* 0x001c1f061c577589 */ /* 0x000fe800000e0000 */
[----:B------:R-:W-:Y:S04]  /*aa20*/  SHFL.IDX PT, R75, R33, R6, 0x1c1f ;  /* 0x001c1f06214b7589 */ /* 0x000fe800000e0000 */
[----:B------:R-:W3:Y:S04]  /*aa30*/  SHFL.IDX PT, R44, R44, R6, 0x1c1f ;  /* 0x001c1f062c2c7589 */ /* 0x000ee800000e0000 */
[----:B------:R-:W-:Y:S04]  /*aa40*/  SHFL.IDX PT, R5, R145, R24, 0x1c1f ;  /* 0x001c1f1891057589 */ /* 0x000fe800000e0000 */
[----:B------:R-:W-:Y:S04]  /*aa50*/  SHFL.IDX PT, R82, R135, R24, 0x1c1f ;  /* 0x001c1f1887527589 */ /* 0x000fe800000e0000 */
[----:B------:R-:W-:Y:S04]  /*aa60*/  SHFL.IDX PT, R55, R111, R24, 0x1c1f ;  /* 0x001c1f186f377589 */ /* 0x000fe800000e0000 */
[----:B------:R-:W-:Y:S04]  /*aa70*/  SHFL.IDX PT, R65, R65, R24, 0x1c1f ;  /* 0x001c1f1841417589 */ /* 0x000fe800000e0000 */
[----:B------:R-:W-:Y:S04]  /*aa80*/  SHFL.IDX PT, R104, R69, R24, 0x1c1f ;  /* 0x001c1f1845687589 */ /* 0x000fe800000e0000 */
[----:B------:R-:W-:Y:S04]  /*aa90*/  SHFL.IDX PT, R108, R59, R24, 0x1c1f ;  /* 0x001c1f183b6c7589 */ /* 0x000fe800000e0000 */
[----:B------:R-:W3:Y:S04]  /*aaa0*/  SHFL.IDX PT, R12, R29, R6, 0x1c1f ;  /* 0x001c1f061d0c7589 */ /* 0x000ee800000e0000 */
[----:B------:R-:W-:Y:S04]  /*aab0*/  SHFL.IDX PT, R83, R30, R6, 0x1c1f ;  /* 0x001c1f061e537589 */ /* 0x000fe800000e0000 */
[----:B------:R-:W3:Y:S04]  /*aac0*/  SHFL.IDX PT, R26, R43, R6, 0x1c1f ;  /* 0x001c1f062b1a7589 */ /* 0x000ee800000e0000 */
[----:B------:R-:W3:Y:S04]  /*aad0*/  SHFL.IDX PT, R68, R50, R6, 0x1c1f ;  /* 0x001c1f0632447589 */ /* 0x000ee800000e0000 */
[----:B------:R-:W-:Y:S04]  /*aae0*/  SHFL.IDX PT, R7, R141, R24, 0x1c1f ;  /* 0x001c1f188d077589 */ /* 0x000fe800000e0000 */
[----:B------:R-:W-:Y:S04]  /*aaf0*/  SHFL.IDX PT, R58, R129, R24, 0x1c1f ;  /* 0x001c1f18813a7589 */ /* 0x000fe800000e0000 */
[----:B------:R-:W-:Y:S04]  /*ab00*/  SHFL.IDX PT, R66, R119, R24, 0x1c1f ;  /* 0x001c1f1877427589 */ /* 0x000fe800000e0000 */
[----:B------:R-:W-:Y:S04]  /*ab10*/  SHFL.IDX PT, R57, R57, R24, 0x1c1f ;  /* 0x001c1f1839397589 */ /* 0x000fe800000e0000 */
[----:B------:R-:W-:Y:S04]  /*ab20*/  SHFL.IDX PT, R61, R61, R24, 0x1c1f ;  /* 0x001c1f183d3d7589 */ /* 0x000fe800000e0000 */
[----:B------:R-:W3:Y:S04]  /*ab30*/  SHFL.IDX PT, R32, R32, R6, 0x1c1f ;  /* 0x001c1f0620207589 */ /* 0x000ee800000e0000 */
[----:B------:R-:W-:Y:S04]  /*ab40*/  SHFL.IDX PT, R59, R40, R6, 0x1c1f ;  /* 0x001c1f06283b7589 */ /* 0x000fe800000e0000 */
[----:B------:R0:W-:Y:S04]  /*ab50*/  SHFL.IDX PT, R69, R39, R6, 0x1c1f ;  /* 0x001c1f0627457589 */ /* 0x0001e800000e0000 */
[----:B------:R-:W3:Y:S04]  /*ab60*/  SHFL.IDX PT, R28, R46, R6, 0x1c1f ;  /* 0x001c1f062e1c7589 */ /* 0x000ee800000e0000 */
[----:B------:R-:W3:Y:S04]  /*ab70*/  SHFL.IDX PT, R30, R48, R6, 0x1c1f ;  /* 0x001c1f06301e7589 */ /* 0x000ee800000e0000 */
[----:B------:R-:W-:Y:S04]  /*ab80*/  SHFL.IDX PT, R13, R137, R24, 0x1c1f ;  /* 0x001c1f18890d7589 */ /* 0x000fe800000e0000 */
        /* <DEDUP_REMOVED lines=9> */
[----:B------:R-:W3:Y:S04]  /*ac20*/  SHFL.IDX PT, R36, R36, R6, 0x1c1f ;  /* 0x001c1f0624247589 */ /* 0x000ee800000e0000 */
[----:B------:R-:W3:Y:S04]  /*ac30*/  SHFL.IDX PT, R63, R51, R6, 0x1c1f ;  /* 0x001c1f06333f7589 */ /* 0x000ee800000e0000 */
[----:B------:R-:W3:Y:S04]  /*ac40*/  SHFL.IDX PT, R103, R103, R6, 0x1c1f ;  /* 0x001c1f0667677589 */ /* 0x000ee800000e0000 */
[----:B------:R-:W3:Y:S04]  /*ac50*/  SHFL.IDX PT, R15, R37, R6, 0x1c1f ;  /* 0x001c1f06250f7589 */ /* 0x000ee800000e0000 */
[----:B------:R-:W3:Y:S04]  /*ac60*/  SHFL.IDX PT, R73, R38, R6, 0x1c1f ;  /* 0x001c1f0626497589 */ /* 0x000ee800000e0000 */
[----:B------:R-:W3:Y:S04]  /*ac70*/  SHFL.IDX PT, R24, R42, R6, 0x1c1f ;  /* 0x001c1f062a187589 */ /* 0x000ee800000e0000 */
[----:B------:R-:W3:Y:S04]  /*ac80*/  SHFL.IDX PT, R31, R31, R6, 0x1c1f ;  /* 0x001c1f061f1f7589 */ /* 0x000ee800000e0000 */
[----:B------:R-:W3:Y:S04]  /*ac90*/  SHFL.IDX PT, R71, R93, R6, 0x1c1f ;  /* 0x001c1f065d477589 */ /* 0x000ee800000e0000 */
[----:B------:R1:W3:Y:S04]  /*aca0*/  SHFL.IDX PT, R29, R41, R6, 0x1c1f ;  /* 0x001c1f06291d7589 */ /* 0x0002e800000e0000 */
[----:B------:R3:W3:Y:S04]  /*acb0*/  SHFL.IDX PT, R102, R85, R6, 0x1c1f ;  /* 0x001c1f0655667589 */ /* 0x0006e800000e0000 */
[----:B------:R-:W-:Y:S04]  /*acc0*/  SHFL.IDX PT, R107, R107, R6, 0x1c1f ;  /* 0x001c1f066b6b7589 */ /* 0x000fe800000e0000 */
[----:B------:R3:W3:Y:S04]  /*acd0*/  SHFL.IDX PT, R106, R81, R6, 0x1c1f ;  /* 0x001c1f06516a7589 */ /* 0x0006e800000e0000 */
[----:B------:R3:W3:Y:S01]  /*ace0*/  SHFL.IDX PT, R109, R109, R6, 0x1c1f ;  /* 0x001c1f066d6d7589 */ /* 0x0006e200000e0000 */
[----:B0-----:R-:W-:-:S02]  /*acf0*/  SEL R39, R52, R45, P0 ;  /* 0x0000002d34277207 */ /* 0x001fc40000000000 */
[----:B-1----:R-:W-:Y:S02]  /*ad00*/  SEL R41, R45, R52, P0 ;  /* 0x000000342d297207 */ /* 0x002fe40000000000 */
[----:B------:R-:W-:Y:S02]  /*ad10*/  SEL R43, R54, R47, P0 ;  /* 0x0000002f362b7207 */ /* 0x000fe40000000000 */
[----:B------:R-:W-:Y:S02]  /*ad20*/  SEL R45, R47, R54, P0 ;  /* 0x000000362f2d7207 */ /* 0x000fe40000000000 */
[----:B--2---:R-:W-:Y:S02]  /*ad30*/  SEL R33, R76, R77, P0 ;  /* 0x0000004d4c217207 */ /* 0x004fe40000000000 */
[----:B------:R-:W-:Y:S02]  /*ad40*/  SEL R37, R77, R76, P0 ;  /* 0x0000004c4d257207 */ /* 0x000fe40000000000 */
[----:B------:R-:W-:-:S02]  /*ad50*/  SEL R96, R94, R25, P0 ;  /* 0x000000195e607207 */ /* 0x000fc40000000000 */
[----:B------:R-:W-:Y:S02]  /*ad60*/  SEL R92, R90, R91, P0 ;  /* 0x0000005b5a5c7207 */ /* 0x000fe40000000000 */
[----:B----4-:R-:W-:Y:S02]  /*ad70*/  SEL R47, R56, R49, P0 ;  /* 0x00000031382f7207 */ /* 0x010fe40000000000 */
[----:B------:R-:W-:Y:S02]  /*ad80*/  SEL R94, R25, R94, P0 ;  /* 0x0000005e195e7207 */ /* 0x000fe40000000000 */
[----:B---3--:R-:W-:Y:S02]  /*ad90*/  SEL R97, R4, R27, P0 ;  /* 0x0000001b04617207 */ /* 0x008fe40000000000 */
        /* <DEDUP_REMOVED lines=37> */
[----:B------:R-:W-:-:S02]  /*aff0*/  F2FP.BF16.F32.PACK_AB R4, R97, R96 ;  /* 0x000000606104723e */ /* 0x000fc400000010ff */
[----:B------:R-:W-:Y:S02]  /*b000*/  F2FP.BF16.F32.PACK_AB R5, R39, R38 ;  /* 0x000000262705723e */ /* 0x000fe400000010ff */
[----:B------:R-:W-:Y:S02]  /*b010*/  F2FP.BF16.F32.PACK_AB R6, R95, R94 ;  /* 0x0000005e5f06723e */ /* 0x000fe400000010ff */
[----:B------:R-:W-:Y:S02]  /*b020*/  F2FP.BF16.F32.PACK_AB R7, R41, R40 ;  /* 0x000000282907723e */ /* 0x000fe400000010ff */
[----:B------:R-:W-:Y:S02]  /*b030*/  SEL R80, R78, R31, P0 ;  /* 0x0000001f4e507207 */ /* 0x000fe40000000000 */
[----:B------:R-:W-:Y:S02]  /*b040*/  SEL R55, R64, R71, P0 ;  /* 0x0000004740377207 */ /* 0x000fe40000000000 */
[----:B------:R-:W-:-:S02]  /*b050*/  SEL R57, R71, R64, P0 ;  /* 0x0000004047397207 */ /* 0x000fc40000000000 */
[----:B------:R-:W-:Y:S02]  /*b060*/  SEL R72, R73, R72, P0 ;  /* 0x0000004849487207 */ /* 0x000fe40000000000 */
[----:B------:R-:W-:Y:S02]  /*b070*/  SEL R67, R24, R67, P0 ;  /* 0x0000004318437207 */ /* 0x000fe40000000000 */
[----:B------:R-:W-:Y:S02]  /*b080*/  F2FP.BF16.F32.PACK_AB R12, R93, R92 ;  /* 0x0000005c5d0c723e */ /* 0x000fe400000010ff */
[----:B------:R-:W-:Y:S02]  /*b090*/  F2FP.BF16.F32.PACK_AB R13, R43, R42 ;  /* 0x0000002a2b0d723e */ /* 0x000fe400000010ff */
[----:B------:R-:W-:Y:S02]  /*b0a0*/  F2FP.BF16.F32.PACK_AB R14, R91, R90 ;  /* 0x0000005a5b0e723e */ /* 0x000fe400000010ff */
[----:B------:R-:W-:-:S02]  /*b0b0*/  F2FP.BF16.F32.PACK_AB R15, R45, R44 ;  /* 0x0000002c2d0f723e */ /* 0x000fc400000010ff */
[----:B------:R-:W-:Y:S02]  /*b0c0*/  SEL R78, R31, R78, P0 ;  /* 0x0000004e1f4e7207 */ /* 0x000fe40000000000 */
[----:B------:R-:W-:Y:S02]  /*b0d0*/  SEL R71, R62, R29, P0 ;  /* 0x0000001d3e477207 */ /* 0x000fe40000000000 */
[----:B------:R-:W-:Y:S02]  /*b0e0*/  SEL R73, R29, R62, P0 ;  /* 0x0000003e1d497207 */ /* 0x000fe40000000000 */
[----:B------:R-:W-:Y:S02]  /*b0f0*/  F2FP.BF16.F32.PACK_AB R24, R89, R88 ;  /* 0x000000585918723e */ /* 0x000fe400000010ff */
[----:B------:R-:W-:Y:S02]  /*b100*/  F2FP.BF16.F32.PACK_AB R25, R47, R46 ;  /* 0x0000002e2f19723e */ /* 0x000fe400000010ff */
[----:B------:R-:W-:-:S02]  /*b110*/  F2FP.BF16.F32.PACK_AB R26, R87, R86 ;  /* 0x00000056571a723e */ /* 0x000fc400000010ff */
[----:B------:R-:W-:Y:S02]  /*b120*/  F2FP.BF16.F32.PACK_AB R27, R49, R48 ;  /* 0x00000030311b723e */ /* 0x000fe400000010ff */
[----:B------:R-:W-:Y:S02]  /*b130*/  F2FP.BF16.F32.PACK_AB R28, R85, R84 ;  /* 0x00000054551c723e */ /* 0x000fe400000010ff */
[----:B------:R-:W-:Y:S02]  /*b140*/  F2FP.BF16.F32.PACK_AB R29, R51, R50 ;  /* 0x00000032331d723e */ /* 0x000fe400000010ff */
[----:B------:R-:W-:Y:S02]  /*b150*/  F2FP.BF16.F32.PACK_AB R30, R83, R82 ;  /* 0x00000052531e723e */ /* 0x000fe400000010ff */
[----:B------:R-:W-:Y:S01]  /*b160*/  F2FP.BF16.F32.PACK_AB R31, R53, R52 ;  /* 0x00000034351f723e */ /* 0x000fe200000010ff */
[----:B------:R0:W-:Y:S01]  /*b170*/  STSM.16.M88.4 [R8], R4 ;  /* 0x0000000408007844 */ /* 0x0001e20000000200 */
[----:B------:R-:W-:-:S02]  /*b180*/  SEL R58, R101, R102, P0 ;  /* 0x00000066653a7207 */ /* 0x000fc40000000000 */
[----:B------:R-:W-:Y:S01]  /*b190*/  SEL R60, R102, R101, P0 ;  /* 0x00000065663c7207 */ /* 0x000fe20000000000 */
[----:B------:R1:W-:Y:S01]  /*b1a0*/  STSM.16.M88.4 [R9], R12 ;  /* 0x0000000c09007844 */ /* 0x0003e20000000200 */
[----:B------:R-:W-:Y:S02]  /*b1b0*/  SEL R62, R105, R106, P0 ;  /* 0x0000006a693e7207 */ /* 0x000fe40000000000 */
[----:B------:R-:W-:Y:S01]  /*b1c0*/  SEL R64, R106, R105, P0 ;  /* 0x000000696a407207 */ /* 0x000fe20000000000 */
[----:B------:R2:W-:Y:S01]  /*b1d0*/  STSM.16.M88.4 [R10], R24 ;  /* 0x000000180a007844 */ /* 0x0005e20000000200 */
[----:B------:R-:W-:Y:S02]  /*b1e0*/  SEL R63, R104, R107, P0 ;  /* 0x0000006b683f7207 */ /* 0x000fe40000000000 */
[----:B------:R-:W-:Y:S01]  /*b1f0*/  SEL R65, R107, R104, P0 ;  /* 0x000000686b417207 */ /* 0x000fe20000000000 */
[----:B------:R3:W-:Y:S01]  /*b200*/  STSM.16.M88.4 [R11], R28 ;  /* 0x0000001c0b007844 */ /* 0x0007e20000000200 */
[----:B------:R-:W-:-:S02]  /*b210*/  SEL R32, R108, R109, P0 ;  /* 0x0000006d6c207207 */ /* 0x000fc40000000000 */
[----:B------:R-:W-:Y:S02]  /*b220*/  SEL R36, R109, R108, P0 ;  /* 0x0000006c6d247207 */ /* 0x000fe40000000000 */
[----:B0-----:R-:W-:Y:S02]  /*b230*/  F2FP.BF16.F32.PACK_AB R4, R81, R80 ;  /* 0x000000505104723e */ /* 0x001fe400000010ff */
[----:B------:R-:W-:Y:S02]  /*b240*/  F2FP.BF16.F32.PACK_AB R5, R55, R54 ;  /* 0x000000363705723e */ /* 0x000fe400000010ff */
[----:B------:R-:W-:Y:S02]  /*b250*/  F2FP.BF16.F32.PACK_AB R6, R79, R78 ;  /* 0x0000004e4f06723e */ /* 0x000fe400000010ff */
[----:B------:R-:W-:Y:S02]  /*b260*/  F2FP.BF16.F32.PACK_AB R7, R57, R56 ;  /* 0x000000383907723e */ /* 0x000fe400000010ff */
[----:B------:R-:W-:-:S02]  /*b270*/  F2FP.BF16.F32.PACK_AB R8, R77, R76 ;  /* 0x0000004c4d08723e */ /* 0x000fc400000010ff */
[----:B-1----:R-:W-:Y:S02]  /*b280*/  F2FP.BF16.F32.PACK_AB R9, R59, R58 ;  /* 0x0000003a3b09723e */ /* 0x002fe400000010ff */
[----:B--2---:R-:W-:Y:S02]  /*b290*/  F2FP.BF16.F32.PACK_AB R10, R75, R74 ;  /* 0x0000004a4b0a723e */ /* 0x004fe400000010ff */
[----:B---3--:R-:W-:Y:S02]  /*b2a0*/  F2FP.BF16.F32.PACK_AB R11, R61, R60 ;  /* 0x0000003c3d0b723e */ /* 0x008fe400000010ff */
        /* <DEDUP_REMOVED lines=8> */
[----:B------:R-:W-:Y:S04]  /*b330*/  STSM.16.M88.4 [R34], R4 ;  /* 0x0000000422007844 */ /* 0x000fe80000000200 */
[----:B------:R0:W-:Y:S04]  /*b340*/  STSM.16.M88.4 [R98], R8 ;  /* 0x0000000862007844 */ /* 0x0001e80000000200 */
[----:B------:R1:W-:Y:S04]  /*b350*/  STSM.16.M88.4 [R99], R12 ;  /* 0x0000000c63007844 */ /* 0x0003e80000000200 */
[----:B------:R2:W-:Y:S01]  /*b360*/  STSM.16.M88.4 [R100], R24 ;  /* 0x0000001864007844 */ /* 0x0005e20000000200 */
[----:B------:R-:W-:Y:S01]  /*b370*/  BAR.SYNC.DEFER_BLOCKING 0x1, 0x100 ;  /* 0x0044000000007b1d */ /* 0x000fe20000010000 */
[----:B------:R-:W-:-:S04]  /*b380*/  ISETP.NE.U32.AND P0, PT, RZ, UR10, PT ;  /* 0x0000000aff007c0c */ /* 0x000fc8000bf05070 */
[----:B------:R-:W-:Y:S01]  /*b390*/  ISETP.NE.AND.EX P0, PT, RZ, UR11, PT, P0 ;  /* 0x0000000bff007c0c */ /* 0x000fe2000bf05300 */
[----:B------:R-:W-:Y:S02]  /*b3a0*/  IMAD.U32 R102, RZ, RZ, UR7 ;  /* 0x00000007ff667e24 */ /* 0x000fe4000f8e00ff */
[----:B0-----:R-:W0:Y:S01]  /*b3b0*/  LDC R98, c[0x0][0xbe8] ;  /* 0x0002fa00ff627b82 */ /* 0x001e220000000800 */
[----:B------:R-:W-:Y:S01]  /*b3c0*/  IMAD.U32 R103, RZ, RZ, UR8 ;  /* 0x00000008ff677e24 */ /* 0x000fe2000f8e00ff */
[----:B------:R-:W-:-:S08]  /*b3d0*/  ULDC.64 UR8, c[0x0][0xc08] ;  /* 0x0003020000087ab9 */ /* 0x000fd00000000a00 */
[----:B------:R-:W3:Y:S01]  /*b3e0*/  @P0 LDG.E R28, desc[UR50][R102.64] ;  /* 0x00000032661c0981 */ /* 0x000ee2000c1e1900 */
[----:B------:R-:W-:-:S04]  /*b3f0*/  UISETP.NE.U32.AND UP0, UPT, UR8, URZ, UPT ;  /* 0x0000003f0800728c */ /* 0x000fc8000bf05070 */
[----:B------:R-:W-:Y:S01]  /*b400*/  UISETP.NE.AND.EX UP0, UPT, UR9, URZ, UPT, UP0 ;  /* 0x0000003f0900728c */ /* 0x000fe2000bf05300 */
[----:B0-----:R-:W-:Y:S01]  /*b410*/  ISETP.NE.AND P1, PT, R98, 0x1, PT ;  /* 0x000000016200780c */ /* 0x001fe20003f25270 */
[----:B------:R-:W-:-:S09]  /*b420*/  UMOV UR16, 0x9b8 ;  /* 0x000009b800107882 */ /* 0x000fd20000000000 */
[----:B------:R-:W-:-:S03]  /*b430*/  @UP0 UIADD3 UR8, UP1, UR4, UR8, URZ ;  /* 0x0000000804080290 */ /* 0x000fc6000ff3e03f */
[----:B------:R-:W0:Y:S01]  /*b440*/  @P1 LDC R6, c[0x0][0xbec] ;  /* 0x0002fb00ff061b82 */ /* 0x000e220000000800 */
[----:B------:R-:W-:Y:S02]  /*b450*/  @UP0 UIADD3.X UR9, UR12, UR9, URZ, UP1, !UPT ;  /* 0x000000090c090290 */ /* 0x000fe40008ffe43f */
[----:B------:R-:W-:-:S05]  /*b460*/  UISETP.GT.AND UP1, UPT, UR45, 0x1, UPT ;  /* 0x000000012d00788c */ /* 0x000fca000bf24270 */
[----:B------:R-:W4:Y:S01]  /*b470*/  @P1 LDC R11, c[0x0][0xbf0] ;  /* 0x0002fc00ff0b1b82 */ /* 0x000f220000000800 */
[----:B------:R-:W-:Y:S01]  /*b480*/  USEL UR16, UR16, 0x978, UP1 ;  /* 0x0000097810107887 */ /* 0x000fe20008800000 */
[----:B------:R-:W-:Y:S01]  /*b490*/  PLOP3.LUT P4, PT, PT, PT, UP0, 0x80, 0x0 ;  /* 0x000000000000781c */ /* 0x000fe20003f8f008 */
[----:B------:R-:W-:Y:S01]  /*b4a0*/  UISETP.NE.U32.AND UP0, UPT, UR10, URZ, UPT ;  /* 0x0000003f0a00728c */ /* 0x000fe2000bf05070 */
[----:B-1----:R-:W-:Y:S01]  /*b4b0*/  IMAD.U32 R13, RZ, RZ, UR43 ;  /* 0x0000002bff0d7e24 */ /* 0x002fe2000f8e00ff */
[----:B------:R-:W-:Y:S01]  /*b4c0*/  ULDC UR4, c[0x0][0xa88] ;  /* 0x0002a20000047ab9 */ /* 0x000fe20000000800 */
[----:B------:R-:W-:Y:S01]  /*b4d0*/  IMAD.U32 R4, RZ, RZ, UR8 ;  /* 0x00000008ff047e24 */ /* 0x000fe2000f8e00ff */
[----:B------:R-:W-:Y:S01]  /*b4e0*/  UISETP.NE.AND.EX UP0, UPT, UR11, URZ, UPT, UP0 ;  /* 0x0000003f0b00728c */ /* 0x000fe2000bf05300 */
[----:B------:R-:W-:Y:S01]  /*b4f0*/  IMAD.U32 R9, RZ, RZ, UR4 ;  /* 0x00000004ff097e24 */ /* 0x000fe2000f8e00ff */
[----:B------:R-:W-:Y:S01]  /*b500*/  UMOV UR4, URZ ;  /* 0x0000003f00047c82 */ /* 0x000fe20008000000 */
[----:B------:R-:W-:Y:S01]  /*b510*/  IMAD.U32 R5, RZ, RZ, UR9 ;  /* 0x00000009ff057e24 */ /* 0x000fe2000f8e00ff */
[----:B------:R-:W-:Y:S01]  /*b520*/  USEL UR7, UR39, URZ, UP1 ;  /* 0x0000003f27077287 */ /* 0x000fe20008800000 */
[----:B------:R-:W-:Y:S01]  /*b530*/  IMAD R13, R13, 0x80, R112 ;  /* 0x000000800d0d7824 */ /* 0x000fe200078e0270 */
[----:B------:R-:W-:Y:S01]  /*b540*/  ULDC.64 UR10, c[0x0][UR16+0x218] ;  /* 0x00008600100a7abb */ /* 0x000fe20008000a00 */
[----:B------:R-:W-:Y:S01]  /*b550*/  ULDC.64 UR14, c[0x0][UR16+0x228] ;  /* 0x00008a00100e7abb */ /* 0x000fe20008000a00 */
[----:B------:R-:W-:Y:S01]  /*b560*/  USEL UR36, UR36, URZ, !UP0 ;  /* 0x0000003f24247287 */ /* 0x000fe2000c000000 */
[----:B------:R0:W5:Y:S01]  /*b570*/  @P4 LDG.E R9, desc[UR50][R4.64] ;  /* 0x0000003204094981 */ /* 0x000162000c1e1900 */
[----:B------:R-:W-:Y:S01]  /*b580*/  ULDC.64 UR12, c[0x0][UR16+0x220] ;  /* 0x00008800100c7abb */ /* 0x000fe20008000a00 */
[----:B------:R-:W-:-:S02]  /*b590*/  UIMAD.WIDE.U32 UR8, UR10, UR42, URZ ;  /* 0x0000002a0a0872a5 */ /* 0x000fc4000f8e003f */
[----:B------:R-:W-:Y:S02]  /*b5a0*/  UIMAD.WIDE.U32 UR18, UR14, UR7, URZ ;  /* 0x000000070e1272a5 */ /* 0x000fe4000f8e003f */
[----:B------:R-:W-:Y:S02]  /*b5b0*/  UIMAD UR10, UR11, UR42, URZ ;  /* 0x0000002a0b0a72a4 */ /* 0x000fe4000f8e023f */
[----:B------:R-:W-:Y:S01]  /*b5c0*/  UIMAD UR14, UR15, UR7, URZ ;  /* 0x000000070f0e72a4 */ /* 0x000fe2000f8e023f */
[----:B0-----:R-:W-:Y:S01]  /*b5d0*/  @P1 IMAD.HI.U32 R4, R13, R6, RZ ;  /* 0x000000060d041227 */ /* 0x001fe200078e00ff */
[----:B------:R-:W-:Y:S02]  /*b5e0*/  USEL UR37, UR37, URZ, !UP0 ;  /* 0x0000003f25257287 */ /* 0x000fe4000c000000 */
[----:B------:R-:W-:Y:S01]  /*b5f0*/  UIMAD UR7, UR13, UR36, URZ ;  /* 0x000000240d0772a4 */ /* 0x000fe2000f8e023f */
[----:B------:R-:W-:Y:S01]  /*b600*/  IMAD.MOV.U32 R7, RZ, RZ, R13 ;  /* 0x000000ffff077224 */ /* 0x000fe200078e000d */
[----:B------:R-:W-:Y:S01]  /*b610*/  UIADD3 UR9, UR9, UR10, URZ ;  /* 0x0000000a09097290 */ /* 0x000fe2000fffe03f */
[----:B----4-:R-:W-:Y:S01]  /*b620*/  @P1 SHF.R.U32.HI R7, RZ, R11, R4 ;  /* 0x0000000bff071219 */ /* 0x010fe20000011604 */
[----:B------:R-:W-:-:S02]  /*b630*/  UIMAD.WIDE.U32 UR10, UR12, UR36, URZ ;  /* 0x000000240c0a72a5 */ /* 0x000fc4000f8e003f */
[----:B------:R-:W-:Y:S02]  /*b640*/  UIMAD UR7, UR12, UR37, UR7 ;  /* 0x000000250c0772a4 */ /* 0x000fe4000f8e0207 */
[----:B------:R-:W-:Y:S01]  /*b650*/  UIADD3 UR14, UR19, UR14, URZ ;  /* 0x0000000e130e7290 */ /* 0x000fe2000fffe03f */
[----:B------:R-:W-:Y:S01]  /*b660*/  IMAD.U32 R4, RZ, RZ, UR18 ;  /* 0x00000012ff047e24 */ /* 0x000fe2000f8e00ff */
[----:B------:R-:W-:Y:S01]  /*b670*/  UIADD3 UR7, UR11, UR7, URZ ;  /* 0x000000070b077290 */ /* 0x000fe2000fffe03f */
[--C-:B------:R-:W-:Y:S02]  /*b680*/  IMAD.MOV R11, RZ, RZ, -R7.reuse ;  /* 0x000000ffff0b7224 */ /* 0x100fe400078e0a07 */
[----:B------:R-:W-:Y:S01]  /*b690*/  IMAD.U32 R5, RZ, RZ, UR19 ;  /* 0x00000013ff057e24 */ /* 0x000fe2000f8e00ff */
[----:B------:R-:W-:Y:S01]  /*b6a0*/  SHF.R.S32.HI R5, RZ, 0x1f, R7 ;  /* 0x0000001fff057819 */ /* 0x000fe20000011407 */
[----:B------:R-:W-:Y:S02]  /*b6b0*/  IMAD R11, R98, R11, R13 ;  /* 0x0000000b620b7224 */ /* 0x000fe400078e020d */
[----:B------:R-:W-:-:S03]  /*b6c0*/  IMAD.U32 R8, RZ, RZ, UR14 ;  /* 0x0000000eff087e24 */ /* 0x000fc6000f8e00ff */
[----:B------:R-:W-:Y:S02]  /*b6d0*/  SHF.R.S32.HI R6, RZ, 0x1f, R11 ;  /* 0x0000001fff067819 */ /* 0x000fe4000001140b */
[----:B---3--:R-:W-:-:S13]  /*b6e0*/  @P0 R2UR UR4, R28 ;  /* 0x000000001c0402ca */ /* 0x008fda00000e0000 */
[----:B------:R-:W-:Y:S02]  /*b6f0*/  UIADD3 UR8, UP0, UP2, UR10, UR8, UR4 ;  /* 0x000000080a087290 */ /* 0x000fe4000fa1e004 */
[----:B------:R-:W-:Y:S01]  /*b700*/  USHF.R.S32.HI UR12, URZ, 0x1f, UR4 ;  /* 0x0000001f3f0c7899 */ /* 0x000fe20008011404 */
[----:B------:R-:W-:Y:S01]  /*b710*/  ULDC.64 UR10, c[0x0][0xba8] ;  /* 0x0002ea00000a7ab9 */ /* 0x000fe20000000a00 */
[----:B------:R-:W-:Y:S02]  /*b720*/  @!UP1 ULDC UR10, c[0x0][0xb50] ;  /* 0x0002d400000a9ab9 */ /* 0x000fe40000000800 */
[----:B------:R-:W-:Y:S01]  /*b730*/  UIADD3.X UR7, UR7, UR9, UR12, UP0, UP2 ;  /* 0x0000000907077290 */ /* 0x000fe200087e440c */
[----:B------:R-:W-:Y:S01]  /*b740*/  IADD3 R4, P2, P3, R7, UR8, R4 ;  /* 0x0000000807047c10 */ /* 0x000fe2000fb5e004 */
[----:B------:R-:W-:Y:S01]  /*b750*/  @!UP1 ULDC UR11, c[0x0][0xb54] ;  /* 0x0002d500000b9ab9 */ /* 0x000fe20000000800 */
[----:B------:R-:W-:Y:S02]  /*b760*/  ULDC.64 UR8, c[0x0][UR16+0x210] ;  /* 0x0000840010087abb */ /* 0x000fe40008000a00 */
[----:B------:R-:W-:Y:S01]  /*b770*/  IMAD R7, R11, UR9, RZ ;  /* 0x000000090b077c24 */ /* 0x000fe2000f8e02ff */
[----:B------:R-:W-:-:S03]  /*b780*/  IADD3.X R5, R5, UR7, R8, P2, P3 ;  /* 0x0000000705057c10 */ /* 0x000fc600097e6408 */
[----:B------:R-:W-:Y:S02]  /*b790*/  IMAD R7, R6, UR8, R7 ;  /* 0x0000000806077c24 */ /* 0x000fe4000f8e0207 */
[----:B------:R-:W-:-:S04]  /*b7a0*/  IMAD.WIDE.U32 R4, R11, UR8, R4 ;  /* 0x000000080b047c25 */ /* 0x000fc8000f8e0004 */
[----:B------:R-:W-:Y:S01]  /*b7b0*/  IMAD.IADD R5, R5, 0x1, R7 ;  /* 0x0000000105057824 */ /* 0x000fe200078e0207 */
[----:B------:R-:W-:-:S04]  /*b7c0*/  LEA R8, P2, R4, UR10, 0x2 ;  /* 0x0000000a04087c11 */ /* 0x000fc8000f8410ff */
[----:B------:R-:W-:Y:S01]  /*b7d0*/  LEA.HI.X R10, R4, UR11, R5, 0x2, P2 ;  /* 0x0000000b040a7c11 */ /* 0x000fe200090f1405 */
[----:B--2---:R-:W-:Y:S08]  /*b7e0*/  @P4 BRA `(.L_x_167) ;  /* 0x0000000000104947 */ /* 0x004ff00003800000 */
[----:B------:R-:W-:Y:S05]  /*b7f0*/  @!P0 BRA `(.L_x_167) ;  /* 0x00000000000c8947 */ /* 0x000fea0003800000 */
[----:B------:R-:W2:Y:S04]  /*b800*/  LDG.E R4, desc[UR50][R102.64] ;  /* 0x0000003266047981 */ /* 0x000ea8000c1e1900 */
[----:B-----5:R-:W2:Y:S02]  /*b810*/  LDG.E R9, desc[UR50][R102.64+0x4] ;  /* 0x0000043266097981 */ /* 0x020ea4000c1e1900 */
[----:B--2---:R-:W-:-:S07]  /*b820*/  IMAD.IADD R9, R9, 0x1, -R4 ;  /* 0x0000000109097824 */ /* 0x004fce00078e0a04 */
.L_x_167:
[----:B------:R-:W2:Y:S01]  /*b830*/  LDL R14, [R1+0x3c] ;  /* 0x00003c00010e7983 */ /* 0x000ea20000100800 */
[----:B------:R-:W0:Y:S03]  /*b840*/  S2R R6, SR_TID.X ;  /* 0x0000000000067919 */ /* 0x000e260000002100 */
[----:B------:R-:W-:Y:S04]  /*b850*/  SHFL.IDX PT, R4, R8, RZ, 0x1c1f ;  /* 0x001c1fff08047589 */ /* 0x000fe800000e0000 */
[----:B------:R-:W1:Y:S01]  /*b860*/  SHFL.IDX PT, R5, R10, RZ, 0x1c1f ;  /* 0x001c1fff0a057589 */ /* 0x000e6200000e0000 */
[----:B0-----:R-:W-:-:S05]  /*b870*/  VIADD R11, R6, 0xffffff80 ;  /* 0xffffff80060b7836 */ /* 0x001fca0000000000 */
[----:B------:R-:W-:-:S04]  /*b880*/  SHF.R.S32.HI R12, RZ, 0x1f, R11 ;  /* 0x0000001fff0c7819 */ /* 0x000fc8000001140b */
[----:B------:R-:W-:-:S04]  /*b890*/  LEA.HI R12, R12, R11, RZ, 0x7 ;  /* 0x0000000b0c0c7211 */ /* 0x000fc800078f38ff */
[----:B------:R-:W-:Y:S01]  /*b8a0*/  LOP3.LUT R12, R12, 0xffffff80, RZ, 0xc0, !PT ;  /* 0xffffff800c0c7812 */ /* 0x000fe200078ec0ff */
[----:B------:R-:W-:Y:S04]  /*b8b0*/  SHFL.IDX PT, R6, R8, 0x1, 0x1c1f ;  /* 0x003c1f0008067f89 */ /* 0x000fe800000e0000 */
[----:B------:R-:W-:Y:S02]  /*b8c0*/  IMAD.IADD R12, R11, 0x1, -R12 ;  /* 0x000000010b0c7824 */ /* 0x000fe400078e0a0c */
[----:B------:R-:W-:Y:S01]  /*b8d0*/  IMAD.U32 R11, RZ, RZ, UR43 ;  /* 0x0000002bff0b7e24 */ /* 0x000fe2000f8e00ff */
[----:B------:R-:W0:Y:S01]  /*b8e0*/  SHFL.IDX PT, R7, R10, 0x1, 0x1c1f ;  /* 0x003c1f000a077f89 */ /* 0x000e2200000e0000 */
[----:B-----5:R-:W-:Y:S01]  /*b8f0*/  IMAD R34, R9, R98, RZ ;  /* 0x0000006209227224 */ /* 0x020fe200078e02ff */
[----:B------:R-:W-:Y:S01]  /*b900*/  LOP3.LUT P0, RZ, R12, 0x3, RZ, 0xc0, !PT ;  /* 0x000000030cff7812 */ /* 0x000fe2000780c0ff */
[----:B--2---:R-:W-:-:S04]  /*b910*/  IMAD R11, R11, 0x80, R14 ;  /* 0x000000800b0b7824 */ /* 0x004fc800078e020e */
[C---:B------:R-:W-:Y:S01]  /*b920*/  VIADD R25, R11.reuse, 0x8 ;  /* 0x000000080b197836 */ /* 0x040fe20000000000 */
[----:B------:R-:W-:-:S04]  /*b930*/  ISETP.GE.OR P2, PT, R11, R34, P0 ;  /* 0x000000220b00720c */ /* 0x000fc80000746670 */
[----:B------:R-:W-:-:S09]  /*b940*/  ISETP.GE.OR P0, PT, R25, R34, P0 ;  /* 0x000000221900720c */ /* 0x000fd20000706670 */
[----:B-1----:R1:W-:Y:S04]  /*b950*/  @!P2 ST.E desc[UR50][R4.64], R3 ;  /* 0x000000030400a985 */ /* 0x0023e8000c101932 */
[----:B0-----:R1:W-:Y:S01]  /*b960*/  @!P0 ST.E desc[UR50][R6.64], R0 ;  /* 0x0000000006008985 */ /* 0x0013e2000c101932 */
[----:B------:R-:W-:-:S13]  /*b970*/  PLOP3.LUT P0, PT, PT, PT, UP1, 0x80, 0x0 ;  /* 0x000000000000781c */ /* 0x000fda0003f0f018 */
[----:B-1----:R-:W-:Y:S05]  /*b980*/  @P0 BRA `(.L_x_168) ;  /* 0x0000000800a80947 */ /* 0x002fea0003800000 */
[----:B------:R-:W-:Y:S01]  /*b990*/  VIADD R12, R110, 0xffffff80 ;  /* 0xffffff806e0c7836 */ /* 0x000fe20000000000 */
[----:B------:R-:W0:Y:S01]  /*b9a0*/  @P1 LDC R33, c[0x0][0xbec] ;  /* 0x0002fb00ff211b82 */ /* 0x000e220000000800 */
[----:B------:R-:W-:-:S03]  /*b9b0*/  ULDC.64 UR10, c[0x0][0xaa0] ;  /* 0x0002a800000a7ab9 */ /* 0x000fc60000000a00 */
[----:B------:R-:W-:-:S04]  /*b9c0*/  SHF.R.S32.HI R99, RZ, 0x1f, R12 ;  /* 0x0000001fff637819 */ /* 0x000fc8000001140c */
[----:B------:R-:W-:-:S04]  /*b9d0*/  LEA.HI R99, R99, R12, RZ, 0x3 ;  /* 0x0000000c63637211 */ /* 0x000fc800078f18ff */
[----:B------:R-:W-:-:S05]  /*b9e0*/  SHF.R.S32.HI R99, RZ, 0x3, R99 ;  /* 0x00000003ff637819 */ /* 0x000fca0000011463 */
[----:B------:R-:W-:-:S04]  /*b9f0*/  IMAD R3, R99, 0x40, R16 ;  /* 0x0000004063037824 */ /* 0x000fc800078e0210 */
[----:B------:R-:W-:-:S03]  /*ba00*/  IMAD.WIDE R20, R3, 0x2, R20 ;  /* 0x0000000203147825 */ /* 0x000fc600078e0214 */
[C---:B------:R-:W-:Y:S02]  /*ba10*/  IADD3 R9, P6, R20.reuse, 0x1000, RZ ;  /* 0x0000100014097810 */ /* 0x040fe40007fde0ff */
[C---:B------:R-:W-:Y:S02]  /*ba20*/  IADD3 R13, P5, R20.reuse, 0x2000, RZ ;  /* 0x00002000140d7810 */ /* 0x040fe40007fbe0ff */
[----:B------:R-:W-:Y:S02]  /*ba30*/  LOP3.LUT R8, R9, 0x380, RZ, 0xc0, !PT ;  /* 0x0000038009087812 */ /* 0x000fe400078ec0ff */
[C---:B------:R-:W-:Y:S02]  /*ba40*/  IADD3 R25, P4, R20.reuse, 0x3000, RZ ;  /* 0x0000300014197810 */ /* 0x040fe40007f9e0ff */
[C---:B------:R-:W-:Y:S02]  /*ba50*/  IADD3 R29, P3, R20.reuse, 0x4000, RZ ;  /* 0x00004000141d7810 */ /* 0x040fe40007f7e0ff */
[----:B------:R-:W-:-:S02]  /*ba60*/  IADD3 R37, P2, R20, 0x5000, RZ ;  /* 0x0000500014257810 */ /* 0x000fc40007f5e0ff */
[C---:B------:R-:W-:Y:S02]  /*ba70*/  IADD3 R41, P0, R20.reuse, 0x6000, RZ ;  /* 0x0000600014297810 */ /* 0x040fe40007f1e0ff */
[----:B------:R-:W-:Y:S02]  /*ba80*/  LOP3.LUT R5, R20, 0x380, RZ, 0xc0, !PT ;  /* 0x0000038014057812 */ /* 0x000fe400078ec0ff */
[----:B------:R-:W-:Y:S02]  /*ba90*/  SHF.R.U64 R8, R8, 0x3, RZ ;  /* 0x0000000308087819 */ /* 0x000fe400000012ff */
[----:B------:R-:W-:Y:S02]  /*baa0*/  LOP3.LUT R12, R13, 0x380, RZ, 0xc0, !PT ;  /* 0x000003800d0c7812 */ /* 0x000fe400078ec0ff */
[----:B------:R-:W-:Y:S02]  /*bab0*/  LOP3.LUT R24, R25, 0x380, RZ, 0xc0, !PT ;  /* 0x0000038019187812 */ /* 0x000fe400078ec0ff */
[----:B------:R-:W-:-:S02]  /*bac0*/  LOP3.LUT R28, R29, 0x380, RZ, 0xc0, !PT ;  /* 0x000003801d1c7812 */ /* 0x000fc400078ec0ff */
[----:B------:R-:W-:Y:S02]  /*bad0*/  LOP3.LUT R36, R37, 0x380, RZ, 0xc0, !PT ;  /* 0x0000038025247812 */ /* 0x000fe400078ec0ff */
[----:B------:R-:W-:Y:S02]  /*bae0*/  LOP3.LUT R40, R41, 0x380, RZ, 0xc0, !PT ;  /* 0x0000038029287812 */ /* 0x000fe400078ec0ff */
[----:B------:R-:W-:Y:S02]  /*baf0*/  SHF.R.U64 R5, R5, 0x3, RZ ;  /* 0x0000000305057819 */ /* 0x000fe400000012ff */
[----:B------:R-:W-:Y:S01]  /*bb00*/  LOP3.LUT R8, R8, R9, RZ, 0x3c, !PT ;  /* 0x0000000908087212 */ /* 0x000fe200078e3cff */
[----:B------:R-:W-:Y:S01]  /*bb10*/  IMAD.X R9, RZ, RZ, R21, P6 ;  /* 0x000000ffff097224 */ /* 0x000fe200030e0615 */
[----:B------:R-:W-:Y:S02]  /*bb20*/  IADD3 R3, P6, R20, 0x7000, RZ ;  /* 0x0000700014037810 */ /* 0x000fe40007fde0ff */
[----:B------:R-:W-:-:S02]  /*bb30*/  SHF.R.U64 R12, R12, 0x3, RZ ;  /* 0x000000030c0c7819 */ /* 0x000fc400000012ff */
[----:B------:R-:W-:Y:S01]  /*bb40*/  SHF.R.U64 R24, R24, 0x3, RZ ;  /* 0x0000000318187819 */ /* 0x000fe200000012ff */
[--C-:B------:R-:W-:Y:S01]  /*bb50*/  IMAD.X R45, RZ, RZ, R21.reuse, P6 ;  /* 0x000000ffff2d7224 */ /* 0x100fe200030e0615 */
[----:B------:R-:W-:Y:S01]  /*bb60*/  SHF.R.U64 R28, R28, 0x3, RZ ;  /* 0x000000031c1c7819 */ /* 0x000fe200000012ff */
[----:B------:R-:W-:Y:S01]  /*bb70*/  UIMAD UR7, UR12, UR10, URZ ;  /* 0x0000000a0c0772a4 */ /* 0x000fe2000f8e023f */
[----:B------:R-:W-:Y:S01]  /*bb80*/  SHF.R.U64 R36, R36, 0x3, RZ ;  /* 0x0000000324247819 */ /* 0x000fe200000012ff */
[----:B------:R-:W-:Y:S01]  /*bb90*/  UIMAD.WIDE.U32 UR8, UR4, UR10, URZ ;  /* 0x0000000a040872a5 */ /* 0x000fe2000f8e003f */
[----:B------:R-:W-:Y:S01]  /*bba0*/  SHF.R.U64 R40, R40, 0x3, RZ ;  /* 0x0000000328287819 */ /* 0x000fe200000012ff */
[----:B------:R-:W-:Y:S01]  /*bbb0*/  ULDC.64 UR12, c[0x0][0xaf0] ;  /* 0x0002bc00000c7ab9 */ /* 0x000fe20000000a00 */
[----:B------:R-:W-:Y:S01]  /*bbc0*/  LOP3.LUT R20, R5, R20, RZ, 0x3c, !PT ;  /* 0x0000001405147212 */ /* 0x000fe200078e3cff */
[----:B------:R-:W5:Y:S01]  /*bbd0*/  LD.E.128 R8, desc[UR50][R8.64] ;  /* 0x0000003208087980 */ /* 0x000f62000c101d00 */
[----:B------:R-:W-:Y:S01]  /*bbe0*/  LOP3.LUT R12, R12, R13, RZ, 0x3c, !PT ;  /* 0x0000000d0c0c7212 */ /* 0x000fe200078e3cff */
[--C-:B------:R-:W-:Y:S01]  /*bbf0*/  IMAD.X R13, RZ, RZ, R21.reuse, P5 ;  /* 0x000000ffff0d7224 */ /* 0x100fe200028e0615 */
[----:B------:R-:W-:Y:S01]  /*bc00*/  LOP3.LUT R24, R24, R25, RZ, 0x3c, !PT ;  /* 0x0000001918187212 */ /* 0x000fe200078e3cff */
[--C-:B------:R-:W-:Y:S01]  /*bc10*/  IMAD.X R25, RZ, RZ, R21.reuse, P4 ;  /* 0x000000ffff197224 */ /* 0x100fe200020e0615 */
[----:B------:R-:W-:Y:S01]  /*bc20*/  LOP3.LUT R28, R28, R29, RZ, 0x3c, !PT ;  /* 0x0000001d1c1c7212 */ /* 0x000fe200078e3cff */
[--C-:B------:R-:W-:Y:S01]  /*bc30*/  IMAD.X R29, RZ, RZ, R21.reuse, P3 ;  /* 0x000000ffff1d7224 */ /* 0x100fe200018e0615 */
[----:B------:R-:W-:Y:S01]  /*bc40*/  LOP3.LUT R36, R36, R37, RZ, 0x3c, !PT ;  /* 0x0000002524247212 */ /* 0x000fe200078e3cff */
[--C-:B------:R-:W-:Y:S01]  /*bc50*/  IMAD.X R37, RZ, RZ, R21.reuse, P2 ;  /* 0x000000ffff257224 */ /* 0x100fe200010e0615 */
[----:B------:R-:W-:Y:S01]  /*bc60*/  LOP3.LUT R40, R40, R41, RZ, 0x3c, !PT ;  /* 0x0000002928287212 */ /* 0x000fe200078e3cff */
[----:B------:R-:W-:Y:S01]  /*bc70*/  IMAD.X R41, RZ, RZ, R21, P0 ;  /* 0x000000ffff297224 */ /* 0x000fe200000e0615 */
[----:B------:R1:W5:Y:S01]  /*bc80*/  LD.E.128 R4, desc[UR50][R20.64] ;  /* 0x0000003214047980 */ /* 0x000362000c101d00 */
[----:B------:R-:W-:Y:S01]  /*bc90*/  LOP3.LUT R0, R3, 0x380, RZ, 0xc0, !PT ;  /* 0x0000038003007812 */ /* 0x000fe200078ec0ff */
[----:B------:R-:W-:-:S02]  /*bca0*/  UIMAD UR7, UR4, UR11, UR7 ;  /* 0x0000000b040772a4 */ /* 0x000fc4000f8e0207 */
[----:B------:R-:W5:Y:S01]  /*bcb0*/  LD.E.128 R12, desc[UR50][R12.64] ;  /* 0x000000320c0c7980 */ /* 0x000f62000c101d00 */
[----:B------:R-:W-:-:S03]  /*bcc0*/  SHF.R.U64 R0, R0, 0x3, RZ ;  /* 0x0000000300007819 */ /* 0x000fc600000012ff */
[----:B------:R-:W5:Y:S01]  /*bcd0*/  LD.E.128 R24, desc[UR50][R24.64] ;  /* 0x0000003218187980 */ /* 0x000f62000c101d00 */
[----:B------:R-:W-:Y:S01]  /*bce0*/  LOP3.LUT R44, R0, R3, RZ, 0x3c, !PT ;  /* 0x00000003002c7212 */ /* 0x000fe200078e3cff */
[----:B-1----:R-:W1:Y:S01]  /*bcf0*/  @P1 LDC R21, c[0x0][0xbf0] ;  /* 0x0002fc00ff151b82 */ /* 0x002e620000000800 */
[----:B------:R-:W-:Y:S01]  /*bd00*/  IMAD R0, R18, 0x20, R99 ;  /* 0x0000002012007824 */ /* 0x000fe200078e0263 */
[----:B------:R-:W-:Y:S01]  /*bd10*/  ULDC.64 UR10, c[0x0][0xae8] ;  /* 0x0002ba00000a7ab9 */ /* 0x000fe20000000a00 */
[----:B------:R-:W-:Y:S01]  /*bd20*/  IMAD.U32 R3, RZ, RZ, UR43 ;  /* 0x0000002bff037e24 */ /* 0x000fe2000f8e00ff */
[----:B------:R-:W-:Y:S01]  /*bd30*/  UIADD3 UR9, UR9, UR7, URZ ;  /* 0x0000000709097290 */ /* 0x000fe2000fffe03f */
[----:B------:R-:W5:Y:S01]  /*bd40*/  LD.E.128 R28, desc[UR50][R28.64] ;  /* 0x000000321c1c7980 */ /* 0x000f62000c101d00 */
[----:B------:R-:W-:Y:S01]  /*bd50*/  USHF.R.S32.HI UR4, URZ, 0x1f, UR36 ;  /* 0x0000001f3f047899 */ /* 0x000fe20008011424 */
[----:B------:R-:W-:Y:S01]  /*bd60*/  IMAD R32, R3, 0x80, R0 ;  /* 0x0000008003207824 */ /* 0x000fe200078e0200 */
[----:B------:R-:W-:Y:S01]  /*bd70*/  UIMAD.WIDE.U32 UR8, UR42, UR10, UR8 ;  /* 0x0000000a2a0872a5 */ /* 0x000fe2000f8e0008 */
[----:B------:R-:W5:Y:S01]  /*bd80*/  LD.E.128 R36, desc[UR50][R36.64] ;  /* 0x0000003224247980 */ /* 0x000f62000c101d00 */
[----:B------:R-:W-:Y:S01]  /*bd90*/  UIMAD UR4, UR4, UR12, URZ ;  /* 0x0000000c040472a4 */ /* 0x000fe2000f8e023f */
[----:B0-----:R-:W-:Y:S01]  /*bda0*/  @P1 IMAD.HI.U32 R0, R32, R33, RZ ;  /* 0x0000002120001227 */ /* 0x001fe200078e00ff */
[----:B------:R-:W-:Y:S01]  /*bdb0*/  UIMAD UR9, UR42, UR11, UR9 ;  /* 0x0000000b2a0972a4 */ /* 0x000fe2000f8e0209 */
[----:B------:R-:W5:Y:S01]  /*bdc0*/  LD.E.128 R40, desc[UR50][R40.64] ;  /* 0x0000003228287980 */ /* 0x000f62000c101d00 */
[----:B------:R-:W-:Y:S01]  /*bdd0*/  UIMAD UR4, UR36, UR13, UR4 ;  /* 0x0000000d240472a4 */ /* 0x000fe2000f8e0204 */
[----:B------:R-:W-:Y:S01]  /*bde0*/  IMAD.MOV.U32 R3, RZ, RZ, R32 ;  /* 0x000000ffff037224 */ /* 0x000fe200078e0020 */
[----:B------:R-:W-:Y:S01]  /*bdf0*/  UIMAD.WIDE.U32 UR36, UR36, UR12, UR8 ;  /* 0x0000000c242472a5 */ /* 0x000fe2000f8e0008 */
[----:B------:R-:W5:Y:S02]  /*be00*/  LD.E.128 R44, desc[UR50][R44.64] ;  /* 0x000000322c2c7980 */ /* 0x000f64000c101d00 */
[----:B------:R-:W-:Y:S01]  /*be10*/  ULDC.64 UR8, c[0x0][0xae0] ;  /* 0x0002b80000087ab9 */ /* 0x000fe20000000a00 */
[----:B-1----:R-:W-:Y:S01]  /*be20*/  @P1 SHF.R.U32.HI R3, RZ, R21, R0 ;  /* 0x00000015ff031219 */ /* 0x002fe20000011600 */
[----:B------:R-:W-:Y:S01]  /*be30*/  UIADD3 UR4, UR37, UR4, URZ ;  /* 0x0000000425047290 */ /* 0x000fe2000fffe03f */
[----:B------:R-:W-:Y:S01]  /*be40*/  IMAD.U32 R20, RZ, RZ, UR36 ;  /* 0x00000024ff147e24 */ /* 0x000fe2000f8e00ff */
[----:B------:R-:W-:Y:S01]  /*be50*/  @!PT LDS RZ, [RZ] ;  /* 0x00000000fffff984 */ /* 0x000fe20000000800 */
[----:B------:R-:W-:Y:S01]  /*be60*/  @!PT LDS RZ, [RZ] ;  /* 0x00000000fffff984 */ /* 0x000fe20000000800 */
[----:B------:R-:W-:Y:S01]  /*be70*/  @!PT LDS RZ, [RZ] ;  /* 0x00000000fffff984 */ /* 0x000fe20000000800 */
[----:B------:R-:W-:Y:S01]  /*be80*/  @!PT LDS RZ, [RZ] ;  /* 0x00000000fffff984 */ /* 0x000fe20000000800 */
[----:B------:R0:W-:Y:S06]  /*be90*/  MEMBAR.ALL.CTA ;  /* 0x0000000000007992 */ /* 0x0001ec0000008000 */
[----:B0-----:R-:W0:Y:S01]  /*bea0*/  FENCE.VIEW.ASYNC.S ;  /* 0x00000000000073c6 */ /* 0x001e220000000000 */
[--C-:B------:R-:W-:Y:S01]  /*beb0*/  SHF.R.S32.HI R0, RZ, 0x1f, R3.reuse ;  /* 0x0000001fff007819 */ /* 0x100fe20000011403 */
[----:B------:R-:W-:-:S02]  /*bec0*/  IMAD.MOV R33, RZ, RZ, -R3 ;  /* 0x000000ffff217224 */ /* 0x000fc400078e0a03 */
[----:B------:R-:W-:Y:S02]  /*bed0*/  IMAD.U32 R21, RZ, RZ, UR37 ;  /* 0x00000025ff157e24 */ /* 0x000fe4000f8e00ff */
[----:B------:R-:W-:Y:S02]  /*bee0*/  IMAD R0, R0, UR8, RZ ;  /* 0x0000000800007c24 */ /* 0x000fe4000f8e02ff */
[----:B------:R-:W-:Y:S02]  /*bef0*/  IMAD R33, R98, R33, R32 ;  /* 0x0000002162217224 */ /* 0x000fe400078e0220 */
[----:B------:R-:W-:Y:S02]  /*bf00*/  IMAD.U32 R21, RZ, RZ, UR4 ;  /* 0x00000004ff157e24 */ /* 0x000fe4000f8e00ff */
[C---:B------:R-:W-:Y:S01]  /*bf10*/  IMAD R49, R3.reuse, UR9, R0 ;  /* 0x0000000903317c24 */ /* 0x040fe2000f8e0200 */
[----:B------:R-:W-:Y:S01]  /*bf20*/  SHF.R.S32.HI R0, RZ, 0x1f, R33 ;  /* 0x0000001fff007819 */ /* 0x000fe20000011421 */
[----:B------:R-:W-:Y:S01]  /*bf30*/  IMAD.WIDE.U32 R20, R3, UR8, R20 ;  /* 0x0000000803147c25 */ /* 0x000fe2000f8e0014 */
[----:B------:R-:W-:-:S03]  /*bf40*/  ULDC.64 UR8, c[0x0][0xad8] ;  /* 0x0002b60000087ab9 */ /* 0x000fc60000000a00 */
[----:B------:R-:W-:Y:S02]  /*bf50*/  IMAD.U32 R51, RZ, RZ, UR43 ;  /* 0x0000002bff337e24 */ /* 0x000fe4000f8e00ff */
[----:B------:R-:W-:Y:S02]  /*bf60*/  IMAD.IADD R21, R21, 0x1, R49 ;  /* 0x0000000115157824 */ /* 0x000fe400078e0231 */
[----:B------:R-:W-:Y:S02]  /*bf70*/  IMAD R0, R0, UR8, RZ ;  /* 0x0000000800007c24 */ /* 0x000fe4000f8e02ff */
[----:B------:R-:W-:Y:S02]  /*bf80*/  IMAD R51, R51, 0x80, R99 ;  /* 0x0000008033337824 */ /* 0x000fe400078e0263 */
[C---:B------:R-:W-:Y:S02]  /*bf90*/  IMAD R49, R33.reuse, UR9, R0 ;  /* 0x0000000921317c24 */ /* 0x040fe4000f8e0200 */
[----:B------:R-:W-:Y:S01]  /*bfa0*/  IMAD.WIDE.U32 R20, R33, UR8, R20 ;  /* 0x0000000821147c25 */ /* 0x000fe2000f8e0014 */
[----:B------:R-:W-:Y:S01]  /*bfb0*/  ISETP.GE.AND P2, PT, R51, R34, PT ;  /* 0x000000223300720c */ /* 0x000fe20003f46270 */
[----:B------:R-:W-:-:S02]  /*bfc0*/  ULDC.64 UR8, c[0x0][0xa80] ;  /* 0x0002a00000087ab9 */ /* 0x000fc40000000a00 */
[----:B------:R-:W-:Y:S01]  /*bfd0*/  IMAD.IADD R21, R21, 0x1, R49 ;  /* 0x0000000115157824 */ /* 0x000fe200078e0231 */
[----:B------:R-:W-:Y:S01]  /*bfe0*/  LEA R0, P3, R20, UR8, 0x1 ;  /* 0x0000000814007c11 */ /* 0x000fe2000f8608ff */
[----:B------:R-:W-:Y:S02]  /*bff0*/  VIADD R2, R2, 0x2e820 ;  /* 0x0002e82002027836 */ /* 0x000fe40000000000 */
[----:B------:R-:W-:Y:S01]  /*c000*/  VIADD R3, R51, 0x20 ;  /* 0x0000002033037836 */ /* 0x000fe20000000000 */
[----:B------:R-:W-:Y:S02]  /*c010*/  LEA.HI.X R32, R20, UR9, R21, 0x1, P3 ;  /* 0x0000000914207c11 */ /* 0x000fe400098f0c15 */
[----:B------:R-:W-:Y:S02]  /*c020*/  PRMT R2, RZ, 0x654, R2 ;  /* 0x00000654ff027816 */ /* 0x000fe40000000002 */
[-C--:B------:R-:W-:Y:S01]  /*c030*/  ISETP.GE.AND P0, PT, R3, R34.reuse, PT ;  /* 0x000000220300720c */ /* 0x080fe20003f06270 */
[----:B------:R-:W-:Y:S01]  /*c040*/  VIADD R3, R51, 0x40 ;  /* 0x0000004033037836 */ /* 0x000fe20000000000 */
[----:B0-----:R0:W-:Y:S01]  /*c050*/  SYNCS.ARRIVE.TRANS64.RED.A1T0 RZ, [R2+URZ], RZ ;  /* 0x000000ff02ff79a7 */ /* 0x0011e2000810043f */
[----:B------:R0:W1:Y:S01]  /*c060*/  SHFL.IDX PT, R20, R0, RZ, 0x181f ;  /* 0x00181fff00147589 */ /* 0x00006200000e0000 */
[----:B------:R-:W-:Y:S03]  /*c070*/  BSSY B1, `(.L_x_169) ;  /* 0x000000f000017945 */ /* 0x000fe60003800000 */
[----:B------:R0:W2:Y:S01]  /*c080*/  SHFL.IDX PT, R21, R32, RZ, 0x181f ;  /* 0x00181fff20157589 */ /* 0x0000a200000e0000 */
[----:B------:R-:W-:-:S02]  /*c090*/  ISETP.GE.AND P1, PT, R3, R34, PT ;  /* 0x000000220300720c */ /* 0x000fc40003f26270 */
[----:B------:R-:W-:Y:S02]  /*c0a0*/  SHF.R.S32.HI R99, RZ, 0x1f, R17 ;  /* 0x0000001fff637819 */ /* 0x000fe40000011411 */
[----:B------:R-:W-:Y:S01]  /*c0b0*/  SHF.R.S32.HI R100, RZ, 0x1f, R16 ;  /* 0x0000001fff647819 */ /* 0x000fe20000011410 */
[----:B------:R-:W-:Y:S08]  /*c0c0*/  @P2 BRA `(.L_x_170) ;  /* 0x0000000000242947 */ /* 0x000ff00003800000 */
[----:B------:R-:W-:Y:S02]  /*c0d0*/  ULDC UR4, c[0x0][0xac8] ;  /* 0x0002b20000047ab9 */ /* 0x000fe40000000800 */
[----:B------:R-:W-:Y:S02]  /*c0e0*/  ISETP.GE.AND P2, PT, R16, UR4, PT ;  /* 0x0000000410007c0c */ /* 0x000fe4000bf46270 */
[----:B------:R-:W-:-:S11]  /*c0f0*/  ISETP.GE.AND P3, PT, R17, UR4, PT ;  /* 0x0000000411007c0c */ /* 0x000fd6000bf66270 */
[CC--:B01----:R-:W-:Y:S02]  /*c100*/  @!P2 LEA R2, P4, R16.reuse, R20.reuse, 0x1 ;  /* 0x000000141002a211 */ /* 0x0c3fe400078808ff */
[C---:B------:R-:W-:Y:S02]  /*c110*/  @!P3 LEA R20, P5, R17.reuse, R20, 0x1 ;  /* 0x000000141114b211 */ /* 0x040fe400078a08ff */
[-C--:B--2---:R-:W-:Y:S02]  /*c120*/  @!P2 LEA.HI.X R3, R16, R21.reuse, R100, 0x1, P4 ;  /* 0x000000151003a211 */ /* 0x084fe400020f0c64 */
[----:B------:R-:W-:-:S03]  /*c130*/  @!P3 LEA.HI.X R21, R17, R21, R99, 0x1, P5 ;  /* 0x000000151115b211 */ /* 0x000fc600028f0c63 */
[----:B-----5:R3:W-:Y:S04]  /*c140*/  @!P2 ST.E.128 desc[UR50][R2.64], R4 ;  /* 0x000000040200a985 */ /* 0x0207e8000c101d32 */
[----:B------:R3:W-:Y:S02]  /*c150*/  @!P3 ST.E.128 desc[UR50][R20.64], R28 ;  /* 0x0000001c1400b985 */ /* 0x0007e4000c101d32 */
.L_x_170:
[----:B------:R-:W-:Y:S05]  /*c160*/  BSYNC B1 ;  /* 0x0000000000017941 */ /* 0x000fea0003800000 */
.L_x_169:
[----:B---3-5:R3:W4:Y:S01]  /*c170*/  SHFL.IDX PT, R5, R32, 0x1, 0x181f ;  /* 0x00381f0020057f89 */ /* 0x02872200000e0000 */
[----:B------:R-:W-:Y:S03]  /*c180*/  BSSY B1, `(.L_x_171) ;  /* 0x000000c000017945 */ /* 0x000fe60003800000 */
[----:B------:R3:W0:Y:S01]  /*c190*/  SHFL.IDX PT, R4, R0, 0x1, 0x181f ;  /* 0x00381f0000047f89 */ /* 0x00062200000e0000 */
[----:B------:R-:W-:Y:S05]  /*c1a0*/  @P0 BRA `(.L_x_172) ;  /* 0x0000000000240947 */ /* 0x000fea0003800000 */
[----:B------:R-:W-:Y:S02]  /*c1b0*/  ULDC UR4, c[0x0][0xac8] ;  /* 0x0002b20000047ab9 */ /* 0x000fe40000000800 */
[----:B------:R-:W-:Y:S02]  /*c1c0*/  ISETP.GE.AND P3, PT, R16, UR4, PT ;  /* 0x0000000410007c0c */ /* 0x000fe4000bf66270 */
[----:B------:R-:W-:-:S11]  /*c1d0*/  ISETP.GE.AND P4, PT, R17, UR4, PT ;  /* 0x0000000411007c0c */ /* 0x000fd6000bf86270 */
[CC--:B0-----:R-:W-:Y:S02]  /*c1e0*/  @!P3 LEA R2, P0, R16.reuse, R4.reuse, 0x1 ;  /* 0x000000041002b211 */ /* 0x0c1fe400078008ff */
[C---:B------:R-:W-:Y:S02]  /*c1f0*/  @!P4 LEA R4, P2, R17.reuse, R4, 0x1 ;  /* 0x000000041104c211 */ /* 0x040fe400078408ff */
[-C--:B----4-:R-:W-:Y:S02]  /*c200*/  @!P3 LEA.HI.X R3, R16, R5.reuse, R100, 0x1, P0 ;  /* 0x000000051003b211 */ /* 0x090fe400000f0c64 */
[----:B------:R-:W-:-:S03]  /*c210*/  @!P4 LEA.HI.X R5, R17, R5, R99, 0x1, P2 ;  /* 0x000000051105c211 */ /* 0x000fc600010f0c63 */
[----:B------:R0:W-:Y:S04]  /*c220*/  @!P3 ST.E.128 desc[UR50][R2.64], R8 ;  /* 0x000000080200b985 */ /* 0x0001e8000c101d32 */
[----:B------:R0:W-:Y:S02]  /*c230*/  @!P4 ST.E.128 desc[UR50][R4.64], R36 ;  /* 0x000000240400c985 */ /* 0x0001e4000c101d32 */
.L_x_172:
[----:B------:R-:W-:Y:S05]  /*c240*/  BSYNC B1 ;  /* 0x0000000000017941 */ /* 0x000fea0003800000 */
.L_x_171:
[----:B0---4-:R0:W4:Y:S01]  /*c250*/  SHFL.IDX PT, R5, R32, 0x2, 0x181f ;  /* 0x00581f0020057f89 */ /* 0x01112200000e0000 */
        /* <DEDUP_REMOVED lines=12> */
.L_x_174:
[----:B------:R-:W-:Y:S05]  /*c320*/  BSYNC B1 ;  /* 0x0000000000017941 */ /* 0x000fea0003800000 */
.L_x_173:
[----:B0-----:R-:W-:Y:S01]  /*c330*/  VIADD R3, R51, 0x60 ;  /* 0x0000006033037836 */ /* 0x001fe20000000000 */
[----:B---3--:R-:W0:Y:S04]  /*c340*/  SHFL.IDX PT, R32, R32, 0x3, 0x181f ;  /* 0x00781f0020207f89 */ /* 0x008e2800000e0000 */
[----:B------:R-:W-:Y:S01]  /*c350*/  ISETP.GE.AND P0, PT, R3, R34, PT ;  /* 0x000000220300720c */ /* 0x000fe20003f06270 */
[----:B------:R-:W3:-:S12]  /*c360*/  SHFL.IDX PT, R0, R0, 0x3, 0x181f ;  /* 0x00781f0000007f89 */ /* 0x000ed800000e0000 */
[----:B------:R-:W-:Y:S05]  /*c370*/  @P0 BRA `(.L_x_175) ;  /* 0x00000018008c0947 */ /* 0x000fea0003800000 */
[----:B------:R-:W-:Y:S02]  /*c380*/  ULDC UR4, c[0x0][0xac8] ;  /* 0x0002b20000047ab9 */ /* 0x000fe40000000800 */
[----:B------:R-:W-:-:S13]  /*c390*/  ISETP.GE.AND P1, PT, R16, UR4, PT ;  /* 0x0000000410007c0c */ /* 0x000fda000bf26270 */
[----:B---3--:R-:W-:-:S04]  /*c3a0*/  @!P1 LEA R2, P0, R16, R0, 0x1 ;  /* 0x0000000010029211 */ /* 0x008fc800078008ff */
[----:B0-----:R-:W-:Y:S02]  /*c3b0*/  @!P1 LEA.HI.X R3, R16, R32, R100, 0x1, P0 ;  /* 0x0000002010039211 */ /* 0x001fe400000f0c64 */
[----:B------:R-:W-:-:S03]  /*c3c0*/  ISETP.GE.AND P0, PT, R17, UR4, PT ;  /* 0x0000000411007c0c */ /* 0x000fc6000bf06270 */
[----:B------:R0:W-:Y:S10]  /*c3d0*/  @!P1 ST.E.128 desc[UR50][R2.64], R24 ;  /* 0x0000001802009985 */ /* 0x0001f4000c101d32 */
[----:B------:R-:W-:Y:S05]  /*c3e0*/  @P0 BRA `(.L_x_175) ;  /* 0x0000001800700947 */ /* 0x000fea0003800000 */
[----:B0-----:R-:W-:-:S04]  /*c3f0*/  LEA R2, P0, R17, R0, 0x1 ;  /* 0x0000000011027211 */ /* 0x001fc800078008ff */
[----:B------:R-:W-:-:S05]  /*c400*/  LEA.HI.X R3, R17, R32, R99, 0x1, P0 ;  /* 0x0000002011037211 */ /* 0x000fca00000f0c63 */
[----:B------:R0:W-:Y:S01]  /*c410*/  ST.E.128 desc[UR50][R2.64], R44 ;  /* 0x0000002c02007985 */ /* 0x0001e2000c101d32 */
[----:B------:R-:W-:Y:S05]  /*c420*/  BRA `(.L_x_175) ;  /* 0x0000001800607947 */ /* 0x000fea0003800000 */
.L_x_168:
[----:B------:R0:W5:Y:S01]  /*c430*/  LDL R108, [R1+0x8] ;  /* 0x00000800016c7983 */ /* 0x0001620000100800 */
[----:B------:R-:W-:Y:S01]  /*c440*/  ULDC.64 UR10, c[0x0][0xb08] ;  /* 0x0002c200000a7ab9 */ /* 0x000fe20000000a00 */
[----:B------:R-:W1:Y:S02]  /*c450*/  @P1 LDC R0, c[0x0][0xbec] ;  /* 0x0002fb00ff001b82 */ /* 0x000e640000000800 */
[----:B------:R0:W5:Y:S04]  /*c460*/  LDL R107, [R1+0x38] ;  /* 0x00003800016b7983 */ /* 0x0001680000100800 */
[----:B------:R0:W5:Y:S04]  /*c470*/  LDL R106, [R1+0x4] ;  /* 0x00000400016a7983 */ /* 0x0001680000100800 */
[----:B------:R0:W5:Y:S04]  /*c480*/  LDL R105, [R1+0x34] ;  /* 0x0000340001697983 */ /* 0x0001680000100800 */
[----:B------:R0:W5:Y:S01]  /*c490*/  LDL R104, [R1] ;  /* 0x0000000001687983 */ /* 0x0001620000100800 */
[----:B------:R-:W-:Y:S01]  /*c4a0*/  UIMAD UR7, UR12, UR10, URZ ;  /* 0x0000000a0c0772a4 */ /* 0x000fe2000f8e023f */
[----:B------:R-:W2:Y:S01]  /*c4b0*/  @P1 LDC R5, c[0x0][0xbf0] ;  /* 0x0002fc00ff051b82 */ /* 0x000ea20000000800 */
[----:B------:R-:W-:Y:S01]  /*c4c0*/  UIMAD.WIDE.U32 UR8, UR4, UR10, URZ ;  /* 0x0000000a040872a5 */ /* 0x000fe2000f8e003f */
[----:B------:R-:W-:Y:S01]  /*c4d0*/  IMAD.MOV.U32 R3, RZ, RZ, R13 ;  /* 0x000000ffff037224 */ /* 0x000fe200078e000d */
[----:B------:R-:W-:Y:S01]  /*c4e0*/  UIMAD UR7, UR4, UR11, UR7 ;  /* 0x0000000b040772a4 */ /* 0x000fe2000f8e0207 */
[----:B------:R-:W-:Y:S01]  /*c4f0*/  ISETP.GE.AND P0, PT, R11, R34, PT ;  /* 0x000000220b00720c */ /* 0x000fe20003f06270 */
[----:B------:R-:W-:Y:S01]  /*c500*/  USHF.R.S32.HI UR4, URZ, 0x1f, UR36 ;  /* 0x0000001f3f047899 */ /* 0x000fe20008011424 */
[----:B------:R-:W-:Y:S01]  /*c510*/  VIADD R2, R2, 0x2e820 ;  /* 0x0002e82002027836 */ /* 0x000fe20000000000 */
[----:B------:R-:W-:Y:S01]  /*c520*/  UIADD3 UR9, UR9, UR7, URZ ;  /* 0x0000000709097290 */ /* 0x000fe2000fffe03f */
[----:B-1----:R-:W-:Y:S01]  /*c530*/  @P1 IMAD.HI.U32 R0, R13, R0, RZ ;  /* 0x000000000d001227 */ /* 0x002fe200078e00ff */
[----:B------:R-:W-:Y:S01]  /*c540*/  ULDC.64 UR10, c[0x0][0xb38] ;  /* 0x0002ce00000a7ab9 */ /* 0x000fe20000000a00 */
[----:B------:R-:W-:Y:S01]  /*c550*/  BSSY B1, `(.L_x_176) ;  /* 0x0000073000017945 */ /* 0x000fe20003800000 */
[----:B------:R-:W-:Y:S01]  /*c560*/  UIMAD.WIDE.U32 UR8, UR42, UR10, UR8 ;  /* 0x0000000a2a0872a5 */ /* 0x000fe2000f8e0008 */
[----:B------:R-:W-:-:S02]  /*c570*/  PRMT R2, RZ, 0x654, R2 ;  /* 0x00000654ff027816 */ /* 0x000fc40000000002 */
[----:B------:R-:W-:Y:S01]  /*c580*/  SHF.R.S32.HI R21, RZ, 0x1f, R19 ;  /* 0x0000001fff157819 */ /* 0x000fe20000011413 */
[----:B------:R-:W-:Y:S01]  /*c590*/  UIMAD UR9, UR42, UR11, UR9 ;  /* 0x0000000b2a0972a4 */ /* 0x000fe2000f8e0209 */
[----:B------:R0:W-:Y:S01]  /*c5a0*/  SYNCS.ARRIVE.TRANS64.RED.A1T0 RZ, [R2+URZ], RZ ;  /* 0x000000ff02ff79a7 */ /* 0x0001e2000810043f */
[----:B------:R-:W-:Y:S01]  /*c5b0*/  SHF.R.S32.HI R24, RZ, 0x1f, R22 ;  /* 0x0000001fff187819 */ /* 0x000fe20000011416 */
[----:B------:R-:W-:Y:S01]  /*c5c0*/  ULDC.64 UR10, c[0x0][0xb40] ;  /* 0x0002d000000a7ab9 */ /* 0x000fe20000000a00 */
[----:B------:R-:W-:Y:S01]  /*c5d0*/  SHF.R.S32.HI R26, RZ, 0x1f, R23 ;  /* 0x0000001fff1a7819 */ /* 0x000fe20000011417 */
[----:B------:R-:W-:Y:S01]  /*c5e0*/  UIMAD UR4, UR4, UR10, URZ ;  /* 0x0000000a040472a4 */ /* 0x000fe2000f8e023f */
[----:B------:R-:W-:Y:S02]  /*c5f0*/  SHF.R.S32.HI R27, RZ, 0x1f, R228 ;  /* 0x0000001fff1b7819 */ /* 0x000fe400000114e4 */
[----:B------:R-:W-:Y:S01]  /*c600*/  SHF.R.S32.HI R28, RZ, 0x1f, R229 ;  /* 0x0000001fff1c7819 */ /* 0x000fe200000114e5 */
[----:B------:R-:W-:Y:S01]  /*c610*/  UIMAD UR4, UR36, UR11, UR4 ;  /* 0x0000000b240472a4 */ /* 0x000fe2000f8e0204 */
[----:B--2---:R-:W-:Y:S01]  /*c620*/  @P1 SHF.R.U32.HI R3, RZ, R5, R0 ;  /* 0x00000005ff031219 */ /* 0x004fe20000011600 */
[----:B------:R-:W-:Y:S01]  /*c630*/  UIMAD.WIDE.U32 UR36, UR36, UR10, UR8 ;  /* 0x0000000a242472a5 */ /* 0x000fe2000f8e0008 */
[----:B------:R-:W-:-:S02]  /*c640*/  SHF.R.S32.HI R29, RZ, 0x1f, R230 ;  /* 0x0000001fff1d7819 */ /* 0x000fc400000114e6 */
[----:B------:R-:W-:Y:S01]  /*c650*/  ULDC.64 UR10, c[0x0][0xb48] ;  /* 0x0002d200000a7ab9 */ /* 0x000fe20000000a00 */
[----:B------:R-:W-:Y:S01]  /*c660*/  UIADD3 UR9, UR37, UR4, URZ ;  /* 0x0000000425097290 */ /* 0x000fe2000fffe03f */
[--C-:B------:R-:W-:Y:S01]  /*c670*/  SHF.R.S32.HI R0, RZ, 0x1f, R3.reuse ;  /* 0x0000001fff007819 */ /* 0x100fe20000011403 */
[----:B------:R-:W-:Y:S01]  /*c680*/  IMAD.MOV R7, RZ, RZ, -R3 ;  /* 0x000000ffff077224 */ /* 0x000fe200078e0a03 */
[----:B------:R-:W-:Y:S01]  /*c690*/  UMOV UR8, UR36 ;  /* 0x0000002400087c82 */ /* 0x000fe20008000000 */
[----:B------:R-:W-:Y:S01]  /*c6a0*/  SHF.R.S32.HI R30, RZ, 0x1f, R231 ;  /* 0x0000001fff1e7819 */ /* 0x000fe200000114e7 */
[----:B------:R-:W-:Y:S01]  /*c6b0*/  UIMAD.WIDE.U32 UR8, UR39, UR10, UR8 ;  /* 0x0000000a270872a5 */ /* 0x000fe2000f8e0008 */
[----:B------:R-:W-:Y:S01]  /*c6c0*/  IMAD R7, R98, R7, R13 ;  /* 0x0000000762077224 */ /* 0x000fe200078e020d */
[----:B------:R-:W-:Y:S02]  /*c6d0*/  SHF.R.S32.HI R31, RZ, 0x1f, R232 ;  /* 0x0000001fff1f7819 */ /* 0x000fe400000114e8 */
[----:B------:R-:W-:Y:S01]  /*c6e0*/  UIMAD UR39, UR39, UR11, UR9 ;  /* 0x0000000b272772a4 */ /* 0x000fe2000f8e0209 */
[----:B------:R-:W-:Y:S01]  /*c6f0*/  SHF.R.S32.HI R99, RZ, 0x1f, R233 ;  /* 0x0000001fff637819 */ /* 0x000fe200000114e9 */
[----:B------:R-:W-:Y:S01]  /*c700*/  IMAD.U32 R5, RZ, RZ, UR9 ;  /* 0x00000009ff057e24 */ /* 0x000fe2000f8e00ff */
[----:B------:R-:W-:Y:S01]  /*c710*/  ULDC.64 UR10, c[0x0][0xb30] ;  /* 0x0002cc00000a7ab9 */ /* 0x000fe20000000a00 */
[----:B------:R-:W-:Y:S01]  /*c720*/  IMAD.U32 R4, RZ, RZ, UR8 ;  /* 0x00000008ff047e24 */ /* 0x000fe2000f8e00ff */
[----:B------:R-:W-:Y:S01]  /*c730*/  ULDC.64 UR8, c[0x0][0xb28] ;  /* 0x0002ca0000087ab9 */ /* 0x000fe20000000a00 */
[----:B------:R-:W-:Y:S01]  /*c740*/  IMAD R0, R0, UR10, RZ ;  /* 0x0000000a00007c24 */ /* 0x000fe2000f8e02ff */
[----:B------:R-:W-:Y:S01]  /*c750*/  SHF.R.S32.HI R100, RZ, 0x1f, R234 ;  /* 0x0000001fff647819 */ /* 0x000fe200000114ea */
[----:B------:R-:W-:Y:S01]  /*c760*/  IMAD.U32 R5, RZ, RZ, UR39 ;  /* 0x00000027ff057e24 */ /* 0x000fe2000f8e00ff */
[----:B------:R-:W-:Y:S01]  /*c770*/  SHF.R.S32.HI R101, RZ, 0x1f, R235 ;  /* 0x0000001fff657819 */ /* 0x000fe200000114eb */
[C---:B------:R-:W-:Y:S01]  /*c780*/  IMAD R9, R3.reuse, UR11, R0 ;  /* 0x0000000b03097c24 */ /* 0x040fe2000f8e0200 */
[----:B------:R-:W-:Y:S01]  /*c790*/  SHF.R.S32.HI R0, RZ, 0x1f, R7 ;  /* 0x0000001fff007819 */ /* 0x000fe20000011407 */
[----:B------:R-:W-:Y:S01]  /*c7a0*/  IMAD.WIDE.U32 R4, R3, UR10, R4 ;  /* 0x0000000a03047c25 */ /* 0x000fe2000f8e0004 */
[----:B------:R-:W-:-:S02]  /*c7b0*/  SHF.R.S32.HI R102, RZ, 0x1f, R236 ;  /* 0x0000001fff667819 */ /* 0x000fc400000114ec */
[----:B------:R-:W-:Y:S01]  /*c7c0*/  SHF.R.S32.HI R103, RZ, 0x1f, R237 ;  /* 0x0000001fff677819 */ /* 0x000fe200000114ed */
[----:B------:R-:W-:Y:S02]  /*c7d0*/  IMAD R0, R0, UR8, RZ ;  /* 0x0000000800007c24 */ /* 0x000fe4000f8e02ff */
[----:B------:R-:W-:Y:S02]  /*c7e0*/  IMAD.IADD R5, R5, 0x1, R9 ;  /* 0x0000000105057824 */ /* 0x000fe400078e0209 */
[C---:B------:R-:W-:Y:S02]  /*c7f0*/  IMAD R3, R7.reuse, UR9, R0 ;  /* 0x0000000907037c24 */ /* 0x040fe4000f8e0200 */
[----:B------:R-:W-:Y:S01]  /*c800*/  IMAD.WIDE.U32 R4, R7, UR8, R4 ;  /* 0x0000000807047c25 */ /* 0x000fe2000f8e0004 */
[----:B------:R-:W-:-:S03]  /*c810*/  ULDC.64 UR8, c[0x0][0xb00] ;  /* 0x0002c00000087ab9 */ /* 0x000fc60000000a00 */
[----:B------:R-:W-:Y:S01]  /*c820*/  IMAD.IADD R3, R5, 0x1, R3 ;  /* 0x0000000105037824 */ /* 0x000fe200078e0203 */
[----:B------:R-:W-:-:S04]  /*c830*/  LEA R0, P1, R4, UR8, 0x2 ;  /* 0x0000000804007c11 */ /* 0x000fc8000f8210ff */
[----:B------:R-:W-:Y:S02]  /*c840*/  LEA.HI.X R20, R4, UR9, R3, 0x2, P1 ;  /* 0x0000000904147c11 */ /* 0x000fe400088f1403 */
[----:B------:R0:W1:Y:S04]  /*c850*/  SHFL.IDX PT, R4, R0, RZ, 0x1c1f ;  /* 0x001c1fff00047589 */ /* 0x00006800000e0000 */
[----:B------:R0:W2:Y:S01]  /*c860*/  SHFL.IDX PT, R5, R20, RZ, 0x1c1f ;  /* 0x001c1fff14057589 */ /* 0x0000a200000e0000 */
[----:B------:R-:W-:Y:S05]  /*c870*/  @P0 BRA `(.L_x_177) ;  /* 0x0000000400000947 */ /* 0x000fea0003800000 */
[----:B------:R-:W-:Y:S02]  /*c880*/  ULDC UR4, c[0x0][0xac8] ;  /* 0x0002b20000047ab9 */ /* 0x000fe40000000800 */
[----:B-----5:R-:W-:Y:S02]  /*c890*/  ISETP.GE.AND P3, PT, R106, UR4, PT ;  /* 0x000000046a007c0c */ /* 0x020fe4000bf66270 */
[----:B------:R-:W-:Y:S02]  /*c8a0*/  ISETP.GE.AND P2, PT, R108, UR4, PT ;  /* 0x000000046c007c0c */ /* 0x000fe4000bf46270 */
[----:B------:R-:W-:Y:S02]  /*c8b0*/  ISETP.GE.AND P1, PT, R104, UR4, PT ;  /* 0x0000000468007c0c */ /* 0x000fe4000bf26270 */
[----:B------:R-:W-:Y:S02]  /*c8c0*/  ISETP.GE.AND P0, PT, R237, UR4, PT ;  /* 0x00000004ed007c0c */ /* 0x000fe4000bf06270 */
[----:B------:R-:W-:-:S05]  /*c8d0*/  ISETP.GE.AND P4, PT, R236, UR4, PT ;  /* 0x00000004ec007c0c */ /* 0x000fca000bf86270 */
[-C--:B-1----:R-:W-:Y:S02]  /*c8e0*/  @!P3 LEA R6, P5, R106, R4.reuse, 0x2 ;  /* 0x000000046a06b211 */ /* 0x082fe400078a10ff */
[----:B0-2---:R-:W-:Y:S02]  /*c8f0*/  @!P2 IMAD.WIDE R2, R108, 0x4, R4 ;  /* 0x000000046c02a825 */ /* 0x005fe400078e0204 */
[----:B------:R-:W-:Y:S02]  /*c900*/  @!P3 LEA.HI.X R7, R106, R5, R107, 0x2, P5 ;  /* 0x000000056a07b211 */ /* 0x000fe400028f146b */
[-C--:B------:R-:W-:Y:S01]  /*c910*/  @!P1 LEA R8, P6, R104, R4.reuse, 0x2 ;  /* 0x0000000468089211 */ /* 0x080fe200078c10ff */
[----:B------:R0:W-:Y:S01]  /*c920*/  @!P2 ST.E.64 desc[UR50][R2.64], R96 ;  /* 0x000000600200a985 */ /* 0x0001e2000c101b32 */
[----:B------:R-:W-:Y:S02]  /*c930*/  ISETP.GE.AND P2, PT, R235, UR4, PT ;  /* 0x00000004eb007c0c */ /* 0x000fe4000bf46270 */
[----:B------:R-:W-:Y:S01]  /*c940*/  @!P0 LEA R10, P5, R237, R4, 0x2 ;  /* 0x00000004ed0a8211 */ /* 0x000fe200078a10ff */
[----:B------:R1:W-:Y:S01]  /*c950*/  @!P3 ST.E.64 desc[UR50][R6.64], R94 ;  /* 0x0000005e0600b985 */ /* 0x0003e2000c101b32 */
[----:B------:R-:W-:-:S02]  /*c960*/  ISETP.GE.AND P3, PT, R234, UR4, PT ;  /* 0x00000004ea007c0c */ /* 0x000fc4000bf66270 */
[-C--:B------:R-:W-:Y:S02]  /*c970*/  @!P1 LEA.HI.X R9, R104, R5.reuse, R105, 0x2, P6 ;  /* 0x0000000568099211 */ /* 0x080fe400030f1469 */
[----:B------:R-:W-:-:S03]  /*c980*/  @!P0 LEA.HI.X R11, R237, R5, R103, 0x2, P5 ;  /* 0x00000005ed0b8211 */ /* 0x000fc600028f1467 */
[----:B------:R2:W-:Y:S01]  /*c990*/  @!P1 ST.E.64 desc[UR50][R8.64], R92 ;  /* 0x0000005c08009985 */ /* 0x0005e2000c101b32 */
[----:B0-----:R-:W-:-:S03]  /*c9a0*/  @!P4 LEA R2, P1, R236, R4, 0x2 ;  /* 0x00000004ec02c211 */ /* 0x001fc600078210ff */
[----:B------:R0:W-:Y:S01]  /*c9b0*/  @!P0 ST.E.64 desc[UR50][R10.64], R90 ;  /* 0x0000005a0a008985 */ /* 0x0001e2000c101b32 */
[----:B------:R-:W-:Y:S02]  /*c9c0*/  ISETP.GE.AND P0, PT, R233, UR4, PT ;  /* 0x00000004e9007c0c */ /* 0x000fe4000bf06270 */
[-C--:B------:R-:W-:Y:S02]  /*c9d0*/  @!P4 LEA.HI.X R3, R236, R5.reuse, R102, 0x2, P1 ;  /* 0x00000005ec03c211 */ /* 0x080fe400008f1466 */
[CC--:B------:R-:W-:Y:S02]  /*c9e0*/  @!P2 LEA R12, P6, R235.reuse, R4.reuse, 0x2 ;  /* 0x00000004eb0ca211 */ /* 0x0c0fe400078c10ff */
[----:B------:R-:W-:Y:S01]  /*c9f0*/  ISETP.GE.AND P1, PT, R232, UR4, PT ;  /* 0x00000004e8007c0c */ /* 0x000fe2000bf26270 */
[----:B------:R3:W-:Y:S01]  /*ca00*/  @!P4 ST.E.64 desc[UR50][R2.64], R88 ;  /* 0x000000580200c985 */ /* 0x0007e2000c101b32 */
[----:B------:R-:W-:Y:S02]  /*ca10*/  @!P3 LEA R14, P5, R234, R4, 0x2 ;  /* 0x00000004ea0eb211 */ /* 0x000fe400078a10ff */
[----:B------:R-:W-:-:S02]  /*ca20*/  @!P2 LEA.HI.X R13, R235, R5, R101, 0x2, P6 ;  /* 0x00000005eb0da211 */ /* 0x000fc400030f1465 */
[----:B------:R-:W-:Y:S02]  /*ca30*/  ISETP.GE.AND P4, PT, R231, UR4, PT ;  /* 0x00000004e7007c0c */ /* 0x000fe4000bf86270 */
[----:B------:R-:W-:Y:S01]  /*ca40*/  @!P3 LEA.HI.X R15, R234, R5, R100, 0x2, P5 ;  /* 0x00000005ea0fb211 */ /* 0x000fe200028f1464 */
[----:B------:R4:W-:Y:S01]  /*ca50*/  @!P2 ST.E.64 desc[UR50][R12.64], R86 ;  /* 0x000000560c00a985 */ /* 0x0009e2000c101b32 */
[----:B-1----:R-:W-:-:S03]  /*ca60*/  @!P0 LEA R6, P2, R233, R4, 0x2 ;  /* 0x00000004e9068211 */ /* 0x002fc600078410ff */
[----:B------:R-:W-:Y:S01]  /*ca70*/  @!P3 ST.E.64 desc[UR50][R14.64], R84 ;  /* 0x000000540e00b985 */ /* 0x000fe2000c101b32 */
[----:B------:R-:W-:Y:S02]  /*ca80*/  ISETP.GE.AND P3, PT, R230, UR4, PT ;  /* 0x00000004e6007c0c */ /* 0x000fe4000bf66270 */
[CC--:B--2---:R-:W-:Y:S02]  /*ca90*/  @!P1 LEA R8, P5, R232.reuse, R4.reuse, 0x2 ;  /* 0x00000004e8089211 */ /* 0x0c4fe400078a10ff */
[-C--:B------:R-:W-:Y:S02]  /*caa0*/  @!P0 LEA.HI.X R7, R233, R5.reuse, R99, 0x2, P2 ;  /* 0x00000005e9078211 */ /* 0x080fe400010f1463 */
[----:B------:R-:W-:Y:S02]  /*cab0*/  ISETP.GE.AND P2, PT, R229, UR4, PT ;  /* 0x00000004e5007c0c */ /* 0x000fe4000bf46270 */
[----:B0-----:R-:W-:Y:S01]  /*cac0*/  @!P4 LEA R10, P6, R231, R4, 0x2 ;  /* 0x00000004e70ac211 */ /* 0x001fe200078c10ff */
[----:B------:R0:W-:Y:S01]  /*cad0*/  @!P0 ST.E.64 desc[UR50][R6.64], R82 ;  /* 0x0000005206008985 */ /* 0x0001e2000c101b32 */
[----:B------:R-:W-:-:S02]  /*cae0*/  @!P1 LEA.HI.X R9, R232, R5, R31, 0x2, P5 ;  /* 0x00000005e8099211 */ /* 0x000fc400028f141f */
[-C--:B------:R-:W-:Y:S02]  /*caf0*/  @!P4 LEA.HI.X R11, R231, R5.reuse, R30, 0x2, P6 ;  /* 0x00000005e70bc211 */ /* 0x080fe400030f141e */
[----:B------:R-:W-:Y:S01]  /*cb00*/  ISETP.GE.AND P0, PT, R228, UR4, PT ;  /* 0x00000004e4007c0c */ /* 0x000fe2000bf06270 */
[----:B------:R1:W-:Y:S01]  /*cb10*/  @!P1 ST.E.64 desc[UR50][R8.64], R80 ;  /* 0x0000005008009985 */ /* 0x0003e2000c101b32 */
[C---:B---3--:R-:W-:Y:S02]  /*cb20*/  @!P3 LEA R2, P1, R230.reuse, R4, 0x2 ;  /* 0x00000004e602b211 */ /* 0x048fe400078210ff */
[----:B------:R-:W-:Y:S01]  /*cb30*/  ISETP.GE.AND P5, PT, R23, UR4, PT ;  /* 0x0000000417007c0c */ /* 0x000fe2000bfa6270 */
[----:B------:R2:W-:Y:S01]  /*cb40*/  @!P4 ST.E.64 desc[UR50][R10.64], R78 ;  /* 0x0000004e0a00c985 */ /* 0x0005e2000c101b32 */
[----:B------:R-:W-:Y:S02]  /*cb50*/  @!P3 LEA.HI.X R3, R230, R5, R29, 0x2, P1 ;  /* 0x00000005e603b211 */ /* 0x000fe400008f141d */
[----:B------:R-:W-:-:S02]  /*cb60*/  ISETP.GE.AND P4, PT, R22, UR4, PT ;  /* 0x0000000416007c0c */ /* 0x000fc4000bf86270 */
[----:B------:R-:W-:Y:S01]  /*cb70*/  ISETP.GE.AND P1, PT, R19, UR4, PT ;  /* 0x0000000413007c0c */ /* 0x000fe2000bf26270 */
[----:B------:R3:W-:Y:S01]  /*cb80*/  @!P3 ST.E.64 desc[UR50][R2.64], R76 ;  /* 0x0000004c0200b985 */ /* 0x0007e2000c101b32 */
[CC--:B----4-:R-:W-:Y:S02]  /*cb90*/  @!P2 LEA R12, P6, R229.reuse, R4.reuse, 0x2 ;  /* 0x00000004e50ca211 */ /* 0x0d0fe400078c10ff */
[C---:B0-----:R-:W-:Y:S02]  /*cba0*/  @!P0 LEA R6, P3, R228.reuse, R4, 0x2 ;  /* 0x00000004e4068211 */ /* 0x041fe400078610ff */
[-C--:B------:R-:W-:Y:S02]  /*cbb0*/  @!P2 LEA.HI.X R13, R229, R5.reuse, R28, 0x2, P6 ;  /* 0x00000005e50da211 */ /* 0x080fe400030f141c */
[----:B------:R-:W-:-:S03]  /*cbc0*/  @!P0 LEA.HI.X R7, R228, R5, R27, 0x2, P3 ;  /* 0x00000005e4078211 */ /* 0x000fc600018f141b */
[----:B------:R3:W-:Y:S01]  /*cbd0*/  @!P2 ST.E.64 desc[UR50][R12.64], R74 ;  /* 0x0000004a0c00a985 */ /* 0x0007e2000c101b32 */
[-C--:B-1----:R-:W-:Y:S02]  /*cbe0*/  @!P5 LEA R8, P2, R23, R4.reuse, 0x2 ;  /* 0x000000041708d211 */ /* 0x082fe400078410ff */
[CC--:B--2---:R-:W-:Y:S01]  /*cbf0*/  @!P4 LEA R10, P3, R22.reuse, R4.reuse, 0x2 ;  /* 0x00000004160ac211 */ /* 0x0c4fe200078610ff */
[----:B------:R3:W-:Y:S01]  /*cc00*/  @!P0 ST.E.64 desc[UR50][R6.64], R70 ;  /* 0x0000004606008985 */ /* 0x0007e2000c101b32 */
[----:B------:R-:W-:Y:S02]  /*cc10*/  @!P1 LEA R4, P6, R19, R4, 0x2 ;  /* 0x0000000413049211 */ /* 0x000fe400078c10ff */
[-C--:B------:R-:W-:Y:S02]  /*cc20*/  @!P5 LEA.HI.X R9, R23, R5.reuse, R26, 0x2, P2 ;  /* 0x000000051709d211 */ /* 0x080fe400010f141a */
[-C--:B------:R-:W-:Y:S02]  /*cc30*/  @!P4 LEA.HI.X R11, R22, R5.reuse, R24, 0x2, P3 ;  /* 0x00000005160bc211 */ /* 0x080fe400018f1418 */
[----:B------:R-:W-:Y:S01]  /*cc40*/  @!P1 LEA.HI.X R5, R19, R5, R21, 0x2, P6 ;  /* 0x0000000513059211 */ /* 0x000fe200030f1415 */
[----:B------:R3:W-:Y:S04]  /*cc50*/  @!P5 ST.E.64 desc[UR50][R8.64], R72 ;  /* 0x000000480800d985 */ /* 0x0007e8000c101b32 */
[----:B------:R3:W-:Y:S04]  /*cc60*/  @!P4 ST.E.64 desc[UR50][R10.64], R68 ;  /* 0x000000440a00c985 */ /* 0x0007e8000c101b32 */
[----:B------:R3:W-:Y:S02]  /*cc70*/  @!P1 ST.E.64 desc[UR50][R4.64], R66 ;  /* 0x0000004204009985 */ /* 0x0007e4000c101b32 */
.L_x_177:
[----:B------:R-:W-:Y:S05]  /*cc80*/  BSYNC B1 ;  /* 0x0000000000017941 */ /* 0x000fea0003800000 */
.L_x_176:
[----:B------:R-:W-:Y:S01]  /*cc90*/  ISETP.GE.AND P0, PT, R25, R34, PT ;  /* 0x000000221900720c */ /* 0x000fe20003f06270 */
[----:B--23--:R2:W3:Y:S04]  /*cca0*/  SHFL.IDX PT, R5, R20, 0x1, 0x1c1f ;  /* 0x003c1f0014057f89 */ /* 0x00c4e800000e0000 */
[----:B-1----:R2:W1:Y:S08]  /*ccb0*/  SHFL.IDX PT, R4, R0, 0x1, 0x1c1f ;  /* 0x003c1f0000047f89 */ /* 0x00247000000e0000 */
[----:B--2---:R-:W-:Y:S05]  /*ccc0*/  @P0 BRA `(.L_x_175) ;  /* 0x0000001000380947 */ /* 0x004fea0003800000 */
[----:B------:R-:W-:Y:S02]  /*ccd0*/  ULDC UR4, c[0x0][0xac8] ;  /* 0x0002b20000047ab9 */ /* 0x000fe40000000800 */
[----:B-----5:R-:W-:Y:S02]  /*cce0*/  ISETP.GE.AND P1, PT, R106, UR4, PT ;  /* 0x000000046a007c0c */ /* 0x020fe4000bf26270 */
[----:B------:R-:W-:Y:S02]  /*ccf0*/  ISETP.GE.AND P6, PT, R108, UR4, PT ;  /* 0x000000046c007c0c */ /* 0x000fe4000bfc6270 */
[----:B------:R-:W-:Y:S02]  /*cd00*/  ISETP.GE.AND P0, PT, R104, UR4, PT ;  /* 0x0000000468007c0c */ /* 0x000fe4000bf06270 */
[----:B------:R-:W-:Y:S02]  /*cd10*/  ISETP.GE.AND P2, PT, R237, UR4, PT ;  /* 0x00000004ed007c0c */ /* 0x000fe4000bf46270 */
[----:B------:R-:W-:-:S05]  /*cd20*/  ISETP.GE.AND P3, PT, R236, UR4, PT ;  /* 0x00000004ec007c0c */ /* 0x000fca000bf66270 */
[-C--:B-1----:R-:W-:Y:S02]  /*cd30*/  @!P1 LEA R6, P4, R106, R4.reuse, 0x2 ;  /* 0x000000046a069211 */ /* 0x082fe400078810ff */
[----:B0--3--:R-:W-:Y:S02]  /*cd40*/  @!P6 IMAD.WIDE R2, R108, 0x4, R4 ;  /* 0x000000046c02e825 */ /* 0x009fe400078e0204 */
[-C--:B------:R-:W-:Y:S02]  /*cd50*/  @!P1 LEA.HI.X R7, R106, R5.reuse, R107, 0x2, P4 ;  /* 0x000000056a079211 */ /* 0x080fe400020f146b */
[----:B------:R-:W-:Y:S01]  /*cd60*/  ISETP.GE.AND P4, PT, R235, UR4, PT ;  /* 0x00000004eb007c0c */ /* 0x000fe2000bf86270 */
[----:B------:R0:W-:Y:S01]  /*cd70*/  @!P6 ST.E.64 desc[UR50][R2.64], R38 ;  /* 0x000000260200e985 */ /* 0x0001e2000c101b32 */
[-C--:B------:R-:W-:Y:S02]  /*cd80*/  @!P0 LEA R8, P5, R104, R4.reuse, 0x2 ;  /* 0x0000000468088211 */ /* 0x080fe400078a10ff */
[----:B------:R-:W-:Y:S01]  /*cd90*/  @!P3 LEA R12, P6, R236, R4, 0x2 ;  /* 0x00000004ec0cb211 */ /* 0x000fe200078c10ff */
[----:B------:R1:W-:Y:S01]  /*cda0*/  @!P1 ST.E.64 desc[UR50][R6.64], R40 ;  /* 0x0000002806009985 */ /* 0x0003e2000c101b32 */
[----:B------:R-:W-:-:S02]  /*cdb0*/  @!P0 LEA.HI.X R9, R104, R5, R105, 0x2, P5 ;  /* 0x0000000568098211 */ /* 0x000fc400028f1469 */
[CC--:B------:R-:W-:Y:S02]  /*cdc0*/  @!P2 LEA R10, P1, R237.reuse, R4.reuse, 0x2 ;  /* 0x00000004ed0aa211 */ /* 0x0c0fe400078210ff */
[-C--:B------:R-:W-:Y:S01]  /*cdd0*/  @!P3 LEA.HI.X R13, R236, R5.reuse, R102, 0x2, P6 ;  /* 0x00000005ec0db211 */ /* 0x080fe200030f1466 */
[----:B------:R2:W-:Y:S01]  /*cde0*/  @!P0 ST.E.64 desc[UR50][R8.64], R42 ;  /* 0x0000002a08008985 */ /* 0x0005e2000c101b32 */
[----:B------:R-:W-:Y:S02]  /*cdf0*/  ISETP.GE.AND P0, PT, R234, UR4, PT ;  /* 0x00000004ea007c0c */ /* 0x000fe4000bf06270 */
[----:B------:R-:W-:Y:S02]  /*ce00*/  @!P2 LEA.HI.X R11, R237, R5, R103, 0x2, P1 ;  /* 0x00000005ed0ba211 */ /* 0x000fe400008f1467 */
[----:B------:R-:W-:Y:S02]  /*ce10*/  ISETP.GE.AND P1, PT, R233, UR4, PT ;  /* 0x00000004e9007c0c */ /* 0x000fe4000bf26270 */
[----:B------:R-:W-:Y:S01]  /*ce20*/  @!P4 LEA R14, P5, R235, R4, 0x2 ;  /* 0x00000004eb0ec211 */ /* 0x000fe200078a10ff */
[----:B------:R3:W-:Y:S01]  /*ce30*/  @!P2 ST.E.64 desc[UR50][R10.64], R44 ;  /* 0x0000002c0a00a985 */ /* 0x0007e2000c101b32 */
[----:B------:R-:W-:-:S02]  /*ce40*/  ISETP.GE.AND P2, PT, R232, UR4, PT ;  /* 0x00000004e8007c0c */ /* 0x000fc4000bf46270 */
[-C--:B------:R-:W-:Y:S01]  /*ce50*/  @!P4 LEA.HI.X R15, R235, R5.reuse, R101, 0x2, P5 ;  /* 0x00000005eb0fc211 */ /* 0x080fe200028f1465 */
[----:B------:R4:W-:Y:S02]  /*ce60*/  @!P3 ST.E.64 desc[UR50][R12.64], R46 ;  /* 0x0000002e0c00b985 */ /* 0x0009e4000c101b32 */
[CC--:B0-----:R-:W-:Y:S02]  /*ce70*/  @!P0 LEA R2, P3, R234.reuse, R4.reuse, 0x2 ;  /* 0x00000004ea028211 */ /* 0x0c1fe400078610ff */
[----:B------:R-:W-:Y:S01]  /*ce80*/  @!P4 ST.E.64 desc[UR50][R14.64], R48 ;  /* 0x000000300e00c985 */ /* 0x000fe2000c101b32 */
[----:B------:R-:W-:Y:S02]  /*ce90*/  ISETP.GE.AND P4, PT, R231, UR4, PT ;  /* 0x00000004e7007c0c */ /* 0x000fe4000bf86270 */
[----:B-1----:R-:W-:Y:S02]  /*cea0*/  @!P1 LEA R6, P5, R233, R4, 0x2 ;  /* 0x00000004e9069211 */ /* 0x002fe400078a10ff */
[----:B------:R-:W-:-:S02]  /*ceb0*/  @!P0 LEA.HI.X R3, R234, R5, R100, 0x2, P3 ;  /* 0x00000005ea038211 */ /* 0x000fc400018f1464 */
[----:B------:R-:W-:Y:S02]  /*cec0*/  ISETP.GE.AND P3, PT, R230, UR4, PT ;  /* 0x00000004e6007c0c */ /* 0x000fe4000bf66270 */
[CC--:B--2---:R-:W-:Y:S01]  /*ced0*/  @!P2 LEA R8, P6, R232.reuse, R4.reuse, 0x2 ;  /* 0x00000004e808a211 */ /* 0x0c4fe200078c10ff */
[----:B------:R0:W-:Y:S01]  /*cee0*/  @!P0 ST.E.64 desc[UR50][R2.64], R50 ;  /* 0x0000003202008985 */ /* 0x0001e2000c101b32 */
[-C--:B------:R-:W-:Y:S02]  /*cef0*/  @!P1 LEA.HI.X R7, R233, R5.reuse, R99, 0x2, P5 ;  /* 0x00000005e9079211 */ /* 0x080fe400028f1463 */
[----:B------:R-:W-:Y:S02]  /*cf00*/  @!P2 LEA.HI.X R9, R232, R5, R31, 0x2, P6 ;  /* 0x00000005e809a211 */ /* 0x000fe400030f141f */
[----:B------:R-:W-:Y:S01]  /*cf10*/  ISETP.GE.AND P0, PT, R229, UR4, PT ;  /* 0x00000004e5007c0c */ /* 0x000fe2000bf06270 */
[----:B------:R1:W-:Y:S01]  /*cf20*/  @!P1 ST.E.64 desc[UR50][R6.64], R52 ;  /* 0x0000003406009985 */ /* 0x0003e2000c101b32 */
[----:B---3--:R-:W-:-:S02]  /*cf30*/  @!P4 LEA R10, P1, R231, R4, 0x2 ;  /* 0x00000004e70ac211 */ /* 0x008fc400078210ff */
[----:B------:R-:W-:Y:S01]  /*cf40*/  ISETP.GE.AND P5, PT, R228, UR4, PT ;  /* 0x00000004e4007c0c */ /* 0x000fe2000bfa6270 */
[----:B------:R2:W-:Y:S01]  /*cf50*/  @!P2 ST.E.64 desc[UR50][R8.64], R54 ;  /* 0x000000360800a985 */ /* 0x0005e2000c101b32 */
[----:B------:R-:W-:Y:S02]  /*cf60*/  @!P4 LEA.HI.X R11, R231, R5, R30, 0x2, P1 ;  /* 0x00000005e70bc211 */ /* 0x000fe400008f141e */
[----:B------:R-:W-:Y:S02]  /*cf70*/  ISETP.GE.AND P2, PT, R23, UR4, PT ;  /* 0x0000000417007c0c */ /* 0x000fe4000bf46270 */
[----:B------:R-:W-:Y:S01]  /*cf80*/  ISETP.GE.AND P1, PT, R22, UR4, PT ;  /* 0x0000000416007c0c */ /* 0x000fe2000bf26270 */
[----:B------:R3:W-:Y:S01]  /*cf90*/  @!P4 ST.E.64 desc[UR50][R10.64], R56 ;  /* 0x000000380a00c985 */ /* 0x0007e2000c101b32 */
[-C--:B----4-:R-:W-:Y:S02]  /*cfa0*/  @!P3 LEA R12, P6, R230, R4.reuse, 0x2 ;  /* 0x00000004e60cb211 */ /* 0x090fe400078c10ff */
[----:B0-----:R-:W-:-:S02]  /*cfb0*/  @!P0 LEA R2, P4, R229, R4, 0x2 ;  /* 0x00000004e5028211 */ /* 0x001fc400078810ff */
        /* <DEDUP_REMOVED lines=10> */
[----:B------:R3:W-:Y:S01]  /*d060*/  @!P5 ST.E.64 desc[UR50][R6.64], R62 ;  /* 0x0000003e0600d985 */ /* 0x0007e2000c101b32 */
[----:B------:R-:W-:-:S03]  /*d070*/  ISETP.GE.AND P0, PT, R19, UR4, PT ;  /* 0x0000000413007c0c */ /* 0x000fc6000bf06270 */
[----:B------:R3:W-:Y:S04]  /*d080*/  @!P2 ST.E.64 desc[UR50][R8.64], R64 ;  /* 0x000000400800a985 */ /* 0x0007e8000c101b32 */
[----:B------:R3:W-:Y:S06]  /*d090*/  @!P1 ST.E.64 desc[UR50][R14.64], R32 ;  /* 0x000000200e009985 */ /* 0x0007ec000c101b32 */
[----:B------:R-:W-:Y:S05]  /*d0a0*/  @P0 BRA `(.L_x_175) ;  /* 0x0000000c00400947 */ /* 0x000fea0003800000 */
[----:B---3--:R-:W-:-:S04]  /*d0b0*/  LEA R2, P0, R19, R4, 0x2 ;  /* 0x0000000413027211 */ /* 0x008fc800078010ff */
[----:B------:R-:W-:-:S05]  /*d0c0*/  LEA.HI.X R3, R19, R5, R21, 0x2, P0 ;  /* 0x0000000513037211 */ /* 0x000fca00000f1415 */
[----:B------:R0:W-:Y:S01]  /*d0d0*/  ST.E.64 desc[UR50][R2.64], R36 ;  /* 0x0000002402007985 */ /* 0x0001e2000c101b32 */
[----:B------:R-:W-:Y:S05]  /*d0e0*/  BRA `(.L_x_175) ;  /* 0x0000000c00307947 */ /* 0x000fea0003800000 */
.L_x_166:
[----:B------:R-:W-:Y:S02]  /*d0f0*/  ULDC.64 UR8, c[0x0][0xc00] ;  /* 0x0003000000087ab9 */ /* 0x000fe40000000a00 */
[----:B------:R-:W-:-:S04]  /*d100*/  UISETP.NE.U32.AND UP0, UPT, UR8, URZ, UPT ;  /* 0x0000003f0800728c */ /* 0x000fc8000bf05070 */
[----:B------:R-:W-:-:S03]  /*d110*/  UISETP.NE.AND.EX UP0, UPT, UR9, URZ, UPT, UP0 ;  /* 0x0000003f0900728c */ /* 0x000fc6000bf05300 */
[----:B------:R-:W-:Y:S02]  /*d120*/  ULDC.64 UR8, c[0x0][0xc00] ;  /* 0x0003000000087ab9 */ /* 0x000fe40000000a00 */
[----:B------:R-:W-:Y:S01]  /*d130*/  UIMAD.WIDE UR8, UR36, 0x4, UR8 ;  /* 0x00000004240878a5 */ /* 0x000fe2000f8e0208 */
[----:B------:R-:W-:-:S05]  /*d140*/  PLOP3.LUT P1, PT, PT, PT, UP0, 0x80, 0x0 ;  /* 0x000000000000781c */ /* 0x000fca0003f2f008 */
[----:B------:R-:W-:Y:S02]  /*d150*/  IMAD.U32 R2, RZ, RZ, UR8 ;  /* 0x00000008ff027e24 */ /* 0x000fe4000f8e00ff */
[----:B------:R-:W-:Y:S01]  /*d160*/  IMAD.U32 R3, RZ, RZ, UR9 ;  /* 0x00000009ff037e24 */ /* 0x000fe2000f8e00ff */
[----:B------:R-:W-:Y:S02]  /*d170*/  ULDC.64 UR8, c[0x0][0xc08] ;  /* 0x0003020000087ab9 */ /* 0x000fe40000000a00 */
[----:B------:R-:W-:-:S03]  /*d180*/  UISETP.NE.U32.AND UP1, UPT, UR8, URZ, UPT ;  /* 0x0000003f0800728c */ /* 0x000fc6000bf25070 */
[----:B------:R-:W2:Y:S01]  /*d190*/  @P1 LDG.E R6, desc[UR50][R2.64] ;  /* 0x0000003202061981 */ /* 0x000ea2000c1e1900 */
[----:B------:R-:W-:Y:S01]  /*d1a0*/  UISETP.NE.AND.EX UP1, UPT, UR9, URZ, UPT, UP1 ;  /* 0x0000003f0900728c */ /* 0x000fe2000bf25310 */
[----:B------:R-:W-:Y:S01]  /*d1b0*/  ULDC UR4, c[0x0][0xa88] ;  /* 0x0002a20000047ab9 */ /* 0x000fe20000000800 */
[----:B------:R-:W0:Y:S01]  /*d1c0*/  S2R R7, SR_TID.X ;  /* 0x0000000000077919 */ /* 0x000e220000002100 */
[----:B------:R-:W-:-:S03]  /*d1d0*/  IMAD.U32 R0, RZ, RZ, UR4 ;  /* 0x00000004ff007e24 */ /* 0x000fc6000f8e00ff */
[----:B------:R-:W-:-:S05]  /*d1e0*/  PLOP3.LUT P2, PT, PT, PT, UP1, 0x80, 0x0 ;  /* 0x000000000000781c */ /* 0x000fca0003f4f018 */
[----:B------:R-:W-:Y:S02]  /*d1f0*/  @UP1 ULDC.64 UR8, c[0x0][0xc08] ;  /* 0x0003020000081ab9 */ /* 0x000fe40000000a00 */
[----:B------:R-:W-:-:S06]  /*d200*/  @UP1 UIMAD.WIDE UR8, UR36, 0x4, UR8 ;  /* 0x00000004240818a5 */ /* 0x000fcc000f8e0208 */
[----:B------:R-:W-:Y:S02]  /*d210*/  IMAD.U32 R4, RZ, RZ, UR8 ;  /* 0x00000008ff047e24 */ /* 0x000fe4000f8e00ff */
[----:B------:R-:W-:-:S05]  /*d220*/  IMAD.U32 R5, RZ, RZ, UR9 ;  /* 0x00000009ff057e24 */ /* 0x000fca000f8e00ff */
[----:B------:R1:W5:Y:S01]  /*d230*/  @P2 LDG.E R0, desc[UR50][R4.64] ;  /* 0x0000003204002981 */ /* 0x000362000c1e1900 */
[----:B------:R-:W-:Y:S01]  /*d240*/  UMOV UR4, URZ ;  /* 0x0000003f00047c82 */ /* 0x000fe20008000000 */
[----:B0-----:R-:W-:-:S05]  /*d250*/  VIADD R10, R7, 0xffffff80 ;  /* 0xffffff80070a7836 */ /* 0x001fca0000000000 */
[----:B------:R-:W-:Y:S02]  /*d260*/  ISETP.GT.AND P0, PT, R10, 0x7f, PT ;  /* 0x0000007f0a00780c */ /* 0x000fe40003f04270 */
[----:B--2---:R-:W-:-:S13]  /*d270*/  @P1 R2UR UR4, R6 ;  /* 0x00000000060412ca */ /* 0x004fda00000e0000 */
[----:B------:R-:W-:Y:S01]  /*d280*/  USHF.R.S32.HI UR16, URZ, 0x1f, UR4 ;  /* 0x0000001f3f107899 */ /* 0x000fe20008011404 */
[----:B-1----:R-:W-:Y:S11]  /*d290*/  @P2 BRA `(.L_x_178) ;  /* 0x0000000000102947 */ /* 0x002ff60003800000 */
[----:B------:R-:W-:Y:S05]  /*d2a0*/  @!P1 BRA `(.L_x_178) ;  /* 0x00000000000c9947 */ /* 0x000fea0003800000 */
[----:B------:R-:W2:Y:S04]  /*d2b0*/  LDG.E R5, desc[UR50][R2.64] ;  /* 0x0000003202057981 */ /* 0x000ea8000c1e1900 */
[----:B-----5:R-:W2:Y:S02]  /*d2c0*/  LDG.E R0, desc[UR50][R2.64+0x4] ;  /* 0x0000043202007981 */ /* 0x020ea4000c1e1900 */
[----:B--2---:R-:W-:-:S07]  /*d2d0*/  IMAD.IADD R0, R0, 0x1, -R5 ;  /* 0x0000000100007824 */ /* 0x004fce00078e0a05 */
.L_x_178:
[----:B------:R-:W-:Y:S01]  /*d2e0*/  USEL UR36, UR36, URZ, !UP0 ;  /* 0x0000003f24247287 */ /* 0x000fe2000c000000 */
[----:B------:R-:W-:Y:S01]  /*d2f0*/  BSSY B1, `(.L_x_179) ;  /* 0x0000038000017945 */ /* 0x000fe20003800000 */
[----:B------:R-:W-:-:S03]  /*d300*/  USEL UR37, UR37, URZ, !UP0 ;  /* 0x0000003f25257287 */ /* 0x000fc6000c000000 */
[----:B------:R-:W-:Y:S09]  /*d310*/  @P0 BRA `(.L_x_180) ;  /* 0x0000000000d40947 */ /* 0x000ff20003800000 */
[----:B------:R-:W0:Y:S01]  /*d320*/  LDC R9, c[0x0][0xbe8] ;  /* 0x0002fa00ff097b82 */ /* 0x000e220000000800 */
[----:B------:R-:W-:-:S04]  /*d330*/  IMAD.U32 R2, RZ, RZ, UR43 ;  /* 0x0000002bff027e24 */ /* 0x000fc8000f8e00ff */
[----:B------:R-:W-:-:S04]  /*d340*/  IMAD R2, R2, 0x80, R7 ;  /* 0x0000008002027824 */ /* 0x000fc800078e0207 */
[----:B------:R-:W-:Y:S02]  /*d350*/  VIADD R4, R2, 0xffffff80 ;  /* 0xffffff8002047836 */ /* 0x000fe40000000000 */
[----:B0----5:R-:W-:-:S05]  /*d360*/  IMAD R3, R0, R9, RZ ;  /* 0x0000000900037224 */ /* 0x021fca00078e02ff */
[----:B------:R-:W-:-:S13]  /*d370*/  ISETP.GE.AND P0, PT, R4, R3, PT ;  /* 0x000000030400720c */ /* 0x000fda0003f06270 */
[----:B------:R-:W-:Y:S05]  /*d380*/  @P0 BRA `(.L_x_180) ;  /* 0x0000000000b80947 */ /* 0x000fea0003800000 */
[----:B------:R-:W-:Y:S01]  /*d390*/  ISETP.NE.AND P0, PT, R9, 0x1, PT ;  /* 0x000000010900780c */ /* 0x000fe20003f05270 */
[----:B------:R-:W-:Y:S01]  /*d3a0*/  UISETP.GT.AND UP2, UPT, UR45, 0x1, UPT ;  /* 0x000000012d00788c */ /* 0x000fe2000bf44270 */
[----:B------:R-:W-:Y:S01]  /*d3b0*/  IMAD.MOV.U32 R5, RZ, RZ, R4 ;  /* 0x000000ffff057224 */ /* 0x000fe200078e0004 */
[----:B------:R-:W-:Y:S02]  /*d3c0*/  UMOV UR7, 0x9b8 ;  /* 0x000009b800077882 */ /* 0x000fe40000000000 */
[----:B------:R-:W-:Y:S02]  /*d3d0*/  USEL UR17, UR7, 0x978, UP2 ;  /* 0x0000097807117887 */ /* 0x000fe40009000000 */
[----:B------:R-:W-:-:S06]  /*d3e0*/  USEL UR19, UR39, URZ, UP2 ;  /* 0x0000003f27137287 */ /* 0x000fcc0009000000 */
[----:B------:R-:W0:Y:S04]  /*d3f0*/  @P0 LDC R3, c[0x0][0xbec] ;  /* 0x0002fb00ff030b82 */ /* 0x000e280000000800 */
[----:B------:R-:W-:Y:S01]  /*d400*/  ULDC.64 UR10, c[0x0][UR17+0x220] ;  /* 0x00008800110a7abb */ /* 0x000fe20008000a00 */
[----:B------:R-:W-:Y:S01]  /*d410*/  ULDC.64 UR8, c[0x0][UR17+0x218] ;  /* 0x0000860011087abb */ /* 0x000fe20008000a00 */
[----:B------:R-:W-:Y:S01]  /*d420*/  ULDC.64 UR12, c[0x0][UR17+0x228] ;  /* 0x00008a00110c7abb */ /* 0x000fe20008000a00 */
[----:B------:R-:W-:Y:S01]  /*d430*/  UIMAD UR7, UR11, UR36, URZ ;  /* 0x000000240b0772a4 */ /* 0x000fe2000f8e023f */
[----:B------:R-:W1:Y:S01]  /*d440*/  @P0 LDC R7, c[0x0][0xbf0] ;  /* 0x0002fc00ff070b82 */ /* 0x000e620000000800 */
[----:B------:R-:W-:Y:S02]  /*d450*/  UIMAD.WIDE.U32 UR14, UR8, UR42, URZ ;  /* 0x0000002a080e72a5 */ /* 0x000fe4000f8e003f */
[----:B------:R-:W-:-:S02]  /*d460*/  UIMAD UR18, UR9, UR42, URZ ;  /* 0x0000002a091272a4 */ /* 0x000fc4000f8e023f */
[----:B------:R-:W-:Y:S02]  /*d470*/  UIMAD.WIDE.U32 UR8, UR10, UR36, URZ ;  /* 0x000000240a0872a5 */ /* 0x000fe4000f8e003f */
[----:B------:R-:W-:Y:S02]  /*d480*/  UIMAD.WIDE.U32 UR20, UR12, UR19, URZ ;  /* 0x000000130c1472a5 */ /* 0x000fe4000f8e003f */
[----:B------:R-:W-:Y:S02]  /*d490*/  UIMAD UR12, UR13, UR19, URZ ;  /* 0x000000130d0c72a4 */ /* 0x000fe4000f8e023f */
[----:B------:R-:W-:Y:S02]  /*d4a0*/  UIMAD UR7, UR10, UR37, UR7 ;  /* 0x000000250a0772a4 */ /* 0x000fe4000f8e0207 */
[----:B------:R-:W-:Y:S02]  /*d4b0*/  UIADD3 UR14, UP0, UP1, UR8, UR14, UR4 ;  /* 0x0000000e080e7290 */ /* 0x000fe4000f91e004 */
[----:B------:R-:W-:Y:S01]  /*d4c0*/  UIADD3 UR8, UR12, UR21, URZ ;  /* 0x000000150c087290 */ /* 0x000fe2000fffe03f */
[----:B0-----:R-:W-:Y:S01]  /*d4d0*/  @P0 IMAD.HI.U32 R2, R4, R3, RZ ;  /* 0x0000000304020227 */ /* 0x001fe200078e00ff */
[----:B------:R-:W-:-:S02]  /*d4e0*/  UIADD3 UR11, UR18, UR15, URZ ;  /* 0x0000000f120b7290 */ /* 0x000fc4000fffe03f */
[----:B------:R-:W-:Y:S01]  /*d4f0*/  UIADD3 UR7, UR9, UR7, URZ ;  /* 0x0000000709077290 */ /* 0x000fe2000fffe03f */
[----:B------:R-:W-:Y:S02]  /*d500*/  IMAD.U32 R3, RZ, RZ, UR21 ;  /* 0x00000015ff037e24 */ /* 0x000fe4000f8e00ff */
[----:B------:R-:W-:Y:S01]  /*d510*/  IMAD.U32 R6, RZ, RZ, UR8 ;  /* 0x00000008ff067e24 */ /* 0x000fe2000f8e00ff */
[----:B------:R-:W-:Y:S01]  /*d520*/  UIADD3.X UR7, UR7, UR11, UR16, UP0, UP1 ;  /* 0x0000000b07077290 */ /* 0x000fe200087e2410 */
[----:B-1----:R-:W-:Y:S01]  /*d530*/  @P0 SHF.R.U32.HI R5, RZ, R7, R2 ;  /* 0x00000007ff050219 */ /* 0x002fe20000011602 */
[----:B------:R-:W-:Y:S01]  /*d540*/  IMAD.U32 R2, RZ, RZ, UR20 ;  /* 0x00000014ff027e24 */ /* 0x000fe2000f8e00ff */
[----:B------:R-:W-:Y:S01]  /*d550*/  ULDC.64 UR8, c[0x0][UR17+0x210] ;  /* 0x0000840011087abb */ /* 0x000fe20008000a00 */
[----:B------:R-:W-:Y:S01]  /*d560*/  ULDC.64 UR10, c[0x0][0xba8] ;  /* 0x0002ea00000a7ab9 */ /* 0x000fe20000000a00 */
[----:B------:R-:W-:Y:S01]  /*d570*/  @!UP2 ULDC UR10, c[0x0][0xb50] ;  /* 0x0002d400000aaab9 */ /* 0x000fe20000000800 */
[--C-:B------:R-:W-:Y:S01]  /*d580*/  IMAD.MOV R7, RZ, RZ, -R5.reuse ;  /* 0x000000ffff077224 */ /* 0x100fe200078e0a05 */
[----:B------:R-:W-:Y:S01]  /*d590*/  IADD3 R2, P0, P1, R5, UR14, R2 ;  /* 0x0000000e05027c10 */ /* 0x000fe2000f91e002 */
[----:B------:R-:W-:Y:S01]  /*d5a0*/  @!UP2 ULDC UR11, c[0x0][0xb54] ;  /* 0x0002d500000baab9 */ /* 0x000fe20000000800 */
[----:B------:R-:W-:Y:S01]  /*d5b0*/  SHF.R.S32.HI R5, RZ, 0x1f, R5 ;  /* 0x0000001fff057819 */ /* 0x000fe20000011405 */
[----:B------:R-:W-:-:S03]  /*d5c0*/  IMAD R7, R9, R7, R4 ;  /* 0x0000000709077224 */ /* 0x000fc600078e0204 */
[----:B------:R-:W-:Y:S01]  /*d5d0*/  IADD3.X R3, R5, UR7, R6, P0, P1 ;  /* 0x0000000705037c10 */ /* 0x000fe200087e2406 */
[C---:B------:R-:W-:Y:S01]  /*d5e0*/  IMAD R9, R7.reuse, UR9, RZ ;  /* 0x0000000907097c24 */ /* 0x040fe2000f8e02ff */
[----:B------:R-:W-:Y:S01]  /*d5f0*/  SHF.R.S32.HI R4, RZ, 0x1f, R7 ;  /* 0x0000001fff047819 */ /* 0x000fe20000011407 */
[----:B------:R-:W-:-:S04]  /*d600*/  IMAD.WIDE.U32 R2, R7, UR8, R2 ;  /* 0x0000000807027c25 */ /* 0x000fc8000f8e0002 */
[----:B------:R-:W-:Y:S01]  /*d610*/  IMAD R9, R4, UR8, R9 ;  /* 0x0000000804097c24 */ /* 0x000fe2000f8e0209 */
[----:B------:R-:W-:-:S03]  /*d620*/  LEA R4, P0, R2, UR10, 0x2 ;  /* 0x0000000a02047c11 */ /* 0x000fc6000f8010ff */
[----:B------:R-:W-:-:S05]  /*d630*/  IMAD.IADD R3, R3, 0x1, R9 ;  /* 0x0000000103037824 */ /* 0x000fca00078e0209 */
[----:B------:R-:W-:Y:S01]  /*d640*/  LEA.HI.X R5, R2, UR11, R3, 0x2, P0 ;  /* 0x0000000b02057c11 */ /* 0x000fe200080f1403 */
[----:B------:R-:W-:-:S05]  /*d650*/  IMAD.MOV.U32 R3, RZ, RZ, -0x800000 ;  /* 0xff800000ff037424 */ /* 0x000fca00078e00ff */
[----:B------:R0:W-:Y:S02]  /*d660*/  STG.E desc[UR50][R4.64], R3 ;  /* 0x0000000304007986 */ /* 0x0001e4000c101932 */
.L_x_180:
[----:B------:R-:W-:Y:S05]  /*d670*/  BSYNC B1 ;  /* 0x0000000000017941 */ /* 0x000fea0003800000 */
.L_x_179:
[----:B------:R-:W-:-:S06]  /*d680*/  UISETP.GT.AND UP0, UPT, UR45, 0x1, UPT ;  /* 0x000000012d00788c */ /* 0x000fcc000bf04270 */
[----:B------:R-:W-:-:S13]  /*d690*/  PLOP3.LUT P0, PT, PT, PT, UP0, 0x80, 0x0 ;  /* 0x000000000000781c */ /* 0x000fda0003f0f008 */
[----:B------:R-:W-:Y:S05]  /*d6a0*/  @P0 BRA `(.L_x_175) ;  /* 0x0000000400c00947 */ /* 0x000fea0003800000 */
[----:B------:R-:W1:Y:S01]  /*d6b0*/  LDC R11, c[0x0][0xbe8] ;  /* 0x0002fa00ff0b7b82 */ /* 0x000e620000000800 */
[----:B------:R-:W-:Y:S01]  /*d6c0*/  SHF.R.S32.HI R8, RZ, 0x1f, R10 ;  /* 0x0000001fff087819 */ /* 0x000fe2000001140a */
[----:B------:R-:W-:Y:S01]  /*d6d0*/  ULDC.64 UR10, c[0x0][0xaa0] ;  /* 0x0002a800000a7ab9 */ /* 0x000fe20000000a00 */
[----:B0-----:R-:W-:Y:S01]  /*d6e0*/  IMAD.U32 R5, RZ, RZ, UR43 ;  /* 0x0000002bff057e24 */ /* 0x001fe2000f8e00ff */
[----:B------:R-:W-:Y:S01]  /*d6f0*/  UIMAD UR7, UR16, UR10, URZ ;  /* 0x0000000a100772a4 */ /* 0x000fe2000f8e023f */
[----:B------:R-:W-:Y:S01]  /*d700*/  LEA.HI R8, R8, R10, RZ, 0x3 ;  /* 0x0000000a08087211 */ /* 0x000fe200078f18ff */
[----:B------:R-:W-:Y:S01]  /*d710*/  UIMAD.WIDE.U32 UR8, UR4, UR10, URZ ;  /* 0x0000000a040872a5 */ /* 0x000fe2000f8e003f */
[----:B------:R-:W-:Y:S01]  /*d720*/  BSSY B1, `(.L_x_181) ;  /* 0x000003e000017945 */ /* 0x000fe20003800000 */
[----:B------:R-:W-:Y:S01]  /*d730*/  UIMAD UR7, UR4, UR11, UR7 ;  /* 0x0000000b040772a4 */ /* 0x000fe2000f8e0207 */
[----:B------:R-:W-:Y:S02]  /*d740*/  SHF.R.S32.HI R8, RZ, 0x3, R8 ;  /* 0x00000003ff087819 */ /* 0x000fe40000011408 */
[----:B------:R-:W-:Y:S01]  /*d750*/  ULDC.64 UR10, c[0x0][0xae8] ;  /* 0x0002ba00000a7ab9 */ /* 0x000fe20000000a00 */
[----:B------:R-:W-:Y:S01]  /*d760*/  UIADD3 UR9, UR9, UR7, URZ ;  /* 0x0000000709097290 */ /* 0x000fe2000fffe03f */
[----:B------:R-:W-:Y:S01]  /*d770*/  SHF.R.S32.HI R10, RZ, 0x1f, R17 ;  /* 0x0000001fff0a7819 */ /* 0x000fe20000011411 */
[----:B------:R-:W-:Y:S01]  /*d780*/  IMAD R2, R18, 0x20, R8 ;  /* 0x0000002012027824 */ /* 0x000fe200078e0208 */
[----:B------:R-:W-:Y:S01]  /*d790*/  SHF.R.S32.HI R12, RZ, 0x1f, R16 ;  /* 0x0000001fff0c7819 */ /* 0x000fe20000011410 */
[----:B------:R-:W-:-:S02]  /*d7a0*/  UIMAD.WIDE.U32 UR8, UR42, UR10, UR8 ;  /* 0x0000000a2a0872a5 */ /* 0x000fc4000f8e0008 */
[----:B------:R-:W-:Y:S02]  /*d7b0*/  IMAD R6, R5, 0x80, R2 ;  /* 0x0000008005067824 */ /* 0x000fe400078e0202 */
[----:B------:R-:W-:Y:S02]  /*d7c0*/  UIMAD UR9, UR42, UR11, UR9 ;  /* 0x0000000b2a0972a4 */ /* 0x000fe4000f8e0209 */
[----:B------:R-:W-:Y:S01]  /*d7d0*/  IMAD.MOV.U32 R5, RZ, RZ, R6 ;  /* 0x000000ffff057224 */ /* 0x000fe200078e0006 */
[----:B------:R-:W-:Y:S01]  /*d7e0*/  ULDC.64 UR10, c[0x0][0xaf0] ;  /* 0x0002bc00000a7ab9 */ /* 0x000fe20000000a00 */
[----:B-1----:R-:W-:Y:S01]  /*d7f0*/  ISETP.NE.AND P0, PT, R11, 0x1, PT ;  /* 0x000000010b00780c */ /* 0x002fe20003f05270 */
[----:B------:R-:W-:-:S04]  /*d800*/  UIMAD UR37, UR37, UR10, URZ ;  /* 0x0000000a252572a4 */ /* 0x000fc8000f8e023f */
[----:B------:R-:W-:Y:S02]  /*d810*/  UIMAD UR4, UR36, UR11, UR37 ;  /* 0x0000000b240472a4 */ /* 0x000fe4000f8e0225 */
[----:B------:R-:W-:-:S03]  /*d820*/  UIMAD.WIDE.U32 UR36, UR36, UR10, UR8 ;  /* 0x0000000a242472a5 */ /* 0x000fc6000f8e0008 */
[----:B------:R-:W-:Y:S01]  /*d830*/  ULDC.64 UR8, c[0x0][0xae0] ;  /* 0x0002b80000087ab9 */ /* 0x000fe20000000a00 */
[----:B------:R-:W-:Y:S02]  /*d840*/  UIADD3 UR4, UR37, UR4, URZ ;  /* 0x0000000425047290 */ /* 0x000fe4000fffe03f */
[----:B------:R-:W0:Y:S08]  /*d850*/  @P0 LDC R3, c[0x0][0xbec] ;  /* 0x0002fb00ff030b82 */ /* 0x000e300000000800 */
[----:B------:R-:W1:Y:S01]  /*d860*/  @P0 LDC R7, c[0x0][0xbf0] ;  /* 0x0002fc00ff070b82 */ /* 0x000e620000000800 */
[----:B0-----:R-:W-:-:S04]  /*d870*/  @P0 IMAD.HI.U32 R2, R6, R3, RZ ;  /* 0x0000000306020227 */ /* 0x001fc800078e00ff */
[----:B------:R-:W-:Y:S02]  /*d880*/  IMAD.U32 R3, RZ, RZ, UR37 ;  /* 0x00000025ff037e24 */ /* 0x000fe4000f8e00ff */
[----:B------:R-:W-:Y:S01]  /*d890*/  IMAD.U32 R3, RZ, RZ, UR4 ;  /* 0x00000004ff037e24 */ /* 0x000fe2000f8e00ff */
[----:B-1----:R-:W-:-:S04]  /*d8a0*/  @P0 SHF.R.U32.HI R5, RZ, R7, R2 ;  /* 0x00000007ff050219 */ /* 0x002fc80000011602 */
[--C-:B------:R-:W-:Y:S01]  /*d8b0*/  SHF.R.S32.HI R2, RZ, 0x1f, R5.reuse ;  /* 0x0000001fff027819 */ /* 0x100fe20000011405 */
[----:B------:R-:W-:-:S04]  /*d8c0*/  IMAD.MOV R7, RZ, RZ, -R5 ;  /* 0x000000ffff077224 */ /* 0x000fc800078e0a05 */
        /* <DEDUP_REMOVED lines=11> */
[----:B-----5:R-:W-:Y:S02]  /*d980*/  IMAD R11, R0, R11, RZ ;  /* 0x0000000b000b7224 */ /* 0x020fe400078e02ff */
[----:B------:R-:W-:-:S02]  /*d990*/  IMAD R5, R7, UR9, R4 ;  /* 0x0000000907057c24 */ /* 0x000fc4000f8e0204 */
[----:B------:R-:W-:Y:S01]  /*d9a0*/  IMAD.WIDE.U32 R2, R7, UR8, R2 ;  /* 0x0000000807027c25 */ /* 0x000fe2000f8e0002 */
[C---:B------:R-:W-:Y:S01]  /*d9b0*/  ISETP.GE.AND P2, PT, R6.reuse, R11, PT ;  /* 0x0000000b0600720c */ /* 0x040fe20003f46270 */
[----:B------:R-:W-:Y:S02]  /*d9c0*/  ULDC.64 UR8, c[0x0][0xa80] ;  /* 0x0002a00000087ab9 */ /* 0x000fe40000000a00 */
[----:B------:R-:W-:Y:S01]  /*d9d0*/  VIADD R0, R6, 0x20 ;  /* 0x0000002006007836 */ /* 0x000fe20000000000 */
[----:B------:R-:W-:Y:S01]  /*d9e0*/  LEA R4, P3, R2, UR8, 0x1 ;  /* 0x0000000802047c11 */ /* 0x000fe2000f8608ff */
[----:B------:R-:W-:-:S03]  /*d9f0*/  IMAD.IADD R3, R3, 0x1, R5 ;  /* 0x0000000103037824 */ /* 0x000fc600078e0205 */
[-C--:B------:R-:W-:Y:S01]  /*da00*/  ISETP.GE.AND P1, PT, R0, R11.reuse, PT ;  /* 0x0000000b0000720c */ /* 0x080fe20003f26270 */
[----:B------:R-:W-:Y:S01]  /*da10*/  VIADD R0, R6, 0x40 ;  /* 0x0000004006007836 */ /* 0x000fe20000000000 */
[----:B------:R-:W-:Y:S02]  /*da20*/  LEA.HI.X R5, R2, UR9, R3, 0x1, P3 ;  /* 0x0000000902057c11 */ /* 0x000fe400098f0c03 */
[----:B------:R0:W1:Y:S02]  /*da30*/  SHFL.IDX PT, R2, R4, RZ, 0x181f ;  /* 0x00181fff04027589 */ /* 0x00006400000e0000 */
[----:B------:R-:W-:Y:S02]  /*da40*/  ISETP.GE.AND P0, PT, R0, R11, PT ;  /* 0x0000000b0000720c */ /* 0x000fe40003f06270 */
[----:B------:R0:W2:Y:S01]  /*da50*/  SHFL.IDX PT, R0, R5, RZ, 0x181f ;  /* 0x00181fff05007589 */ /* 0x0000a200000e0000 */
[----:B------:R-:W-:Y:S10]  /*da60*/  @P2 BRA `(.L_x_182) ;  /* 0x0000000000242947 */ /* 0x000ff40003800000 */
[----:B------:R-:W-:Y:S02]  /*da70*/  ULDC UR4, c[0x0][0xac8] ;  /* 0x0002b20000047ab9 */ /* 0x000fe40000000800 */
[----:B------:R-:W-:Y:S02]  /*da80*/  ISETP.GE.AND P4, PT, R16, UR4, PT ;  /* 0x0000000410007c0c */ /* 0x000fe4000bf86270 */
[----:B------:R-:W-:-:S11]  /*da90*/  ISETP.GE.AND P5, PT, R17, UR4, PT ;  /* 0x0000000411007c0c */ /* 0x000fd6000bfa6270 */
[CC--:B-1----:R-:W-:Y:S02]  /*daa0*/  @!P4 LEA R8, P2, R16.reuse, R2.reuse, 0x1 ;  /* 0x000000021008c211 */ /* 0x0c2fe400078408ff */
[C---:B------:R-:W-:Y:S02]  /*dab0*/  @!P5 LEA R2, P3, R17.reuse, R2, 0x1 ;  /* 0x000000021102d211 */ /* 0x040fe400078608ff */
[-C--:B--2---:R-:W-:Y:S02]  /*dac0*/  @!P4 LEA.HI.X R9, R16, R0.reuse, R12, 0x1, P2 ;  /* 0x000000001009c211 */ /* 0x084fe400010f0c0c */
[----:B------:R-:W-:-:S03]  /*dad0*/  @!P5 LEA.HI.X R3, R17, R0, R10, 0x1, P3 ;  /* 0x000000001103d211 */ /* 0x000fc600018f0c0a */
[----:B------:R3:W-:Y:S04]  /*dae0*/  @!P4 ST.E.128 desc[UR50][R8.64], RZ ;  /* 0x000000ff0800c985 */ /* 0x0007e8000c101d32 */
[----:B------:R3:W-:Y:S02]  /*daf0*/  @!P5 ST.E.128 desc[UR50][R2.64], RZ ;  /* 0x000000ff0200d985 */ /* 0x0007e4000c101d32 */
.L_x_182:
[----:B------:R-:W-:Y:S05]  /*db00*/  BSYNC B1 ;  /* 0x0000000000017941 */ /* 0x000fea0003800000 */
.L_x_181:
[----:B--2---:R2:W4:Y:S01]  /*db10*/  SHFL.IDX PT, R0, R5, 0x1, 0x181f ;  /* 0x00381f0005007f89 */ /* 0x00452200000e0000 */
[----:B------:R-:W-:Y:S03]  /*db20*/  BSSY B1, `(.L_x_183) ;  /* 0x000000c000017945 */ /* 0x000fe60003800000 */
[----:B-1-3--:R2:W1:Y:S01]  /*db30*/  SHFL.IDX PT, R2, R4, 0x1, 0x181f ;  /* 0x00381f0004027f89 */ /* 0x00a46200000e0000 */
[----:B------:R-:W-:Y:S05]  /*db40*/  @P1 BRA `(.L_x_184) ;  /* 0x0000000000241947 */ /* 0x000fea0003800000 */
[----:B------:R-:W-:Y:S02]  /*db50*/  ULDC UR4, c[0x0][0xac8] ;  /* 0x0002b20000047ab9 */ /* 0x000fe40000000800 */
[----:B------:R-:W-:Y:S02]  /*db60*/  ISETP.GE.AND P3, PT, R16, UR4, PT ;  /* 0x0000000410007c0c */ /* 0x000fe4000bf66270 */
[----:B------:R-:W-:-:S11]  /*db70*/  ISETP.GE.AND P4, PT, R17, UR4, PT ;  /* 0x0000000411007c0c */ /* 0x000fd6000bf86270 */
[CC--:B-1----:R-:W-:Y:S02]  /*db80*/  @!P3 LEA R8, P1, R16.reuse, R2.reuse, 0x1 ;  /* 0x000000021008b211 */ /* 0x0c2fe400078208ff */
[C---:B------:R-:W-:Y:S02]  /*db90*/  @!P4 LEA R2, P2, R17.reuse, R2, 0x1 ;  /* 0x000000021102c211 */ /* 0x040fe400078408ff */
[-C--:B----4-:R-:W-:Y:S02]  /*dba0*/  @!P3 LEA.HI.X R9, R16, R0.reuse, R12, 0x1, P1 ;  /* 0x000000001009b211 */ /* 0x090fe400008f0c0c */
[----:B------:R-:W-:-:S03]  /*dbb0*/  @!P4 LEA.HI.X R3, R17, R0, R10, 0x1, P2 ;  /* 0x000000001103c211 */ /* 0x000fc600010f0c0a */
[----:B------:R3:W-:Y:S04]  /*dbc0*/  @!P3 ST.E.128 desc[UR50][R8.64], RZ ;  /* 0x000000ff0800b985 */ /* 0x0007e8000c101d32 */
[----:B------:R3:W-:Y:S02]  /*dbd0*/  @!P4 ST.E.128 desc[UR50][R2.64], RZ ;  /* 0x000000ff0200c985 */ /* 0x0007e4000c101d32 */
.L_x_184:
[----:B------:R-:W-:Y:S05]  /*dbe0*/  BSYNC B1 ;  /* 0x0000000000017941 */ /* 0x000fea0003800000 */
.L_x_183:
[----:B----4-:R4:W0:Y:S01]  /*dbf0*/  SHFL.IDX PT, R0, R5, 0x2, 0x181f ;  /* 0x00581f0005007f89 */ /* 0x01082200000e0000 */
        /* <DEDUP_REMOVED lines=8> */
[-C--:B0-----:R-:W-:Y:S02]  /*dc80*/  @!P2 LEA.HI.X R9, R16, R0.reuse, R12, 0x1, P0 ;  /* 0x000000001009a211 */ /* 0x081fe400000f0c0c */
[----:B------:R-:W-:-:S03]  /*dc90*/  @!P3 LEA.HI.X R3, R17, R0, R10, 0x1, P1 ;  /* 0x000000001103b211 */ /* 0x000fc600008f0c0a */
[----:B------:R3:W-:Y:S04]  /*dca0*/  @!P2 ST.E.128 desc[UR50][R8.64], RZ ;  /* 0x000000ff0800a985 */ /* 0x0007e8000c101d32 */
[----:B------:R3:W-:Y:S02]  /*dcb0*/  @!P3 ST.E.128 desc[UR50][R2.64], RZ ;  /* 0x000000ff0200b985 */ /* 0x0007e4000c101d32 */
.L_x_186:
[----:B------:R-:W-:Y:S05]  /*dcc0*/  BSYNC B1 ;  /* 0x0000000000017941 */ /* 0x000fea0003800000 */
.L_x_185:
[----:B0-----:R-:W-:Y:S01]  /*dcd0*/  VIADD R0, R6, 0x60 ;  /* 0x0000006006007836 */ /* 0x001fe20000000000 */
[----:B--2-4-:R-:W0:Y:S04]  /*dce0*/  SHFL.IDX PT, R5, R5, 0x3, 0x181f ;  /* 0x00781f0005057f89 */ /* 0x014e2800000e0000 */
[----:B------:R-:W-:Y:S01]  /*dcf0*/  ISETP.GE.AND P0, PT, R0, R11, PT ;  /* 0x0000000b0000720c */ /* 0x000fe20003f06270 */
[----:B-1-3--:R1:W2:-:S12]  /*dd00*/  SHFL.IDX PT, R2, R4, 0x3, 0x181f ;  /* 0x00781f0004027f89 */ /* 0x00a29800000e0000 */
[----:B-1----:R-:W-:Y:S05]  /*dd10*/  @P0 BRA `(.L_x_175) ;  /* 0x0000000000240947 */ /* 0x002fea0003800000 */
[----:B------:R-:W-:Y:S02]  /*dd20*/  ULDC UR4, c[0x0][0xac8] ;  /* 0x0002b20000047ab9 */ /* 0x000fe40000000800 */
[----:B------:R-:W-:Y:S02]  /*dd30*/  ISETP.GE.AND P2, PT, R16, UR4, PT ;  /* 0x0000000410007c0c */ /* 0x000fe4000bf46270 */
[----:B------:R-:W-:-:S11]  /*dd40*/  ISETP.GE.AND P3, PT, R17, UR4, PT ;  /* 0x0000000411007c0c */ /* 0x000fd6000bf66270 */
[CC--:B--2---:R-:W-:Y:S02]  /*dd50*/  @!P2 LEA R6, P0, R16.reuse, R2.reuse, 0x1 ;  /* 0x000000021006a211 */ /* 0x0c4fe400078008ff */
[C---:B------:R-:W-:Y:S02]  /*dd60*/  @!P3 LEA R2, P1, R17.reuse, R2, 0x1 ;  /* 0x000000021102b211 */ /* 0x040fe400078208ff */
[-C--:B0-----:R-:W-:Y:S02]  /*dd70*/  @!P2 LEA.HI.X R7, R16, R5.reuse, R12, 0x1, P0 ;  /* 0x000000051007a211 */ /* 0x081fe400000f0c0c */
[----:B------:R-:W-:-:S03]  /*dd80*/  @!P3 LEA.HI.X R3, R17, R5, R10, 0x1, P1 ;  /* 0x000000051103b211 */ /* 0x000fc600008f0c0a */
[----:B------:R0:W-:Y:S04]  /*dd90*/  @!P2 ST.E.128 desc[UR50][R6.64], RZ ;  /* 0x000000ff0600a985 */ /* 0x0001e8000c101d32 */
[----:B------:R0:W-:Y:S02]  /*dda0*/  @!P3 ST.E.128 desc[UR50][R2.64], RZ ;  /* 0x000000ff0200b985 */ /* 0x0001e4000c101d32 */
.L_x_175:
[----:B------:R-:W-:Y:S05]  /*ddb0*/  BSYNC B0 ;  /* 0x0000000000007941 */ /* 0x000fea0003800000 */
.L_x_165:
[----:B------:R-:W-:Y:S02]  /*ddc0*/  ULDC UR4, c[0x0][0xc3c] ;  /* 0x00030f0000047ab9 */ /* 0x000fe40000000800 */
[----:B------:R-:W-:-:S13]  /*ddd0*/  ISETP.GE.AND P0, PT, R35, UR4, PT ;  /* 0x0000000423007c0c */ /* 0x000fda000bf06270 */
[----:B------:R-:W-:Y:S05]  /*dde0*/  @!P0 BRA `(.L_x_187) ;  /* 0xffffff3000a08947 */ /* 0x000fea000383ffff */
[----:B------:R-:W-:Y:S05]  /*ddf0*/  EXIT ;  /* 0x000000000000794d */ /* 0x000fea0003800000 */
.L_x_138:
[----:B------:R-:W-:-:S08]  /*de00*/  NOP ;  /* 0x0000000000007918 */ /* 0x000fd00000000000 */
[----:B------:R-:W0:-:S00]  /*de10*/  USETMAXREG.DEALLOC.CTAPOOL 0x18 ;  /* 0x00000018000079c8 */ /* 0x000e0000080e0500 */
[----:B0-----:R-:W2:Y:S01]  /*de20*/  LDL.LU R2, [R1+0xc] ;  /* 0x00000c0001027983 */ /* 0x001ea20000300800 */
[----:B------:R-:W-:Y:S01]  /*de30*/  LOP3.LUT R0, R0, 0x3, RZ, 0xc0, !PT ;  /* 0x0000000300007812 */ /* 0x000fe200078ec0ff */
[----:B------:R-:W-:-:S05]  /*de40*/  IMAD.MOV.U32 R6, RZ, RZ, RZ ;  /* 0x000000ffff067224 */ /* 0x000fca00078e00ff */
[----:B------:R-:W0:Y:S02]  /*de50*/  SHFL.IDX PT, R0, R0, RZ, 0x1f ;  /* 0x00001fff00007589 */ /* 0x000e2400000e0000 */
[----:B0-----:R-:W-:Y:S02]  /*de60*/  ISETP.NE.AND P0, PT, R0, RZ, PT ;  /* 0x000000ff0000720c */ /* 0x001fe40003f05270 */
[----:B--2---:R-:W-:-:S11]  /*de70*/  LOP3.LUT R2, R2, 0xfffffffd, RZ, 0xc0, !PT ;  /* 0xfffffffd02027812 */ /* 0x004fd600078ec0ff */
[----:B------:R-:W-:-:S05]  /*de80*/  @P0 LOP3.LUT R2, R2, 0x2, RZ, 0xfc, !PT ;  /* 0x0000000202020812 */ /* 0x000fca00078efcff */
[----:B------:R0:W-:Y:S01]  /*de90*/  STL [R1+0xc], R2 ;  /* 0x00000c0201007387 */ /* 0x0001e20000100800 */
[----:B------:R-:W-:Y:S05]  /*dea0*/  @!P0 BRA `(.L_x_188) ;  /* 0x00000000002c8947 */ /* 0x000fea0003800000 */
[----:B------:R-:W1:Y:S08]  /*deb0*/  S2UR UR5, SR_CgaCtaId ;  /* 0x00000000000579c3 */ /* 0x000e700000008800 */
[----:B------:R-:W-:Y:S06]  /*dec0*/  BAR.SYNC.DEFER_BLOCKING 0x5, 0x180 ;  /* 0x0146000000007b1d */ /* 0x000fec0000010000 */
[----:B------:R-:W-:-:S02]  /*ded0*/  UMOV UR4, 0x400 ;  /* 0x0000040000047882 */ /* 0x000fc40000000000 */
[----:B-1----:R-:W-:-:S09]  /*dee0*/  ULEA UR4, UR5, UR4, 0x18 ;  /* 0x0000000405047291 */ /* 0x002fd2000f8ec03f */
[----:B------:R-:W1:Y:S04]  /*def0*/  LDS.128 R4, [UR4+0x2e8d0] ;  /* 0x02e8d004ff047984 */ /* 0x000e680008000c00 */
[----:B-1----:R1:W-:Y:S01]  /*df00*/  STL.64 [R1+0x10], R4 ;  /* 0x0000100401007387 */ /* 0x0023e20000100a00 */
[----:B------:R-:W-:-:S03]  /*df10*/  IMAD.MOV.U32 R0, RZ, RZ, R7 ;  /* 0x000000ffff007224 */ /* 0x000fc600078e0007 */
[----:B------:R1:W-:Y:S02]  /*df20*/  STL [R1+0x18], R6 ;  /* 0x0000180601007387 */ /* 0x0003e40000100800 */
[----:B------:R-:W-:Y:S01]  /*df30*/  R2UR UR43, R0 ;  /* 0x00000000002b72ca */ /* 0x000fe200000e0000 */
[----:B------:R-:W-:Y:S06]  /*df40*/  BAR.ARV 0x4, 0x180 ;  /* 0x0106000000007b1d */ /* 0x000fec0000002000 */
[----:B------:R-:W-:Y:S08]  /*df50*/  BRA `(.L_x_189) ;  /* 0x0000000800b07947 */ /* 0x000ff00003800000 */
.L_x_188:
[----:B------:R-:W1:Y:S01]  /*df60*/  S2R R0, SR_TID.X ;  /* 0x0000000000007919 */ /* 0x000e620000002100 */
[----:B------:R-:W-:Y:S01]  /*df70*/  ULDC UR4, c[0x0][0xc3c] ;  /* 0x00030f0000047ab9 */ /* 0x000fe20000000800 */
[----:B-1----:R-:W-:-:S04]  /*df80*/  LOP3.LUT R0, R0, 0x1f, RZ, 0xc0, !PT ;  /* 0x0000001f00007812 */ /* 0x002fc800078ec0ff */
[----:B------:R-:W-:-:S04]  /*df90*/  ISETP.NE.AND P0, PT, R0, 0x1f, PT ;  /* 0x0000001f0000780c */ /* 0x000fc80003f05270 */
[----:B------:R-:W-:-:S13]  /*dfa0*/  ISETP.GE.OR P1, PT, R0, UR4, !P0 ;  /* 0x0000000400007c0c */ /* 0x000fda000c726670 */
[----:B0-----:R-:W0:Y:S08]  /*dfb0*/  @!P1 LDC.64 R2, c[0x0][0xc80] ;  /* 0x00032000ff029b82 */ /* 0x001e300000000a00 */
[----:B------:R-:W1:Y:S01]  /*dfc0*/  @!P1 LDC.64 R4, c[0x0][0xc78] ;  /* 0x00031e00ff049b82 */ /* 0x000e620000000a00 */
[----:B0-----:R-:W-:-:S05]  /*dfd0*/  @!P1 IMAD.WIDE.U32 R2, R0, 0x4, R2 ;  /* 0x0000000400029825 */ /* 0x001fca00078e0002 */
[----:B------:R1:W2:Y:S02]  /*dfe0*/  @!P1 LDG.E R6, desc[UR50][R2.64] ;  /* 0x0000003202069981 */ /* 0x0002a4000c1e1900 */
[----:B-1----:R-:W-:-:S04]  /*dff0*/  @!P1 IMAD.WIDE.U32 R2, R0, 0x4, R4 ;  /* 0x0000000400029825 */ /* 0x002fc800078e0004 */
[----:B------:R-:W-:-:S06]  /*e000*/  IMAD.MOV.U32 R5, RZ, RZ, RZ ;  /* 0x000000ffff057224 */ /* 0x000fcc00078e00ff */
[----:B------:R-:W2:Y:S01]  /*e010*/  @!P1 LDG.E R5, desc[UR50][R2.64] ;  /* 0x0000003202059981 */ /* 0x000ea2000c1e1900 */
[C---:B------:R-:W-:Y:S01]  /*e020*/  ISETP.NE.AND P1, PT, R0.reuse, RZ, PT ;  /* 0x000000ff0000720c */ /* 0x040fe20003f25270 */
[----:B------:R-:W-:Y:S01]  /*e030*/  UMOV UR43, URZ ;  /* 0x0000003f002b7c82 */ /* 0x000fe20008000000 */
[C---:B------:R-:W-:Y:S02]  /*e040*/  ISETP.GE.U32.AND P2, PT, R0.reuse, 0x2, PT ;  /* 0x000000020000780c */ /* 0x040fe40003f46070 */
[C---:B------:R-:W-:Y:S02]  /*e050*/  ISETP.GE.U32.AND P3, PT, R0.reuse, 0x4, PT ;  /* 0x000000040000780c */ /* 0x040fe40003f66070 */
[C---:B------:R-:W-:Y:S02]  /*e060*/  ISETP.GE.U32.AND P4, PT, R0.reuse, 0x8, PT ;  /* 0x000000080000780c */ /* 0x040fe40003f86070 */
[----:B------:R-:W-:Y:S01]  /*e070*/  ISETP.GE.U32.AND P5, PT, R0, 0x10, PT ;  /* 0x000000100000780c */ /* 0x000fe20003fa6070 */
[----:B--2---:R-:W-:-:S05]  /*e080*/  IMAD R4, R6, R5, RZ ;  /* 0x0000000506047224 */ /* 0x004fca00078e02ff */
[----:B------:R-:W0:Y:S02]  /*e090*/  SHFL.UP PT, R7, R4, 0x1, RZ ;  /* 0x0420000004077989 */ /* 0x000e2400000e00ff */
[----:B0-----:R-:W-:-:S05]  /*e0a0*/  SEL R7, R7, RZ, P1 ;  /* 0x000000ff07077207 */ /* 0x001fca0000800000 */
[----:B------:R-:W-:-:S05]  /*e0b0*/  IMAD.IADD R7, R4, 0x1, R7 ;  /* 0x0000000104077824 */ /* 0x000fca00078e0207 */
[----:B------:R-:W0:Y:S02]  /*e0c0*/  SHFL.UP PT, R8, R7, 0x2, RZ ;  /* 0x0440000007087989 */ /* 0x000e2400000e00ff */
[----:B0-----:R-:W-:-:S05]  /*e0d0*/  SEL R8, R8, RZ, P2 ;  /* 0x000000ff08087207 */ /* 0x001fca0001000000 */
[----:B------:R-:W-:Y:S02]  /*e0e0*/  IMAD.IADD R8, R7, 0x1, R8 ;  /* 0x0000000107087824 */ /* 0x000fe400078e0208 */
[----:B------:R-:W0:Y:S03]  /*e0f0*/  S2R R7, SR_CTAID.X ;  /* 0x0000000000077919 */ /* 0x000e260000002500 */
[----:B------:R-:W1:Y:S02]  /*e100*/  SHFL.UP PT, R9, R8, 0x4, RZ ;  /* 0x0480000008097989 */ /* 0x000e6400000e00ff */
[----:B-1----:R-:W-:-:S05]  /*e110*/  SEL R9, R9, RZ, P3 ;  /* 0x000000ff09097207 */ /* 0x002fca0001800000 */
[----:B------:R-:W-:-:S05]  /*e120*/  IMAD.IADD R3, R8, 0x1, R9 ;  /* 0x0000000108037824 */ /* 0x000fca00078e0209 */
[----:B------:R-:W1:Y:S02]  /*e130*/  SHFL.UP PT, R2, R3, 0x8, RZ ;  /* 0x0500000003027989 */ /* 0x000e6400000e00ff */
[----:B-1----:R-:W-:-:S05]  /*e140*/  SEL R2, R2, RZ, P4 ;  /* 0x000000ff02027207 */ /* 0x002fca0002000000 */
[----:B------:R-:W-:-:S05]  /*e150*/  IMAD.IADD R4, R3, 0x1, R2 ;  /* 0x0000000103047824 */ /* 0x000fca00078e0202 */
[----:B------:R-:W1:Y:S02]  /*e160*/  SHFL.UP PT, R2, R4, 0x10, RZ ;  /* 0x0600000004027989 */ /* 0x000e6400000e00ff */
[----:B-1----:R-:W-:Y:S02]  /*e170*/  SEL R9, R2, RZ, P5 ;  /* 0x000000ff02097207 */ /* 0x002fe40002800000 */
[----:B------:R-:W1:Y:S03]  /*e180*/  LDC R2, c[0x0][0xc38] ;  /* 0x00030e00ff027b82 */ /* 0x000e660000000800 */
[----:B------:R-:W-:-:S05]  /*e190*/  IMAD.IADD R9, R4, 0x1, R9 ;  /* 0x0000000104097824 */ /* 0x000fca00078e0209 */
[----:B------:R-:W1:Y:S02]  /*e1a0*/  SHFL.IDX PT, R11, R9, 0x1f, 0x1f ;  /* 0x03e01f00090b7f89 */ /* 0x000e6400000e0000 */
[----:B-1----:R-:W-:-:S04]  /*e1b0*/  IMAD R8, R11, R2, RZ ;  /* 0x000000020b087224 */ /* 0x002fc800078e02ff */
[----:B------:R-:W-:Y:S01]  /*e1c0*/  IMAD.MOV.U32 R11, RZ, RZ, R8 ;  /* 0x000000ffff0b7224 */ /* 0x000fe200078e0008 */
[----:B0-----:R-:W-:-:S13]  /*e1d0*/  ISETP.GT.AND P6, PT, R8, R7, PT ;  /* 0x000000070800720c */ /* 0x001fda0003fc4270 */
[----:B------:R-:W-:Y:S05]  /*e1e0*/  @P6 BRA `(.L_x_190) ;  /* 0x0000000000a46947 */ /* 0x000fea0003800000 */
[----:B------:R-:W-:Y:S01]  /*e1f0*/  IMAD.MOV.U32 R8, RZ, RZ, R11 ;  /* 0x000000ffff087224 */ /* 0x000fe200078e000b */
[----:B------:R-:W-:Y:S01]  /*e200*/  UMOV UR43, URZ ;  /* 0x0000003f002b7c82 */ /* 0x000fe20008000000 */
[----:B------:R-:W-:-:S05]  /*e210*/  ULDC UR5, c[0x0][0xc3c] ;  /* 0x00030f0000057ab9 */ /* 0x000fca0000000800 */
.L_x_192:
[----:B------:R-:W-:-:S03]  /*e220*/  UIADD3 UR4, UR43, 0x1f, URZ ;  /* 0x0000001f2b047890 */ /* 0x000fc6000fffe03f */
[----:B------:R-:W-:Y:S01]  /*e230*/  ULDC UR43, c[0x0][0xc3c] ;  /* 0x00030f00002b7ab9 */ /* 0x000fe20000000800 */
[----:B------:R-:W-:-:S06]  /*e240*/  UISETP.GE.AND UP0, UPT, UR4, UR5, UPT ;  /* 0x000000050400728c */ /* 0x000fcc000bf06270 */
[----:B------:R-:W-:-:S13]  /*e250*/  PLOP3.LUT P6, PT, PT, PT, UP0, 0x40, 0x0 ;  /* 0x000000000000781c */ /* 0x000fda0003fce808 */
[----:B------:R-:W-:Y:S05]  /*e260*/  @!P6 BRA `(.L_x_191) ;  /* 0x0000000400b4e947 */ /* 0x000fea0003800000 */
[----:B------:R-:W-:Y:S01]  /*e270*/  UMOV UR43, UR4 ;  /* 0x00000004002b7c82 */ /* 0x000fe20008000000 */
[----:B------:R-:W-:Y:S02]  /*e280*/  IMAD.MOV.U32 R6, RZ, RZ, RZ ;  /* 0x000000ffff067224 */ /* 0x000fe400078e00ff */
[----:B------:R-:W-:-:S05]  /*e290*/  VIADD R9, R0, UR43 ;  /* 0x0000002b00097c36 */ /* 0x000fca0008000000 */
[----:B------:R-:W-:-:S13]  /*e2a0*/  ISETP.GE.OR P6, PT, R9, UR5, !P0 ;  /* 0x0000000509007c0c */ /* 0x000fda000c7c6670 */
[----:B------:R-:W0:Y:S08]  /*e2b0*/  @!P6 LDC.64 R2, c[0x0][0xc80] ;  /* 0x00032000ff02eb82 */ /* 0x000e300000000a00 */
[----:B------:R-:W1:Y:S01]  /*e2c0*/  @!P6 LDC.64 R4, c[0x0][0xc78] ;  /* 0x00031e00ff04eb82 */ /* 0x000e620000000a00 */
[----:B0-----:R-:W-:-:S05]  /*e2d0*/  @!P6 IMAD.WIDE R2, R9, 0x4, R2 ;  /* 0x000000040902e825 */ /* 0x001fca00078e0202 */
[----:B------:R1:W2:Y:S02]  /*e2e0*/  @!P6 LDG.E R6, desc[UR50][R2.64] ;  /* 0x000000320206e981 */ /* 0x0002a4000c1e1900 */
[----:B-1----:R-:W-:-:S04]  /*e2f0*/  @!P6 IMAD.WIDE R2, R9, 0x4, R4 ;  /* 0x000000040902e825 */ /* 0x002fc800078e0204 */
[----:B------:R-:W-:-:S06]  /*e300*/  IMAD.MOV.U32 R5, RZ, RZ, RZ ;  /* 0x000000ffff057224 */ /* 0x000fcc00078e00ff */
[----:B------:R-:W2:Y:S02]  /*e310*/  @!P6 LDG.E R5, desc[UR50][R2.64] ;  /* 0x000000320205e981 */ /* 0x000ea4000c1e1900 */
[----:B--2---:R-:W-:-:S05]  /*e320*/  IMAD R11, R6, R5, RZ ;  /* 0x00000005060b7224 */ /* 0x004fca00078e02ff */
[----:B------:R-:W0:Y:S02]  /*e330*/  SHFL.UP PT, R4, R11, 0x1, RZ ;  /* 0x042000000b047989 */ /* 0x000e2400000e00ff */
[----:B0-----:R-:W-:-:S05]  /*e340*/  SEL R4, R4, RZ, P1 ;  /* 0x000000ff04047207 */ /* 0x001fca0000800000 */
[----:B------:R-:W-:-:S05]  /*e350*/  IMAD.IADD R4, R11, 0x1, R4 ;  /* 0x000000010b047824 */ /* 0x000fca00078e0204 */
        /* <DEDUP_REMOVED lines=11> */
[----:B------:R-:W-:Y:S02]  /*e410*/  IMAD.IADD R9, R3, 0x1, R2 ;  /* 0x0000000103097824 */ /* 0x000fe400078e0202 */
[----:B------:R-:W0:Y:S03]  /*e420*/  LDC R2, c[0x0][0xc38] ;  /* 0x00030e00ff027b82 */ /* 0x000e260000000800 */
[----:B------:R-:W0:Y:S02]  /*e430*/  SHFL.IDX PT, R11, R9, 0x1f, 0x1f ;  /* 0x03e01f00090b7f89 */ /* 0x000e2400000e0000 */
[----:B0-----:R-:W-:-:S04]  /*e440*/  IMAD R11, R11, R2, RZ ;  /* 0x000000020b0b7224 */ /* 0x001fc800078e02ff */
[----:B------:R-:W-:-:S05]  /*e450*/  IMAD.IADD R8, R11, 0x1, R8 ;  /* 0x000000010b087824 */ /* 0x000fca00078e0208 */
[----:B------:R-:W-:-:S13]  /*e460*/  ISETP.GT.AND P6, PT, R8, R7, PT ;  /* 0x000000070800720c */ /* 0x000fda0003fc4270 */
[----:B------:R-:W-:Y:S05]  /*e470*/  @!P6 BRA `(.L_x_192) ;  /* 0xfffffffc0068e947 */ /* 0x000fea000383ffff */
.L_x_190:
[----:B------:R-:W-:Y:S02]  /*e480*/  IMAD.IADD R11, R8, 0x1, -R11 ;  /* 0x00000001080b7824 */ /* 0x000fe400078e0a0b */
[----:B------:R-:W-:Y:S02]  /*e490*/  IMAD.MOV.U32 R8, RZ, RZ, RZ ;  /* 0x000000ffff087224 */ /* 0x000fe400078e00ff */
[----:B------:R-:W-:-:S05]  /*e4a0*/  IMAD R4, R9, R2, R11 ;  /* 0x0000000209047224 */ /* 0x000fca00078e020b */
[----:B------:R-:W-:-:S13]  /*e4b0*/  ISETP.GT.AND P0, PT, R4, R7, PT ;  /* 0x000000070400720c */ /* 0x000fda0003f04270 */
[----:B------:R-:W-:Y:S02]  /*e4c0*/  VOTEU.ANY UR5, UPT, !P0 ;  /* 0x0000000000057886 */ /* 0x000fe400040e0100 */
[----:B------:R-:W-:Y:S02]  /*e4d0*/  UPOPC UR4, UR5 ;  /* 0x00000005000472bf */ /* 0x000fe40008000000 */
[----:B------:R-:W-:-:S04]  /*e4e0*/  ISETP.NE.AND P0, PT, RZ, UR5, PT ;  /* 0x00000005ff007c0c */ /* 0x000fc8000bf05270 */
[----:B------:R-:W-:Y:S02]  /*e4f0*/  IMAD.U32 R13, RZ, RZ, UR4 ;  /* 0x00000004ff0d7e24 */ /* 0x000fe4000f8e00ff */
[----:B------:R-:W-:-:S03]  /*e500*/  IMAD.U32 R12, RZ, RZ, UR4 ;  /* 0x00000004ff0c7e24 */ /* 0x000fc6000f8e00ff */
[----:B------:R-:W0:Y:S04]  /*e510*/  SHFL.IDX PT, R6, R6, R13, 0x1f ;  /* 0x00001f0d06067589 */ /* 0x000e2800000e0000 */
[----:B------:R1:W2:Y:S01]  /*e520*/  SHFL.IDX PT, R5, R5, R12, 0x1f ;  /* 0x00001f0c05057589 */ /* 0x0002a200000e0000 */
[----:B0-----:R-:W-:-:S04]  /*e530*/  IABS R4, R6 ;  /* 0x0000000600047213 */ /* 0x001fc80000000000 */
[----:B------:R-:W0:Y:S08]  /*e540*/  I2F.RP R10, R4 ;  /* 0x00000004000a7306 */ /* 0x000e300000209400 */
[----:B0-----:R-:W0:Y:S02]  /*e550*/  MUFU.RCP R10, R10 ;  /* 0x0000000a000a7308 */ /* 0x001e240000001000 */
[----:B0-----:R-:W-:-:S06]  /*e560*/  VIADD R3, R10, 0xffffffe ;  /* 0x0ffffffe0a037836 */ /* 0x001fcc0000000000 */
[----:B------:R-:W0:Y:S01]  /*e570*/  F2I.FTZ.U32.TRUNC.NTZ R3, R3 ;  /* 0x0000000300037305 */ /* 0x000e22000021f000 */
[----:B-12---:R-:W-:Y:S05]  /*e580*/  @!P0 BRA `(.L_x_193) ;  /* 0x00000000000c8947 */ /* 0x006fea0003800000 */
[----:B------:R-:W-:-:S06]  /*e590*/  UIADD3 UR5, UR4, -0x1, URZ ;  /* 0xffffffff04057890 */ /* 0x000fcc000fffe03f */
[----:B------:R-:W-:-:S06]  /*e5a0*/  IMAD.U32 R8, RZ, RZ, UR5 ;  /* 0x00000005ff087e24 */ /* 0x000fcc000f8e00ff */
[----:B------:R1:W2:Y:S02]  /*e5b0*/  SHFL.IDX PT, R8, R9, R8, 0x1f ;  /* 0x00001f0809087589 */ /* 0x0002a400000e0000 */
.L_x_193:
[----:B--2---:R-:W-:Y:S01]  /*e5c0*/  IMAD R11, R8, R2, R11 ;  /* 0x00000002080b7224 */ /* 0x004fe200078e020b */
[----:B------:R-:W-:Y:S01]  /*e5d0*/  IABS R8, R5 ;  /* 0x0000000500087213 */ /* 0x000fe20000000000 */
[----:B01----:R-:W-:Y:S01]  /*e5e0*/  IMAD.MOV R9, RZ, RZ, -R3 ;  /* 0x000000ffff097224 */ /* 0x003fe200078e0a03 */
[----:B------:R-:W-:Y:S01]  /*e5f0*/  UIADD3 UR43, UR4, UR43, URZ ;  /* 0x0000002b042b7290 */ /* 0x000fe2000fffe03f */
[----:B------:R-:W-:Y:S01]  /*e600*/  IMAD.MOV.U32 R2, RZ, RZ, RZ ;  /* 0x000000ffff027224 */ /* 0x000fe200078e00ff */
[----:B------:R-:W0:Y:S01]  /*e610*/  I2F.RP R10, R8 ;  /* 0x00000008000a7306 */ /* 0x000e220000209400 */
[----:B------:R-:W-:Y:S01]  /*e620*/  IMAD R9, R9, R4, RZ ;  /* 0x0000000409097224 */ /* 0x000fe200078e02ff */
[----:B------:R1:W-:Y:S01]  /*e630*/  STL [R1+0x10], R11 ;  /* 0x0000100b01007387 */ /* 0x0003e20000100800 */
[----:B------:R-:W-:Y:S02]  /*e640*/  IMAD.IADD R7, R7, 0x1, -R11 ;  /* 0x0000000107077824 */ /* 0x000fe400078e0a0b */
[----:B------:R-:W-:Y:S01]  /*e650*/  IMAD.HI.U32 R2, R3, R9, R2 ;  /* 0x0000000903027227 */ /* 0x000fe200078e0002 */
[----:B------:R-:W-:-:S05]  /*e660*/  IABS R3, R6 ;  /* 0x0000000600037213 */ /* 0x000fca0000000000 */
[----:B------:R-:W-:Y:S01]  /*e670*/  IMAD.MOV R12, RZ, RZ, -R3 ;  /* 0x000000ffff0c7224 */ /* 0x000fe200078e0a03 */
[----:B-1----:R-:W-:Y:S01]  /*e680*/  IABS R11, R7 ;  /* 0x00000007000b7213 */ /* 0x002fe20000000000 */
[----:B0-----:R-:W0:Y:S04]  /*e690*/  MUFU.RCP R10, R10 ;  /* 0x0000000a000a7308 */ /* 0x001e280000001000 */
[----:B------:R-:W-:-:S04]  /*e6a0*/  IMAD.HI.U32 R9, R2, R11, RZ ;  /* 0x0000000b02097227 */ /* 0x000fc800078e00ff */
[----:B------:R-:W-:Y:S02]  /*e6b0*/  IMAD R11, R9, R12, R11 ;  /* 0x0000000c090b7224 */ /* 0x000fe400078e020b */
[----:B------:R-:W-:-:S03]  /*e6c0*/  IMAD.MOV.U32 R2, RZ, RZ, RZ ;  /* 0x000000ffff027224 */ /* 0x000fc600078e00ff */
[----:B------:R-:W-:Y:S01]  /*e6d0*/  ISETP.GT.U32.AND P1, PT, R4, R11, PT ;  /* 0x0000000b0400720c */ /* 0x000fe20003f24070 */
[----:B0-----:R-:W-:-:S06]  /*e6e0*/  VIADD R3, R10, 0xffffffe ;  /* 0x0ffffffe0a037836 */ /* 0x001fcc0000000000 */
[----:B------:R-:W0:Y:S06]  /*e6f0*/  F2I.FTZ.U32.TRUNC.NTZ R3, R3 ;  /* 0x0000000300037305 */ /* 0x000e2c000021f000 */
[----:B------:R-:W-:Y:S02]  /*e700*/  @!P1 IMAD.IADD R11, R11, 0x1, -R4 ;  /* 0x000000010b0b9824 */ /* 0x000fe400078e0a04 */
[----:B------:R-:W-:Y:S01]  /*e710*/  @!P1 VIADD R9, R9, 0x1 ;  /* 0x0000000109099836 */ /* 0x000fe20000000000 */
[----:B------:R-:W-:Y:S02]  /*e720*/  ISETP.NE.AND P1, PT, R6, RZ, PT ;  /* 0x000000ff0600720c */ /* 0x000fe40003f25270 */
[----:B------:R-:W-:Y:S01]  /*e730*/  ISETP.GE.U32.AND P0, PT, R11, R4, PT ;  /* 0x000000040b00720c */ /* 0x000fe20003f06070 */
[----:B0-----:R-:W-:-:S04]  /*e740*/  IMAD.MOV R11, RZ, RZ, -R3 ;  /* 0x000000ffff0b7224 */ /* 0x001fc800078e0a03 */
[----:B------:R-:W-:-:S08]  /*e750*/  IMAD R11, R11, R8, RZ ;  /* 0x000000080b0b7224 */ /* 0x000fd000078e02ff */
[----:B------:R-:W-:Y:S02]  /*e760*/  @P0 VIADD R9, R9, 0x1 ;  /* 0x0000000109090836 */ /* 0x000fe40000000000 */
[----:B------:R-:W-:Y:S01]  /*e770*/  IMAD.HI.U32 R4, R3, R11, R2 ;  /* 0x0000000b03047227 */ /* 0x000fe200078e0002 */
[----:B------:R-:W-:-:S04]  /*e780*/  LOP3.LUT R2, R7, R6, RZ, 0x3c, !PT ;  /* 0x0000000607027212 */ /* 0x000fc800078e3cff */
[----:B------:R-:W-:Y:S02]  /*e790*/  ISETP.GE.AND P2, PT, R2, RZ, PT ;  /* 0x000000ff0200720c */ /* 0x000fe40003f46270 */
[----:B------:R-:W-:-:S05]  /*e7a0*/  IABS R2, R5 ;  /* 0x0000000500027213 */ /* 0x000fca0000000000 */
[----:B------:R-:W-:-:S06]  /*e7b0*/  IMAD.MOV R2, RZ, RZ, -R2 ;  /* 0x000000ffff027224 */ /* 0x000fcc00078e0a02 */
[----:B------:R-:W-:Y:S01]  /*e7c0*/  @!P2 IMAD.MOV R9, RZ, RZ, -R9 ;  /* 0x000000ffff09a224 */ /* 0x000fe200078e0a09 */
[----:B------:R-:W-:-:S04]  /*e7d0*/  @!P1 LOP3.LUT R9, RZ, R6, RZ, 0x33, !PT ;  /* 0x00000006ff099212 */ /* 0x000fc800078e33ff */
[-C--:B------:R-:W-:Y:S01]  /*e7e0*/  IABS R3, R9.reuse ;  /* 0x0000000900037213 */ /* 0x080fe20000000000 */
[----:B------:R-:W-:-:S04]  /*e7f0*/  IMAD R6, R6, R9, RZ ;  /* 0x0000000906067224 */ /* 0x000fc800078e02ff */
[----:B------:R-:W-:-:S04]  /*e800*/  IMAD.HI.U32 R4, R4, R3, RZ ;  /* 0x0000000304047227 */ /* 0x000fc800078e00ff */
[----:B------:R-:W-:Y:S01]  /*e810*/  IMAD R3, R4, R2, R3 ;  /* 0x0000000204037224 */ /* 0x000fe200078e0203 */
[----:B------:R-:W-:-:S04]  /*e820*/  LOP3.LUT R2, R9, R5, RZ, 0x3c, !PT ;  /* 0x0000000509027212 */ /* 0x000fc800078e3cff */
[----:B------:R-:W-:Y:S02]  /*e830*/  ISETP.GT.U32.AND P1, PT, R8, R3, PT ;  /* 0x000000030800720c */ /* 0x000fe40003f24070 */
[----:B------:R-:W-:-:S11]  /*e840*/  ISETP.GE.AND P2, PT, R2, RZ, PT ;  /* 0x000000ff0200720c */ /* 0x000fd60003f46270 */
[----:B------:R-:W-:Y:S02]  /*e850*/  @!P1 IMAD.IADD R3, R3, 0x1, -R8 ;  /* 0x0000000103039824 */ /* 0x000fe400078e0a08 */
[----:B------:R-:W-:Y:S01]  /*e860*/  @!P1 VIADD R4, R4, 0x1 ;  /* 0x0000000104049836 */ /* 0x000fe20000000000 */
[----:B------:R-:W-:Y:S02]  /*e870*/  ISETP.NE.AND P1, PT, R5, RZ, PT ;  /* 0x000000ff0500720c */ /* 0x000fe40003f25270 */
[----:B------:R-:W-:Y:S01]  /*e880*/  ISETP.GE.U32.AND P0, PT, R3, R8, PT ;  /* 0x000000080300720c */ /* 0x000fe20003f06070 */
[----:B------:R-:W-:-:S12]  /*e890*/  IMAD.IADD R3, R7, 0x1, -R6 ;  /* 0x0000000107037824 */ /* 0x000fd800078e0a06 */
[----:B------:R-:W-:-:S04]  /*e8a0*/  @P0 VIADD R4, R4, 0x1 ;  /* 0x0000000104040836 */ /* 0x000fc80000000000 */
[----:B------:R-:W-:Y:S01]  /*e8b0*/  @!P2 IMAD.MOV R4, RZ, RZ, -R4 ;  /* 0x000000ffff04a224 */ /* 0x000fe200078e0a04 */
[----:B------:R-:W-:-:S05]  /*e8c0*/  @!P1 LOP3.LUT R4, RZ, R5, RZ, 0x33, !PT ;  /* 0x00000005ff049212 */ /* 0x000fca00078e33ff */
[--C-:B------:R-:W-:Y:S02]  /*e8d0*/  IMAD.MOV R2, RZ, RZ, -R4.reuse ;  /* 0x000000ffff027224 */ /* 0x100fe400078e0a04 */
[C---:B------:R-:W-:Y:S02]  /*e8e0*/  IMAD R4, R5.reuse, 0x1000000, R4 ;  /* 0x0100000005047824 */ /* 0x040fe400078e0204 */
[----:B------:R-:W-:-:S04]  /*e8f0*/  IMAD R9, R5, R2, R9 ;  /* 0x0000000205097224 */ /* 0x000fc800078e0209 */
[----:B------:R-:W-:-:S05]  /*e900*/  IMAD R2, R9, 0x10000, R4 ;  /* 0x0001000009027824 */ /* 0x000fca00078e0204 */
[----:B------:R0:W-:Y:S04]  /*e910*/  STL [R1+0x18], R2 ;  /* 0x0000180201007387 */ /* 0x0001e80000100800 */
[----:B------:R0:W-:Y:S01]  /*e920*/  STL [R1+0x14], R3 ;  /* 0x0000140301007387 */ /* 0x0001e20000100800 */
[----:B------:R-:W-:Y:S05]  /*e930*/  BRA `(.L_x_194) ;  /* 0x00000000000c7947 */ /* 0x000fea0003800000 */
.L_x_191:
[----:B------:R1:W-:Y:S04]  /*e940*/  STL [R1+0x10], R7 ;  /* 0x0000100701007387 */ /* 0x0003e80000100800 */
[----:B------:R1:W-:Y:S04]  /*e950*/  STL [R1+0x14], RZ ;  /* 0x000014ff01007387 */ /* 0x0003e80000100800 */
[----:B------:R1:W-:Y:S02]  /*e960*/  STL [R1+0x18], RZ ;  /* 0x000018ff01007387 */ /* 0x0003e40000100800 */
.L_x_194:
[----:B------:R-:W2:Y:S04]  /*e970*/  LDL R4, [R1+0x10] ;  /* 0x0000100001047983 */ /* 0x000ea80000100800 */
[----:B------:R-:W2:Y:S04]  /*e980*/  LDL R5, [R1+0x14] ;  /* 0x0000140001057983 */ /* 0x000ea80000100800 */
[----:B------:R-:W2:Y:S01]  /*e990*/  LDL R6, [R1+0x18] ;  /* 0x0000180001067983 */ /* 0x000ea20000100800 */
[----:B------:R-:W-:Y:S01]  /*e9a0*/  ISETP.NE.AND P0, PT, R0, RZ, PT ;  /* 0x000000ff0000720c */ /* 0x000fe20003f05270 */
[----:B0-----:R-:W-:-:S12]  /*e9b0*/  IMAD.U32 R2, RZ, RZ, UR43 ;  /* 0x0000002bff027e24 */ /* 0x001fd8000f8e00ff */
[----:B------:R-:W0:Y:S01]  /*e9c0*/  @!P0 S2R R3, SR_CgaCtaId ;  /* 0x0000000000038919 */ /* 0x000e220000008800 */
[----:B------:R-:W-:Y:S01]  /*e9d0*/  @!P0 MOV R0, 0x400 ;  /* 0x0000040000008802 */ /* 0x000fe20000000f00 */
[----:B-1----:R-:W-:-:S03]  /*e9e0*/  @!P0 IMAD.MOV.U32 R7, RZ, RZ, R2 ;  /* 0x000000ffff078224 */ /* 0x002fc600078e0002 */
[----:B0-----:R-:W-:-:S05]  /*e9f0*/  @!P0 LEA R0, R3, R0, 0x18 ;  /* 0x0000000003008211 */ /* 0x001fca00078ec0ff */
[----:B--2---:R2:W-:Y:S01]  /*ea00*/  @!P0 STS.128 [R0+0x2e8d0], R4 ;  /* 0x02e8d00400008388 */ /* 0x0045e20000000c00 */
[----:B------:R-:W-:Y:S06]  /*ea10*/  BAR.ARV 0x5, 0x180 ;  /* 0x0146000000007b1d */ /* 0x000fec0000002000 */
.L_x_189:
[----:B--2---:R-:W-:Y:S01]  /*ea20*/  IMAD.MOV.U32 R0, RZ, RZ, 0x1 ;  /* 0x00000001ff007424 */ /* 0x004fe200078e00ff */
[----:B------:R-:W-:Y:S01]  /*ea30*/  ULDC UR4, c[0x0][0xc3c] ;  /* 0x00030f0000047ab9 */ /* 0x000fe20000000800 */
[----:B------:R2:W-:Y:S01]  /*ea40*/  STL [R1], RZ ;  /* 0x000000ff01007387 */ /* 0x0005e20000100800 */
[----:B------:R-:W-:-:S03]  /*ea50*/  UISETP.GE.AND UP0, UPT, UR43, UR4, UPT ;  /* 0x000000042b00728c */ /* 0x000fc6000bf06270 */
[----:B------:R2:W-:Y:S03]  /*ea60*/  STL [R1+0x4], R0 ;  /* 0x0000040001007387 */ /* 0x0005e60000100800 */
[----:B------:R-:W-:Y:S01]  /*ea70*/  PLOP3.LUT P0, PT, PT, PT, UP0, 0x80, 0x0 ;  /* 0x000000000000781c */ /* 0x000fe20003f0f008 */
[----:B------:R2:W-:-:S12]  /*ea80*/  STL [R1+0x30], RZ ;  /* 0x000030ff01007387 */ /* 0x0005d80000100800 */
[----:B--2---:R-:W-:Y:S05]  /*ea90*/  @P0 BRA `(.L_x_195) ;  /* 0x0000004800800947 */ /* 0x004fea0003800000 */
[----:B-1----:R-:W1:Y:S01]  /*eaa0*/  S2R R6, SR_TID.X ;  /* 0x0000000000067919 */ /* 0x002e620000002100 */
[----:B------:R-:W2:Y:S01]  /*eab0*/  S2UR UR5, SR_CgaCtaId ;  /* 0x00000000000579c3 */ /* 0x000ea20000008800 */
[----:B------:R-:W-:Y:S01]  /*eac0*/  UMOV UR4, 0x400 ;  /* 0x0000040000047882 */ /* 0x000fe20000000000 */
[----:B------:R-:W-:Y:S01]  /*ead0*/  ULDC UR41, c[0x0][0xc] ;  /* 0x0000030000297ab9 */ /* 0x000fe20000000800 */
[----:B------:R-:W-:Y:S02]  /*eae0*/  ULOP3.LUT UR39, UR38, 0x1, URZ, 0xfc, !UPT ;  /* 0x0000000126277892 */ /* 0x000fe4000f8efc3f */
[----:B------:R-:W-:Y:S01]  /*eaf0*/  ULOP3.LUT UR42, UR38, 0x2, URZ, 0xfc, !UPT ;  /* 0x00000002262a7892 */ /* 0x000fe2000f8efc3f */
[----:B------:R-:W-:Y:S01]  /*eb00*/  ULDC.64 UR52, c[0x0][0x198] ;  /* 0x0000660000347ab9 */ /* 0x000fe20000000a00 */
[----:B--2---:R-:W-:-:S06]  /*eb10*/  ULEA UR4, UR5, UR4, 0x18 ;  /* 0x0000000405047291 */ /* 0x004fcc000f8ec03f */
[----:B------:R-:W-:Y:S01]  /*eb20*/  IMAD.U32 R18, RZ, RZ, UR4 ;  /* 0x00000004ff127e24 */ /* 0x000fe2000f8e00ff */
[C---:B-1----:R-:W-:Y:S01]  /*eb30*/  LOP3.LUT R4, R6.reuse, 0x7f, RZ, 0xc0, !PT ;  /* 0x0000007f06047812 */ /* 0x042fe200078ec0ff */
[C---:B------:R-:W-:Y:S01]  /*eb40*/  IMAD.SHL.U32 R0, R6.reuse, 0x20, RZ ;  /* 0x0000002006007824 */ /* 0x040fe200078e00ff */
[C---:B------:R-:W-:Y:S01]  /*eb50*/  LOP3.LUT P0, RZ, R6.reuse, 0x4, RZ, 0xc0, !PT ;  /* 0x0000000406ff7812 */ /* 0x040fe2000780c0ff */
[----:B------:R-:W-:Y:S01]  /*eb60*/  IMAD.SHL.U32 R5, R6, 0x4, RZ ;  /* 0x0000000406057824 */ /* 0x000fe200078e00ff */
[----:B------:R-:W-:Y:S02]  /*eb70*/  SHF.R.U32.HI R3, RZ, 0x5, R4 ;  /* 0x00000005ff037819 */ /* 0x000fe40000011604 */
[----:B0-----:R-:W-:-:S04]  /*eb80*/  LOP3.LUT R2, R0, 0x80, RZ, 0xc0, !PT ;  /* 0x0000008000027812 */ /* 0x001fc800078ec0ff */
[----:B------:R-:W-:-:S04]  /*eb90*/  LOP3.LUT R2, R2, 0x10, R6, 0xf8, !PT ;  /* 0x0000001002027812 */ /* 0x000fc800078ef806 */
[----:B------:R-:W-:Y:S02]  /*eba0*/  LOP3.LUT R5, R2, 0x10, R5, 0x78, !PT ;  /* 0x0000001002057812 */ /* 0x000fe400078e7805 */
[C---:B------:R-:W-:Y:S02]  /*ebb0*/  LOP3.LUT R2, R0.reuse, 0x60, RZ, 0xc0, !PT ;  /* 0x0000006000027812 */ /* 0x040fe400078ec0ff */
[----:B------:R-:W-:-:S03]  /*ebc0*/  LOP3.LUT R0, R0, 0x100, RZ, 0xc0, !PT ;  /* 0x0000010000007812 */ /* 0x000fc600078ec0ff */
[----:B------:R-:W-:-:S05]  /*ebd0*/  IMAD R2, R3, 0x200, R2 ;  /* 0x0000020003027824 */ /* 0x000fca00078e0202 */
[----:B------:R-:W-:Y:S01]  /*ebe0*/  IADD3 R5, R5, R2, R0 ;  /* 0x0000000205057210 */ /* 0x000fe20007ffe000 */
[----:B------:R-:W-:-:S04]  /*ebf0*/  IMAD.SHL.U32 R2, R6, 0x80, RZ ;  /* 0x0000008006027824 */ /* 0x000fc800078e00ff */
[----:B------:R0:W-:Y:S01]  /*ec00*/  STL [R1+0x20], R5 ;  /* 0x0000200501007387 */ /* 0x0001e20000100800 */
[----:B------:R-:W-:-:S05]  /*ec10*/  LOP3.LUT R0, R2, 0x380, RZ, 0xc0, !PT ;  /* 0x0000038002007812 */ /* 0x000fca00078ec0ff */
[----:B------:R-:W-:Y:S02]  /*ec20*/  IMAD R3, R3, 0x10, R0 ;  /* 0x0000001003037824 */ /* 0x000fe400078e0200 */
[----:B------:R-:W-:-:S05]  /*ec30*/  IMAD.SHL.U32 R0, R6, 0x10, RZ ;  /* 0x0000001006007824 */ /* 0x000fca00078e00ff */
[----:B------:R-:W-:-:S04]  /*ec40*/  LOP3.LUT R3, R3, 0x70, R0, 0x78, !PT ;  /* 0x0000007003037812 */ /* 0x000fc800078e7800 */
[----:B0-----:R-:W-:Y:S01]  /*ec50*/  LOP3.LUT R5, R3, 0xc00, R2, 0xf8, !PT ;  /* 0x00000c0003057812 */ /* 0x001fe200078ef802 */
[----:B------:R-:W-:Y:S01]  /*ec60*/  IMAD.SHL.U32 R3, R6, 0x2, RZ ;  /* 0x0000000206037824 */ /* 0x000fe200078e00ff */
[----:B------:R-:W-:-:S03]  /*ec70*/  LOP3.LUT R2, R0, 0x3f0, RZ, 0xc0, !PT ;  /* 0x000003f000027812 */ /* 0x000fc600078ec0ff */
[----:B------:R-:W-:Y:S01]  /*ec80*/  STL [R1+0x24], R5 ;  /* 0x0000240501007387 */ /* 0x000fe20000100800 */
[----:B------:R-:W-:Y:S01]  /*ec90*/  LOP3.LUT R3, R2, 0x70, R3, 0x78, !PT ;  /* 0x0000007002037812 */ /* 0x000fe200078e7803 */
[----:B------:R-:W-:Y:S01]  /*eca0*/  IMAD.SHL.U32 R2, R4, 0x10, RZ ;  /* 0x0000001004027824 */ /* 0x000fe200078e00ff */
[----:B------:R-:W-:-:S04]  /*ecb0*/  SHF.R.U32.HI R4, RZ, 0x3, R4 ;  /* 0x00000003ff047819 */ /* 0x000fc80000011604 */
[----:B------:R-:W-:Y:S01]  /*ecc0*/  LOP3.LUT R3, R3, 0x400, R2, 0xf8, !PT ;  /* 0x0000040003037812 */ /* 0x000fe200078ef802 */
[----:B------:R-:W-:Y:S01]  /*ecd0*/  IMAD.MOV.U32 R2, RZ, RZ, 0x40 ;  /* 0x00000040ff027424 */ /* 0x000fe200078e00ff */
[----:B------:R-:W-:Y:S01]  /*ece0*/  LOP3.LUT R4, R4, 0x70, R0, 0xf8, !PT ;  /* 0x0000007004047812 */ /* 0x000fe200078ef800 */
[----:B------:R-:W-:-:S03]  /*ecf0*/  IMAD.MOV.U32 R0, RZ, RZ, 0x1 ;  /* 0x00000001ff007424 */ /* 0x000fc600078e00ff */
[----:B------:R-:W-:-:S05]  /*ed00*/  SEL R2, R2, 0xffffffc0, !P0 ;  /* 0xffffffc002027807 */ /* 0x000fca0004000000 */
[----:B------:R0:W-:Y:S02]  /*ed10*/  STL [R1+0x28], R2 ;  /* 0x0000280201007387 */ /* 0x0001e40000100800 */
[----:B0-----:R-:W-:-:S05]  /*ed20*/  IMAD.IADD R2, R18, 0x1, R3 ;  /* 0x0000000112027824 */ /* 0x001fca00078e0203 */
[----:B------:R0:W-:Y:S04]  /*ed30*/  STL [R1+0x2c], R2 ;  /* 0x00002c0201007387 */ /* 0x0001e80000100800 */
[----:B------:R0:W-:Y:S04]  /*ed40*/  STL [R1+0x30], RZ ;  /* 0x000030ff01007387 */ /* 0x0001e80000100800 */
[----:B------:R0:W-:Y:S04]  /*ed50*/  STL [R1+0x4], R0 ;  /* 0x0000040001007387 */ /* 0x0001e80000100800 */
[----:B------:R0:W-:Y:S02]  /*ed60*/  STL [R1], RZ ;  /* 0x000000ff01007387 */ /* 0x0001e40000100800 */
.L_x_261:
[----:B------:R-:W-:Y:S01]  /*ed70*/  ULDC.64 UR4, c[0x0][0xc88] ;  /* 0x0003220000047ab9 */ /* 0x000fe20000000a00 */
[----:B------:R-:W-:Y:S01]  /*ed80*/  ULDC.64 UR6, c[0x0][0xa18] ;  /* 0x0002860000067ab9 */ /* 0x000fe20000000a00 */
[----:B------:R-:W-:Y:S01]  /*ed90*/  UIMAD.WIDE UR4, UR43, 0x4, UR4 ;  /* 0x000000042b0478a5 */ /* 0x000fe2000f8e0204 */
[----:B------:R-:W2:Y:S01]  /*eda0*/  LDL.LU R10, [R1+0x18] ;  /* 0x00001800010a7983 */ /* 0x000ea20000300800 */
[----:B------:R-:W-:Y:S01]  /*edb0*/  ULDC UR8, c[0x0][0x288] ;  /* 0x0000a20000087ab9 */ /* 0x000fe20000000800 */
[----:B-1----:R-:W1:Y:S03]  /*edc0*/  LDC R9, c[0x0][0x2f0] ;  /* 0x0000bc00ff097b82 */ /* 0x002e660000000800 */
[----:B0-----:R-:W-:Y:S02]  /*edd0*/  IMAD.U32 R2, RZ, RZ, UR4 ;  /* 0x00000004ff027e24 */ /* 0x001fe4000f8e00ff */
[----:B------:R-:W-:Y:S01]  /*ede0*/  IMAD.U32 R3, RZ, RZ, UR5 ;  /* 0x00000005ff037e24 */ /* 0x000fe2000f8e00ff */
[----:B------:R-:W-:Y:S01]  /*edf0*/  UISETP.NE.U32.AND UP0, UPT, UR6, URZ, UPT ;  /* 0x0000003f0600728c */ /* 0x000fe2000bf05070 */
[----:B------:R-:W-:-:S03]  /*ee00*/  ULDC.64 UR4, c[0x0][0xa28] ;  /* 0x00028a0000047ab9 */ /* 0x000fc60000000a00 */
[----:B------:R-:W3:Y:S01]  /*ee10*/  LDG.E R2, desc[UR50][R2.64] ;  /* 0x0000003202027981 */ /* 0x000ee2000c1e1900 */
[----:B------:R-:W-:Y:S01]  /*ee20*/  UISETP.NE.AND.EX UP0, UPT, UR7, URZ, UPT, UP0 ;  /* 0x0000003f0700728c */ /* 0x000fe2000bf05300 */
[----:B------:R-:W-:Y:S01]  /*ee30*/  IMAD.U32 R19, RZ, RZ, UR8 ;  /* 0x00000008ff137e24 */ /* 0x000fe2000f8e00ff */
[----:B------:R-:W-:Y:S01]  /*ee40*/  UISETP.NE.U32.AND UP1, UPT, UR4, URZ, UPT ;  /* 0x0000003f0400728c */ /* 0x000fe2000bf25070 */
[----:B------:R-:W-:-:S03]  /*ee50*/  ULDC.64 UR8, c[0x0][0xa08] ;  /* 0x0002820000087ab9 */ /* 0x000fc60000000a00 */
[----:B------:R-:W-:Y:S01]  /*ee60*/  UISETP.NE.AND.EX UP1, UPT, UR5, URZ, UPT, UP1 ;  /* 0x0000003f0500728c */ /* 0x000fe2000bf25310 */
[----:B------:R-:W-:-:S05]  /*ee70*/  PLOP3.LUT P3, PT, PT, PT, UP0, 0x80, 0x0 ;  /* 0x000000000000781c */ /* 0x000fca0003f6f008 */
[----:B------:R-:W-:Y:S02]  /*ee80*/  PLOP3.LUT P4, PT, PT, PT, UP1, 0x80, 0x0 ;  /* 0x000000000000781c */ /* 0x000fe40003f8f018 */
[----:B------:R-:W-:-:S04]  /*ee90*/  ISETP.NE.U32.AND P2, PT, RZ, UR8, PT ;  /* 0x00000008ff007c0c */ /* 0x000fc8000bf45070 */
[----:B------:R-:W-:Y:S02]  /*eea0*/  ISETP.NE.AND.EX P2, PT, RZ, UR9, PT, P2 ;  /* 0x00000009ff007c0c */ /* 0x000fe4000bf45320 */
[----:B---3--:R-:W-:Y:S02]  /*eeb0*/  R2UR UR45, R2 ;  /* 0x00000000022d72ca */ /* 0x008fe400000e0000 */
[----:B------:R-:W0:Y:S11]  /*eec0*/  LDC.64 R2, c[0x0][0x418] ;  /* 0x00010600ff027b82 */ /* 0x000e360000000a00 */
[----:B------:R-:W-:-:S02]  /*eed0*/  USHF.R.S32.HI UR46, URZ, 0x1f, UR45 ;  /* 0x0000001f3f2e7899 */ /* 0x000fc4000801142d */
[----:B------:R-:W-:Y:S02]  /*eee0*/  USHF.L.U32 UR47, UR45, 0x2, URZ ;  /* 0x000000022d2f7899 */ /* 0x000fe4000800063f */
[----:B------:R-:W-:Y:S02]  /*eef0*/  USHF.L.U64.HI UR48, UR45, 0x2, UR46 ;  /* 0x000000022d307899 */ /* 0x000fe4000801022e */
[----:B------:R-:W-:Y:S02]  /*ef00*/  @UP0 UIADD3 UR6, UP3, UR47, UR6, URZ ;  /* 0x000000062f060290 */ /* 0x000fe4000ff7e03f */
[----:B------:R-:W-:Y:S02]  /*ef10*/  @UP1 ULEA UR4, UP2, UR45, UR4, 0x2 ;  /* 0x000000042d041291 */ /* 0x000fe4000f84103f */
[----:B------:R-:W-:Y:S02]  /*ef20*/  @UP0 UIADD3.X UR7, UR48, UR7, URZ, UP3, !UPT ;  /* 0x0000000730070290 */ /* 0x000fe40009ffe43f */
[----:B------:R-:W-:Y:S01]  /*ef30*/  IMAD.U32 R4, RZ, RZ, UR6 ;  /* 0x00000006ff047e24 */ /* 0x000fe2000f8e00ff */
[----:B------:R-:W-:-:S03]  /*ef40*/  @UP1 ULEA.HI.X UR5, UR45, UR5, UR46, 0x2, UP2 ;  /* 0x000000052d051291 */ /* 0x000fc600090f142e */
[----:B------:R-:W-:Y:S01]  /*ef50*/  IMAD.U32 R5, RZ, RZ, UR7 ;  /* 0x00000007ff057e24 */ /* 0x000fe2000f8e00ff */
[----:B------:R-:W-:Y:S02]  /*ef60*/  ULDC.64 UR6, c[0x0][0xa00] ;  /* 0x0002800000067ab9 */ /* 0x000fe40000000a00 */
[----:B------:R-:W-:Y:S02]  /*ef70*/  ISETP.NE.U32.AND P0, PT, RZ, UR6, PT ;  /* 0x00000006ff007c0c */ /* 0x000fe4000bf05070 */
[----:B------:R3:W5:Y:S01]  /*ef80*/  @P3 LDG.E R19, desc[UR50][R4.64] ;  /* 0x0000003204133981 */ /* 0x000762000c1e1900 */
[----:B0-----:R-:W-:Y:S02]  /*ef90*/  ISETP.NE.U32.AND P1, PT, R2, RZ, PT ;  /* 0x000000ff0200720c */ /* 0x001fe40003f25070 */
[----:B------:R-:W-:Y:S01]  /*efa0*/  ISETP.NE.AND.EX P0, PT, RZ, UR7, PT, P0 ;  /* 0x00000007ff007c0c */ /* 0x000fe2000bf05300 */
[----:B---3--:R-:W-:Y:S01]  /*efb0*/  IMAD.U32 R4, RZ, RZ, UR4 ;  /* 0x00000004ff047e24 */ /* 0x008fe2000f8e00ff */
[----:B------:R-:W-:Y:S01]  /*efc0*/  UIADD3 UR4, UP0, UR47, UR6, URZ ;  /* 0x000000062f047290 */ /* 0x000fe2000ff1e03f */
[----:B------:R-:W-:Y:S01]  /*efd0*/  IMAD.U32 R5, RZ, RZ, UR5 ;  /* 0x00000005ff057e24 */ /* 0x000fe2000f8e00ff */
[----:B------:R-:W-:-:S02]  /*efe0*/  UIADD3 UR6, UP1, UR47, UR8, URZ ;  /* 0x000000082f067290 */ /* 0x000fc4000ff3e03f */
[----:B------:R-:W-:Y:S02]  /*eff0*/  UIADD3.X UR5, UR48, UR7, URZ, UP0, !UPT ;  /* 0x0000000730057290 */ /* 0x000fe400087fe43f */
[----:B------:R-:W-:Y:S01]  /*f000*/  UIADD3.X UR7, UR48, UR9, URZ, UP1, !UPT ;  /* 0x0000000930077290 */ /* 0x000fe20008ffe43f */
[----:B------:R0:W3:Y:S01]  /*f010*/  @P4 LDG.E R0, desc[UR50][R4.64] ;  /* 0x0000003204004981 */ /* 0x0000e2000c1e1900 */
[----:B------:R-:W-:-:S04]  /*f020*/  IMAD.U32 R6, RZ, RZ, UR6 ;  /* 0x00000006ff067e24 */ /* 0x000fc8000f8e00ff */
[----:B------:R-:W-:Y:S02]  /*f030*/  IMAD.U32 R7, RZ, RZ, UR7 ;  /* 0x00000007ff077e24 */ /* 0x000fe4000f8e00ff */
[----:B0-----:R-:W-:-:S03]  /*f040*/  IMAD.U32 R4, RZ, RZ, UR4 ;  /* 0x00000004ff047e24 */ /* 0x001fc6000f8e00ff */
[----:B------:R-:W4:Y:S01]  /*f050*/  @P2 LDG.E R8, desc[UR50][R6.64] ;  /* 0x0000003206082981 */ /* 0x000f22000c1e1900 */
[----:B------:R-:W-:-:S05]  /*f060*/  IMAD.U32 R5, RZ, RZ, UR5 ;  /* 0x00000005ff057e24 */ /* 0x000fca000f8e00ff */
[----:B------:R-:W4:Y:S01]  /*f070*/  @P0 LDG.E R2, desc[UR50][R4.64] ;  /* 0x0000003204020981 */ /* 0x000f22000c1e1900 */
[----:B------:R-:W-:Y:S02]  /*f080*/  ISETP.NE.AND.EX P1, PT, R3, RZ, PT, P1 ;  /* 0x000000ff0300720c */ /* 0x000fe40003f25310 */
[----:B------:R-:W0:Y:S01]  /*f090*/  LDC R3, c[0x0][0x424] ;  /* 0x00010900ff037b82 */ /* 0x000e220000000800 */
[----:B------:R-:W-:Y:S01]  /*f0a0*/  UMOV UR4, URZ ;  /* 0x0000003f00047c82 */ /* 0x000fe20008000000 */
[----:B------:R-:W-:Y:S01]  /*f0b0*/  UMOV UR44, URZ ;  /* 0x0000003f002c7c82 */ /* 0x000fe20008000000 */
[----:B------:R-:W-:Y:S01]  /*f0c0*/  UMOV UR40, URZ ;  /* 0x0000003f00287c82 */ /* 0x000fe20008000000 */
[----:B--2---:R-:W-:Y:S02]  /*f0d0*/  R2UR UR36, R10 ;  /* 0x000000000a2472ca */ /* 0x004fe400000e0000 */
[----:B---3--:R-:W-:Y:S02]  /*f0e0*/  @P4 R2UR UR4, R0 ;  /* 0x00000000000442ca */ /* 0x008fe400000e0000 */
[----:B------:R-:W-:-:S04]  /*f0f0*/  LOP3.LUT R0, R10, 0xff000000, RZ, 0xc0, !PT ;  /* 0xff0000000a007812 */ /* 0x000fc800078ec0ff */
[----:B------:R-:W-:Y:S02]  /*f100*/  SHF.R.U32.HI R0, RZ, 0x8, R0 ;  /* 0x00000008ff007819 */ /* 0x000fe40000011600 */
[----:B----4-:R-:W-:Y:S02]  /*f110*/  @P2 R2UR UR40, R8 ;  /* 0x00000000082822ca */ /* 0x010fe400000e0000 */
[----:B------:R-:W-:Y:S02]  /*f120*/  @P0 R2UR UR44, R2 ;  /* 0x00000000022c02ca */ /* 0x000fe400000e0000 */
[----:B------:R-:W-:-:S04]  /*f130*/  LOP3.LUT R2, R10, 0xff0000, RZ, 0xc0, !PT ;  /* 0x00ff00000a027812 */ /* 0x000fc800078ec0ff */
[----:B------:R-:W-:Y:S01]  /*f140*/  LEA.HI R0, R2, R0, RZ, 0x10 ;  /* 0x0000000002007211 */ /* 0x000fe200078f80ff */
[----:B01----:R-:W-:Y:S08]  /*f150*/  @P3 BRA `(.L_x_196) ;  /* 0x0000000000103947 */ /* 0x003ff00003800000 */
[----:B------:R-:W-:Y:S05]  /*f160*/  @!P0 BRA `(.L_x_196) ;  /* 0x00000000000c8947 */ /* 0x000fea0003800000 */
[----:B-----5:R-:W2:Y:S04]  /*f170*/  LDG.E R19, desc[UR50][R4.64] ;  /* 0x0000003204137981 */ /* 0x020ea8000c1e1900 */
[----:B------:R-:W2:Y:S02]  /*f180*/  LDG.E R4, desc[UR50][R4.64+0x4] ;  /* 0x0000043204047981 */ /* 0x000ea4000c1e1900 */
[----:B--2---:R-:W-:-:S07]  /*f190*/  IMAD.IADD R19, R4, 0x1, -R19 ;  /* 0x0000000104137824 */ /* 0x004fce00078e0a13 */
.L_x_196:
[----:B------:R-:W-:Y:S01]  /*f1a0*/  SEL R3, R3, 0x1, P1 ;  /* 0x0000000103037807 */ /* 0x000fe20000800000 */
[----:B------:R-:W-:Y:S01]  /*f1b0*/  ULDC.64 UR6, c[0x0][0xa20] ;  /* 0x0002880000067ab9 */ /* 0x000fe20000000a00 */
[----:B------:R-:W-:Y:S01]  /*f1c0*/  ULOP3.LUT UR36, UR36, 0xffff, URZ, 0xc0, !UPT ;  /* 0x0000ffff24247892 */ /* 0x000fe2000f8ec03f */
[----:B------:R-:W-:Y:S01]  /*f1d0*/  ISETP.NE.U32.AND P0, PT, RZ, UR6, PT ;  /* 0x00000006ff007c0c */ /* 0x000fe2000bf05070 */
[----:B------:R-:W-:Y:S01]  /*f1e0*/  UIADD3 UR40, UR40, UR4, URZ ;  /* 0x0000000428287290 */ /* 0x000fe2000fffe03f */
[----:B------:R-:W-:Y:S02]  /*f1f0*/  IMAD R2, R3, R9, RZ ;  /* 0x0000000903027224 */ /* 0x000fe400078e02ff */
[----:B------:R-:W-:Y:S01]  /*f200*/  IMAD.U32 R3, RZ, RZ, UR45 ;  /* 0x0000002dff037e24 */ /* 0x000fe2000f8e00ff */
[----:B------:R-:W-:-:S04]  /*f210*/  ISETP.NE.AND.EX P0, PT, RZ, UR7, PT, P0 ;  /* 0x00000007ff007c0c */ /* 0x000fc8000bf05300 */
[----:B------:R0:W-:Y:S09]  /*f220*/  STL [R1+0x8], R3 ;  /* 0x0000080301007387 */ /* 0x0001f20000100800 */
[----:B------:R-:W-:Y:S05]  /*f230*/  @!P0 BRA `(.L_x_197) ;  /* 0x0000000000188947 */ /* 0x000fea0003800000 */
[----:B------:R-:W-:-:S04]  /*f240*/  UIADD3 UR5, UP0, UR47, UR6, URZ ;  /* 0x000000062f057290 */ /* 0x000fc8000ff1e03f */
[----:B------:R-:W-:Y:S02]  /*f250*/  UIADD3.X UR6, UR48, UR7, URZ, UP0, !UPT ;  /* 0x0000000730067290 */ /* 0x000fe400087fe43f */
[----:B------:R-:W-:-:S04]  /*f260*/  IMAD.U32 R2, RZ, RZ, UR5 ;  /* 0x00000005ff027e24 */ /* 0x000fc8000f8e00ff */
[----:B0-----:R-:W-:-:S05]  /*f270*/  IMAD.U32 R3, RZ, RZ, UR6 ;  /* 0x00000006ff037e24 */ /* 0x001fca000f8e00ff */
[----:B------:R0:W5:Y:S01]  /*f280*/  LDG.E R2, desc[UR50][R2.64] ;  /* 0x0000003202027981 */ /* 0x000162000c1e1900 */
[----:B------:R-:W-:Y:S05]  /*f290*/  BRA `(.L_x_198) ;  /* 0x0000000000107947 */ /* 0x000fea0003800000 */
.L_x_197:
[----:B------:R-:W-:Y:S05]  /*f2a0*/  @!P2 BRA `(.L_x_198) ;  /* 0x00000000000ca947 */ /* 0x000fea0003800000 */
[----:B------:R-:W2:Y:S04]  /*f2b0*/  LDG.E R2, desc[UR50][R6.64] ;  /* 0x0000003206027981 */ /* 0x000ea8000c1e1900 */
[----:B------:R-:W2:Y:S02]  /*f2c0*/  LDG.E R6, desc[UR50][R6.64+0x4] ;  /* 0x0000043206067981 */ /* 0x000ea4000c1e1900 */
[----:B--2---:R-:W-:-:S07]  /*f2d0*/  IMAD.IADD R2, R6, 0x1, -R2 ;  /* 0x0000000106027824 */ /* 0x004fce00078e0a02 */
.L_x_198:
[----:B-----5:R-:W-:-:S04]  /*f2e0*/  VIADD R2, R2, -UR4 ;  /* 0x8000000402027c36 */ /* 0x020fc80008000000 */
[C---:B0-----:R-:W-:Y:S01]  /*f2f0*/  VIADD R3, R2.reuse, 0xdf ;  /* 0x000000df02037836 */ /* 0x041fe20000000000 */
[----:B------:R-:W-:Y:S01]  /*f300*/  ISETP.GE.AND P0, PT, R2, 0x1, PT ;  /* 0x000000010200780c */ /* 0x000fe20003f06270 */
[----:B------:R-:W-:-:S04]  /*f310*/  IMAD.MOV.U32 R2, RZ, RZ, RZ ;  /* 0x000000ffff027224 */ /* 0x000fc800078e00ff */
        /* <DEDUP_REMOVED lines=8> */
[----:B0-----:R-:W-:Y:S02]  /*f3a0*/  IABS R6, R4 ;  /* 0x0000000400067213 */ /* 0x001fe40000000000 */
[----:B------:R-:W-:Y:S02]  /*f3b0*/  IADD3 R5, R4, -0x1, R17 ;  /* 0xffffffff04057810 */ /* 0x000fe40007ffe011 */
[----:B------:R-:W0:Y:S08]  /*f3c0*/  I2F.RP R2, R6 ;  /* 0x0000000600027306 */ /* 0x000e300000209400 */
[----:B0-----:R-:W0:Y:S02]  /*f3d0*/  MUFU.RCP R2, R2 ;  /* 0x0000000200027308 */ /* 0x001e240000001000 */
[----:B0-----:R-:W-:-:S06]  /*f3e0*/  VIADD R2, R2, 0xffffffe ;  /* 0x0ffffffe02027836 */ /* 0x001fcc0000000000 */
[----:B------:R0:W1:Y:S02]  /*f3f0*/  F2I.FTZ.U32.TRUNC.NTZ R3, R2 ;  /* 0x0000000200037305 */ /* 0x000064000021f000 */
[----:B0-----:R-:W-:-:S04]  /*f400*/  LOP3.LUT R2, R5, R4, RZ, 0x3c, !PT ;  /* 0x0000000405027212 */ /* 0x001fc800078e3cff */
[----:B------:R-:W-:Y:S01]  /*f410*/  ISETP.GE.AND P2, PT, R2, RZ, PT ;  /* 0x000000ff0200720c */ /* 0x000fe20003f46270 */
[----:B-1----:R-:W-:-:S04]  /*f420*/  IMAD.MOV R2, RZ, RZ, -R3 ;  /* 0x000000ffff027224 */ /* 0x002fc800078e0a03 */
[----:B------:R-:W-:Y:S02]  /*f430*/  IMAD R7, R2, R6, RZ ;  /* 0x0000000602077224 */ /* 0x000fe400078e02ff */
[----:B------:R-:W-:-:S04]  /*f440*/  IMAD.MOV.U32 R2, RZ, RZ, RZ ;  /* 0x000000ffff027224 */ /* 0x000fc800078e00ff */
[----:B------:R-:W-:Y:S01]  /*f450*/  IMAD.HI.U32 R7, R3, R7, R2 ;  /* 0x0000000703077227 */ /* 0x000fe200078e0002 */
[----:B------:R-:W-:Y:S02]  /*f460*/  IABS R2, R5 ;  /* 0x0000000500027213 */ /* 0x000fe40000000000 */
[----:B------:R-:W-:-:S03]  /*f470*/  IABS R3, R4 ;  /* 0x0000000400037213 */ /* 0x000fc60000000000 */
[----:B------:R-:W-:-:S04]  /*f480*/  IMAD.HI.U32 R7, R7, R2, RZ ;  /* 0x0000000207077227 */ /* 0x000fc800078e00ff */
[----:B------:R-:W-:-:S04]  /*f490*/  IMAD.MOV R3, RZ, RZ, -R3 ;  /* 0x000000ffff037224 */ /* 0x000fc800078e0a03 */
[----:B------:R-:W-:-:S05]  /*f4a0*/  IMAD R2, R7, R3, R2 ;  /* 0x0000000307027224 */ /* 0x000fca00078e0202 */
[----:B------:R-:W-:-:S13]  /*f4b0*/  ISETP.GT.U32.AND P1, PT, R6, R2, PT ;  /* 0x000000020600720c */ /* 0x000fda0003f24070 */
[----:B------:R-:W-:Y:S02]  /*f4c0*/  @!P1 IMAD.IADD R2, R2, 0x1, -R6 ;  /* 0x0000000102029824 */ /* 0x000fe400078e0a06 */
[----:B------:R-:W-:Y:S01]  /*f4d0*/  @!P1 VIADD R7, R7, 0x1 ;  /* 0x0000000107079836 */ /* 0x000fe20000000000 */
[----:B------:R-:W-:Y:S02]  /*f4e0*/  ISETP.NE.AND P1, PT, R4, RZ, PT ;  /* 0x000000ff0400720c */ /* 0x000fe40003f25270 */
[----:B------:R-:W-:-:S13]  /*f4f0*/  ISETP.GE.U32.AND P0, PT, R2, R6, PT ;  /* 0x000000060200720c */ /* 0x000fda0003f06070 */
[----:B------:R-:W-:-:S04]  /*f500*/  @P0 VIADD R7, R7, 0x1 ;  /* 0x0000000107070836 */ /* 0x000fc80000000000 */
[----:B------:R-:W-:-:S04]  /*f510*/  IMAD.MOV.U32 R2, RZ, RZ, R7 ;  /* 0x000000ffff027224 */ /* 0x000fc800078e0007 */
[----:B------:R-:W-:Y:S01]  /*f520*/  @!P2 IMAD.MOV R2, RZ, RZ, -R2 ;  /* 0x000000ffff02a224 */ /* 0x000fe200078e0a02 */
[----:B------:R-:W-:-:S07]  /*f530*/  @!P1 LOP3.LUT R2, RZ, R4, RZ, 0x33, !PT ;  /* 0x00000004ff029212 */ /* 0x000fce00078e33ff */
.L_x_199:
[----:B------:R-:W-:Y:S01]  /*f540*/  LOP3.LUT R0, R0, 0xff, RZ, 0xc0, !PT ;  /* 0x000000ff00007812 */ /* 0x000fe200078ec0ff */
[----:B------:R-:W-:Y:S04]  /*f550*/  BSSY B7, `(.L_x_200) ;  /* 0x000032e000077945 */ /* 0x000fe80003800000 */
[----:B------:R-:W-:-:S05]  /*f560*/  IMAD R3, R0, R2, RZ ;  /* 0x0000000200037224 */ /* 0x000fca00078e02ff */
[----:B------:R0:W-:Y:S01]  /*f570*/  STL [R1+0x18], R3 ;  /* 0x0000180301007387 */ /* 0x0001e20000100800 */
[----:B------:R-:W-:-:S04]  /*f580*/  VIADDMNMX R17, R3, R2, R17, PT ;  /* 0x0000000203117246 */ /* 0x000fc80003800111 */
[----:B------:R-:W-:-:S13]  /*f590*/  ISETP.GT.AND P0, PT, R17, R3, PT ;  /* 0x000000031100720c */ /* 0x000fda0003f04270 */
[----:B0-----:R-:W-:Y:S05]  /*f5a0*/  @P0 BRA `(.L_x_201) ;  /* 0x0000000000480947 */ /* 0x001fea0003800000 */
[----:B------:R-:W0:Y:S02]  /*f5b0*/  S2R R3, SR_TID.X ;  /* 0x0000000000037919 */ /* 0x000e240000002100 */
[----:B0-----:R-:W-:-:S04]  /*f5c0*/  LOP3.LUT R3, R3, 0x7f, RZ, 0xc0, !PT ;  /* 0x0000007f03037812 */ /* 0x001fc800078ec0ff */
[----:B------:R-:W-:-:S13]  /*f5d0*/  ISETP.NE.AND P0, PT, R3, RZ, PT ;  /* 0x000000ff0300720c */ /* 0x000fda0003f05270 */
[----:B------:R-:W-:Y:S05]  /*f5e0*/  @P0 BRA `(.L_x_202) ;  /* 0x0000003000900947 */ /* 0x000fea0003800000 */
[----:B------:R-:W0:Y:S01]  /*f5f0*/  S2R R5, SR_LANEID ;  /* 0x0000000000057919 */ /* 0x000e220000000000 */
[----:B------:R-:W-:Y:S01]  /*f600*/  VOTEU.ANY UR4, UPT, PT ;  /* 0x0000000000047886 */ /* 0x000fe200038e0100 */
[----:B------:R-:W1:Y:S01]  /*f610*/  LDC.64 R2, c[0x0][0xc60] ;  /* 0x00031800ff027b82 */ /* 0x000e620000000a00 */
[----:B------:R-:W0:Y:S02]  /*f620*/  FLO.U32 R0, UR4 ;  /* 0x0000000400007d00 */ /* 0x000e2400080e0000 */
[----:B0-----:R-:W-:-:S06]  /*f630*/  ISETP.EQ.U32.AND P0, PT, R0, R5, PT ;  /* 0x000000050000720c */ /* 0x001fcc0003f02070 */
[----:B------:R-:W1:Y:S07]  /*f640*/  POPC R5, UR4 ;  /* 0x0000000400057d09 */ /* 0x000e6e0008000000 */
[----:B-1----:R-:W2:Y:S01]  /*f650*/  @P0 ATOMG.E.ADD.STRONG.GPU PT, R3, desc[UR50][R2.64], R5 ;  /* 0x00000005020309a8 */ /* 0x002ea200081ee1f2 */
[----:B------:R-:W0:Y:S02]  /*f660*/  S2R R4, SR_LTMASK ;  /* 0x0000000000047919 */ /* 0x000e240000003900 */
[----:B0-----:R-:W-:-:S04]  /*f670*/  LOP3.LUT R4, R4, UR4, RZ, 0xc0, !PT ;  /* 0x0000000404047c12 */ /* 0x001fc8000f8ec0ff */
[----:B------:R-:W0:Y:S01]  /*f680*/  POPC R7, R4 ;  /* 0x0000000400077309 */ /* 0x000e220000000000 */
[----:B--2---:R-:W0:Y:S02]  /*f690*/  SHFL.IDX PT, R0, R3, R0, 0x1f ;  /* 0x00001f0003007589 */ /* 0x004e2400000e0000 */
[----:B0-----:R-:W-:-:S05]  /*f6a0*/  IADD3 R0, R0, UR41, R7 ;  /* 0x0000002900007c10 */ /* 0x001fca000fffe007 */
[----:B------:R0:W-:Y:S01]  /*f6b0*/  STL [R1+0x10], R0 ;  /* 0x0000100001007387 */ /* 0x0001e20000100800 */
[----:B------:R-:W-:Y:S05]  /*f6c0*/  BRA `(.L_x_202) ;  /* 0x0000003000587947 */ /* 0x000fea0003800000 */
.L_x_201:
[----:B------:R-:W-:Y:S01]  /*f6d0*/  VIADD R0, R18, 0x20400 ;  /* 0x0002040012007836 */ /* 0x000fe20000000000 */
[----:B------:R-:W-:Y:S04]  /*f6e0*/  BSSY B6, `(.L_x_203) ;  /* 0x0000013000067945 */ /* 0x000fe80003800000 */
        /* <DEDUP_REMOVED lines=18> */
.L_x_204:
[----:B------:R-:W-:Y:S05]  /*f810*/  BSYNC B6 ;  /* 0x0000000000067941 */ /* 0x000fea0003800000 */
.L_x_203:
[----:B------:R-:W2:Y:S01]  /*f820*/  LDL.LU R16, [R1+0xc] ;  /* 0x00000c0001107983 */ /* 0x000ea20000300800 */
[----:B------:R-:W-:Y:S01]  /*f830*/  VIADD R0, R18, 0xe400 ;  /* 0x0000e40012007836 */ /* 0x000fe20000000000 */
[----:B------:R-:W-:Y:S04]  /*f840*/  BSSY B6, `(.L_x_205) ;  /* 0x0000016000067945 */ /* 0x000fe80003800000 */
[----:B------:R-:W-:Y:S02]  /*f850*/  LOP3.LUT P0, RZ, R0, 0x3ff, RZ, 0xc0, !PT ;  /* 0x000003ff00ff7812 */ /* 0x000fe4000780c0ff */
[----:B--2---:R-:W-:-:S11]  /*f860*/  LOP3.LUT R16, R16, 0xfffffffe, RZ, 0xc0, !PT ;  /* 0xfffffffe10107812 */ /* 0x004fd600078ec0ff */
[----:B------:R-:W-:-:S05]  /*f870*/  @P0 LOP3.LUT R16, R16, 0x1, RZ, 0xfc, !PT ;  /* 0x0000000110100812 */ /* 0x000fca00078efcff */
[----:B------:R0:W-:Y:S01]  /*f880*/  STL [R1+0xc], R16 ;  /* 0x00000c1001007387 */ /* 0x0001e20000100800 */
[----:B------:R-:W-:Y:S05]  /*f890*/  @!P0 BRA `(.L_x_206) ;  /* 0x0000000000408947 */ /* 0x000fea0003800000 */
[----:B------:R-:W-:Y:S01]  /*f8a0*/  MOV R2, 0x0 ;  /* 0x0000000000027802 */ /* 0x000fe20000000f00 */
[----:B------:R-:W-:Y:S01]  /*f8b0*/  ULDC.64 UR6, c[0x4][0x98] ;  /* 0x0100260000067ab9 */ /* 0x000fe20000000a00 */
[----:B------:R-:W-:Y:S01]  /*f8c0*/  ULDC.64 UR8, c[0x4][0xa0] ;  /* 0x0100280000087ab9 */ /* 0x000fe20000000a00 */
[----:B------:R-:W-:Y:S01]  /*f8d0*/  ULDC.64 UR4, c[0x4][0x10] ;  /* 0x0100040000047ab9 */ /* 0x000fe20000000a00 */
[----:B------:R-:W-:Y:S02]  /*f8e0*/  IMAD.U32 R4, RZ, RZ, UR6 ;  /* 0x00000006ff047e24 */ /* 0x000fe4000f8e00ff */
[----:B------:R-:W1:Y:S01]  /*f8f0*/  LDC.64 R2, c[0x4][R2] ;  /* 0x0100000002027b82 */ /* 0x000e620000000a00 */
        /* <DEDUP_REMOVED lines=9> */
[----:B01----:R-:W-:Y:S05]  /*f990*/  CALL.ABS.NOINC R2 ;  /* 0x0000000002007343 */ /* 0x003fea0003c00000 */
.L_x_206:
[----:B------:R-:W-:Y:S05]  /*f9a0*/  BSYNC B6 ;  /* 0x0000000000067941 */ /* 0x000fea0003800000 */
.L_x_205:
        /* <DEDUP_REMOVED lines=20> */
.L_x_208:
[----:B------:R-:W-:Y:S05]  /*faf0*/  BSYNC B6 ;  /* 0x0000000000067941 */ /* 0x000fea0003800000 */
.L_x_207:
[----:B------:R-:W-:Y:S01]  /*fb00*/  LOP3.LUT P6, RZ, R16, 0x1, RZ, 0xc0, !PT ;  /* 0x0000000110ff7812 */ /* 0x000fe200078cc0ff */
[----:B------:R-:W-:-:S12]  /*fb10*/  BSSY B6, `(.L_x_209) ;  /* 0x0000012000067945 */ /* 0x000fd80003800000 */
        /* <DEDUP_REMOVED lines=17> */
.L_x_210:
[----:B------:R-:W-:Y:S05]  /*fc30*/  BSYNC B6 ;  /* 0x0000000000067941 */ /* 0x000fea0003800000 */
.L_x_209:
[----:B------:R-:W2:Y:S01]  /*fc40*/  LDL R8, [R1+0x8] ;  /* 0x0000080001087983 */ /* 0x000ea20000100800 */
[----:B------:R-:W-:Y:S02]  /*fc50*/  ULDC.64 UR4, c[0x0][0x9f8] ;  /* 0x00027e0000047ab9 */ /* 0x000fe40000000a00 */
[----:B------:R-:W-:-:S04]  /*fc60*/  UISETP.NE.U32.AND UP0, UPT, UR4, URZ, UPT ;  /* 0x0000003f0400728c */ /* 0x000fc8000bf05070 */
[----:B------:R-:W-:-:S06]  /*fc70*/  UISETP.NE.AND.EX UP0, UPT, UR5, URZ, UPT, UP0 ;  /* 0x0000003f0500728c */ /* 0x000fcc000bf05300 */
[----:B------:R-:W-:-:S05]  /*fc80*/  PLOP3.LUT P0, PT, PT, PT, UP0, 0x80, 0x0 ;  /* 0x000000000000781c */ /* 0x000fca0003f0f008 */
[----:B------:R-:W-:-:S04]  /*fc90*/  @UP0 UIADD3 UR4, UP1, UR47, UR4, URZ ;  /* 0x000000042f040290 */ /* 0x000fc8000ff3e03f */
[----:B------:R-:W-:Y:S02]  /*fca0*/  @UP0 UIADD3.X UR5, UR48, UR5, URZ, UP1, !UPT ;  /* 0x0000000530050290 */ /* 0x000fe40008ffe43f */
[----:B------:R-:W-:-:S04]  /*fcb0*/  IMAD.U32 R2, RZ, RZ, UR4 ;  /* 0x00000004ff027e24 */ /* 0x000fc8000f8e00ff */
[----:B------:R-:W-:Y:S01]  /*fcc0*/  IMAD.U32 R3, RZ, RZ, UR5 ;  /* 0x00000005ff037e24 */ /* 0x000fe2000f8e00ff */
[----:B------:R-:W1:Y:S01]  /*fcd0*/  S2R R0, SR_TID.X ;  /* 0x0000000000007919 */ /* 0x000e620000002100 */
[----:B------:R-:W-:-:S03]  /*fce0*/  ULDC.64 UR4, c[0x0][0xa08] ;  /* 0x0002820000047ab9 */ /* 0x000fc60000000a00 */
[----:B--2---:R2:W3:Y:S01]  /*fcf0*/  @P0 LDG.E R8, desc[UR50][R2.64] ;  /* 0x0000003202080981 */ /* 0x0044e2000c1e1900 */
[----:B-1----:R-:W-:-:S04]  /*fd00*/  SHF.R.U32.HI R0, RZ, 0x5, R0 ;  /* 0x00000005ff007819 */ /* 0x002fc80000011600 */
[----:B------:R-:W-:Y:S01]  /*fd10*/  LOP3.LUT R0, R0, 0x3, RZ, 0xc0, !PT ;  /* 0x0000000300007812 */ /* 0x000fe200078ec0ff */
[----:B--2---:R-:W1:Y:S01]  /*fd20*/  LDC.64 R2, c[0x0][0x418] ;  /* 0x00010600ff027b82 */ /* 0x004e620000000a00 */
[----:B---3--:R-:W-:Y:S01]  /*fd30*/  SHF.R.S32.HI R9, RZ, 0x1f, R8 ;  /* 0x0000001fff097819 */ /* 0x008fe20000011408 */
[----:B------:R2:W-:Y:S01]  /*fd40*/  @P0 STL [R1+0x8], R8 ;  /* 0x0000080801000387 */ /* 0x0005e20000100800 */
[----:B-1----:R-:W-:Y:S01]  /*fd50*/  LOP3.LUT P0, RZ, R2, UR4, RZ, 0xfc, !PT ;  /* 0x0000000402ff7c12 */ /* 0x002fe2000f80fcff */
[----:B------:R-:W-:Y:S02]  /*fd60*/  UMOV UR4, 0xffffffff ;  /* 0xffffffff00047882 */ /* 0x000fe40000000000 */
[----:B------:R2:W-:Y:S01]  /*fd70*/  STL [R1+0x1c], R9 ;  /* 0x00001c0901007387 */ /* 0x0005e20000100800 */
[----:B------:R-:W-:-:S04]  /*fd80*/  LOP3.LUT P0, RZ, R3, UR5, RZ, 0xfc, P0 ;  /* 0x0000000503ff7c12 */ /* 0x000fc8000800fcff */
[----:B0-----:R-:W-:Y:S01]  /*fd90*/  SEL R16, R8, RZ, !P0 ;  /* 0x000000ff08107207 */ /* 0x001fe20004000000 */
[----:B------:R-:W-:Y:S08]  /*fda0*/  BRA.DIV UR4, `(.L_x_211) ;  /* 0x0000003e04387947 */ /* 0x000ff0000b800000 */
[----:B------:R0:W1:Y:S02]  /*fdb0*/  SHFL.IDX PT, R14, R0, RZ, 0x1f ;  /* 0x00001fff000e7589 */ /* 0x00006400000e0000 */
.L_x_280:
[----:B0-----:R-:W3:Y:S01]  /*fdc0*/  LDL.LU R0, [R1+0xc] ;  /* 0x00000c0001007983 */ /* 0x001ee20000300800 */
[----:B------:R-:W-:Y:S02]  /*fdd0*/  PLOP3.LUT P1, PT, PT, PT, PT, 0x8, 0x0 ;  /* 0x000000000000781c */ /* 0x000fe40003f2e170 */
[----:B-1----:R-:W-:Y:S02]  /*fde0*/  ISETP.NE.AND P0, PT, R14, RZ, PT ;  /* 0x000000ff0e00720c */ /* 0x002fe40003f05270 */
[----:B---3--:R-:W-:-:S09]  /*fdf0*/  LOP3.LUT R0, R0, 0xfffffffe, RZ, 0xc0, !PT ;  /* 0xfffffffe00007812 */ /* 0x008fd200078ec0ff */
[----:B------:R-:W-:-:S05]  /*fe00*/  @P1 LOP3.LUT R0, R0, 0x1, RZ, 0xfc, !PT ;  /* 0x0000000100001812 */ /* 0x000fca00078efcff */
[----:B------:R0:W-:Y:S01]  /*fe10*/  STL [R1+0xc], R0 ;  /* 0x00000c0001007387 */ /* 0x0001e20000100800 */
[----:B------:R-:W-:Y:S05]  /*fe20*/  @P0 BRA `(.L_x_212) ;  /* 0x00000004005c0947 */ /* 0x000fea0003800000 */
[----:B------:R-:W-:Y:S01]  /*fe30*/  UMOV UR4, 0xffffffff ;  /* 0xffffffff00047882 */ /* 0x000fe20000000000 */
[----:B0-----:R-:W-:Y:S02]  /*fe40*/  VIADD R0, R17, 0xffffffff ;  /* 0xffffffff11007836 */ /* 0x001fe40000000000 */
[----:B------:R-:W-:Y:S05]  /*fe50*/  BRA.DIV UR4, `(.L_x_213) ;  /* 0x0000003e042c7947 */ /* 0x000fea000b800000 */
[----:B------:R-:W-:-:S13]  /*fe60*/  ELECT P6, URZ, PT ;  /* 0x00000000003f782f */ /* 0x000fda00038c0000 */
.L_x_283:
[----:B------:R-:W-:Y:S05]  /*fe70*/  @!P6 BRA `(.L_x_212) ;  /* 0x000000040048e947 */ /* 0x000fea0003800000 */
[----:B------:R-:W-:-:S04]  /*fe80*/  ISETP.NE.U32.AND P0, PT, R2, RZ, PT ;  /* 0x000000ff0200720c */ /* 0x000fc80003f05070 */
[----:B------:R-:W-:-:S13]  /*fe90*/  ISETP.NE.AND.EX P0, PT, R3, RZ, PT, P0 ;  /* 0x000000ff0300720c */ /* 0x000fda0003f05300 */
[----:B------:R-:W-:Y:S05]  /*fea0*/  @!P0 BRA `(.L_x_214) ;  /* 0x0000000000448947 */ /* 0x000fea0003800000 */
[----:B------:R-:W0:Y:S01]  /*feb0*/  LDC R7, c[0x0][0x43c] ;  /* 0x00010f00ff077b82 */ /* 0x000e220000000800 */
        /* <DEDUP_REMOVED lines=16> */
.L_x_214:
[----:B0-----:R-:W3:Y:S04]  /*ffc0*/  LDL R3, [R1] ;  /* 0x0000000001037983 */ /* 0x001ee80000100800 */
[----:B------:R-:W4:Y:S01]  /*ffd0*/  LDL R2, [R1+0x4] ;  /* 0x0000040001027983 */ /* 0x000f220000100800 */
[----:B--2---:R-:W0:Y:S02]  /*ffe0*/  S2R R8, SR_TID.X ;  /* 0x0000000000087919 */ /* 0x004e240000002100 */
[----:B0-----:R-:W-:-:S04]  /*fff0*/  LOP3.LUT R8, R8, 0x7f, RZ, 0xc0, !PT ;  /* 0x0000007f08087812 */ /* 0x001fc800078ec0ff */
[----:B------:R-:W-:Y:S01]  /*10000*/  ISETP.NE.AND P1, PT, R8, RZ, PT ;  /* 0x000000ff0800720c */ /* 0x000fe20003f25270 */
[----:B---3--:R-:W-:Y:S01]  /*10010*/  IMAD R3, R3, 0x8, R18 ;  /* 0x0000000803037824 */ /* 0x008fe200078e0212 */
[----:B----4-:R-:W-:-:S04]  /*10020*/  SHF.L.U32 R2, R2, 0x1f, RZ ;  /* 0x0000001f02027819 */ /* 0x010fc800000006ff */
[----:B------:R-:W0:Y:S02]  /*10030*/  SYNCS.PHASECHK.TRANS64.TRYWAIT P0, [R3+URZ+0x2e880], R2 ;  /* 0x02e88002030075a7 */ /* 0x000e24000800017f */
[----:B0-----:R-:W-:Y:S05]  /*10040*/  @!P0 BRA `(.L_x_215) ;  /* 0x0000003800d08947 */ /* 0x001fea0003800000 */
.L_x_284:
[----:B------:R-:W-:Y:S05]  /*10050*/  @P1 BRA `(.L_x_216) ;  /* 0x00000000001c1947 */ /* 0x000fea0003800000 */
[----:B------:R-:W1:Y:S02]  /*10060*/  S2R R4, SR_TID.X ;  /* 0x0000000000047919 */ /* 0x000e640000002100 */
[----:B-1----:R-:W-:Y:S01]  /*10070*/  LOP3.LUT R5, R4, 0x1f, RZ, 0xc0, !PT ;  /* 0x0000001f04057812 */ /* 0x002fe200078ec0ff */
[----:B------:R-:W-:-:S03]  /*10080*/  IMAD.MOV.U32 R4, RZ, RZ, 0x7000 ;  /* 0x00007000ff047424 */ /* 0x000fc600078e00ff */
[----:B------:R-:W-:Y:S01]  /*10090*/  ISETP.NE.AND P0, PT, R5, RZ, PT ;  /* 0x000000ff0500720c */ /* 0x000fe20003f05270 */
[----:B------:R1:W-:-:S12]  /*100a0*/  SYNCS.ARRIVE.TRANS64 RZ, [R3+URZ+0x2e870], R4 ;  /* 0x02e8700403ff79a7 */ /* 0x0003d8000800003f */
[----:B-1----:R-:W-:Y:S05]  /*100b0*/  @!P0 BRA `(.L_x_216) ;  /* 0x0000000000048947 */ /* 0x002fea0003800000 */
[----:B------:R-:W-:Y:S01]  /*100c0*/  BPT.TRAP 0x1 ;  /* 0x000000040000795c */ /* 0x000fe20000300000 */
.L_x_216:
[----:B------:R-:W2:Y:S01]  /*100d0*/  LDL R5, [R1] ;  /* 0x0000000001057983 */ /* 0x000ea20000100800 */
[----:B------:R-:W-:Y:S01]  /*100e0*/  IMAD.MOV.U32 R4, RZ, RZ, 0xe0 ;  /* 0x000000e0ff047424 */ /* 0x000fe200078e00ff */
[----:B------:R-:W-:Y:S01]  /*100f0*/  R2UR UR33, R3 ;  /* 0x00000000032172ca */ /* 0x000fe200000e0000 */
[----:B------:R-:W-:Y:S01]  /*10100*/  UIADD3 UR4, UP0, UR52, 0x470, URZ ;  /* 0x0000047034047890 */ /* 0x000fe2000ff1e03f */
[----:B-----5:R-:W-:Y:S01]  /*10110*/  R2UR UR37, R16 ;  /* 0x00000000102572ca */ /* 0x020fe200000e0000 */
[----:B------:R-:W-:Y:S01]  /*10120*/  IMAD R0, R0, R4, UR40 ;  /* 0x0000002800007e24 */ /* 0x000fe2000f8e0204 */
[----:B------:R-:W-:Y:S01]  /*10130*/  UMOV UR6, 0x0 ;  /* 0x0000000000067882 */ /* 0x000fe20000000000 */
[----:B------:R-:W-:Y:S01]  /*10140*/  UIADD3.X UR5, URZ, UR53, URZ, UP0, !UPT ;  /* 0x000000353f057290 */ /* 0x000fe200087fe43f */
[----:B------:R-:W-:Y:S02]  /*10150*/  UMOV UR7, 0x14f00000 ;  /* 0x14f0000000077882 */ /* 0x000fe40000000000 */
[----:B------:R-:W-:Y:S01]  /*10160*/  R2UR UR35, R0 ;  /* 0x00000000002372ca */ /* 0x000fe200000e0000 */
[----:B------:R-:W-:-:S04]  /*10170*/  UMOV UR34, URZ ;  /* 0x0000003f00227c82 */ /* 0x000fc80008000000 */
[----:B------:R-:W-:Y:S01]  /*10180*/  UIADD3 UR33, UR33, 0x2e870, URZ ;  /* 0x0002e87021217890 */ /* 0x000fe2000fffe03f */
[----:B--2---:R-:W-:-:S05]  /*10190*/  IMAD R4, R5, 0x7000, R18 ;  /* 0x0000700005047824 */ /* 0x004fca00078e0212 */
[----:B------:R-:W-:-:S13]  /*101a0*/  R2UR UR32, R4 ;  /* 0x00000000042072ca */ /* 0x000fda00000e0000 */
[----:B------:R-:W-:-:S09]  /*101b0*/  UIADD3 UR32, UR32, 0xe400, URZ ;  /* 0x0000e40020207890 */ /* 0x000fd2000fffe03f */
[----:B------:R1:W-:Y:S01]  /*101c0*/  UTMALDG.4D [UR32], [UR4], desc[UR6] ;  /* 0x00000620040075b4 */ /* 0x0003e20008019000 */
[----:B------:R-:W2:Y:S02]  /*101d0*/  SYNCS.PHASECHK.TRANS64.TRYWAIT P0, [R3+URZ+0x2e840], R2 ;  /* 0x02e84002030075a7 */ /* 0x000ea4000800017f */
[----:B-12---:R-:W-:Y:S05]  /*101e0*/  @!P0 BRA `(.L_x_217) ;  /* 0x00000038007c8947 */ /* 0x006fea0003800000 */
.L_x_285:
[----:B------:R-:W-:Y:S05]  /*101f0*/  @P1 BRA `(.L_x_218) ;  /* 0x00000000001c1947 */ /* 0x000fea0003800000 */
[----:B------:R-:W2:Y:S01]  /*10200*/  S2R R5, SR_TID.X ;  /* 0x0000000000057919 */ /* 0x000ea20000002100 */
[----:B01----:R-:W-:-:S04]  /*10210*/  IMAD.MOV.U32 R2, RZ, RZ, 0x7000 ;  /* 0x00007000ff027424 */ /* 0x003fc800078e00ff */
[----:B------:R3:W-:Y:S01]  /*10220*/  SYNCS.ARRIVE.TRANS64 RZ, [R3+URZ+0x2e830], R2 ;  /* 0x02e8300203ff79a7 */ /* 0x0007e2000800003f */
[----:B--2---:R-:W-:-:S04]  /*10230*/  LOP3.LUT R5, R5, 0x1f, RZ, 0xc0, !PT ;  /* 0x0000001f05057812 */ /* 0x004fc800078ec0ff */
[----:B------:R-:W-:-:S13]  /*10240*/  ISETP.NE.AND P0, PT, R5, RZ, PT ;  /* 0x000000ff0500720c */ /* 0x000fda0003f05270 */
[----:B---3--:R-:W-:Y:S05]  /*10250*/  @!P0 BRA `(.L_x_218) ;  /* 0x0000000000048947 */ /* 0x008fea0003800000 */
[----:B------:R-:W-:Y:S01]  /*10260*/  BPT.TRAP 0x1 ;  /* 0x000000040000795c */ /* 0x000fe20000300000 */
.L_x_218:
[----:B01----:R-:W2:Y:S01]  /*10270*/  LDL.LU R2, [R1+0xc] ;  /* 0x00000c0001027983 */ /* 0x003ea20000300800 */
[----:B------:R-:W-:Y:S01]  /*10280*/  R2UR UR8, R4 ;  /* 0x00000000040872ca */ /* 0x000fe200000e0000 */
[----:B------:R-:W-:Y:S01]  /*10290*/  UIADD3 UR4, UP0, UR52, 0x370, URZ ;  /* 0x0000037034047890 */ /* 0x000fe2000ff1e03f */
[----:B------:R-:W-:Y:S01]  /*102a0*/  R2UR UR9, R3 ;  /* 0x00000000030972ca */ /* 0x000fe200000e0000 */
[----:B------:R-:W-:Y:S01]  /*102b0*/  UMOV UR6, 0x0 ;  /* 0x0000000000067882 */ /* 0x000fe20000000000 */
[----:B------:R-:W-:Y:S01]  /*102c0*/  PLOP3.LUT P0, PT, PT, PT, PT, 0x80, 0x0 ;  /* 0x000000000000781c */ /* 0x000fe20003f0f070 */
[----:B------:R-:W-:Y:S01]  /*102d0*/  UIADD3.X UR5, URZ, UR53, URZ, UP0, !UPT ;  /* 0x000000353f057290 */ /* 0x000fe200087fe43f */
[----:B------:R-:W-:Y:S01]  /*102e0*/  R2UR UR11, R0 ;  /* 0x00000000000b72ca */ /* 0x000fe200000e0000 */
[----:B------:R-:W-:Y:S01]  /*102f0*/  UMOV UR7, 0x14f00000 ;  /* 0x14f0000000077882 */ /* 0x000fe20000000000 */
[----:B------:R-:W-:Y:S01]  /*10300*/  R2UR UR13, R16 ;  /* 0x00000000100d72ca */ /* 0x000fe200000e0000 */
[----:B------:R-:W-:Y:S01]  /*10310*/  UMOV UR10, URZ ;  /* 0x0000003f000a7c82 */ /* 0x000fe20008000000 */
[----:B------:R-:W-:-:S03]  /*10320*/  UMOV UR12, UR36 ;  /* 0x00000024000c7c82 */ /* 0x000fc60008000000 */
[----:B------:R-:W-:Y:S02]  /*10330*/  UIADD3 UR8, UR8, 0x20400, URZ ;  /* 0x0002040008087890 */ /* 0x000fe4000fffe03f */
[----:B------:R-:W-:-:S09]  /*10340*/  UIADD3 UR9, UR9, 0x2e830, URZ ;  /* 0x0002e83009097890 */ /* 0x000fd2000fffe03f */
[----:B------:R1:W-:Y:S01]  /*10350*/  UTMALDG.4D [UR8], [UR4], desc[UR6] ;  /* 0x00000608040075b4 */ /* 0x0003e20008019000 */
[----:B--2---:R-:W-:-:S04]  /*10360*/  LOP3.LUT R2, R2, 0xfffffffe, RZ, 0xc0, !PT ;  /* 0xfffffffe02027812 */ /* 0x004fc800078ec0ff */
[----:B------:R-:W-:-:S05]  /*10370*/  @P0 LOP3.LUT R2, R2, 0x1, RZ, 0xfc, !PT ;  /* 0x0000000102020812 */ /* 0x000fca00078efcff */
[----:B------:R1:W-:Y:S01]  /*10380*/  STL [R1+0xc], R2 ;  /* 0x00000c0201007387 */ /* 0x0003e20000100800 */
[----:B------:R-:W-:Y:S01]  /*10390*/  NOP ;  /* 0x0000000000007918 */ /* 0x000fe20000000000 */
.L_x_212:
[----:B------:R-:W-:Y:S05]  /*103a0*/  WARPSYNC.ALL ;  /* 0x0000000000007948 */ /* 0x000fea0003800000 */
[----:B0-----:R-:W-:Y:S01]  /*103b0*/  VIADD R0, R18, 0x1c400 ;  /* 0x0001c40012007836 */ /* 0x001fe20000000000 */
[----:B-1----:R-:W-:Y:S01]  /*103c0*/  USHF.R.S32.HI UR4, URZ, 0x1f, UR44 ;  /* 0x0000001f3f047899 */ /* 0x002fe2000801142c */
[----:B------:R-:W-:Y:S03]  /*103d0*/  BAR.SYNC.DEFER_BLOCKING 0x8, 0x180 ;  /* 0x0206000000007b1d */ /* 0x000fe60000010000 */
[----:B------:R-:W-:-:S03]  /*103e0*/  LOP3.LUT P0, RZ, R0, 0x3ff, RZ, 0xc0, !PT ;  /* 0x000003ff00ff7812 */ /* 0x000fc6000780c0ff */
[----:B------:R-:W-:Y:S01]  /*103f0*/  ULDC.64 UR6, c[0x0][0x298] ;  /* 0x0000a60000067ab9 */ /* 0x000fe20000000a00 */
[----:B------:R-:W-:Y:S01]  /*10400*/  ULDC.64 UR8, c[0x0][0xa00] ;  /* 0x0002800000087ab9 */ /* 0x000fe20000000a00 */
[----:B------:R-:W-:Y:S01]  /*10410*/  UIMAD UR4, UR4, UR6, URZ ;  /* 0x00000006040472a4 */ /* 0x000fe2000f8e023f */
[----:B------:R-:W-:Y:S01]  /*10420*/  BSSY B6, `(.L_x_219) ;  /* 0x0000019000067945 */ /* 0x000fe20003800000 */
[----:B------:R-:W-:Y:S02]  /*10430*/  UISETP.NE.U32.AND UP0, UPT, UR8, URZ, UPT ;  /* 0x0000003f0800728c */ /* 0x000fe4000bf05070 */
[----:B------:R-:W-:Y:S02]  /*10440*/  UIMAD.WIDE.U32 UR48, UR44, UR6, URZ ;  /* 0x000000062c3072a5 */ /* 0x000fe4000f8e003f */
[----:B------:R-:W-:Y:S02]  /*10450*/  UIMAD UR4, UR44, UR7, UR4 ;  /* 0x000000072c0472a4 */ /* 0x000fe4000f8e0204 */
[----:B------:R-:W-:-:S02]  /*10460*/  UISETP.NE.AND.EX UP0, UPT, UR9, URZ, UPT, UP0 ;  /* 0x0000003f0900728c */ /* 0x000fc4000bf05300 */
[----:B------:R-:W-:Y:S02]  /*10470*/  UIADD3 UR37, UR49, UR4, URZ ;  /* 0x0000000431257290 */ /* 0x000fe4000fffe03f */
[----:B------:R-:W-:Y:S02]  /*10480*/  USEL UR45, UR45, URZ, !UP0 ;  /* 0x0000003f2d2d7287 */ /* 0x000fe4000c000000 */
[----:B------:R-:W-:Y:S01]  /*10490*/  USEL UR46, UR46, URZ, !UP0 ;  /* 0x0000003f2e2e7287 */ /* 0x000fe2000c000000 */
[----:B------:R-:W-:Y:S11]  /*104a0*/  @!P0 BRA `(.L_x_220) ;  /* 0x0000000000408947 */ /* 0x000ff60003800000 */
        /* <DEDUP_REMOVED lines=11> */
[----:B--2---:R-:W-:Y:S02]  /*10560*/  IMAD.MOV.U32 R8, RZ, RZ, 0x70 ;  /* 0x00000070ff087424 */ /* 0x004fe400078e00ff */
[----:B------:R-:W-:Y:S02]  /*10570*/  IMAD.MOV.U32 R12, RZ, RZ, 0x1 ;  /* 0x00000001ff0c7424 */ /* 0x000fe400078e00ff */
[----:B------:R-:W-:-:S07]  /*10580*/  IMAD.MOV.U32 R13, RZ, RZ, RZ ;  /* 0x000000ffff0d7224 */ /* 0x000fce00078e00ff */
[----:B------:R-:W-:-:S07]  /*10590*/  LEPC R20, `(.L_x_220) ;  /* 0x000000001014794e */ /* 0x000fce0000000000 */
[----:B0-----:R-:W-:Y:S05]  /*105a0*/  CALL.ABS.NOINC R2 ;  /* 0x0000000002007343 */ /* 0x001fea0003c00000 */
.L_x_220:
[----:B------:R-:W-:Y:S05]  /*105b0*/  BSYNC B6 ;  /* 0x0000000000067941 */ /* 0x000fea0003800000 */
.L_x_219:
[----:B------:R-:W3:Y:S01]  /*105c0*/  LDL.LU R3, [R1+0x14] ;  /* 0x0000140001037983 */ /* 0x000ee20000300800 */
[----:B------:R-:W0:Y:S01]  /*105d0*/  LDC R6, c[0x0][0x448] ;  /* 0x00011200ff067b82 */ /* 0x000e220000000800 */
[----:B------:R-:W-:Y:S01]  /*105e0*/  ULDC.64 UR6, c[0x0][0x2d8] ;  /* 0x0000b60000067ab9 */ /* 0x000fe20000000a00 */
[----:B------:R-:W1:Y:S01]  /*105f0*/  S2R R2, SR_TID.X ;  /* 0x0000000000027919 */ /* 0x000e620000002100 */
[----:B------:R-:W4:Y:S01]  /*10600*/  S2R R0, SR_TID.X ;  /* 0x0000000000007919 */ /* 0x000f220000002100 */
[----:B------:R-:W-:Y:S01]  /*10610*/  UMOV UR4, UR48 ;  /* 0x0000003000047c82 */ /* 0x000fe20008000000 */
[----:B------:R-:W-:Y:S01]  /*10620*/  UMOV UR5, UR37 ;  /* 0x0000002500057c82 */ /* 0x000fe20008000000 */
[----:B------:R-:W-:Y:S01]  /*10630*/  ULDC.64 UR8, c[0x0][0x2e0] ;  /* 0x0000b80000087ab9 */ /* 0x000fe20000000a00 */
[----:B--2---:R2:W5:Y:S01]  /*10640*/  LDL R8, [R1+0x2c] ;  /* 0x00002c0001087983 */ /* 0x0045620000100800 */
[----:B0-----:R-:W-:Y:S02]  /*10650*/  ISETP.NE.AND P0, PT, R6, 0x1, PT ;  /* 0x000000010600780c */ /* 0x001fe40003f05270 */
[----:B-1----:R-:W-:-:S11]  /*10660*/  LOP3.LUT R2, R2, 0x7f, RZ, 0xc0, !PT ;  /* 0x0000007f02027812 */ /* 0x002fd600078ec0ff */
[----:B------:R-:W0:Y:S01]  /*10670*/  @P0 LDC R4, c[0x0][0x450] ;  /* 0x00011400ff040b82 */ /* 0x000e220000000800 */
[----:B------:R-:W-:Y:S01]  /*10680*/  SHF.R.U32.HI R2, RZ, 0x3, R2 ;  /* 0x00000003ff027819 */ /* 0x000fe20000011602 */
[----:B----4-:R-:W-:-:S05]  /*10690*/  IMAD.SHL.U32 R0, R0, 0x10, RZ ;  /* 0x0000001000007824 */ /* 0x010fca00078e00ff */
[----:B------:R-:W-:Y:S02]  /*106a0*/  LOP3.LUT R0, R2, 0x70, R0, 0xf8, !PT ;  /* 0x0000007002007812 */ /* 0x000fe400078ef800 */
[----:B------:R-:W1:Y:S01]  /*106b0*/  @P0 LDC R2, c[0x0][0x44c] ;  /* 0x00011300ff020b82 */ /* 0x000e620000000800 */
[----:B------:R-:W4:Y:S01]  /*106c0*/  S2R R7, SR_TID.X ;  /* 0x0000000000077919 */ /* 0x000f220000002100 */
[----:B------:R-:W-:Y:S02]  /*106d0*/  UIMAD.WIDE.U32 UR4, UR36, UR6, UR4 ;  /* 0x00000006240472a5 */ /* 0x000fe4000f8e0004 */
[----:B------:R-:W-:Y:S02]  /*106e0*/  UIMAD UR6, UR46, UR8, URZ ;  /* 0x000000082e0672a4 */ /* 0x000fe4000f8e023f */
[----:B------:R-:W-:Y:S02]  /*106f0*/  UIMAD UR5, UR36, UR7, UR5 ;  /* 0x00000007240572a4 */ /* 0x000fe4000f8e0205 */
[----:B------:R-:W-:-:S02]  /*10700*/  UIMAD UR6, UR45, UR9, UR6 ;  /* 0x000000092d0672a4 */ /* 0x000fc4000f8e0206 */
[----:B------:R-:W-:-:S03]  /*10710*/  UIMAD.WIDE.U32 UR4, UR45, UR8, UR4 ;  /* 0x000000082d0472a5 */ /* 0x000fc6000f8e0004 */
[----:B------:R-:W-:Y:S01]  /*10720*/  ULDC.64 UR8, c[0x0][0x2d0] ;  /* 0x0000b40000087ab9 */ /* 0x000fe20000000a00 */
[----:B------:R-:W-:Y:S01]  /*10730*/  UIADD3 UR5, UR5, UR6, URZ ;  /* 0x0000000605057290 */ /* 0x000fe2000fffe03f */
[----:B----4-:R-:W-:-:S05]  /*10740*/  IMAD.SHL.U32 R9, R7, 0x10, RZ ;  /* 0x0000001007097824 */ /* 0x010fca00078e00ff */
[----:B------:R-:W-:Y:S02]  /*10750*/  LOP3.LUT R9, R9, 0x70, RZ, 0xc0, !PT ;  /* 0x0000007009097812 */ /* 0x000fe400078ec0ff */
[----:B------:R-:W-:-:S04]  /*10760*/  LOP3.LUT R7, R7, 0x7f, RZ, 0xc0, !PT ;  /* 0x0000007f07077812 */ /* 0x000fc800078ec0ff */
[----:B------:R-:W-:Y:S01]  /*10770*/  SHF.R.U32.HI R10, RZ, 0x3, R7 ;  /* 0x00000003ff0a7819 */ /* 0x000fe20000011607 */
[----:B---3--:R-:W-:-:S05]  /*10780*/  IMAD.SHL.U32 R5, R3, 0x80, RZ ;  /* 0x0000008003057824 */ /* 0x008fca00078e00ff */
[----:B------:R-:W-:-:S05]  /*10790*/  LOP3.LUT R0, R0, R5, RZ, 0xfc, !PT ;  /* 0x0000000500007212 */ /* 0x000fca00078efcff */
[----:B-1----:R-:W-:-:S04]  /*107a0*/  @P0 IMAD.HI.U32 R3, R0, R2, RZ ;  /* 0x0000000200030227 */ /* 0x002fc800078e00ff */
[----:B------:R-:W-:Y:S01]  /*107b0*/  IMAD.MOV.U32 R2, RZ, RZ, R0 ;  /* 0x000000ffff027224 */ /* 0x000fe200078e0000 */
[----:B0-----:R-:W-:-:S04]  /*107c0*/  @P0 SHF.R.U32.HI R2, RZ, R4, R3 ;  /* 0x00000004ff020219 */ /* 0x001fc80000011603 */
[--C-:B------:R-:W-:Y:S01]  /*107d0*/  SHF.R.S32.HI R4, RZ, 0x1f, R2.reuse ;  /* 0x0000001fff047819 */ /* 0x100fe20000011402 */
[----:B------:R-:W-:-:S04]  /*107e0*/  IMAD.MOV R3, RZ, RZ, -R2 ;  /* 0x000000ffff037224 */ /* 0x000fc800078e0a02 */
[----:B------:R-:W-:Y:S02]  /*107f0*/  IMAD R0, R6, R3, R0 ;  /* 0x0000000306007224 */ /* 0x000fe400078e0200 */
[----:B------:R-:W-:Y:S02]  /*10800*/  IMAD R4, R4, UR8, RZ ;  /* 0x0000000804047c24 */ /* 0x000fe4000f8e02ff */
[----:B------:R-:W-:Y:S02]  /*10810*/  IMAD.U32 R3, RZ, RZ, UR8 ;  /* 0x00000008ff037e24 */ /* 0x000fe4000f8e00ff */
[C---:B------:R-:W-:Y:S02]  /*10820*/  IMAD R4, R2.reuse, UR9, R4 ;  /* 0x0000000902047c24 */ /* 0x040fe4000f8e0204 */
[----:B------:R-:W-:Y:S01]  /*10830*/  IMAD.WIDE.U32 R2, R2, R3, UR4 ;  /* 0x0000000402027e25 */ /* 0x000fe2000f8e0003 */
[----:B------:R-:W-:-:S03]  /*10840*/  ULDC.64 UR4, c[0x0][0x2c8] ;  /* 0x0000b20000047ab9 */ /* 0x000fc60000000a00 */
[----:B------:R-:W-:Y:S01]  /*10850*/  IMAD.IADD R3, R3, 0x1, R4 ;  /* 0x0000000103037824 */ /* 0x000fe200078e0204 */
[----:B------:R-:W-:Y:S01]  /*10860*/  SHF.R.S32.HI R4, RZ, 0x1f, R0 ;  /* 0x0000001fff047819 */ /* 0x000fe20000011400 */
[----:B------:R-:W-:-:S04]  /*10870*/  IMAD.WIDE.U32 R2, R0, UR4, R2 ;  /* 0x0000000400027c25 */ /* 0x000fc8000f8e0002 */
[----:B------:R-:W-:-:S04]  /*10880*/  IMAD R4, R4, UR4, RZ ;  /* 0x0000000404047c24 */ /* 0x000fc8000f8e02ff */
[----:B------:R-:W-:Y:S01]  /*10890*/  IMAD R4, R0, UR5, R4 ;  /* 0x0000000500047c24 */ /* 0x000fe2000f8e0204 */
[----:B------:R-:W-:Y:S02]  /*108a0*/  ULDC.64 UR4, c[0x0][0x280] ;  /* 0x0000a00000047ab9 */ /* 0x000fe40000000a00 */
[----:B------:R-:W-:Y:S01]  /*108b0*/  IADD3 R0, P0, R2, UR4, RZ ;  /* 0x0000000402007c10 */ /* 0x000fe2000ff1e0ff */
[----:B------:R-:W-:-:S03]  /*108c0*/  ULDC UR4, c[0x0][0x2b8] ;  /* 0x0000ae0000047ab9 */ /* 0x000fc60000000800 */
[----:B------:R-:W-:Y:S02]  /*108d0*/  IADD3.X R2, R3, UR5, R4, P0, !PT ;  /* 0x0000000503027c10 */ /* 0x000fe400087fe404 */
[----:B------:R-:W-:Y:S01]  /*108e0*/  ISETP.GE.AND P0, PT, R9, UR4, PT ;  /* 0x0000000409007c0c */ /* 0x000fe2000bf06270 */
[----:B------:R-:W-:-:S03]  /*108f0*/  UMOV UR4, 0xffffffff ;  /* 0xffffffff00047882 */ /* 0x000fc60000000000 */
[----:B--2---:R-:W-:Y:S09]  /*10900*/  BRA.DIV UR4, `(.L_x_221) ;  /* 0x0000003204c87947 */ /* 0x004ff2000b800000 */
[----:B------:R-:W0:Y:S01]  /*10910*/  SHFL.IDX PT, R7, R0, RZ, 0x181f ;  /* 0x00181fff00077589 */ /* 0x000e2200000e0000 */
[----:B------:R-:W-:Y:S02]  /*10920*/  IMAD R4, R19, R6, RZ ;  /* 0x0000000613047224 */ /* 0x000fe400078e02ff */
[----:B------:R-:W-:Y:S01]  /*10930*/  IMAD.IADD R3, R10, 0x1, R5 ;  /* 0x000000010a037824 */ /* 0x000fe200078e0205 */
[----:B------:R-:W1:Y:S03]  /*10940*/  SHFL.IDX PT, R6, R2, RZ, 0x181f ;  /* 0x00181fff02067589 */ /* 0x000e6600000e0000 */
[C---:B------:R-:W-:Y:S01]  /*10950*/  VIADD R5, R3.reuse, 0x10 ;  /* 0x0000001003057836 */ /* 0x040fe20000000000 */
[----:B------:R-:W-:-:S13]  /*10960*/  ISETP.GE.AND P1, PT, R3, R4, PT ;  /* 0x000000040300720c */ /* 0x000fda0003f26270 */
[----:B0-----:R-:W-:-:S05]  /*10970*/  @!P1 IADD3 R7, P2, R9, R7, RZ ;  /* 0x0000000709079210 */ /* 0x001fca0007f5e0ff */
[----:B-1----:R-:W-:-:S05]  /*10980*/  @!P1 IMAD.X R6, RZ, RZ, R6, P2 ;  /* 0x000000ffff069224 */ /* 0x002fca00010e0606 */
[----:B------:R-:W-:-:S04]  /*10990*/  @!P1 LOP3.LUT R7, R7, R6, RZ, 0x3c, !PT ;  /* 0x0000000607079212 */ /* 0x000fc800078e3cff */
[----:B------:R-:W-:-:S04]  /*109a0*/  @!P1 LOP3.LUT R6, R7, R6, RZ, 0x3c, !PT ;  /* 0x0000000607069212 */ /* 0x000fc800078e3cff */
[----:B------:R-:W-:-:S05]  /*109b0*/  @!P1 LOP3.LUT R7, R7, R6, RZ, 0x3c, !PT ;  /* 0x0000000607079212 */ /* 0x000fca00078e3cff */
[----:B------:R-:W-:Y:S01]  /*109c0*/  @!PT LDS RZ, [RZ] ;  /* 0x00000000fffff984 */ /* 0x000fe20000000800 */
[----:B-----5:R0:W-:Y:S01]  /*109d0*/  @!P1 LDGSTS.E.BYPASS.LTC128B.128 [R8+0x1c400], desc[UR50][R6.64], !P0 ;  /* 0x1c40000006089fae */ /* 0x0201e2000c101d72 */
[----:B------:R-:W-:-:S03]  /*109e0*/  ISETP.GE.AND P1, PT, R5, R4, PT ;  /* 0x000000040500720c */ /* 0x000fc60003f26270 */
[----:B------:R-:W-:Y:S04]  /*109f0*/  SHFL.IDX PT, R5, R2, 0x1, 0x181f ;  /* 0x00381f0002057f89 */ /* 0x000fe800000e0000 */
[----:B0-----:R-:W0:Y:S06]  /*10a00*/  SHFL.IDX PT, R6, R0, 0x1, 0x181f ;  /* 0x00381f0000067f89 */ /* 0x001e2c00000e0000 */
[----:B0-----:R-:W-:-:S05]  /*10a10*/  @!P1 IADD3 R6, P2, R9, R6, RZ ;  /* 0x0000000609069210 */ /* 0x001fca0007f5e0ff */
[----:B------:R-:W-:-:S04]  /*10a20*/  @!P1 IMAD.X R5, RZ, RZ, R5, P2 ;  /* 0x000000ffff059224 */ /* 0x000fc800010e0605 */
[----:B------:R-:W-:Y:S02]  /*10a30*/  @!P1 IMAD.MOV.U32 R7, RZ, RZ, R5 ;  /* 0x000000ffff079224 */ /* 0x000fe400078e0005 */
[----:B------:R-:W-:-:S03]  /*10a40*/  VIADD R5, R3, 0x20 ;  /* 0x0000002003057836 */ /* 0x000fc60000000000 */
[----:B------:R0:W-:Y:S02]  /*10a50*/  @!P1 LDGSTS.E.BYPASS.LTC128B.128 [R8+0x1cc00], desc[UR50][R6.64], !P0 ;  /* 0x1cc0000006089fae */ /* 0x0001e4000c101d72 */
[----:B------:R-:W-:Y:S02]  /*10a60*/  ISETP.GE.AND P1, PT, R5, R4, PT ;  /* 0x000000040500720c */ /* 0x000fe40003f26270 */
[----:B------:R-:W-:Y:S04]  /*10a70*/  SHFL.IDX PT, R5, R2, 0x2, 0x181f ;  /* 0x00581f0002057f89 */ /* 0x000fe800000e0000 */
[----:B0-----:R-:W0:Y:S07]  /*10a80*/  SHFL.IDX PT, R6, R0, 0x2, 0x181f ;  /* 0x00581f0000067f89 */ /* 0x001e2e00000e0000 */
        /* <DEDUP_REMOVED lines=31> */
[----:B0-----:R-:W0:Y:S04]  /*10c80*/  SHFL.IDX PT, R6, R0, 0x6, 0x181f ;  /* 0x00d81f0000067f89 */ /* 0x001e2800000e0000 */
[----:B------:R-:W1:Y:S03]  /*10c90*/  SHFL.IDX PT, R0, R0, 0x7, 0x181f ;  /* 0x00f81f0000007f89 */ /* 0x000e6600000e0000 */
[----:B0-----:R-:W-:-:S05]  /*10ca0*/  @!P1 IADD3 R6, P2, R9, R6, RZ ;  /* 0x0000000609069210 */ /* 0x001fca0007f5e0ff */
[----:B------:R-:W-:-:S04]  /*10cb0*/  @!P1 IMAD.X R5, RZ, RZ, R5, P2 ;  /* 0x000000ffff059224 */ /* 0x000fc800010e0605 */
[----:B------:R-:W-:Y:S02]  /*10cc0*/  @!P1 IMAD.MOV.U32 R7, RZ, RZ, R5 ;  /* 0x000000ffff079224 */ /* 0x000fe400078e0005 */
[----:B------:R0:W2:Y:S04]  /*10cd0*/  SHFL.IDX PT, R5, R2, 0x7, 0x181f ;  /* 0x00f81f0002057f89 */ /* 0x0000a800000e0000 */
[----:B-1----:R0:W-:Y:S02]  /*10ce0*/  @!P1 LDGSTS.E.BYPASS.LTC128B.128 [R8+0x1f400], desc[UR50][R6.64], !P0 ;  /* 0x1f40000006089fae */ /* 0x0021e4000c101d72 */
.L_x_302:
[----:B------:R-:W-:-:S05]  /*10cf0*/  VIADD R3, R3, 0x70 ;  /* 0x0000007003037836 */ /* 0x000fca0000000000 */
[----:B------:R-:W-:-:S13]  /*10d00*/  ISETP.GE.AND P1, PT, R3, R4, PT ;  /* 0x000000040300720c */ /* 0x000fda0003f26270 */
[----:B0-----:R-:W-:-:S05]  /*10d10*/  @!P1 IADD3 R2, P2, R9, R0, RZ ;  /* 0x0000000009029210 */ /* 0x001fca0007f5e0ff */
[----:B--2---:R-:W-:-:S05]  /*10d20*/  @!P1 IMAD.X R3, RZ, RZ, R5, P2 ;  /* 0x000000ffff039224 */ /* 0x004fca00010e0605 */
[----:B------:R-:W-:Y:S01]  /*10d30*/  @!PT LDS RZ, [RZ] ;  /* 0x00000000fffff984 */ /* 0x000fe20000000800 */
[----:B------:R-:W-:Y:S01]  /*10d40*/  @!PT LDS RZ, [RZ] ;  /* 0x00000000fffff984 */ /* 0x000fe20000000800 */
[----:B------:R-:W-:Y:S01]  /*10d50*/  @!PT LDS RZ, [RZ] ;  /* 0x00000000fffff984 */ /* 0x000fe20000000800 */
[----:B------:R0:W-:Y:S01]  /*10d60*/  @!P1 LDGSTS.E.BYPASS.LTC128B.128 [R8+0x1fc00], desc[UR50][R2.64], !P0 ;  /* 0x1fc0000002089fae */ /* 0x0001e2000c101d72 */
[----:B------:R-:W-:Y:S01]  /*10d70*/  PLOP3.LUT P0, PT, PT, PT, PT, 0x80, 0x0 ;  /* 0x000000000000781c */ /* 0x000fe20003f0f070 */
[----:B------:R-:W-:-:S12]  /*10d80*/  NOP ;  /* 0x0000000000007918 */ /* 0x000fd80000000000 */
.L_x_222:
[----:B------:R-:W-:Y:S02]  /*10d90*/  PLOP3.LUT P1, PT, P1, P0, PT, 0xa2, 0x0 ;  /* 0x000000000000781c */ /* 0x000fe40000f21472 */
[----:B------:R-:W-:-:S08]  /*10da0*/  @P0 R2UR P1, UR4, R18 ;  /* 0x00000000120402ca */ /* 0x000fd00000020000 */
[----:B------:R-:W-:-:S05]  /*10db0*/  @P0 PLOP3.LUT P0, PT, P1, PT, PT, 0x80, 0x0 ;  /* 0x000000000000081c */ /* 0x000fca0000f0f070 */
[----:B------:R-:W-:Y:S01]  /*10dc0*/  @!P1 SYNCS.ARRIVE.TRANS64.RED.A0T1 RZ, [UR4+0x2e800], RZ ;  /* 0x02e800ffffff99a7 */ /* 0x000fe20008200404 */
[----:B------:R-:W-:Y:S07]  /*10dd0*/  @!P1 ARRIVES.LDGSTSBAR.64.TRANSCNT [UR4+0x2e800] ;  /* 0x02e80000ff0099b0 */ /* 0x000fee0008000a84 */
[----:B------:R-:W-:Y:S05]  /*10de0*/  @P0 BRA.U.ANY `(.L_x_222) ;  /* 0xfffffffd00e80947 */ /* 0x000fea000393ffff */
[----:B0-----:R-:W2:Y:S02]  /*10df0*/  LDL.LU R2, [R1+0x30] ;  /* 0x0000300001027983 */ /* 0x001ea40000300800 */
[----:B--2---:R-:W-:-:S05]  /*10e00*/  VIADD R2, R2, 0x1 ;  /* 0x0000000102027836 */ /* 0x004fca0000000000 */
[----:B------:R0:W-:Y:S01]  /*10e10*/  STL [R1+0x30], R2 ;  /* 0x0000300201007387 */ /* 0x0001e20000100800 */
[----:B------:R-:W-:-:S04]  /*10e20*/  LEA.HI R0, R2, R2, RZ, 0x1 ;  /* 0x0000000202007211 */ /* 0x000fc800078f08ff */
[----:B------:R-:W-:-:S05]  /*10e30*/  LOP3.LUT R0, R0, 0xfffffffe, RZ, 0xc0, !PT ;  /* 0xfffffffe00007812 */ /* 0x000fca00078ec0ff */
[----:B------:R-:W-:-:S05]  /*10e40*/  IMAD.IADD R0, R2, 0x1, -R0 ;  /* 0x0000000102007824 */ /* 0x000fca00078e0a00 */
[----:B------:R-:W-:Y:S01]  /*10e50*/  SHF.L.U32 R0, R0, 0x1f, RZ ;  /* 0x0000001f00007819 */ /* 0x000fe200000006ff */
[----:B------:R-:W-:Y:S01]  /*10e60*/  NOP ;  /* 0x0000000000007918 */ /* 0x000fe20000000000 */
[----:B------:R0:W-:Y:S01]  /*10e70*/  SYNCS.ARRIVE.TRANS64.A1T0 RZ, [R18+URZ+0x2e800], RZ ;  /* 0x02e800ff12ff79a7 */ /* 0x0001e2000810003f */
[----:B------:R-:W-:Y:S01]  /*10e80*/  BSSY B0, `(.L_x_223) ;  /* 0x0000003000007945 */ /* 0x000fe20003800000 */
[----:B------:R-:W1:Y:S03]  /*10e90*/  SYNCS.PHASECHK.TRANS64.TRYWAIT P0, [R18+URZ+0x2e820], R0 ;  /* 0x02e82000120075a7 */ /* 0x000e66000800017f */
[----:B01----:R-:W-:Y:S05]  /*10ea0*/  @!P0 BRA `(.L_x_224) ;  /* 0x0000003400d48947 */ /* 0x003fea0003800000 */
.L_x_303:
[----:B------:R-:W-:Y:S05]  /*10eb0*/  BSYNC B0 ;  /* 0x0000000000007941 */ /* 0x000fea0003800000 */
.L_x_223:
[----:B------:R-:W2:Y:S01]  /*10ec0*/  LDL R2, [R1+0x18] ;  /* 0x0000180001027983 */ /* 0x000ea20000100800 */
[----:B------:R-:W-:-:S05]  /*10ed0*/  VIADD R17, R17, 0xfffffffe ;  /* 0xfffffffe11117836 */ /* 0x000fca0000000000 */
[----:B--2---:R-:W-:-:S13]  /*10ee0*/  ISETP.GE.AND P0, PT, R17, R2, PT ;  /* 0x000000021100720c */ /* 0x004fda0003f06270 */
[----:B------:R-:W-:Y:S05]  /*10ef0*/  @!P0 BRA `(.L_x_225) ;  /* 0x0000000c00e08947 */ /* 0x000fea0003800000 */
[----:B0-----:R0:W5:Y:S04]  /*10f00*/  LDL.LU R0, [R1+0x4] ;  /* 0x0000040001007983 */ /* 0x0011680000300800 */
[----:B------:R0:W5:Y:S02]  /*10f10*/  LDL.LU R6, [R1] ;  /* 0x0000000001067983 */ /* 0x0001640000300800 */
.L_x_245:
[----:B------:R-:W2:Y:S01]  /*10f20*/  LDL R2, [R1+0xc] ;  /* 0x00000c0001027983 */ /* 0x000ea20000100800 */
[----:B-----5:R-:W-:Y:S01]  /*10f30*/  VIADD R3, R6, 0x1 ;  /* 0x0000000106037836 */ /* 0x020fe20000000000 */
[----:B------:R-:W-:Y:S05]  /*10f40*/  YIELD ;  /* 0x0000000000007946 */ /* 0x000fea0003800000 */
[C---:B------:R-:W-:Y:S01]  /*10f50*/  ISETP.NE.AND P0, PT, R3.reuse, 0x2, PT ;  /* 0x000000020300780c */ /* 0x040fe20003f05270 */
[----:B------:R-:W-:Y:S03]  /*10f60*/  BSSY B0, `(.L_x_226) ;  /* 0x000006c000007945 */ /* 0x000fe60003800000 */
[----:B------:R-:W-:-:S02]  /*10f70*/  SEL R9, R3, RZ, P0 ;  /* 0x000000ff03097207 */ /* 0x000fc40000000000 */
[----:B--2---:R-:W-:Y:S02]  /*10f80*/  LOP3.LUT P1, RZ, R2, 0x1, RZ, 0xc0, !PT ;  /* 0x0000000102ff7812 */ /* 0x004fe4000782c0ff */
[----:B------:R-:W-:-:S04]  /*10f90*/  SEL R2, RZ, 0x1, P0 ;  /* 0x00000001ff027807 */ /* 0x000fc80000000000 */
[----:B------:R-:W-:-:S05]  /*10fa0*/  LOP3.LUT R8, R0, R2, RZ, 0x3c, !PT ;  /* 0x0000000200087212 */ /* 0x000fca00078e3cff */
[----:B------:R1:W-:Y:S04]  /*10fb0*/  STL [R1+0x4], R8 ;  /* 0x0000040801007387 */ /* 0x0003e80000100800 */
[----:B------:R1:W-:Y:S01]  /*10fc0*/  STL [R1], R9 ;  /* 0x0000000901007387 */ /* 0x0003e20000100800 */
[----:B------:R-:W-:Y:S05]  /*10fd0*/  @!P1 BRA `(.L_x_227) ;  /* 0x0000000400909947 */ /* 0x000fea0003800000 */
[----:B------:R-:W-:Y:S01]  /*10fe0*/  ULDC.64 UR4, c[0x0][0x418] ;  /* 0x0001060000047ab9 */ /* 0x000fe20000000a00 */
[----:B------:R-:W-:Y:S01]  /*10ff0*/  IMAD.MOV.U32 R7, RZ, RZ, R17 ;  /* 0x000000ffff077224 */ /* 0x000fe200078e0011 */
[----:B------:R-:W-:-:S04]  /*11000*/  ISETP.NE.U32.AND P0, PT, RZ, UR4, PT ;  /* 0x00000004ff007c0c */ /* 0x000fc8000bf05070 */
[----:B------:R-:W-:-:S13]  /*11010*/  ISETP.NE.AND.EX P0, PT, RZ, UR5, PT, P0 ;  /* 0x00000005ff007c0c */ /* 0x000fda000bf05300 */
[----:B------:R-:W-:Y:S05]  /*11020*/  @!P0 BRA `(.L_x_228) ;  /* 0x00000000004c8947 */ /* 0x000fea0003800000 */
[----:B------:R-:W2:Y:S01]  /*11030*/  LDL R10, [R1+0x1c] ;  /* 0x00001c00010a7983 */ /* 0x000ea20000100800 */
[----:B------:R-:W3:Y:S01]  /*11040*/  LDC R7, c[0x0][0x43c] ;  /* 0x00010f00ff077b82 */ /* 0x000ee20000000800 */
[----:B------:R-:W-:Y:S02]  /*11050*/  ULDC.64 UR6, c[0x0][0x428] ;  /* 0x00010a0000067ab9 */ /* 0x000fe40000000a00 */
[----:B------:R-:W4:Y:S01]  /*11060*/  LDL R5, [R1+0x8] ;  /* 0x0000080001057983 */ /* 0x000f220000100800 */
[----:B---3--:R-:W-:-:S13]  /*11070*/  ISETP.NE.AND P0, PT, R7, 0x1, PT ;  /* 0x000000010700780c */ /* 0x008fda0003f05270 */
[----:B------:R-:W3:Y:S02]  /*11080*/  @P0 LDC.64 R2, c[0x0][0x440] ;  /* 0x00011000ff020b82 */ /* 0x000ee40000000a00 */
[----:B---3--:R-:W-:-:S04]  /*11090*/  @P0 IMAD.HI.U32 R4, R17, R2, RZ ;  /* 0x0000000211040227 */ /* 0x008fc800078e00ff */
[----:B------:R-:W-:Y:S01]  /*110a0*/  IMAD.MOV.U32 R2, RZ, RZ, R17 ;  /* 0x000000ffff027224 */ /* 0x000fe200078e0011 */
[----:B------:R-:W-:-:S05]  /*110b0*/  @P0 SHF.R.U32.HI R2, RZ, R3, R4 ;  /* 0x00000003ff020219 */ /* 0x000fca0000011604 */
[----:B------:R-:W-:-:S04]  /*110c0*/  IMAD.MOV R3, RZ, RZ, -R2 ;  /* 0x000000ffff037224 */ /* 0x000fc800078e0a02 */
[----:B------:R-:W-:Y:S01]  /*110d0*/  IMAD R7, R7, R3, R17 ;  /* 0x0000000307077224 */ /* 0x000fe200078e0211 */
[----:B------:R-:W-:Y:S01]  /*110e0*/  SHF.R.S32.HI R3, RZ, 0x1f, R2 ;  /* 0x0000001fff037819 */ /* 0x000fe20000011402 */
[----:B--2---:R-:W-:-:S04]  /*110f0*/  IMAD R4, R10, UR6, RZ ;  /* 0x000000060a047c24 */ /* 0x004fc8000f8e02ff */
[C---:B----4-:R-:W-:Y:S02]  /*11100*/  IMAD R4, R5.reuse, UR7, R4 ;  /* 0x0000000705047c24 */ /* 0x050fe4000f8e0204 */
[----:B------:R-:W-:-:S04]  /*11110*/  IMAD.WIDE.U32 R2, R5, UR6, R2 ;  /* 0x0000000605027c25 */ /* 0x000fc8000f8e0002 */
[----:B------:R-:W-:Y:S01]  /*11120*/  IMAD.IADD R3, R4, 0x1, R3 ;  /* 0x0000000104037824 */ /* 0x000fe200078e0203 */
[----:B------:R-:W-:-:S04]  /*11130*/  LEA R4, P0, R2, UR4, 0x2 ;  /* 0x0000000402047c11 */ /* 0x000fc8000f8010ff */
[----:B------:R-:W-:-:S05]  /*11140*/  LEA.HI.X R5, R2, UR5, R3, 0x2, P0 ;  /* 0x0000000502057c11 */ /* 0x000fca00080f1403 */
[----:B------:R2:W5:Y:S04]  /*11150*/  LDG.E R16, desc[UR50][R4.64] ;  /* 0x0000003204107981 */ /* 0x000568000c1e1900 */
.L_x_228:
[----:B------:R-:W2:Y:S01]  /*11160*/  S2R R2, SR_TID.X ;  /* 0x0000000000027919 */ /* 0x000ea20000002100 */
[----:B------:R-:W-:Y:S01]  /*11170*/  IMAD R3, R9, 0x8, R18 ;  /* 0x0000000809037824 */ /* 0x000fe200078e0212 */
[----:B------:R-:W-:Y:S01]  /*11180*/  BSSY B1, `(.L_x_229) ;  /* 0x0000006000017945 */ /* 0x000fe20003800000 */
[----:B--2---:R-:W-:Y:S02]  /*11190*/  LOP3.LUT R4, R2, 0x7f, RZ, 0xc0, !PT ;  /* 0x0000007f02047812 */ /* 0x004fe400078ec0ff */
[----:B------:R-:W-:Y:S02]  /*111a0*/  SHF.L.U32 R2, R8, 0x1f, RZ ;  /* 0x0000001f08027819 */ /* 0x000fe400000006ff */
[----:B------:R-:W-:Y:S02]  /*111b0*/  ISETP.NE.AND P1, PT, R4, RZ, PT ;  /* 0x000000ff0400720c */ /* 0x000fe40003f25270 */
[----:B------:R-:W2:Y:S02]  /*111c0*/  SYNCS.PHASECHK.TRANS64.TRYWAIT P0, [R3+URZ+0x2e880], R2 ;  /* 0x02e88002030075a7 */ /* 0x000ea4000800017f */
[----:B--2---:R-:W-:Y:S09]  /*111d0*/  @!P0 BRA `(.L_x_230) ;  /* 0x00000034001c8947 */ /* 0x004ff20003800000 */
.L_x_304:
[----:B------:R-:W-:Y:S05]  /*111e0*/  BSYNC B1 ;  /* 0x0000000000017941 */ /* 0x000fea0003800000 */
.L_x_229:
[----:B------:R-:W-:Y:S04]  /*111f0*/  BSSY B1, `(.L_x_231) ;  /* 0x0000009000017945 */ /* 0x000fe80003800000 */
[----:B------:R-:W-:Y:S05]  /*11200*/  @P1 BRA `(.L_x_232) ;  /* 0x00000000001c1947 */ /* 0x000fea0003800000 */
[----:B------:R-:W3:Y:S02]  /*11210*/  S2R R4, SR_TID.X ;  /* 0x0000000000047919 */ /* 0x000ee40000002100 */
[----:B---3--:R-:W-:Y:S01]  /*11220*/  LOP3.LUT R5, R4, 0x1f, RZ, 0xc0, !PT ;  /* 0x0000001f04057812 */ /* 0x008fe200078ec0ff */
[----:B------:R-:W-:-:S03]  /*11230*/  IMAD.MOV.U32 R4, RZ, RZ, 0x7000 ;  /* 0x00007000ff047424 */ /* 0x000fc600078e00ff */
[----:B------:R-:W-:Y:S01]  /*11240*/  ISETP.NE.AND P0, PT, R5, RZ, PT ;  /* 0x000000ff0500720c */ /* 0x000fe20003f05270 */
[----:B------:R3:W-:-:S12]  /*11250*/  SYNCS.ARRIVE.TRANS64 RZ, [R3+URZ+0x2e870], R4 ;  /* 0x02e8700403ff79a7 */ /* 0x0007d8000800003f */
[----:B---3--:R-:W-:Y:S05]  /*11260*/  @!P0 BRA `(.L_x_232) ;  /* 0x0000000000048947 */ /* 0x008fea0003800000 */
[----:B------:R-:W-:Y:S01]  /*11270*/  BPT.TRAP 0x1 ;  /* 0x000000040000795c */ /* 0x000fe20000300000 */
.L_x_232:
[----:B------:R-:W-:Y:S05]  /*11280*/  BSYNC B1 ;  /* 0x0000000000017941 */ /* 0x000fea0003800000 */
.L_x_231:
[----:B------:R-:W3:Y:S01]  /*11290*/  LDL R5, [R1] ;  /* 0x0000000001057983 */ /* 0x000ee20000100800 */
[----:B-1----:R-:W-:Y:S01]  /*112a0*/  IMAD.MOV.U32 R9, RZ, RZ, RZ ;  /* 0x000000ffff097224 */ /* 0x002fe200078e00ff */
[----:B------:R-:W-:Y:S01]  /*112b0*/  UIADD3 UR4, UP0, UR52, 0x470, URZ ;  /* 0x0000047034047890 */ /* 0x000fe2000ff1e03f */
[----:B------:R-:W-:Y:S01]  /*112c0*/  IMAD.MOV.U32 R4, RZ, RZ, 0xe0 ;  /* 0x000000e0ff047424 */ /* 0x000fe200078e00ff */
[----:B------:R-:W-:Y:S01]  /*112d0*/  PLOP3.LUT P0, PT, PT, PT, PT, 0x80, 0x0 ;  /* 0x000000000000781c */ /* 0x000fe20003f0f070 */
[----:B------:R-:W-:Y:S01]  /*112e0*/  UMOV UR6, 0x0 ;  /* 0x0000000000067882 */ /* 0x000fe20000000000 */
[----:B------:R-:W-:Y:S01]  /*112f0*/  R2UR UR10, R9 ;  /* 0x00000000090a72ca */ /* 0x000fe200000e0000 */
[----:B------:R-:W-:Y:S01]  /*11300*/  IMAD R4, R7, R4, UR40 ;  /* 0x0000002807047e24 */ /* 0x000fe2000f8e0204 */
[----:B------:R-:W-:Y:S01]  /*11310*/  UIADD3.X UR5, URZ, UR53, URZ, UP0, !UPT ;  /* 0x000000353f057290 */ /* 0x000fe200087fe43f */
[----:B------:R-:W-:Y:S01]  /*11320*/  VIADD R7, R3, 0x2e870 ;  /* 0x0002e87003077836 */ /* 0x000fe20000000000 */
[----:B------:R-:W-:Y:S01]  /*11330*/  UMOV UR7, 0x14f00000 ;  /* 0x14f0000000077882 */ /* 0x000fe20000000000 */
[----:B---3--:R-:W-:-:S04]  /*11340*/  IMAD R5, R5, 0x7000, R18 ;  /* 0x0000700005057824 */ /* 0x008fc800078e0212 */
[----:B------:R-:W-:-:S07]  /*11350*/  VIADD R8, R5, 0xe400 ;  /* 0x0000e40005087836 */ /* 0x000fce0000000000 */
.L_x_233:
[----:B------:R-:W-:-:S13]  /*11360*/  @P0 ELECT P2, URZ, PT ;  /* 0x00000000003f082f */ /* 0x000fda0003840000 */
[----:B-----5:R-:W-:Y:S01]  /*11370*/  @P2 R2UR UR13, R16 ;  /* 0x00000000100d22ca */ /* 0x020fe200000e0000 */
[----:B------:R-:W-:Y:S01]  /*11380*/  UMOV UR12, UR36 ;  /* 0x00000024000c7c82 */ /* 0x000fe20008000000 */
[----:B------:R-:W-:Y:S02]  /*11390*/  @P2 R2UR UR11, R4 ;  /* 0x00000000040b22ca */ /* 0x000fe400000e0000 */
[----:B------:R-:W-:Y:S02]  /*113a0*/  @P2 R2UR UR9, R7 ;  /* 0x00000000070922ca */ /* 0x000fe400000e0000 */
[----:B------:R-:W-:Y:S02]  /*113b0*/  @P2 R2UR UR8, R8 ;  /* 0x00000000080822ca */ /* 0x000fe400000e0000 */
[----:B------:R-:W-:Y:S02]  /*113c0*/  @P2 PLOP3.LUT P0, PT, P2, PT, PT, 0x8, 0x0 ;  /* 0x000000000000281c */ /* 0x000fe4000170e170 */
[----:B------:R-:W-:-:S09]  /*113d0*/  PLOP3.LUT P2, PT, PT, PT, PT, 0x8, 0x0 ;  /* 0x000000000000781c */ /* 0x000fd20003f4e170 */
[----:B------:R1:W-:Y:S02]  /*113e0*/  UTMALDG.4D [UR8], [UR4], desc[UR6] ;  /* 0x00000608040075b4 */ /* 0x0003e40008019000 */
[----:B-1----:R-:W-:Y:S05]  /*113f0*/  @P0 BRA.U.ANY `(.L_x_233) ;  /* 0xfffffffd00d80947 */ /* 0x002fea000393ffff */
[----:B------:R-:W1:Y:S01]  /*11400*/  SYNCS.PHASECHK.TRANS64.TRYWAIT P0, [R3+URZ+0x2e840], R2 ;  /* 0x02e84002030075a7 */ /* 0x000e62000800017f */
[----:B------:R-:W-:Y:S04]  /*11410*/  BSSY B1, `(.L_x_234) ;  /* 0x0000002000017945 */ /* 0x000fe80003800000 */
[----:B-1----:R-:W-:Y:S05]  /*11420*/  @!P0 BRA `(.L_x_235) ;  /* 0x00000030009c8947 */ /* 0x002fea0003800000 */
.L_x_305:
[----:B------:R-:W-:Y:S05]  /*11430*/  BSYNC B1 ;  /* 0x0000000000017941 */ /* 0x000fea0003800000 */
.L_x_234:
[----:B------:R-:W-:Y:S01]  /*11440*/  BSSY B1, `(.L_x_236) ;  /* 0x000000b000017945 */ /* 0x000fe20003800000 */
[----:B------:R-:W-:Y:S02]  /*11450*/  IMAD.MOV.U32 R10, RZ, RZ, 0x0 ;  /* 0x00000000ff0a7424 */ /* 0x000fe400078e00ff */
[----:B------:R-:W-:Y:S01]  /*11460*/  IMAD.MOV.U32 R11, RZ, RZ, 0x14f00000 ;  /* 0x14f00000ff0b7424 */ /* 0x000fe200078e00ff */
[----:B------:R-:W-:Y:S06]  /*11470*/  @P1 BRA `(.L_x_237) ;  /* 0x00000000001c1947 */ /* 0x000fec0003800000 */
[----:B------:R-:W3:Y:S01]  /*11480*/  S2R R7, SR_TID.X ;  /* 0x0000000000077919 */ /* 0x000ee20000002100 */
[----:B-12---:R-:W-:-:S04]  /*11490*/  IMAD.MOV.U32 R2, RZ, RZ, 0x7000 ;  /* 0x00007000ff027424 */ /* 0x006fc800078e00ff */
[----:B------:R4:W-:Y:S01]  /*114a0*/  SYNCS.ARRIVE.TRANS64 RZ, [R3+URZ+0x2e830], R2 ;  /* 0x02e8300203ff79a7 */ /* 0x0009e2000800003f */
[----:B---3--:R-:W-:-:S04]  /*114b0*/  LOP3.LUT R7, R7, 0x1f, RZ, 0xc0, !PT ;  /* 0x0000001f07077812 */ /* 0x008fc800078ec0ff */
[----:B------:R-:W-:-:S13]  /*114c0*/  ISETP.NE.AND P0, PT, R7, RZ, PT ;  /* 0x000000ff0700720c */ /* 0x000fda0003f05270 */
[----:B----4-:R-:W-:Y:S05]  /*114d0*/  @!P0 BRA `(.L_x_237) ;  /* 0x0000000000048947 */ /* 0x010fea0003800000 */
[----:B------:R-:W-:Y:S01]  /*114e0*/  BPT.TRAP 0x1 ;  /* 0x000000040000795c */ /* 0x000fe20000300000 */
.L_x_237:
[----:B------:R-:W-:Y:S05]  /*114f0*/  BSYNC B1 ;  /* 0x0000000000017941 */ /* 0x000fea0003800000 */
.L_x_236:
[----:B------:R-:W-:Y:S01]  /*11500*/  R2UR UR10, R9 ;  /* 0x00000000090a72ca */ /* 0x000fe200000e0000 */
[----:B------:R-:W-:Y:S01]  /*11510*/  UIADD3 UR4, UP0, UR52, 0x370, URZ ;  /* 0x0000037034047890 */ /* 0x000fe2000ff1e03f */
[----:B------:R-:W-:Y:S01]  /*11520*/  R2UR UR6, R10 ;  /* 0x000000000a0672ca */ /* 0x000fe200000e0000 */
[----:B------:R-:W-:Y:S01]  /*11530*/  VIADD R5, R5, 0x20400 ;  /* 0x0002040005057836 */ /* 0x000fe20000000000 */
[----:B------:R-:W-:Y:S01]  /*11540*/  R2UR UR7, R11 ;  /* 0x000000000b0772ca */ /* 0x000fe200000e0000 */
[----:B-12---:R-:W-:Y:S01]  /*11550*/  VIADD R3, R3, 0x2e830 ;  /* 0x0002e83003037836 */ /* 0x006fe20000000000 */
[----:B------:R-:W-:Y:S01]  /*11560*/  PLOP3.LUT P0, PT, PT, PT, PT, 0x80, 0x0 ;  /* 0x000000000000781c */ /* 0x000fe20003f0f070 */
[----:B------:R-:W-:-:S12]  /*11570*/  UIADD3.X UR5, URZ, UR53, URZ, UP0, !UPT ;  /* 0x000000353f057290 */ /* 0x000fd800087fe43f */
.L_x_238:
[----:B------:R-:W-:-:S13]  /*11580*/  @P0 ELECT P1, URZ, PT ;  /* 0x00000000003f082f */ /* 0x000fda0003820000 */
[----:B------:R-:W-:Y:S01]  /*11590*/  @P1 R2UR UR13, R16 ;  /* 0x00000000100d12ca */ /* 0x000fe200000e0000 */
[----:B------:R-:W-:Y:S01]  /*115a0*/  UMOV UR12, UR36 ;  /* 0x00000024000c7c82 */ /* 0x000fe20008000000 */
[----:B------:R-:W-:Y:S02]  /*115b0*/  @P1 R2UR UR11, R4 ;  /* 0x00000000040b12ca */ /* 0x000fe400000e0000 */
[----:B------:R-:W-:Y:S02]  /*115c0*/  @P1 R2UR UR9, R3 ;  /* 0x00000000030912ca */ /* 0x000fe400000e0000 */
[----:B------:R-:W-:Y:S02]  /*115d0*/  @P1 R2UR UR8, R5 ;  /* 0x00000000050812ca */ /* 0x000fe400000e0000 */
[----:B------:R-:W-:Y:S02]  /*115e0*/  @P1 PLOP3.LUT P0, PT, P1, PT, PT, 0x8, 0x0 ;  /* 0x000000000000181c */ /* 0x000fe40000f0e170 */
[----:B------:R-:W-:-:S09]  /*115f0*/  PLOP3.LUT P1, PT, PT, PT, PT, 0x8, 0x0 ;  /* 0x000000000000781c */ /* 0x000fd20003f2e170 */
[----:B------:R2:W-:Y:S02]  /*11600*/  UTMALDG.4D [UR8], [UR4], desc[UR6] ;  /* 0x00000608040075b4 */ /* 0x0005e40008019000 */
[----:B--2---:R-:W-:Y:S05]  /*11610*/  @P0 BRA.U.ANY `(.L_x_238) ;  /* 0xfffffffd00d80947 */ /* 0x004fea000393ffff */
.L_x_227:
[----:B------:R-:W-:Y:S05]  /*11620*/  BSYNC B0 ;  /* 0x0000000000007941 */ /* 0x000fea0003800000 */
.L_x_226:
[----:B------:R-:W-:-:S06]  /*11630*/  UISETP.NE.AND UP0, UPT, UR39, 0x3, UPT ;  /* 0x000000032700788c */ /* 0x000fcc000bf05270 */
[----:B------:R-:W-:-:S13]  /*11640*/  PLOP3.LUT P0, PT, PT, PT, UP0, 0x80, 0x0 ;  /* 0x000000000000781c */ /* 0x000fda0003f0f008 */
[----:B------:R-:W-:Y:S05]  /*11650*/  @!P0 BRA `(.L_x_239) ;  /* 0x0000000000048947 */ /* 0x000fea0003800000 */
[----:B------:R-:W-:Y:S01]  /*11660*/  BPT.TRAP 0x1 ;  /* 0x000000040000795c */ /* 0x000fe20000300000 */
.L_x_239:
[----:B------:R-:W-:Y:S01]  /*11670*/  IMAD.U32 R2, RZ, RZ, UR42 ;  /* 0x0000002aff027e24 */ /* 0x000fe2000f8e00ff */
[----:B------:R-:W-:Y:S01]  /*11680*/  BSSY B0, `(.L_x_240) ;  /* 0x0000007000007945 */ /* 0x000fe20003800000 */
[----:B------:R-:W-:-:S03]  /*11690*/  IMAD R19, R6, 0x8, R18 ;  /* 0x0000000806137824 */ /* 0x000fc600078e0212 */
[----:B------:R-:W-:Y:S02]  /*116a0*/  ISETP.NE.AND P1, PT, R2, 0x3, PT ;  /* 0x000000030200780c */ /* 0x000fe40003f25270 */
[----:B------:R-:W-:-:S04]  /*116b0*/  LOP3.LUT R2, R0, 0x1, RZ, 0x3c, !PT ;  /* 0x0000000100027812 */ /* 0x000fc800078e3cff */
[----:B------:R-:W-:-:S04]  /*116c0*/  SHF.L.U32 R2, R2, 0x1f, RZ ;  /* 0x0000001f02027819 */ /* 0x000fc800000006ff */
[----:B------:R-:W2:Y:S02]  /*116d0*/  SYNCS.PHASECHK.TRANS64.TRYWAIT P0, [R19+URZ+0x2e870], R2 ;  /* 0x02e87002130075a7 */ /* 0x000ea4000800017f */
[----:B--2---:R-:W-:Y:S05]  /*116e0*/  @!P0 BRA `(.L_x_241) ;  /* 0x0000003000008947 */ /* 0x004fea0003800000 */
.L_x_306:
[----:B------:R-:W-:Y:S05]  /*116f0*/  BSYNC B0 ;  /* 0x0000000000007941 */ /* 0x000fea0003800000 */
.L_x_240:
[----:B------:R-:W-:Y:S05]  /*11700*/  @!P1 BRA `(.L_x_242) ;  /* 0x0000000000049947 */ /* 0x000fea0003800000 */
[----:B------:R-:W-:Y:S01]  /*11710*/  BPT.TRAP 0x1 ;  /* 0x000000040000795c */ /* 0x000fe20000300000 */
.L_x_242:
[----:B--2---:R-:W-:Y:S01]  /*11720*/  SHF.L.U32 R2, R0, 0x1f, RZ ;  /* 0x0000001f00027819 */ /* 0x004fe200000006ff */
[----:B------:R-:W-:-:S03]  /*11730*/  IMAD R0, R6, 0x7000, RZ ;  /* 0x0000700006007824 */ /* 0x000fc600078e02ff */
[----:B------:R-:W2:Y:S02]  /*11740*/  SYNCS.PHASECHK.TRANS64.TRYWAIT P0, [R19+URZ+0x2e860], R2 ;  /* 0x02e86002130075a7 */ /* 0x000ea4000800017f */
[----:B--2---:R-:W-:Y:S05]  /*11750*/  @!P0 BRA `(.L_x_243) ;  /* 0x0000002c00f88947 */ /* 0x004fea0003800000 */
.L_x_307:
[----:B------:R-:W2:Y:S04]  /*11760*/  LDL R4, [R1+0x24] ;  /* 0x0000240001047983 */ /* 0x000ea80000100800 */
[----:B------:R-:W3:Y:S04]  /*11770*/  LDL R3, [R1+0x28] ;  /* 0x0000280001037983 */ /* 0x000ee80000100800 */
[----:B------:R-:W4:Y:S01]  /*11780*/  LDL R12, [R1+0x20] ;  /* 0x00002000010c7983 */ /* 0x000f220000100800 */
[----:B------:R-:W-:Y:S05]  /*11790*/  WARPSYNC.ALL ;  /* 0x0000000000007948 */ /* 0x000fea0003800000 */
[----:B--2---:R-:W-:-:S05]  /*117a0*/  LOP3.LUT R2, R0, R4, RZ, 0xfc, !PT ;  /* 0x0000000400027212 */ /* 0x004fca00078efcff */
[C---:B------:R-:W-:Y:S01]  /*117b0*/  IMAD.IADD R2, R18.reuse, 0x1, R2 ;  /* 0x0000000112027824 */ /* 0x040fe200078e0202 */
[----:B----4-:R-:W-:-:S03]  /*117c0*/  IADD3 R0, R18, R0, R12 ;  /* 0x0000000012007210 */ /* 0x010fc60007ffe00c */
[----:B---3--:R-:W-:Y:S01]  /*117d0*/  IMAD.IADD R3, R3, 0x1, R2 ;  /* 0x0000000103037824 */ /* 0x008fe200078e0202 */
[----:B------:R-:W1:Y:S02]  /*117e0*/  LDSM.16.MT88.4 R4, [R2+0xe400] ;  /* 0x00e400000204783b */ /* 0x000e640000004200 */
[C-C-:B-1----:R-:W-:Y:S02]  /*117f0*/  PRMT R8, R4.reuse, 0x6420, R5.reuse ;  /* 0x0000642004087816 */ /* 0x142fe40000000005 */
[----:B------:R-:W-:Y:S02]  /*11800*/  PRMT R9, R4, 0x7531, R5 ;  /* 0x0000753104097816 */ /* 0x000fe40000000005 */
[C-C-:B------:R-:W-:Y:S02]  /*11810*/  PRMT R10, R6.reuse, 0x6420, R7.reuse ;  /* 0x00006420060a7816 */ /* 0x140fe40000000007 */
[----:B------:R-:W-:Y:S02]  /*11820*/  PRMT R11, R6, 0x7531, R7 ;  /* 0x00007531060b7816 */ /* 0x000fe40000000007 */
[----:B------:R-:W1:Y:S04]  /*11830*/  LDSM.16.MT88.4 R4, [R3+0xe400] ;  /* 0x00e400000304783b */ /* 0x000e680000004200 */
[----:B------:R-:W-:Y:S01]  /*11840*/  STSM.16.M88.4 [R0+0x400], R8 ;  /* 0x0004000800007844 */ /* 0x000fe20000000200 */
[----:B-1----:R-:W-:-:S02]  /*11850*/  PRMT R12, R4, 0x6420, R5 ;  /* 0x00006420040c7816 */ /* 0x002fc40000000005 */
[----:B------:R-:W-:Y:S02]  /*11860*/  PRMT R13, R4, 0x7531, R5 ;  /* 0x00007531040d7816 */ /* 0x000fe40000000005 */
[C-C-:B------:R-:W-:Y:S02]  /*11870*/  PRMT R14, R6.reuse, 0x6420, R7.reuse ;  /* 0x00006420060e7816 */ /* 0x140fe40000000007 */
[----:B------:R-:W-:-:S05]  /*11880*/  PRMT R15, R6, 0x7531, R7 ;  /* 0x00007531060f7816 */ /* 0x000fca0000000007 */
[----:B------:R-:W-:Y:S04]  /*11890*/  STSM.16.M88.4 [R0+0xc00], R12 ;  /* 0x000c000c00007844 */ /* 0x000fe80000000200 */
[----:B------:R-:W1:Y:S02]  /*118a0*/  LDSM.16.MT88.4 R8, [R2+0xf400] ;  /* 0x00f400000208783b */ /* 0x000e640000004200 */
[C-C-:B-1----:R-:W-:Y:S02]  /*118b0*/  PRMT R4, R8.reuse, 0x6420, R9.reuse ;  /* 0x0000642008047816 */ /* 0x142fe40000000009 */
[----:B------:R-:W-:Y:S02]  /*118c0*/  PRMT R5, R8, 0x7531, R9 ;  /* 0x0000753108057816 */ /* 0x000fe40000000009 */
[----:B------:R-:W-:-:S02]  /*118d0*/  PRMT R6, R10, 0x6420, R11 ;  /* 0x000064200a067816 */ /* 0x000fc4000000000b */
[----:B------:R-:W-:Y:S02]  /*118e0*/  PRMT R7, R10, 0x7531, R11 ;  /* 0x000075310a077816 */ /* 0x000fe4000000000b */
[----:B------:R-:W1:Y:S04]  /*118f0*/  LDSM.16.MT88.4 R8, [R3+0xf400] ;  /* 0x00f400000308783b */ /* 0x000e680000004200 */
[----:B------:R-:W-:Y:S01]  /*11900*/  STSM.16.M88.4 [R0+0x1400], R4 ;  /* 0x0014000400007844 */ /* 0x000fe20000000200 */
[C-C-:B-1----:R-:W-:Y:S02]  /*11910*/  PRMT R12, R8.reuse, 0x6420, R9.reuse ;  /* 0x00006420080c7816 */ /* 0x142fe40000000009 */
[----:B------:R-:W-:Y:S02]  /*11920*/  PRMT R13, R8, 0x7531, R9 ;  /* 0x00007531080d7816 */ /* 0x000fe40000000009 */
[----:B------:R-:W-:-:S02]  /*11930*/  PRMT R14, R10, 0x6420, R11 ;  /* 0x000064200a0e7816 */ /* 0x000fc4000000000b */
        /* <DEDUP_REMOVED lines=56> */
[----:B------:R1:W-:Y:S02]  /*11cc0*/  STSM.16.M88.4 [R0+0x6400], R4 ;  /* 0x0064000400007844 */ /* 0x0003e40000000200 */
[C-C-:B-1----:R-:W-:Y:S02]  /*11cd0*/  PRMT R4, R8.reuse, 0x6420, R9.reuse ;  /* 0x0000642008047816 */ /* 0x142fe40000000009 */
[----:B------:R-:W-:-:S02]  /*11ce0*/  PRMT R5, R8, 0x7531, R9 ;  /* 0x0000753108057816 */ /* 0x000fc40000000009 */
        /* <DEDUP_REMOVED lines=8> */
[----:B--2---:R-:W2:Y:S01]  /*11d70*/  FENCE.VIEW.ASYNC.S ;  /* 0x00000000000073c6 */ /* 0x004ea20000000000 */
[----:B------:R-:W-:Y:S05]  /*11d80*/  @!P1 BRA `(.L_x_244) ;  /* 0x0000000000049947 */ /* 0x000fea0003800000 */
[----:B------:R-:W-:Y:S01]  /*11d90*/  BPT.TRAP 0x1 ;  /* 0x000000040000795c */ /* 0x000fe20000300000 */
.L_x_244:
[----:B-1----:R-:W1:Y:S01]  /*11da0*/  S2R R0, SR_TID.X ;  /* 0x0000000000007919 */ /* 0x002e620000002100 */
[----:B--2---:R2:W-:Y:S01]  /*11db0*/  SYNCS.ARRIVE.TRANS64.A1T0 RZ, [R19+URZ+0x2e850], RZ ;  /* 0x02e850ff13ff79a7 */ /* 0x0045e2000810003f */
[----:B------:R3:W5:Y:S01]  /*11dc0*/  LDL R6, [R1] ;  /* 0x0000000001067983 */ /* 0x0007620000100800 */
[----:B-1----:R-:W-:-:S03]  /*11dd0*/  LOP3.LUT R2, R0, 0x7f, RZ, 0xc0, !PT ;  /* 0x0000007f00027812 */ /* 0x002fc600078ec0ff */
[----:B------:R-:W4:Y:S01]  /*11de0*/  LDL R0, [R1+0x18] ;  /* 0x0000180001007983 */ /* 0x000f220000100800 */
[----:B------:R-:W-:Y:S01]  /*11df0*/  BAR.SYNC.DEFER_BLOCKING 0x2, 0x80 ;  /* 0x0082000000007b1d */ /* 0x000fe20000010000 */
[----:B------:R-:W-:-:S13]  /*11e00*/  ISETP.NE.AND P0, PT, R2, RZ, PT ;  /* 0x000000ff0200720c */ /* 0x000fda0003f05270 */
[----:B--2---:R-:W-:-:S05]  /*11e10*/  @!P0 VIADD R19, R19, 0x2e880 ;  /* 0x0002e88013138836 */ /* 0x004fca0000000000 */
[----:B------:R-:W-:-:S04]  /*11e20*/  @!P0 PRMT R19, RZ, 0x654, R19 ;  /* 0x00000654ff138816 */ /* 0x000fc80000000013 */
[----:B------:R3:W-:Y:S01]  /*11e30*/  @!P0 SYNCS.ARRIVE.TRANS64.RED.A1T0 RZ, [R19+URZ], RZ ;  /* 0x000000ff13ff89a7 */ /* 0x0007e2000810043f */
[C---:B----4-:R-:W-:Y:S01]  /*11e40*/  ISETP.GT.AND P0, PT, R17.reuse, R0, PT ;  /* 0x000000001100720c */ /* 0x050fe20003f04270 */
[----:B------:R-:W-:Y:S01]  /*11e50*/  VIADD R17, R17, 0xffffffff ;  /* 0xffffffff11117836 */ /* 0x000fe20000000000 */
[----:B------:R3:W5:Y:S11]  /*11e60*/  LDL R0, [R1+0x4] ;  /* 0x0000040001007983 */ /* 0x0007760000100800 */
[----:B---3--:R-:W-:Y:S05]  /*11e70*/  @P0 BRA `(.L_x_245) ;  /* 0xfffffff000280947 */ /* 0x008fea000383ffff */
.L_x_225:
[----:B------:R-:W1:Y:S01]  /*11e80*/  S2R R2, SR_TID.X ;  /* 0x0000000000027919 */ /* 0x000e620000002100 */
[----:B------:R-:W-:Y:S01]  /*11e90*/  BSSY B0, `(.L_x_246) ;  /* 0x0000011000007945 */ /* 0x000fe20003800000 */
[----:B-1----:R-:W-:-:S04]  /*11ea0*/  LOP3.LUT R2, R2, 0x7f, RZ, 0xc0, !PT ;  /* 0x0000007f02027812 */ /* 0x002fc800078ec0ff */
[----:B------:R-:W-:-:S13]  /*11eb0*/  ISETP.NE.AND P0, PT, R2, RZ, PT ;  /* 0x000000ff0200720c */ /* 0x000fda0003f05270 */
[----:B------:R-:W-:Y:S05]  /*11ec0*/  @P0 BRA `(.L_x_247) ;  /* 0x0000000000340947 */ /* 0x000fea0003800000 */
[----:B------:R-:W1:Y:S01]  /*11ed0*/  S2R R5, SR_LANEID ;  /* 0x0000000000057919 */ /* 0x000e620000000000 */
[----:B------:R-:W-:Y:S01]  /*11ee0*/  VOTEU.ANY UR4, UPT, PT ;  /* 0x0000000000047886 */ /* 0x000fe200038e0100 */
[----:B------:R-:W2:Y:S01]  /*11ef0*/  LDC.64 R2, c[0x0][0xc60] ;  /* 0x00031800ff027b82 */ /* 0x000ea20000000a00 */
[----:B0----5:R-:W1:Y:S02]  /*11f00*/  FLO.U32 R0, UR4 ;  /* 0x0000000400007d00 */ /* 0x021e6400080e0000 */
[----:B-1----:R-:W-:-:S06]  /*11f10*/  ISETP.EQ.U32.AND P1, PT, R0, R5, PT ;  /* 0x000000050000720c */ /* 0x002fcc0003f22070 */
[----:B------:R-:W2:Y:S07]  /*11f20*/  POPC R5, UR4 ;  /* 0x0000000400057d09 */ /* 0x000eae0008000000 */
[----:B--2---:R-:W2:Y:S01]  /*11f30*/  @P1 ATOMG.E.ADD.STRONG.GPU PT, R3, desc[UR50][R2.64], R5 ;  /* 0x00000005020319a8 */ /* 0x004ea200081ee1f2 */
[----:B------:R-:W0:Y:S02]  /*11f40*/  S2R R4, SR_LTMASK ;  /* 0x0000000000047919 */ /* 0x000e240000003900 */
[----:B0-----:R-:W-:-:S04]  /*11f50*/  LOP3.LUT R4, R4, UR4, RZ, 0xc0, !PT ;  /* 0x0000000404047c12 */ /* 0x001fc8000f8ec0ff */
[----:B------:R-:W0:Y:S01]  /*11f60*/  POPC R7, R4 ;  /* 0x0000000400077309 */ /* 0x000e220000000000 */
[----:B--2---:R-:W0:Y:S02]  /*11f70*/  SHFL.IDX PT, R0, R3, R0, 0x1f ;  /* 0x00001f0003007589 */ /* 0x004e2400000e0000 */
[----:B0-----:R-:W-:-:S05]  /*11f80*/  IADD3 R0, R0, UR41, R7 ;  /* 0x0000002900007c10 */ /* 0x001fca000fffe007 */
[----:B------:R1:W-:Y:S02]  /*11f90*/  STL [R1+0x10], R0 ;  /* 0x0000100001007387 */ /* 0x0003e40000100800 */
.L_x_247:
[----:B------:R-:W-:Y:S05]  /*11fa0*/  BSYNC B0 ;  /* 0x0000000000007941 */ /* 0x000fea0003800000 */
.L_x_246:
[----:B------:R-:W-:-:S06]  /*11fb0*/  UISETP.NE.AND UP0, UPT, UR39, 0x3, UPT ;  /* 0x000000032700788c */ /* 0x000fcc000bf05270 */
[----:B------:R-:W-:-:S13]  /*11fc0*/  PLOP3.LUT P1, PT, PT, PT, UP0, 0x80, 0x0 ;  /* 0x000000000000781c */ /* 0x000fda0003f2f008 */
[----:B------:R-:W-:Y:S05]  /*11fd0*/  @!P1 BRA `(.L_x_248) ;  /* 0x0000000000049947 */ /* 0x000fea0003800000 */
[----:B------:R-:W-:Y:S01]  /*11fe0*/  BPT.TRAP 0x1 ;  /* 0x000000040000795c */ /* 0x000fe20000300000 */
.L_x_248:
[----:B------:R-:W2:Y:S04]  /*11ff0*/  LDL R2, [R1+0x4] ;  /* 0x0000040001027983 */ /* 0x000ea80000100800 */
[----:B01---5:R-:W3:Y:S01]  /*12000*/  LDL R0, [R1] ;  /* 0x0000000001007983 */ /* 0x023ee20000100800 */
[----:B------:R-:W-:Y:S01]  /*12010*/  BSSY B0, `(.L_x_249) ;  /* 0x0000008000007945 */ /* 0x000fe20003800000 */
[----:B--2---:R-:W-:-:S04]  /*12020*/  LOP3.LUT R3, R2, 0x1, RZ, 0x3c, !PT ;  /* 0x0000000102037812 */ /* 0x004fc800078e3cff */
[----:B------:R-:W-:Y:S01]  /*12030*/  SHF.L.U32 R3, R3, 0x1f, RZ ;  /* 0x0000001f03037819 */ /* 0x000fe200000006ff */
[----:B---3--:R-:W-:-:S04]  /*12040*/  IMAD R16, R0, 0x8, R18 ;  /* 0x0000000800107824 */ /* 0x008fc800078e0212 */
[----:B------:R-:W0:Y:S01]  /*12050*/  SYNCS.PHASECHK.TRANS64.TRYWAIT P1, [R16+URZ+0x2e870], R3 ;  /* 0x02e87003100075a7 */ /* 0x000e22000802017f */
[----:B------:R-:W-:-:S05]  /*12060*/  IMAD.U32 R0, RZ, RZ, UR42 ;  /* 0x0000002aff007e24 */ /* 0x000fca000f8e00ff */
[----:B------:R-:W-:Y:S01]  /*12070*/  ISETP.NE.AND P2, PT, R0, 0x3, PT ;  /* 0x000000030000780c */ /* 0x000fe20003f45270 */
[----:B0-----:R-:W-:-:S12]  /*12080*/  @!P1 BRA `(.L_x_250) ;  /* 0x0000002400c09947 */ /* 0x001fd80003800000 */
.L_x_308:
[----:B------:R-:W-:Y:S05]  /*12090*/  BSYNC B0 ;  /* 0x0000000000007941 */ /* 0x000fea0003800000 */
.L_x_249:
[----:B------:R-:W-:Y:S05]  /*120a0*/  @!P2 BRA `(.L_x_251) ;  /* 0x000000000004a947 */ /* 0x000fea0003800000 */
[----:B------:R-:W-:Y:S01]  /*120b0*/  BPT.TRAP 0x1 ;  /* 0x000000040000795c */ /* 0x000fe20000300000 */
.L_x_251:
[----:B------:R-:W0:Y:S02]  /*120c0*/  LDL R0, [R1+0x4] ;  /* 0x0000040001007983 */ /* 0x000e240000100800 */
[----:B0-----:R-:W-:-:S04]  /*120d0*/  SHF.L.U32 R3, R0, 0x1f, RZ ;  /* 0x0000001f00037819 */ /* 0x001fc800000006ff */
[----:B------:R-:W0:Y:S02]  /*120e0*/  SYNCS.PHASECHK.TRANS64.TRYWAIT P1, [R16+URZ+0x2e860], R3 ;  /* 0x02e86003100075a7 */ /* 0x000e24000802017f */
[----:B0-----:R-:W-:Y:S05]  /*120f0*/  @!P1 BRA `(.L_x_252) ;  /* 0x0000002400b89947 */ /* 0x001fea0003800000 */
.L_x_309:
[----:B------:R-:W2:Y:S04]  /*12100*/  LDL R17, [R1] ;  /* 0x0000000001117983 */ /* 0x000ea80000100800 */
[----:B------:R-:W0:Y:S04]  /*12110*/  LDL R2, [R1+0x24] ;  /* 0x0000240001027983 */ /* 0x000e280000100800 */
[----:B------:R-:W3:Y:S04]  /*12120*/  LDL R13, [R1+0x28] ;  /* 0x00002800010d7983 */ /* 0x000ee80000100800 */
[----:B------:R-:W4:Y:S01]  /*12130*/  LDL R12, [R1+0x20] ;  /* 0x00002000010c7983 */ /* 0x000f220000100800 */
[----:B------:R-:W-:Y:S05]  /*12140*/  WARPSYNC.ALL ;  /* 0x0000000000007948 */ /* 0x000fea0003800000 */
[----:B--2---:R-:W-:-:S05]  /*12150*/  IMAD R0, R17, 0x7000, RZ ;  /* 0x0000700011007824 */ /* 0x004fca00078e02ff */
[----:B0-----:R-:W-:-:S05]  /*12160*/  LOP3.LUT R3, R0, R2, RZ, 0xfc, !PT ;  /* 0x0000000200037212 */ /* 0x001fca00078efcff */
[----:B------:R-:W-:-:S05]  /*12170*/  IMAD.IADD R2, R18, 0x1, R3 ;  /* 0x0000000112027824 */ /* 0x000fca00078e0203 */
[----:B------:R-:W0:Y:S01]  /*12180*/  LDSM.16.MT88.4 R4, [R2+0xe400] ;  /* 0x00e400000204783b */ /* 0x000e220000004200 */
[----:B---3--:R-:W-:Y:S01]  /*12190*/  IMAD.IADD R3, R13, 0x1, R2 ;  /* 0x000000010d037824 */ /* 0x008fe200078e0202 */
[----:B----4-:R-:W-:Y:S02]  /*121a0*/  IADD3 R0, R18, R0, R12 ;  /* 0x0000000012007210 */ /* 0x010fe40007ffe00c */
[C-C-:B0-----:R-:W-:Y:S02]  /*121b0*/  PRMT R8, R4.reuse, 0x6420, R5.reuse ;  /* 0x0000642004087816 */ /* 0x141fe40000000005 */
[----:B------:R-:W-:Y:S02]  /*121c0*/  PRMT R9, R4, 0x7531, R5 ;  /* 0x0000753104097816 */ /* 0x000fe40000000005 */
[C-C-:B------:R-:W-:Y:S02]  /*121d0*/  PRMT R10, R6.reuse, 0x6420, R7.reuse ;  /* 0x00006420060a7816 */ /* 0x140fe40000000007 */
[----:B------:R-:W-:-:S02]  /*121e0*/  PRMT R11, R6, 0x7531, R7 ;  /* 0x00007531060b7816 */ /* 0x000fc40000000007 */
[----:B------:R-:W0:Y:S04]  /*121f0*/  LDSM.16.MT88.4 R4, [R3+0xe400] ;  /* 0x00e400000304783b */ /* 0x000e280000004200 */
[----:B------:R0:W-:Y:S02]  /*12200*/  STSM.16.M88.4 [R0+0x400], R8 ;  /* 0x0004000800007844 */ /* 0x0001e40000000200 */
[C-C-:B0-----:R-:W-:Y:S02]  /*12210*/  PRMT R8, R4.reuse, 0x6420, R5.reuse ;  /* 0x0000642004087816 */ /* 0x141fe40000000005 */
[----:B------:R-:W-:Y:S02]  /*12220*/  PRMT R9, R4, 0x7531, R5 ;  /* 0x0000753104097816 */ /* 0x000fe40000000005 */
[----:B------:R-:W-:-:S02]  /*12230*/  PRMT R10, R6, 0x6420, R7 ;  /* 0x00006420060a7816 */ /* 0x000fc40000000007 */
[----:B------:R-:W-:-:S05]  /*12240*/  PRMT R11, R6, 0x7531, R7 ;  /* 0x00007531060b7816 */ /* 0x000fca0000000007 */
[----:B------:R-:W-:Y:S04]  /*12250*/  STSM.16.M88.4 [R0+0xc00], R8 ;  /* 0x000c000800007844 */ /* 0x000fe80000000200 */
[----:B------:R-:W0:Y:S02]  /*12260*/  LDSM.16.MT88.4 R4, [R2+0xf400] ;  /* 0x00f400000204783b */ /* 0x000e240000004200 */
        /* <DEDUP_REMOVED lines=79> */
.L_x_253:
[----:B------:R-:W2:Y:S01]  /*12760*/  LDL.LU R3, [R1+0x4] ;  /* 0x0000040001037983 */ /* 0x000ea20000300800 */
[----:B0-----:R-:W-:Y:S01]  /*12770*/  SYNCS.ARRIVE.TRANS64.A1T0 RZ, [R16+URZ+0x2e850], RZ ;  /* 0x02e850ff10ff79a7 */ /* 0x001fe2000810003f */
[----:B-1----:R-:W-:-:S05]  /*12780*/  @!P0 VIADD R0, R16, 0x2e880 ;  /* 0x0002e88010008836 */ /* 0x002fca0000000000 */
[----:B------:R-:W-:Y:S01]  /*12790*/  @!P0 PRMT R0, RZ, 0x654, R0 ;  /* 0x00000654ff008816 */ /* 0x000fe20000000000 */
[----:B------:R-:W-:Y:S06]  /*127a0*/  BAR.SYNC.DEFER_BLOCKING 0x2, 0x80 ;  /* 0x0082000000007b1d */ /* 0x000fec0000010000 */
[----:B------:R0:W-:Y:S02]  /*127b0*/  @!P0 SYNCS.ARRIVE.TRANS64.RED.A1T0 RZ, [R0+URZ], RZ ;  /* 0x000000ff00ff89a7 */ /* 0x0001e4000810043f */
[----:B0-----:R-:W-:-:S05]  /*127c0*/  VIADD R0, R17, 0x1 ;  /* 0x0000000111007836 */ /* 0x001fca0000000000 */
[----:B------:R-:W-:-:S04]  /*127d0*/  ISETP.NE.AND P0, PT, R0, 0x2, PT ;  /* 0x000000020000780c */ /* 0x000fc80003f05270 */
[----:B------:R-:W-:Y:S02]  /*127e0*/  SEL R2, RZ, 0x1, P0 ;  /* 0x00000001ff027807 */ /* 0x000fe40000000000 */
[----:B------:R-:W-:-:S05]  /*127f0*/  SEL R0, R0, RZ, P0 ;  /* 0x000000ff00007207 */ /* 0x000fca0000000000 */
[----:B------:R1:W-:Y:S01]  /*12800*/  STL [R1], R0 ;  /* 0x0000000001007387 */ /* 0x0003e20000100800 */
[----:B--2---:R-:W-:-:S05]  /*12810*/  LOP3.LUT R3, R3, R2, RZ, 0x3c, !PT ;  /* 0x0000000203037212 */ /* 0x004fca00078e3cff */
[----:B------:R1:W-:Y:S02]  /*12820*/  STL [R1+0x4], R3 ;  /* 0x0000040301007387 */ /* 0x0003e40000100800 */
.L_x_202:
[----:B------:R-:W-:Y:S05]  /*12830*/  BSYNC B7 ;  /* 0x0000000000077941 */ /* 0x000fea0003800000 */
.L_x_200:
[----:B01----:R-:W2:Y:S02]  /*12840*/  LDL R0, [R1+0xc] ;  /* 0x00000c0001007983 */ /* 0x003ea40000100800 */
[----:B--2---:R-:W-:-:S13]  /*12850*/  LOP3.LUT P0, RZ, R0, 0x2, RZ, 0xc0, !PT ;  /* 0x0000000200ff7812 */ /* 0x004fda000780c0ff */
[----:B------:R-:W-:Y:S05]  /*12860*/  @!P0 BRA `(.L_x_254) ;  /* 0x0000000000308947 */ /* 0x000fea0003800000 */
[----:B------:R-:W0:Y:S08]  /*12870*/  S2UR UR5, SR_CgaCtaId ;  /* 0x00000000000579c3 */ /* 0x000e300000008800 */
[----:B------:R-:W-:Y:S06]  /*12880*/  BAR.SYNC.DEFER_BLOCKING 0x5, 0x180 ;  /* 0x0146000000007b1d */ /* 0x000fec0000010000 */
[----:B------:R-:W-:-:S02]  /*12890*/  UMOV UR4, 0x400 ;  /* 0x0000040000047882 */ /* 0x000fc40000000000 */
[----:B0-----:R-:W-:-:S06]  /*128a0*/  ULEA UR4, UR5, UR4, 0x18 ;  /* 0x0000000405047291 */ /* 0x001fcc000f8ec03f */
[----:B------:R-:W-:-:S05]  /*128b0*/  IMAD.U32 R18, RZ, RZ, UR4 ;  /* 0x00000004ff127e24 */ /* 0x000fca000f8e00ff */
[----:B------:R-:W0:Y:S04]  /*128c0*/  LDS.128 R4, [R18+0x2e8d0] ;  /* 0x02e8d00012047984 */ /* 0x000e280000000c00 */
[----:B0-----:R0:W-:Y:S01]  /*128d0*/  STL.64 [R1+0x10], R4 ;  /* 0x0000100401007387 */ /* 0x0011e20000100a00 */
[----:B------:R-:W-:-:S03]  /*128e0*/  IMAD.MOV.U32 R0, RZ, RZ, R7 ;  /* 0x000000ffff007224 */ /* 0x000fc600078e0007 */
[----:B------:R0:W-:Y:S02]  /*128f0*/  STL [R1+0x18], R6 ;  /* 0x0000180601007387 */ /* 0x0001e40000100800 */
[----:B------:R-:W-:Y:S01]  /*12900*/  R2UR UR43, R0 ;  /* 0x00000000002b72ca */ /* 0x000fe200000e0000 */
[----:B------:R-:W-:Y:S06]  /*12910*/  BAR.ARV 0x4, 0x180 ;  /* 0x0106000000007b1d */ /* 0x000fec0000002000 */
[----:B------:R-:W-:Y:S08]  /*12920*/  BRA `(.L_x_255) ;  /* 0x0000000800cc7947 */ /* 0x000ff00003800000 */
.L_x_254:
[----:B------:R-:W2:Y:S01]  /*12930*/  LDL.LU R0, [R1+0x10] ;  /* 0x0000100001007983 */ /* 0x000ea20000300800 */
[----:B------:R-:W-:Y:S01]  /*12940*/  ULDC UR4, c[0x0][0xc3c] ;  /* 0x00030f0000047ab9 */ /* 0x000fe20000000800 */
[----:B------:R-:W0:Y:S02]  /*12950*/  S2R R2, SR_TID.X ;  /* 0x0000000000027919 */ /* 0x000e240000002100 */
[----:B0-----:R-:W-:-:S04]  /*12960*/  LOP3.LUT R11, R2, 0x1f, RZ, 0xc0, !PT ;  /* 0x0000001f020b7812 */ /* 0x001fc800078ec0ff */
[C---:B------:R-:W-:Y:S01]  /*12970*/  ISETP.NE.AND P0, PT, R11.reuse, 0x1f, PT ;  /* 0x0000001f0b00780c */ /* 0x040fe20003f05270 */
[----:B------:R-:W-:-:S05]  /*12980*/  VIADD R6, R11, UR43 ;  /* 0x0000002b0b067c36 */ /* 0x000fca0008000000 */
[----:B------:R-:W-:Y:S01]  /*12990*/  ISETP.GE.OR P1, PT, R6, UR4, !P0 ;  /* 0x0000000406007c0c */ /* 0x000fe2000c726670 */
[----:B------:R-:W-:Y:S02]  /*129a0*/  IMAD.MOV.U32 R7, RZ, RZ, RZ ;  /* 0x000000ffff077224 */ /* 0x000fe400078e00ff */
[----:B--2---:R-:W-:-:S10]  /*129b0*/  IMAD.MOV.U32 R10, RZ, RZ, R0 ;  /* 0x000000ffff0a7224 */ /* 0x004fd400078e0000 */
[----:B------:R-:W0:Y:S01]  /*129c0*/  @!P1 LDC.64 R2, c[0x0][0xc80] ;  /* 0x00032000ff029b82 */ /* 0x000e220000000a00 */
[----:B------:R-:W-:Y:S01]  /*129d0*/  IMAD.MOV.U32 R0, RZ, RZ, RZ ;  /* 0x000000ffff007224 */ /* 0x000fe200078e00ff */
[----:B------:R-:W-:Y:S01]  /*129e0*/  ISETP.GE.U32.AND P2, PT, R11, 0x2, PT ;  /* 0x000000020b00780c */ /* 0x000fe20003f46070 */
[----:B------:R-:W-:-:S05]  /*129f0*/  ULDC UR4, c[0x0][0xc3c] ;  /* 0x00030f0000047ab9 */ /* 0x000fca0000000800 */
[----:B------:R-:W1:Y:S01]  /*12a00*/  @!P1 LDC.64 R4, c[0x0][0xc78] ;  /* 0x00031e00ff049b82 */ /* 0x000e620000000a00 */
[----:B0-----:R-:W-:-:S05]  /*12a10*/  @!P1 IMAD.WIDE R2, R6, 0x4, R2 ;  /* 0x0000000406029825 */ /* 0x001fca00078e0202 */
[----:B------:R1:W2:Y:S02]  /*12a20*/  @!P1 LDG.E R0, desc[UR50][R2.64] ;  /* 0x0000003202009981 */ /* 0x0002a4000c1e1900 */
[----:B-1----:R-:W-:-:S05]  /*12a30*/  @!P1 IMAD.WIDE R2, R6, 0x4, R4 ;  /* 0x0000000406029825 */ /* 0x002fca00078e0204 */
[----:B------:R-:W2:Y:S01]  /*12a40*/  @!P1 LDG.E R7, desc[UR50][R2.64] ;  /* 0x0000003202079981 */ /* 0x000ea2000c1e1900 */
[C---:B------:R-:W-:Y:S02]  /*12a50*/  ISETP.NE.AND P1, PT, R11.reuse, RZ, PT ;  /* 0x000000ff0b00720c */ /* 0x040fe40003f25270 */
        /* <DEDUP_REMOVED lines=10> */
[----:B------:R-:W-:Y:S04]  /*12b00*/  SHFL.IDX PT, R5, R10, 0x1, 0x1f ;  /* 0x00201f000a057f89 */ /* 0x000fe800000e0000 */
[----:B------:R-:W0:Y:S02]  /*12b10*/  SHFL.UP PT, R8, R6, 0x4, RZ ;  /* 0x0480000006087989 */ /* 0x000e2400000e00ff */
[----:B0-----:R-:W-:-:S05]  /*12b20*/  SEL R3, R8, RZ, P3 ;  /* 0x000000ff08037207 */ /* 0x001fca0001800000 */
[----:B------:R-:W-:Y:S02]  /*12b30*/  IMAD.IADD R4, R6, 0x1, R3 ;  /* 0x0000000106047824 */ /* 0x000fe400078e0203 */
[----:B------:R-:W-:-:S03]  /*12b40*/  IMAD.MOV.U32 R6, RZ, RZ, RZ ;  /* 0x000000ffff067224 */ /* 0x000fc600078e00ff */
[----:B------:R-:W0:Y:S02]  /*12b50*/  SHFL.UP PT, R2, R4, 0x8, RZ ;  /* 0x0500000004027989 */ /* 0x000e2400000e00ff */
[----:B0-----:R-:W-:-:S05]  /*12b60*/  SEL R3, R2, RZ, P4 ;  /* 0x000000ff02037207 */ /* 0x001fca0002000000 */
[----:B------:R-:W-:Y:S02]  /*12b70*/  IMAD.IADD R9, R4, 0x1, R3 ;  /* 0x0000000104097824 */ /* 0x000fe400078e0203 */
[----:B------:R-:W0:Y:S01]  /*12b80*/  LDC R3, c[0x0][0xc38] ;  /* 0x00030e00ff037b82 */ /* 0x000e220000000800 */
[----:B------:R-:W-:Y:S04]  /*12b90*/  SHFL.IDX PT, R4, R10, RZ, 0x1f ;  /* 0x00001fff0a047589 */ /* 0x000fe800000e0000 */
[----:B------:R-:W1:Y:S02]  /*12ba0*/  SHFL.UP PT, R2, R9, 0x10, RZ ;  /* 0x0600000009027989 */ /* 0x000e6400000e00ff */
[----:B-1----:R-:W-:-:S05]  /*12bb0*/  SEL R2, R2, RZ, P5 ;  /* 0x000000ff02027207 */ /* 0x002fca0002800000 */
[----:B------:R-:W-:-:S05]  /*12bc0*/  IMAD.IADD R2, R9, 0x1, R2 ;  /* 0x0000000109027824 */ /* 0x000fca00078e0202 */
[----:B------:R-:W0:Y:S02]  /*12bd0*/  SHFL.IDX PT, R8, R2, 0x1f, 0x1f ;  /* 0x03e01f0002087f89 */ /* 0x000e2400000e0000 */
[----:B0-----:R-:W-:-:S04]  /*12be0*/  IMAD R8, R8, R3, RZ ;  /* 0x0000000308087224 */ /* 0x001fc800078e02ff */
[----:B------:R-:W-:-:S05]  /*12bf0*/  IMAD.IADD R5, R5, 0x1, R8 ;  /* 0x0000000105057824 */ /* 0x000fca00078e0208 */
[----:B------:R-:W-:-:S13]  /*12c00*/  ISETP.GT.AND P6, PT, R5, R4, PT ;  /* 0x000000040500720c */ /* 0x000fda0003fc4270 */
[----:B------:R-:W-:Y:S05]  /*12c10*/  @P6 BRA `(.L_x_256) ;  /* 0x0000000000986947 */ /* 0x000fea0003800000 */
.L_x_258:
[----:B------:R-:W-:-:S04]  /*12c20*/  UIADD3 UR43, UR43, 0x1f, URZ ;  /* 0x0000001f2b2b7890 */ /* 0x000fc8000fffe03f */
[----:B------:R-:W-:-:S06]  /*12c30*/  UISETP.GE.AND UP0, UPT, UR43, UR4, UPT ;  /* 0x000000042b00728c */ /* 0x000fcc000bf06270 */
[----:B------:R-:W-:-:S13]  /*12c40*/  PLOP3.LUT P6, PT, PT, PT, UP0, 0x40, 0x0 ;  /* 0x000000000000781c */ /* 0x000fda0003fce808 */
[----:B------:R-:W-:Y:S05]  /*12c50*/  @!P6 BRA `(.L_x_257) ;  /* 0x0000000400b0e947 */ /* 0x000fea0003800000 */
[----:B------:R-:W0:Y:S02]  /*12c60*/  S2R R0, SR_TID.X ;  /* 0x0000000000007919 */ /* 0x000e240000002100 */
[----:B0-----:R-:W-:-:S05]  /*12c70*/  LOP3.LUT R0, R0, 0x1f, RZ, 0xc0, !PT ;  /* 0x0000001f00007812 */ /* 0x001fca00078ec0ff */
[----:B------:R-:W-:Y:S02]  /*12c80*/  VIADD R7, R0, UR43 ;  /* 0x0000002b00077c36 */ /* 0x000fe40008000000 */
[----:B------:R-:W-:-:S03]  /*12c90*/  IMAD.MOV.U32 R0, RZ, RZ, RZ ;  /* 0x000000ffff007224 */ /* 0x000fc600078e00ff */
[----:B------:R-:W-:-:S13]  /*12ca0*/  ISETP.GE.OR P6, PT, R7, UR4, !P0 ;  /* 0x0000000407007c0c */ /* 0x000fda000c7c6670 */
[----:B------:R-:W0:Y:S02]  /*12cb0*/  @!P6 LDC.64 R2, c[0x0][0xc80] ;  /* 0x00032000ff02eb82 */ /* 0x000e240000000a00 */
[----:B0-----:R-:W-:-:S05]  /*12cc0*/  @!P6 IMAD.WIDE R2, R7, 0x4, R2 ;  /* 0x000000040702e825 */ /* 0x001fca00078e0202 */
[----:B------:R0:W2:Y:S02]  /*12cd0*/  @!P6 LDG.E R0, desc[UR50][R2.64] ;  /* 0x000000320200e981 */ /* 0x0000a4000c1e1900 */
[----:B0-----:R-:W0:Y:S02]  /*12ce0*/  @!P6 LDC.64 R2, c[0x0][0xc78] ;  /* 0x00031e00ff02eb82 */ /* 0x001e240000000a00 */
[----:B0-----:R-:W-:-:S04]  /*12cf0*/  @!P6 IMAD.WIDE R2, R7, 0x4, R2 ;  /* 0x000000040702e825 */ /* 0x001fc800078e0202 */
        /* <DEDUP_REMOVED lines=24> */
.L_x_256:
[----:B------:R-:W-:-:S04]  /*12e80*/  IMAD.IADD R5, R5, 0x1, -R8 ;  /* 0x0000000105057824 */ /* 0x000fc800078e0a08 */
[----:B------:R-:W-:-:S05]  /*12e90*/  IMAD R8, R2, R3, R5 ;  /* 0x0000000302087224 */ /* 0x000fca00078e0205 */
[----:B------:R-:W-:-:S13]  /*12ea0*/  ISETP.GT.AND P0, PT, R8, R4, PT ;  /* 0x000000040800720c */ /* 0x000fda0003f04270 */
[----:B------:R-:W-:Y:S02]  /*12eb0*/  VOTEU.ANY UR5, UPT, !P0 ;  /* 0x0000000000057886 */ /* 0x000fe400040e0100 */
[----:B------:R-:W-:Y:S01]  /*12ec0*/  ISETP.NE.AND P0, PT, RZ, UR5, PT ;  /* 0x00000005ff007c0c */ /* 0x000fe2000bf05270 */
[----:B------:R-:W-:-:S06]  /*12ed0*/  UPOPC UR4, UR5 ;  /* 0x00000005000472bf */ /* 0x000fcc0008000000 */
[----:B------:R-:W-:-:S05]  /*12ee0*/  IMAD.U32 R8, RZ, RZ, UR4 ;  /* 0x00000004ff087e24 */ /* 0x000fca000f8e00ff */
[----:B------:R0:W1:Y:S04]  /*12ef0*/  SHFL.IDX PT, R0, R0, R8, 0x1f ;  /* 0x00001f0800007589 */ /* 0x00006800000e0000 */
[----:B------:R0:W2:Y:S01]  /*12f00*/  SHFL.IDX PT, R7, R7, R8, 0x1f ;  /* 0x00001f0807077589 */ /* 0x0000a200000e0000 */
[----:B------:R-:W-:Y:S05]  /*12f10*/  @!P0 BRA `(.L_x_259) ;  /* 0x00000000000c8947 */ /* 0x000fea0003800000 */
[----:B------:R-:W-:-:S06]  /*12f20*/  UIADD3 UR5, UR4, -0x1, URZ ;  /* 0xffffffff04057890 */ /* 0x000fcc000fffe03f */
[----:B------:R-:W-:-:S06]  /*12f30*/  IMAD.U32 R6, RZ, RZ, UR5 ;  /* 0x00000005ff067e24 */ /* 0x000fcc000f8e00ff */
[----:B------:R3:W4:Y:S02]  /*12f40*/  SHFL.IDX PT, R6, R2, R6, 0x1f ;  /* 0x00001f0602067589 */ /* 0x00072400000e0000 */
.L_x_259:
[----:B0---4-:R-:W-:Y:S01]  /*12f50*/  IMAD R8, R6, R3, R5 ;  /* 0x0000000306087224 */ /* 0x011fe200078e0205 */
[-C--:B-1----:R-:W-:Y:S01]  /*12f60*/  IABS R5, R0.reuse ;  /* 0x0000000000057213 */ /* 0x082fe20000000000 */
[----:B------:R-:W-:Y:S02]  /*12f70*/  UIADD3 UR43, UR4, UR43, URZ ;  /* 0x0000002b042b7290 */ /* 0x000fe4000fffe03f */
[----:B------:R-:W-:Y:S01]  /*12f80*/  IMAD.IADD R4, R4, 0x1, -R8 ;  /* 0x0000000104047824 */ /* 0x000fe200078e0a08 */
[----:B------:R-:W0:Y:S01]  /*12f90*/  I2F.RP R9, R5 ;  /* 0x0000000500097306 */ /* 0x000e220000209400 */
[----:B------:R1:W-:Y:S02]  /*12fa0*/  STL [R1+0x10], R8 ;  /* 0x0000100801007387 */ /* 0x0003e40000100800 */
[----:B-1----:R-:W-:-:S05]  /*12fb0*/  IABS R8, R0 ;  /* 0x0000000000087213 */ /* 0x002fca0000000000 */
[----:B0-----:R-:W0:Y:S01]  /*12fc0*/  MUFU.RCP R9, R9 ;  /* 0x0000000900097308 */ /* 0x001e220000001000 */
[----:B------:R-:W-:Y:S02]  /*12fd0*/  IMAD.MOV R8, RZ, RZ, -R8 ;  /* 0x000000ffff087224 */ /* 0x000fe400078e0a08 */
[----:B0-----:R-:W-:-:S05]  /*12fe0*/  VIADD R10, R9, 0xffffffe ;  /* 0x0ffffffe090a7836 */ /* 0x001fca0000000000 */
[----:B------:R-:W3:Y:S02]  /*12ff0*/  F2I.FTZ.U32.TRUNC.NTZ R3, R10 ;  /* 0x0000000a00037305 */ /* 0x000ee4000021f000 */
[----:B---3--:R-:W-:-:S04]  /*13000*/  IMAD.MOV R2, RZ, RZ, -R3 ;  /* 0x000000ffff027224 */ /* 0x008fc800078e0a03 */
[----:B------:R-:W-:Y:S02]  /*13010*/  IMAD R6, R2, R5, RZ ;  /* 0x0000000502067224 */ /* 0x000fe400078e02ff */
[----:B------:R-:W-:-:S04]  /*13020*/  IMAD.MOV.U32 R2, RZ, RZ, RZ ;  /* 0x000000ffff027224 */ /* 0x000fc800078e00ff */
[----:B------:R-:W-:Y:S01]  /*13030*/  IMAD.HI.U32 R2, R3, R6, R2 ;  /* 0x0000000603027227 */ /* 0x000fe200078e0002 */
[----:B------:R-:W-:-:S05]  /*13040*/  IABS R3, R4 ;  /* 0x0000000400037213 */ /* 0x000fca0000000000 */
[----:B------:R-:W-:-:S04]  /*13050*/  IMAD.HI.U32 R6, R2, R3, RZ ;  /* 0x0000000302067227 */ /* 0x000fc800078e00ff */
[----:B------:R-:W-:-:S05]  /*13060*/  IMAD R3, R6, R8, R3 ;  /* 0x0000000806037224 */ /* 0x000fca00078e0203 */
[----:B------:R-:W-:-:S13]  /*13070*/  ISETP.GT.U32.AND P1, PT, R5, R3, PT ;  /* 0x000000030500720c */ /* 0x000fda0003f24070 */
[----:B------:R-:W-:Y:S02]  /*13080*/  @!P1 IMAD.IADD R3, R3, 0x1, -R5 ;  /* 0x0000000103039824 */ /* 0x000fe400078e0a05 */
[----:B------:R-:W-:Y:S01]  /*13090*/  @!P1 VIADD R6, R6, 0x1 ;  /* 0x0000000106069836 */ /* 0x000fe20000000000 */
[----:B------:R-:W-:Y:S02]  /*130a0*/  ISETP.NE.AND P1, PT, R0, RZ, PT ;  /* 0x000000ff0000720c */ /* 0x000fe40003f25270 */
[----:B------:R-:W-:Y:S02]  /*130b0*/  ISETP.GE.U32.AND P0, PT, R3, R5, PT ;  /* 0x000000050300720c */ /* 0x000fe40003f06070 */
[----:B--2---:R-:W-:-:S04]  /*130c0*/  IABS R5, R7 ;  /* 0x0000000700057213 */ /* 0x004fc80000000000 */
[----:B------:R-:W0:Y:S07]  /*130d0*/  I2F.RP R2, R5 ;  /* 0x0000000500027306 */ /* 0x000e2e0000209400 */
[----:B------:R-:W-:Y:S01]  /*130e0*/  @P0 VIADD R6, R6, 0x1 ;  /* 0x0000000106060836 */ /* 0x000fe20000000000 */
[----:B0-----:R-:W0:Y:S02]  /*130f0*/  MUFU.RCP R2, R2 ;  /* 0x0000000200027308 */ /* 0x001e240000001000 */
[----:B0-----:R-:W-:-:S06]  /*13100*/  VIADD R2, R2, 0xffffffe ;  /* 0x0ffffffe02027836 */ /* 0x001fcc0000000000 */
[----:B------:R-:W0:Y:S02]  /*13110*/  F2I.FTZ.U32.TRUNC.NTZ R3, R2 ;  /* 0x0000000200037305 */ /* 0x000e24000021f000 */
[----:B0-----:R-:W-:-:S04]  /*13120*/  IMAD.MOV R2, RZ, RZ, -R3 ;  /* 0x000000ffff027224 */ /* 0x001fc800078e0a03 */
[----:B------:R-:W-:Y:S02]  /*13130*/  IMAD R8, R2, R5, RZ ;  /* 0x0000000502087224 */ /* 0x000fe400078e02ff */
[----:B------:R-:W-:-:S04]  /*13140*/  IMAD.MOV.U32 R2, RZ, RZ, RZ ;  /* 0x000000ffff027224 */ /* 0x000fc800078e00ff */
[----:B------:R-:W-:Y:S01]  /*13150*/  IMAD.HI.U32 R2, R3, R8, R2 ;  /* 0x0000000803027227 */ /* 0x000fe200078e0002 */
[----:B------:R-:W-:Y:S02]  /*13160*/  LOP3.LUT R3, R4, R0, RZ, 0x3c, !PT ;  /* 0x0000000004037212 */ /* 0x000fe400078e3cff */
[----:B------:R-:W-:Y:S02]  /*13170*/  IABS R8, R7 ;  /* 0x0000000700087213 */ /* 0x000fe40000000000 */
[----:B------:R-:W-:-:S03]  /*13180*/  ISETP.GE.AND P2, PT, R3, RZ, PT ;  /* 0x000000ff0300720c */ /* 0x000fc60003f46270 */
[----:B------:R-:W-:-:S10]  /*13190*/  IMAD.MOV R8, RZ, RZ, -R8 ;  /* 0x000000ffff087224 */ /* 0x000fd400078e0a08 */
[----:B------:R-:W-:Y:S01]  /*131a0*/  @!P2 IMAD.MOV R6, RZ, RZ, -R6 ;  /* 0x000000ffff06a224 */ /* 0x000fe200078e0a06 */
[----:B------:R-:W-:-:S04]  /*131b0*/  @!P1 LOP3.LUT R6, RZ, R0, RZ, 0x33, !PT ;  /* 0x00000000ff069212 */ /* 0x000fc800078e33ff */
[-C--:B------:R-:W-:Y:S01]  /*131c0*/  IABS R3, R6.reuse ;  /* 0x0000000600037213 */ /* 0x080fe20000000000 */
[----:B------:R-:W-:-:S04]  /*131d0*/  IMAD R0, R0, R6, RZ ;  /* 0x0000000600007224 */ /* 0x000fc800078e02ff */
[----:B------:R-:W-:-:S04]  /*131e0*/  IMAD.HI.U32 R2, R2, R3, RZ ;  /* 0x0000000302027227 */ /* 0x000fc800078e00ff */
[----:B------:R-:W-:Y:S02]  /*131f0*/  IMAD R3, R2, R8, R3 ;  /* 0x0000000802037224 */ /* 0x000fe400078e0203 */
[----:B------:R-:W-:-:S03]  /*13200*/  IMAD.IADD R4, R4, 0x1, -R0 ;  /* 0x0000000104047824 */ /* 0x000fc600078e0a00 */
[----:B------:R-:W-:-:S13]  /*13210*/  ISETP.GT.U32.AND P1, PT, R5, R3, PT ;  /* 0x000000030500720c */ /* 0x000fda0003f24070 */
[----:B------:R-:W-:Y:S02]  /*13220*/  @!P1 IMAD.IADD R3, R3, 0x1, -R5 ;  /* 0x0000000103039824 */ /* 0x000fe400078e0a05 */
[----:B------:R-:W-:Y:S01]  /*13230*/  @!P1 VIADD R2, R2, 0x1 ;  /* 0x0000000102029836 */ /* 0x000fe20000000000 */
[----:B------:R-:W-:Y:S02]  /*13240*/  ISETP.NE.AND P1, PT, R7, RZ, PT ;  /* 0x000000ff0700720c */ /* 0x000fe40003f25270 */
[----:B------:R-:W-:Y:S02]  /*13250*/  ISETP.GE.U32.AND P0, PT, R3, R5, PT ;  /* 0x000000050300720c */ /* 0x000fe40003f06070 */
[----:B------:R-:W-:-:S04]  /*13260*/  LOP3.LUT R3, R6, R7, RZ, 0x3c, !PT ;  /* 0x0000000706037212 */ /* 0x000fc800078e3cff */
[----:B------:R-:W-:-:S07]  /*13270*/  ISETP.GE.AND P2, PT, R3, RZ, PT ;  /* 0x000000ff0300720c */ /* 0x000fce0003f46270 */
[----:B------:R-:W-:-:S06]  /*13280*/  @P0 VIADD R2, R2, 0x1 ;  /* 0x0000000102020836 */ /* 0x000fcc0000000000 */
        /* <DEDUP_REMOVED lines=9> */
.L_x_257:
[----:B------:R0:W-:Y:S01]  /*13320*/  STL [R1+0x10], R4 ;  /* 0x0000100401007387 */ /* 0x0001e20000100800 */
[----:B------:R-:W-:-:S03]  /*13330*/  ULDC UR43, c[0x0][0xc3c] ;  /* 0x00030f00002b7ab9 */ /* 0x000fc60000000800 */
[----:B------:R0:W-:Y:S04]  /*13340*/  STL [R1+0x14], RZ ;  /* 0x000014ff01007387 */ /* 0x0001e80000100800 */
[----:B------:R0:W-:Y:S02]  /*13350*/  STL [R1+0x18], RZ ;  /* 0x000018ff01007387 */ /* 0x0001e40000100800 */
.L_x_260:
[----:B------:R-:W2:Y:S04]  /*13360*/  LDL R3, [R1+0x14] ;  /* 0x0000140001037983 */ /* 0x000ea80000100800 */
[----:B------:R-:W3:Y:S04]  /*13370*/  LDL R2, [R1+0x18] ;  /* 0x0000180001027983 */ /* 0x000ee80000100800 */
[----:B01----:R-:W4:Y:S01]  /*13380*/  LDL R4, [R1+0x10] ;  /* 0x0000100001047983 */ /* 0x003f220000100800 */
[----:B------:R-:W0:Y:S02]  /*13390*/  S2R R0, SR_TID.X ;  /* 0x0000000000007919 */ /* 0x000e240000002100 */
[----:B0-----:R-:W-:Y:S01]  /*133a0*/  LOP3.LUT R0, R0, 0x1f, RZ, 0xc0, !PT ;  /* 0x0000001f00007812 */ /* 0x001fe200078ec0ff */
[----:B------:R-:W-:Y:S03]  /*133b0*/  BAR.SYNC.DEFER_BLOCKING 0x4, 0x180 ;  /* 0x0106000000007b1d */ /* 0x000fe60000010000 */
[----:B------:R-:W-:-:S13]  /*133c0*/  ISETP.NE.AND P0, PT, R0, RZ, PT ;  /* 0x000000ff0000720c */ /* 0x000fda0003f05270 */
[----:B------:R-:W-:Y:S01]  /*133d0*/  @!P0 MOV R0, 0x400 ;  /* 0x0000040000008802 */ /* 0x000fe20000000f00 */
[----:B--2---:R-:W-:Y:S02]  /*133e0*/  IMAD.MOV.U32 R5, RZ, RZ, R3 ;  /* 0x000000ffff057224 */ /* 0x004fe400078e0003 */
[----:B------:R-:W0:Y:S01]  /*133f0*/  @!P0 S2R R3, SR_CgaCtaId ;  /* 0x0000000000038919 */ /* 0x000e220000008800 */
[----:B---3--:R-:W-:Y:S01]  /*13400*/  IMAD.MOV.U32 R6, RZ, RZ, R2 ;  /* 0x000000ffff067224 */ /* 0x008fe200078e0002 */
[----:B0-----:R-:W-:Y:S01]  /*13410*/  @!P0 LEA R18, R3, R0, 0x18 ;  /* 0x0000000003128211 */ /* 0x001fe200078ec0ff */
[----:B------:R-:W-:-:S04]  /*13420*/  IMAD.U32 R0, RZ, RZ, UR43 ;  /* 0x0000002bff007e24 */ /* 0x000fc8000f8e00ff */
[----:B------:R-:W-:-:S05]  /*13430*/  @!P0 IMAD.MOV.U32 R7, RZ, RZ, R0 ;  /* 0x000000ffff078224 */ /* 0x000fca00078e0000 */
[----:B----4-:R1:W-:Y:S01]  /*13440*/  @!P0 STS.128 [R18+0x2e8d0], R4 ;  /* 0x02e8d00412008388 */ /* 0x0103e20000000c00 */
[----:B------:R-:W-:Y:S06]  /*13450*/  BAR.ARV 0x5, 0x180 ;  /* 0x0146000000007b1d */ /* 0x000fec0000002000 */
.L_x_255:
[----:B------:R-:W-:Y:S02]  /*13460*/  ULDC UR4, c[0x0][0xc3c] ;  /* 0x00030f0000047ab9 */ /* 0x000fe40000000800 */
[----:B------:R-:W-:-:S06]  /*13470*/  UISETP.GE.AND UP0, UPT, UR43, UR4, UPT ;  /* 0x000000042b00728c */ /* 0x000fcc000bf06270 */
[----:B------:R-:W-:-:S13]  /*13480*/  PLOP3.LUT P0, PT, PT, PT, UP0, 0x80, 0x0 ;  /* 0x000000000000781c */ /* 0x000fda0003f0f008 */
[----:B------:R-:W-:Y:S05]  /*13490*/  @!P0 BRA `(.L_x_261) ;  /* 0xffffffb800348947 */ /* 0x000fea000383ffff */
.L_x_195:
[----:B------:R-:W2:Y:S01]  /*134a0*/  LDL.LU R0, [R1+0x30] ;  /* 0x0000300001007983 */ /* 0x000ea20000300800 */
[----:B------:R-:W-:Y:S01]  /*134b0*/  BSSY B0, `(.L_x_262) ;  /* 0x000000b000007945 */ /* 0x000fe20003800000 */
[----:B01----:R-:W0:Y:S01]  /*134c0*/  S2R R5, SR_CgaCtaId ;  /* 0x0000000000057919 */ /* 0x003e220000008800 */
[----:B--2---:R-:W-:-:S05]  /*134d0*/  VIADD R0, R0, 0x1 ;  /* 0x0000000100007836 */ /* 0x004fca0000000000 */
[----:B------:R-:W-:-:S04]  /*134e0*/  LEA.HI R2, R0, R0, RZ, 0x1 ;  /* 0x0000000000027211 */ /* 0x000fc800078f08ff */
[----:B------:R-:W-:-:S05]  /*134f0*/  LOP3.LUT R3, R2, 0xfffffffe, RZ, 0xc0, !PT ;  /* 0xfffffffe02037812 */ /* 0x000fca00078ec0ff */
[----:B------:R-:W-:Y:S01]  /*13500*/  IMAD.IADD R3, R0, 0x1, -R3 ;  /* 0x0000000100037824 */ /* 0x000fe200078e0a03 */
[----:B------:R-:W-:-:S04]  /*13510*/  MOV R0, 0x400 ;  /* 0x0000040000007802 */ /* 0x000fc80000000f00 */
[----:B0-----:R-:W-:Y:S02]  /*13520*/  LEA R0, R5, R0, 0x18 ;  /* 0x0000000005007211 */ /* 0x001fe400078ec0ff */
[----:B------:R-:W-:-:S04]  /*13530*/  SHF.L.U32 R3, R3, 0x1f, RZ ;  /* 0x0000001f03037819 */ /* 0x000fc800000006ff */
[----:B------:R-:W0:Y:S02]  /*13540*/  SYNCS.PHASECHK.TRANS64.TRYWAIT P0, [R0+URZ+0x2e820], R3 ;  /* 0x02e82003000075a7 */ /* 0x000e24000800017f */
[----:B0-----:R-:W-:Y:S05]  /*13550*/  @!P0 BRA `(.L_x_263) ;  /* 0x0000001000b48947 */ /* 0x001fea0003800000 */
.L_x_310:
[----:B------:R-:W-:Y:S05]  /*13560*/  BSYNC B0 ;  /* 0x0000000000007941 */ /* 0x000fea0003800000 */
.L_x_262:
[----:B------:R-:W-:-:S03]  /*13570*/  UMOV UR4, 0xffffffff ;  /* 0xffffffff00047882 */ /* 0x000fc60000000000 */
[----:B------:R-:W-:Y:S05]  /*13580*/  BRA.DIV UR4, `(.L_x_264) ;  /* 0x0000001204bc7947 */ /* 0x000fea000b800000 */
[----:B------:R-:W1:Y:S02]  /*13590*/  S2R R2, SR_TID.X ;  /* 0x0000000000027919 */ /* 0x000e640000002100 */
[----:B-1----:R-:W-:-:S04]  /*135a0*/  SHF.R.U32.HI R2, RZ, 0x5, R2 ;  /* 0x00000005ff027819 */ /* 0x002fc80000011602 */
[----:B------:R-:W-:-:S05]  /*135b0*/  LOP3.LUT R2, R2, 0x3, RZ, 0xc0, !PT ;  /* 0x0000000302027812 */ /* 0x000fca00078ec0ff */
[----:B------:R1:W2:Y:S02]  /*135c0*/  SHFL.IDX PT, R14, R2, RZ, 0x1f ;  /* 0x00001fff020e7589 */ /* 0x0002a400000e0000 */
.L_x_313:
[----:B--2---:R-:W-:Y:S01]  /*135d0*/  ISETP.NE.AND P0, PT, R14, RZ, PT ;  /* 0x000000ff0e00720c */ /* 0x004fe20003f05270 */
[----:B------:R-:W-:-:S12]  /*135e0*/  BSSY B0, `(.L_x_265) ;  /* 0x000002e000007945 */ /* 0x000fd80003800000 */
[----:B------:R-:W-:Y:S05]  /*135f0*/  @P0 BRA `(.L_x_266) ;  /* 0x0000000000b00947 */ /* 0x000fea0003800000 */
[----:B------:R-:W-:-:S03]  /*13600*/  UMOV UR4, 0xffffffff ;  /* 0xffffffff00047882 */ /* 0x000fc60000000000 */
[----:B------:R-:W-:Y:S05]  /*13610*/  BRA.DIV UR4, `(.L_x_267) ;  /* 0x0000001204cc7947 */ /* 0x000fea000b800000 */
[----:B------:R-:W-:-:S13]  /*13620*/  ELECT P6, URZ, PT ;  /* 0x00000000003f782f */ /* 0x000fda00038c0000 */
.L_x_316:
[----:B------:R-:W-:Y:S05]  /*13630*/  @!P6 BRA `(.L_x_266) ;  /* 0x0000000000a0e947 */ /* 0x000fea0003800000 */
[----:B------:R-:W-:-:S06]  /*13640*/  ULOP3.LUT UR4, UR38, 0x2, URZ, 0xfc, !UPT ;  /* 0x0000000226047892 */ /* 0x000fcc000f8efc3f */
[----:B-1----:R-:W-:-:S05]  /*13650*/  IMAD.U32 R2, RZ, RZ, UR4 ;  /* 0x00000004ff027e24 */ /* 0x002fca000f8e00ff */
[----:B------:R-:W-:-:S13]  /*13660*/  ISETP.NE.AND P0, PT, R2, 0x3, PT ;  /* 0x000000030200780c */ /* 0x000fda0003f05270 */
[----:B------:R-:W-:Y:S05]  /*13670*/  @!P0 BRA `(.L_x_268) ;  /* 0x0000000000048947 */ /* 0x000fea0003800000 */
[----:B------:R-:W-:Y:S01]  /*13680*/  BPT.TRAP 0x1 ;  /* 0x000000040000795c */ /* 0x000fe20000300000 */
.L_x_268:
[----:B0-----:R-:W2:Y:S04]  /*13690*/  LDL R3, [R1] ;  /* 0x0000000001037983 */ /* 0x001ea80000100800 */
[----:B------:R-:W3:Y:S01]  /*136a0*/  LDL.LU R7, [R1+0x4] ;  /* 0x0000040001077983 */ /* 0x000ee20000300800 */
[----:B------:R-:W-:-:S04]  /*136b0*/  VIADD R2, R0, 0x2e840 ;  /* 0x0002e84000027836 */ /* 0x000fc80000000000 */
[C---:B--2---:R-:W-:Y:S02]  /*136c0*/  IMAD R6, R3.reuse, 0x8, R2 ;  /* 0x0000000803067824 */ /* 0x044fe400078e0202 */
[----:B------:R-:W-:Y:S01]  /*136d0*/  VIADD R3, R3, 0x1 ;  /* 0x0000000103037836 */ /* 0x000fe20000000000 */
[----:B---3--:R-:W-:-:S04]  /*136e0*/  SHF.L.U32 R5, R7, 0x1f, RZ ;  /* 0x0000001f07057819 */ /* 0x008fc800000006ff */
[C---:B------:R-:W-:Y:S01]  /*136f0*/  ISETP.NE.AND P2, PT, R3.reuse, 0x2, PT ;  /* 0x000000020300780c */ /* 0x040fe20003f45270 */
[----:B------:R-:W0:Y:S03]  /*13700*/  SYNCS.PHASECHK.TRANS64.TRYWAIT P1, [R6+URZ], R5 ;  /* 0x00000005060075a7 */ /* 0x000e26000802017f */
[----:B------:R-:W-:Y:S02]  /*13710*/  SEL R4, RZ, 0x1, P2 ;  /* 0x00000001ff047807 */ /* 0x000fe40001000000 */
[----:B------:R-:W-:Y:S02]  /*13720*/  SEL R3, R3, RZ, P2 ;  /* 0x000000ff03037207 */ /* 0x000fe40001000000 */
[----:B------:R-:W-:-:S03]  /*13730*/  LOP3.LUT R4, R7, R4, RZ, 0x3c, !PT ;  /* 0x0000000407047212 */ /* 0x000fc600078e3cff */
[----:B------:R-:W-:Y:S01]  /*13740*/  IMAD R7, R3, 0x8, R2 ;  /* 0x0000000803077824 */ /* 0x000fe200078e0202 */
[----:B------:R-:W-:Y:S01]  /*13750*/  SHF.L.U32 R2, R4, 0x1f, RZ ;  /* 0x0000001f04027819 */ /* 0x000fe200000006ff */
[----:B0-----:R-:W-:Y:S06]  /*13760*/  @!P1 BRA `(.L_x_269) ;  /* 0x0000001000989947 */ /* 0x001fec0003800000 */
.L_x_317:
[----:B------:R-:W1:Y:S02]  /*13770*/  SYNCS.PHASECHK.TRANS64.TRYWAIT P1, [R7+URZ], R2 ;  /* 0x00000002070075a7 */ /* 0x000e64000802017f */
[----:B-1----:R-:W-:Y:S05]  /*13780*/  @!P1 BRA `(.L_x_270) ;  /* 0x0000001000a49947 */ /* 0x002fea0003800000 */
.L_x_318:
[----:B------:R-:W-:Y:S05]  /*13790*/  @!P0 BRA `(.L_x_271) ;  /* 0x0000000000048947 */ /* 0x000fea0003800000 */
[----:B------:R-:W-:Y:S01]  /*137a0*/  BPT.TRAP 0x1 ;  /* 0x000000040000795c */ /* 0x000fe20000300000 */
.L_x_271:
[----:B------:R-:W2:Y:S02]  /*137b0*/  LDL.LU R4, [R1] ;  /* 0x0000000001047983 */ /* 0x000ea40000300800 */
[----:B--2---:R-:W-:-:S04]  /*137c0*/  IMAD R4, R4, 0x8, R0 ;  /* 0x0000000804047824 */ /* 0x004fc800078e0200 */
[----:B------:R-:W2:Y:S02]  /*137d0*/  SYNCS.PHASECHK.TRANS64.TRYWAIT P1, [R4+URZ+0x2e860], R5 ;  /* 0x02e86005040075a7 */ /* 0x000ea4000802017f */
[----:B--2---:R-:W-:Y:S05]  /*137e0*/  @!P1 BRA `(.L_x_272) ;  /* 0x0000001000a09947 */ /* 0x004fea0003800000 */
.L_x_319:
[----:B------:R-:W-:Y:S05]  /*137f0*/  @!P0 BRA `(.L_x_273) ;  /* 0x0000000000048947 */ /* 0x000fea0003800000 */
[----:B------:R-:W-:Y:S01]  /*13800*/  BPT.TRAP 0x1 ;  /* 0x000000040000795c */ /* 0x000fe20000300000 */
.L_x_273:
[----:B------:R-:W-:-:S04]  /*13810*/  IMAD R3, R3, 0x8, R0 ;  /* 0x0000000803037824 */ /* 0x000fc800078e0200 */
[----:B------:R-:W3:Y:S02]  /*13820*/  SYNCS.PHASECHK.TRANS64.TRYWAIT P1, [R3+URZ+0x2e860], R2 ;  /* 0x02e86002030075a7 */ /* 0x000ee4000802017f */
[----:B---3--:R-:W-:Y:S05]  /*13830*/  @!P1 BRA `(.L_x_274) ;  /* 0x0000001000a09947 */ /* 0x008fea0003800000 */
.L_x_320:
[----:B------:R-:W-:Y:S05]  /*13840*/  @!P0 BRA `(.L_x_275) ;  /* 0x0000000000048947 */ /* 0x000fea0003800000 */
[----:B------:R-:W-:Y:S01]  /*13850*/  BPT.TRAP 0x1 ;  /* 0x000000040000795c */ /* 0x000fe20000300000 */
.L_x_275:
[----:B------:R-:W4:Y:S02]  /*13860*/  SYNCS.PHASECHK.TRANS64.TRYWAIT P0, [R4+URZ+0x2e880], R5 ;  /* 0x02e88005040075a7 */ /* 0x000f24000800017f */
[----:B----4-:R-:W-:Y:S05]  /*13870*/  @!P0 BRA `(.L_x_276) ;  /* 0x0000001000a48947 */ /* 0x010fea0003800000 */
.L_x_277:
[----:B------:R0:W0:Y:S02]  /*13880*/  SYNCS.PHASECHK.TRANS64.TRYWAIT P0, [R3+URZ+0x2e880], R2 ;  /* 0x02e88002030075a7 */ /* 0x000024000800017f */
[----:B0-----:R-:W-:Y:S05]  /*13890*/  @!P0 NANOSLEEP.SYNCS 0x989680 ;  /* 0x009896800000895d */ /* 0x001fea0003900000 */
[----:B------:R-:W0:Y:S02]  /*138a0*/  @!P0 SYNCS.PHASECHK.TRANS64 P0, [R3+URZ+0x2e880], R2 ;  /* 0x02e88002030085a7 */ /* 0x000e24000800007f */
[----:B0-----:R-:W-:Y:S05]  /*138b0*/  @!P0 BRA `(.L_x_277) ;  /* 0xfffffffc00f08947 */ /* 0x001fea000383ffff */
.L_x_266:
[----:B------:R-:W-:Y:S05]  /*138c0*/  BSYNC B0 ;  /* 0x0000000000007941 */ /* 0x000fea0003800000 */
.L_x_265:
[----:B------:R-:W-:Y:S05]  /*138d0*/  EXIT ;  /* 0x000000000000794d */ /* 0x000fea0003800000 */
.L_x_144:
[----:B0-----:R0:W1:Y:S02]  /*138e0*/  SYNCS.PHASECHK.TRANS64.TRYWAIT P1, [R0+URZ+0x2e800], R3 ;  /* 0x02e80003000075a7 */ /* 0x001064000802017f */
[----:B-1----:R-:W-:Y:S05]  /*138f0*/  @!P1 NANOSLEEP.SYNCS 0x989680 ;  /* 0x009896800000995d */ /* 0x002fea0003900000 */
[----:B------:R-:W1:Y:S02]  /*13900*/  @!P1 SYNCS.PHASECHK.TRANS64 P1, [R0+URZ+0x2e800], R3 ;  /* 0x02e80003000095a7 */ /* 0x000e64000802007f */
[----:B-1----:R-:W-:Y:S05]  /*13910*/  @!P1 BRA `(.L_x_144) ;  /* 0xfffffffc00f09947 */ /* 0x002fea000383ffff */
[----:B------:R-:W-:Y:S05]  /*13920*/  BRA `(.L_x_278) ;  /* 0xfffffee4005c7947 */ /* 0x000fea000383ffff */
.L_x_148:
[----:B0-----:R0:W2:Y:S02]  /*13930*/  SYNCS.PHASECHK.TRANS64.TRYWAIT P2, [R7+URZ+0x2e830], R6 ;  /* 0x02e83006070075a7 */ /* 0x0010a4000804017f */
[----:B--2---:R-:W-:Y:S05]  /*13940*/  @!P2 NANOSLEEP.SYNCS 0x989680 ;  /* 0x009896800000a95d */ /* 0x004fea0003900000 */
[----:B------:R-:W2:Y:S02]  /*13950*/  @!P2 SYNCS.PHASECHK.TRANS64 P2, [R7+URZ+0x2e830], R6 ;  /* 0x02e830060700a5a7 */ /* 0x000ea4000804007f */
[----:B--2---:R-:W-:Y:S05]  /*13960*/  @!P2 BRA `(.L_x_148) ;  /* 0xfffffffc00f0a947 */ /* 0x004fea000383ffff */
[----:B------:R-:W-:Y:S05]  /*13970*/  BRA `(.L_x_147) ;  /* 0xfffffee4008c7947 */ /* 0x000fea000383ffff */
.L_x_153:
[----:B-1----:R-:W-:-:S04]  /*13980*/  IMAD.U32 R5, RZ, RZ, UR6 ;  /* 0x00000006ff057e24 */ /* 0x002fc8000f8e00ff */
[----:B------:R1:W2:Y:S03]  /*13990*/  SYNCS.PHASECHK.TRANS64.TRYWAIT P1, [R5+URZ+0x2e830], R0 ;  /* 0x02e83000050075a7 */ /* 0x0002a6000802017f */
[----:B--2---:R-:W-:Y:S05]  /*139a0*/  @!P1 NANOSLEEP.SYNCS 0x989680 ;  /* 0x009896800000995d */ /* 0x004fea0003900000 */
[----:B------:R-:W2:Y:S02]  /*139b0*/  @!P1 SYNCS.PHASECHK.TRANS64 P1, [R5+URZ+0x2e830], R0 ;  /* 0x02e83000050095a7 */ /* 0x000ea4000802007f */
[----:B--2---:R-:W-:Y:S05]  /*139c0*/  @!P1 BRA `(.L_x_153) ;  /* 0xfffffffc00ec9947 */ /* 0x004fea000383ffff */
[----:B------:R-:W-:Y:S05]  /*139d0*/  BRA `(.L_x_150) ;  /* 0xffffff2400247947 */ /* 0x000fea000383ffff */
.L_x_157:
[----:B-1----:R-:W-:-:S04]  /*139e0*/  IMAD.U32 R2, RZ, RZ, UR6 ;  /* 0x00000006ff027e24 */ /* 0x002fc8000f8e00ff */
[----:B------:R1:W2:Y:S03]  /*139f0*/  SYNCS.PHASECHK.TRANS64.TRYWAIT P1, [R2+URZ+0x2e850], R0 ;  /* 0x02e85000020075a7 */ /* 0x0002a6000802017f */
[----:B--2---:R-:W-:Y:S05]  /*13a00*/  @!P1 NANOSLEEP.SYNCS 0x989680 ;  /* 0x009896800000995d */ /* 0x004fea0003900000 */
[----:B------:R-:W2:Y:S02]  /*13a10*/  @!P1 SYNCS.PHASECHK.TRANS64 P1, [R2+URZ+0x2e850], R0 ;  /* 0x02e85000020095a7 */ /* 0x000ea4000802007f */
[----:B--2---:R-:W-:Y:S05]  /*13a20*/  @!P1 BRA `(.L_x_157) ;  /* 0xfffffffc00ec9947 */ /* 0x004fea000383ffff */
[----:B------:R-:W-:Y:S05]  /*13a30*/  BRA `(.L_x_154) ;  /* 0xffffff3000307947 */ /* 0x000fea000383ffff */
.L_x_163:
[----:B-1----:R1:W2:Y:S02]  /*13a40*/  SYNCS.PHASECHK.TRANS64.TRYWAIT P1, [R20+URZ+0x2e850], R3 ;  /* 0x02e85003140075a7 */ /* 0x0022a4000802017f */
[----:B--2---:R-:W-:Y:S05]  /*13a50*/  @!P1 NANOSLEEP.SYNCS 0x989680 ;  /* 0x009896800000995d */ /* 0x004fea0003900000 */
[----:B------:R-:W2:Y:S02]  /*13a60*/  @!P1 SYNCS.PHASECHK.TRANS64 P1, [R20+URZ+0x2e850], R3 ;  /* 0x02e85003140095a7 */ /* 0x000ea4000802007f */
[----:B--2---:R-:W-:Y:S05]  /*13a70*/  @!P1 BRA `(.L_x_163) ;  /* 0xfffffffc00f09947 */ /* 0x004fea000383ffff */
[----:B------:R-:W-:Y:S05]  /*13a80*/  BRA `(.L_x_162) ;  /* 0xffffff5800a47947 */ /* 0x000fea000383ffff */
.L_x_211:
[----:B------:R-:W-:Y:S02]  /*13a90*/  IMAD.MOV.U32 R13, RZ, RZ, R0 ;  /* 0x000000ffff0d7224 */ /* 0x000fe400078e0000 */
[----:B------:R-:W-:Y:S02]  /*13aa0*/  IMAD.MOV.U32 R12, RZ, RZ, RZ ;  /* 0x000000ffff0c7224 */ /* 0x000fe400078e00ff */
[----:B------:R-:W-:Y:S02]  /*13ab0*/  IMAD.MOV.U32 R11, RZ, RZ, 0x1f ;  /* 0x0000001fff0b7424 */ /* 0x000fe400078e00ff */
[----:B------:R-:W-:-:S07]  /*13ac0*/  IMAD.MOV.U32 R15, RZ, RZ, -0x1 ;  /* 0xffffffffff0f7424 */ /* 0x000fce00078e00ff */
[----:B--2---:R-:W-:Y:S05]  /*13ad0*/  WARPSYNC.COLLECTIVE R15, `(.L_x_279) ;  /* 0x000000000f087348 */ /* 0x004fea0003c00000 */
[----:B------:R0:W1:Y:S02]  /*13ae0*/  SHFL.IDX P6, R14, R13, R12, R11 ;  /* 0x0000000c0d0e7389 */ /* 0x00006400000c000b */
[----:B012---:R-:W-:Y:S01]  /*13af0*/  ENDCOLLECTIVE ;  /* 0x000000000000791b */ /* 0x007fe20003800000 */
.L_x_279:
[----:B------:R-:W-:Y:S05]  /*13b00*/  BRA `(.L_x_280) ;  /* 0xffffffc000ac7947 */ /* 0x000fea000383ffff */
.L_x_213:
[----:B------:R-:W-:Y:S01]  /*13b10*/  BSSY B0, `(.L_x_281) ;  /* 0x0000006000007945 */ /* 0x000fe20003800000 */
[----:B------:R-:W-:-:S07]  /*13b20*/  IMAD.MOV.U32 R15, RZ, RZ, -0x1 ;  /* 0xffffffffff0f7424 */ /* 0x000fce00078e00ff */
[----:B--2---:R-:W-:Y:S05]  /*13b30*/  WARPSYNC.COLLECTIVE R15, `(.L_x_282) ;  /* 0x000000000f0c7348 */ /* 0x004fea0003c00000 */
[----:B------:R-:W-:Y:S02]  /*13b40*/  ELECT P6, UR62, PT ;  /* 0x00000000003e782f */ /* 0x000fe400038c0000 */
[----:B------:R-:W-:Y:S01]  /*13b50*/  MOV R14, UR62 ;  /* 0x0000003e000e7c02 */ /* 0x000fe20008000f00 */
[----:B--2---:R-:W-:Y:S10]  /*13b60*/  ENDCOLLECTIVE ;  /* 0x000000000000791b */ /* 0x004ff40003800000 */
.L_x_282:
[----:B------:R-:W-:Y:S05]  /*13b70*/  BSYNC B0 ;  /* 0x0000000000007941 */ /* 0x000fea0003800000 */
.L_x_281:
[----:B------:R-:W-:Y:S05]  /*13b80*/  BRA `(.L_x_283) ;  /* 0xffffffc000b87947 */ /* 0x000fea000383ffff */
.L_x_215:
[----:B0-----:R0:W1:Y:S02]  /*13b90*/  SYNCS.PHASECHK.TRANS64.TRYWAIT P0, [R3+URZ+0x2e880], R2 ;  /* 0x02e88002030075a7 */ /* 0x001064000800017f */
[----:B-1----:R-:W-:Y:S05]  /*13ba0*/  @!P0 NANOSLEEP.SYNCS 0x989680 ;  /* 0x009896800000895d */ /* 0x002fea0003900000 */
[----:B------:R-:W1:Y:S02]  /*13bb0*/  @!P0 SYNCS.PHASECHK.TRANS64 P0, [R3+URZ+0x2e880], R2 ;  /* 0x02e88002030085a7 */ /* 0x000e64000800007f */
[----:B-1----:R-:W-:Y:S05]  /*13bc0*/  @!P0 BRA `(.L_x_215) ;  /* 0xfffffffc00f08947 */ /* 0x002fea000383ffff */
[----:B------:R-:W-:Y:S05]  /*13bd0*/  BRA `(.L_x_284) ;  /* 0xffffffc4001c7947 */ /* 0x000fea000383ffff */
.L_x_217:
[----:B-1----:R1:W2:Y:S02]  /*13be0*/  SYNCS.PHASECHK.TRANS64.TRYWAIT P0, [R3+URZ+0x2e840], R2 ;  /* 0x02e84002030075a7 */ /* 0x0022a4000800017f */
[----:B--2---:R-:W-:Y:S05]  /*13bf0*/  @!P0 NANOSLEEP.SYNCS 0x989680 ;  /* 0x009896800000895d */ /* 0x004fea0003900000 */
[----:B------:R-:W2:Y:S02]  /*13c00*/  @!P0 SYNCS.PHASECHK.TRANS64 P0, [R3+URZ+0x2e840], R2 ;  /* 0x02e84002030085a7 */ /* 0x000ea4000800007f */
[----:B--2---:R-:W-:Y:S05]  /*13c10*/  @!P0 BRA `(.L_x_217) ;  /* 0xfffffffc00f08947 */ /* 0x004fea000383ffff */
[----:B------:R-:W-:Y:S05]  /*13c20*/  BRA `(.L_x_285) ;  /* 0xffffffc400707947 */ /* 0x000fea000383ffff */
.L_x_221:
[----:B------:R-:W-:Y:S02]  /*13c30*/  IMAD.MOV.U32 R13, RZ, RZ, R2 ;  /* 0x000000ffff0d7224 */ /* 0x000fe400078e0002 */
[----:B------:R-:W-:Y:S02]  /*13c40*/  IMAD.MOV.U32 R12, RZ, RZ, RZ ;  /* 0x000000ffff0c7224 */ /* 0x000fe400078e00ff */
[----:B------:R-:W-:Y:S02]  /*13c50*/  IMAD.MOV.U32 R11, RZ, RZ, 0x181f ;  /* 0x0000181fff0b7424 */ /* 0x000fe400078e00ff */
[----:B------:R-:W-:Y:S02]  /*13c60*/  IMAD.MOV.U32 R15, RZ, RZ, -0x1 ;  /* 0xffffffffff0f7424 */ /* 0x000fe400078e00ff */
[----:B------:R-:W-:Y:S02]  /*13c70*/  IMAD R4, R19, R6, RZ ;  /* 0x0000000613047224 */ /* 0x000fe400078e02ff */
[----:B------:R-:W-:-:S07]  /*13c80*/  IMAD.IADD R3, R10, 0x1, R5 ;  /* 0x000000010a037824 */ /* 0x000fce00078e0205 */
[----:B-----5:R-:W-:Y:S05]  /*13c90*/  WARPSYNC.COLLECTIVE R15, `(.L_x_286) ;  /* 0x000000000f087348 */ /* 0x020fea0003c00000 */
[----:B------:R0:W1:Y:S02]  /*13ca0*/  SHFL.IDX P6, R14, R13, R12, R11 ;  /* 0x0000000c0d0e7389 */ /* 0x00006400000c000b */
[----:B01---5:R-:W-:Y:S01]  /*13cb0*/  ENDCOLLECTIVE ;  /* 0x000000000000791b */ /* 0x023fe20003800000 */
.L_x_286:
[C---:B------:R-:W-:Y:S01]  /*13cc0*/  VIADD R5, R3.reuse, 0x10 ;  /* 0x0000001003057836 */ /* 0x040fe20000000000 */
[----:B------:R-:W-:Y:S01]  /*13cd0*/  ISETP.GE.AND P1, PT, R3, R4, PT ;  /* 0x000000040300720c */ /* 0x000fe20003f26270 */
[----:B------:R-:W-:Y:S02]  /*13ce0*/  IMAD.MOV.U32 R13, RZ, RZ, R0 ;  /* 0x000000ffff0d7224 */ /* 0x000fe400078e0000 */
[----:B------:R-:W-:-:S10]  /*13cf0*/  IMAD.MOV.U32 R6, RZ, RZ, R14 ;  /* 0x000000ffff067224 */ /* 0x000fd400078e000e */
[----:B------:R-:W-:Y:S05]  /*13d00*/  WARPSYNC.COLLECTIVE R15, `(.L_x_287) ;  /* 0x000000000f087348 */ /* 0x000fea0003c00000 */
[----:B------:R0:W1:Y:S02]  /*13d10*/  SHFL.IDX P6, R14, R13, R12, R11 ;  /* 0x0000000c0d0e7389 */ /* 0x00006400000c000b */
[----:B01----:R-:W-:Y:S01]  /*13d20*/  ENDCOLLECTIVE ;  /* 0x000000000000791b */ /* 0x003fe20003800000 */
.L_x_287:
[----:B------:R-:W-:Y:S02]  /*13d30*/  IMAD.MOV.U32 R13, RZ, RZ, R2 ;  /* 0x000000ffff0d7224 */ /* 0x000fe400078e0002 */
[----:B------:R-:W-:Y:S02]  /*13d40*/  IMAD.MOV.U32 R12, RZ, RZ, 0x1 ;  /* 0x00000001ff0c7424 */ /* 0x000fe400078e00ff */
[----:B------:R-:W-:-:S07]  /*13d50*/  IMAD.MOV.U32 R7, RZ, RZ, R14 ;  /* 0x000000ffff077224 */ /* 0x000fce00078e000e */
[----:B------:R-:W-:Y:S05]  /*13d60*/  WARPSYNC.COLLECTIVE R15, `(.L_x_288) ;  /* 0x000000000f087348 */ /* 0x000fea0003c00000 */
[----:B------:R0:W1:Y:S02]  /*13d70*/  SHFL.IDX P6, R14, R13, R12, R11 ;  /* 0x0000000c0d0e7389 */ /* 0x00006400000c000b */
[----:B01----:R-:W-:Y:S01]  /*13d80*/  ENDCOLLECTIVE ;  /* 0x000000000000791b */ /* 0x003fe20003800000 */
.L_x_288:
        /* <DEDUP_REMOVED lines=11> */
[----:B------:R-:W-:-:S12]  /*13e40*/  IMAD.MOV.U32 R5, RZ, RZ, R14 ;  /* 0x000000ffff057224 */ /* 0x000fd800078e000e */
[----:B0-----:R-:W-:Y:S05]  /*13e50*/  WARPSYNC.COLLECTIVE R15, `(.L_x_289) ;  /* 0x000000000f087348 */ /* 0x001fea0003c00000 */
[----:B------:R1:W2:Y:S02]  /*13e60*/  SHFL.IDX P6, R14, R13, R12, R11 ;  /* 0x0000000c0d0e7389 */ /* 0x0002a400000c000b */
[----:B012---:R-:W-:Y:S01]  /*13e70*/  ENDCOLLECTIVE ;  /* 0x000000000000791b */ /* 0x007fe20003800000 */
.L_x_289:
[----:B------:R-:W-:Y:S02]  /*13e80*/  IMAD.MOV.U32 R13, RZ, RZ, R2 ;  /* 0x000000ffff0d7224 */ /* 0x000fe400078e0002 */
[----:B------:R-:W-:Y:S02]  /*13e90*/  IMAD.MOV.U32 R12, RZ, RZ, 0x2 ;  /* 0x00000002ff0c7424 */ /* 0x000fe400078e00ff */
[----:B------:R-:W-:-:S07]  /*13ea0*/  IMAD.MOV.U32 R6, RZ, RZ, R14 ;  /* 0x000000ffff067224 */ /* 0x000fce00078e000e */
[----:B------:R-:W-:Y:S05]  /*13eb0*/  WARPSYNC.COLLECTIVE R15, `(.L_x_290) ;  /* 0x000000000f087348 */ /* 0x000fea0003c00000 */
[----:B------:R0:W1:Y:S02]  /*13ec0*/  SHFL.IDX P6, R14, R13, R12, R11 ;  /* 0x0000000c0d0e7389 */ /* 0x00006400000c000b */
[----:B01----:R-:W-:Y:S01]  /*13ed0*/  ENDCOLLECTIVE ;  /* 0x000000000000791b */ /* 0x003fe20003800000 */
.L_x_290:
[----:B------:R-:W-:-:S05]  /*13ee0*/  @!P1 IADD3 R6, P2, R9, R6, RZ ;  /* 0x0000000609069210 */ /* 0x000fca0007f5e0ff */
[----:B------:R-:W-:-:S04]  /*13ef0*/  @!P1 IMAD.X R5, RZ, RZ, R5, P2 ;  /* 0x000000ffff059224 */ /* 0x000fc800010e0605 */
[----:B------:R-:W-:Y:S02]  /*13f00*/  @!P1 IMAD.MOV.U32 R7, RZ, RZ, R5 ;  /* 0x000000ffff079224 */ /* 0x000fe400078e0005 */
[----:B------:R-:W-:Y:S02]  /*13f10*/  VIADD R5, R3, 0x20 ;  /* 0x0000002003057836 */ /* 0x000fe40000000000 */
[----:B------:R-:W-:Y:S01]  /*13f20*/  IMAD.MOV.U32 R13, RZ, RZ, R0 ;  /* 0x000000ffff0d7224 */ /* 0x000fe200078e0000 */
[----:B------:R-:W-:Y:S01]  /*13f30*/  @!PT LDS RZ, [RZ] ;  /* 0x00000000fffff984 */ /* 0x000fe20000000800 */
[----:B------:R-:W-:Y:S01]  /*13f40*/  @!PT LDS RZ, [RZ] ;  /* 0x00000000fffff984 */ /* 0x000fe20000000800 */
[----:B------:R-:W-:Y:S01]  /*13f50*/  @!PT LDS RZ, [RZ] ;  /* 0x00000000fffff984 */ /* 0x000fe20000000800 */
[----:B------:R0:W-:Y:S02]  /*13f60*/  @!P1 LDGSTS.E.BYPASS.LTC128B.128 [R8+0x1cc00], desc[UR50][R6.64], !P0 ;  /* 0x1cc0000006089fae */ /* 0x0001e4000c101d72 */
[----:B------:R-:W-:Y:S01]  /*13f70*/  ISETP.GE.AND P1, PT, R5, R4, PT ;  /* 0x000000040500720c */ /* 0x000fe20003f26270 */
[----:B------:R-:W-:-:S12]  /*13f80*/  IMAD.MOV.U32 R5, RZ, RZ, R14 ;  /* 0x000000ffff057224 */ /* 0x000fd800078e000e */
[----:B0-----:R-:W-:Y:S05]  /*13f90*/  WARPSYNC.COLLECTIVE R15, `(.L_x_291) ;  /* 0x000000000f087348 */ /* 0x001fea0003c00000 */
[----:B------:R1:W2:Y:S02]  /*13fa0*/  SHFL.IDX P6, R14, R13, R12, R11 ;  /* 0x0000000c0d0e7389 */ /* 0x0002a400000c000b */
[----:B012---:R-:W-:Y:S01]  /*13fb0*/  ENDCOLLECTIVE ;  /* 0x000000000000791b */ /* 0x007fe20003800000 */
.L_x_291:
[----:B------:R-:W-:Y:S02]  /*13fc0*/  IMAD.MOV.U32 R13, RZ, RZ, R2 ;  /* 0x000000ffff0d7224 */ /* 0x000fe400078e0002 */
[----:B------:R-:W-:Y:S02]  /*13fd0*/  IMAD.MOV.U32 R12, RZ, RZ, 0x3 ;  /* 0x00000003ff0c7424 */ /* 0x000fe400078e00ff */
[----:B------:R-:W-:-:S07]  /*13fe0*/  IMAD.MOV.U32 R6, RZ, RZ, R14 ;  /* 0x000000ffff067224 */ /* 0x000fce00078e000e */
[----:B------:R-:W-:Y:S05]  /*13ff0*/  WARPSYNC.COLLECTIVE R15, `(.L_x_292) ;  /* 0x000000000f087348 */ /* 0x000fea0003c00000 */
[----:B------:R0:W1:Y:S02]  /*14000*/  SHFL.IDX P6, R14, R13, R12, R11 ;  /* 0x0000000c0d0e7389 */ /* 0x00006400000c000b */
[----:B01----:R-:W-:Y:S01]  /*14010*/  ENDCOLLECTIVE ;  /* 0x000000000000791b */ /* 0x003fe20003800000 */
.L_x_292:
        /* <DEDUP_REMOVED lines=14> */
.L_x_293:
[----:B------:R-:W-:Y:S02]  /*14100*/  IMAD.MOV.U32 R13, RZ, RZ, R2 ;  /* 0x000000ffff0d7224 */ /* 0x000fe400078e0002 */
[----:B------:R-:W-:Y:S02]  /*14110*/  IMAD.MOV.U32 R12, RZ, RZ, 0x4 ;  /* 0x00000004ff0c7424 */ /* 0x000fe400078e00ff */
[----:B------:R-:W-:-:S07]  /*14120*/  IMAD.MOV.U32 R6, RZ, RZ, R14 ;  /* 0x000000ffff067224 */ /* 0x000fce00078e000e */
[----:B------:R-:W-:Y:S05]  /*14130*/  WARPSYNC.COLLECTIVE R15, `(.L_x_294) ;  /* 0x000000000f087348 */ /* 0x000fea0003c00000 */
[----:B------:R0:W1:Y:S02]  /*14140*/  SHFL.IDX P6, R14, R13, R12, R11 ;  /* 0x0000000c0d0e7389 */ /* 0x00006400000c000b */
[----:B01----:R-:W-:Y:S01]  /*14150*/  ENDCOLLECTIVE ;  /* 0x000000000000791b */ /* 0x003fe20003800000 */
.L_x_294:
        /* <DEDUP_REMOVED lines=14> */
.L_x_295:
[----:B------:R-:W-:Y:S02]  /*14240*/  IMAD.MOV.U32 R13, RZ, RZ, R2 ;  /* 0x000000ffff0d7224 */ /* 0x000fe400078e0002 */
[----:B------:R-:W-:Y:S02]  /*14250*/  IMAD.MOV.U32 R12, RZ, RZ, 0x5 ;  /* 0x00000005ff0c7424 */ /* 0x000fe400078e00ff */
[----:B------:R-:W-:-:S07]  /*14260*/  IMAD.MOV.U32 R6, RZ, RZ, R14 ;  /* 0x000000ffff067224 */ /* 0x000fce00078e000e */
[----:B------:R-:W-:Y:S05]  /*14270*/  WARPSYNC.COLLECTIVE R15, `(.L_x_296) ;  /* 0x000000000f087348 */ /* 0x000fea0003c00000 */
[----:B------:R0:W1:Y:S02]  /*14280*/  SHFL.IDX P6, R14, R13, R12, R11 ;  /* 0x0000000c0d0e7389 */ /* 0x00006400000c000b */
[----:B01----:R-:W-:Y:S01]  /*14290*/  ENDCOLLECTIVE ;  /* 0x000000000000791b */ /* 0x003fe20003800000 */
.L_x_296:
        /* <DEDUP_REMOVED lines=14> */
.L_x_297:
[----:B------:R-:W-:Y:S02]  /*14380*/  IMAD.MOV.U32 R13, RZ, RZ, R2 ;  /* 0x000000ffff0d7224 */ /* 0x000fe400078e0002 */
[----:B------:R-:W-:Y:S02]  /*14390*/  IMAD.MOV.U32 R12, RZ, RZ, 0x6 ;  /* 0x00000006ff0c7424 */ /* 0x000fe400078e00ff */
[----:B------:R-:W-:-:S07]  /*143a0*/  IMAD.MOV.U32 R6, RZ, RZ, R14 ;  /* 0x000000ffff067224 */ /* 0x000fce00078e000e */
[----:B------:R-:W-:Y:S05]  /*143b0*/  WARPSYNC.COLLECTIVE R15, `(.L_x_298) ;  /* 0x000000000f087348 */ /* 0x000fea0003c00000 */
[----:B------:R0:W1:Y:S02]  /*143c0*/  SHFL.IDX P6, R14, R13, R12, R11 ;  /* 0x0000000c0d0e7389 */ /* 0x00006400000c000b */
[----:B01----:R-:W-:Y:S01]  /*143d0*/  ENDCOLLECTIVE ;  /* 0x000000000000791b */ /* 0x003fe20003800000 */
.L_x_298:
[----:B------:R-:W-:-:S05]  /*143e0*/  @!P1 IADD3 R6, P2, R9, R6, RZ ;  /* 0x0000000609069210 */ /* 0x000fca0007f5e0ff */
[----:B------:R-:W-:-:S04]  /*143f0*/  @!P1 IMAD.X R5, RZ, RZ, R5, P2 ;  /* 0x000000ffff059224 */ /* 0x000fc800010e0605 */
[----:B------:R-:W-:Y:S02]  /*14400*/  @!P1 IMAD.MOV.U32 R7, RZ, RZ, R5 ;  /* 0x000000ffff079224 */ /* 0x000fe400078e0005 */
[----:B------:R-:W-:-:S03]  /*14410*/  IMAD.MOV.U32 R13, RZ, RZ, R0 ;  /* 0x000000ffff0d7224 */ /* 0x000fc600078e0000 */
[----:B------:R-:W-:Y:S01]  /*14420*/  @!PT LDS RZ, [RZ] ;  /* 0x00000000fffff984 */ /* 0x000fe20000000800 */
[----:B------:R-:W-:Y:S01]  /*14430*/  @!PT LDS RZ, [RZ] ;  /* 0x00000000fffff984 */ /* 0x000fe20000000800 */
[----:B------:R-:W-:Y:S01]  /*14440*/  @!PT LDS RZ, [RZ] ;  /* 0x00000000fffff984 */ /* 0x000fe20000000800 */
[----:B------:R0:W-:Y:S01]  /*14450*/  @!P1 LDGSTS.E.BYPASS.LTC128B.128 [R8+0x1ec00], desc[UR50][R6.64], !P0 ;  /* 0x1ec0000006089fae */ /* 0x0001e2000c101d72 */
[----:B------:R-:W-:-:S07]  /*14460*/  IMAD.MOV.U32 R5, RZ, RZ, R14 ;  /* 0x000000ffff057224 */ /* 0x000fce00078e000e */
[----:B0-----:R-:W-:Y:S05]  /*14470*/  WARPSYNC.COLLECTIVE R15, `(.L_x_299) ;  /* 0x000000000f087348 */ /* 0x001fea0003c00000 */
[----:B------:R1:W2:Y:S02]  /*14480*/  SHFL.IDX P6, R14, R13, R12, R11 ;  /* 0x0000000c0d0e7389 */ /* 0x0002a400000c000b */
[----:B012---:R-:W-:Y:S01]  /*14490*/  ENDCOLLECTIVE ;  /* 0x000000000000791b */ /* 0x007fe20003800000 */
.L_x_299:
[----:B------:R-:W-:-:S05]  /*144a0*/  VIADD R7, R3, 0x60 ;  /* 0x0000006003077836 */ /* 0x000fca0000000000 */
[----:B------:R-:W-:Y:S01]  /*144b0*/  ISETP.GE.AND P1, PT, R7, R4, PT ;  /* 0x000000040700720c */ /* 0x000fe20003f26270 */
[----:B------:R-:W-:Y:S02]  /*144c0*/  IMAD.MOV.U32 R13, RZ, RZ, R2 ;  /* 0x000000ffff0d7224 */ /* 0x000fe400078e0002 */
[----:B------:R-:W-:Y:S02]  /*144d0*/  IMAD.MOV.U32 R12, RZ, RZ, 0x7 ;  /* 0x00000007ff0c7424 */ /* 0x000fe400078e00ff */
[----:B------:R-:W-:-:S08]  /*144e0*/  IMAD.MOV.U32 R6, RZ, RZ, R14 ;  /* 0x000000ffff067224 */ /* 0x000fd000078e000e */
[----:B------:R-:W-:Y:S05]  /*144f0*/  WARPSYNC.COLLECTIVE R15, `(.L_x_300) ;  /* 0x000000000f087348 */ /* 0x000fea0003c00000 */
[----:B------:R0:W1:Y:S02]  /*14500*/  SHFL.IDX P6, R14, R13, R12, R11 ;  /* 0x0000000c0d0e7389 */ /* 0x00006400000c000b */
[----:B01----:R-:W-:Y:S01]  /*14510*/  ENDCOLLECTIVE ;  /* 0x000000000000791b */ /* 0x003fe20003800000 */
.L_x_300:
        /* <DEDUP_REMOVED lines=12> */
.L_x_301:
[----:B------:R-:W-:Y:S01]  /*145e0*/  IMAD.MOV.U32 R0, RZ, RZ, R14 ;  /* 0x000000ffff007224 */ /* 0x000fe200078e000e */
[----:B------:R-:W-:Y:S06]  /*145f0*/  BRA `(.L_x_302) ;  /* 0xffffffc400bc7947 */ /* 0x000fec000383ffff */
.L_x_224:
[----:B0-----:R0:W1:Y:S02]  /*14600*/  SYNCS.PHASECHK.TRANS64.TRYWAIT P0, [R18+URZ+0x2e820], R0 ;  /* 0x02e82000120075a7 */ /* 0x001064000800017f */
[----:B-1----:R-:W-:Y:S05]  /*14610*/  @!P0 NANOSLEEP.SYNCS 0x989680 ;  /* 0x009896800000895d */ /* 0x002fea0003900000 */
[----:B------:R-:W1:Y:S02]  /*14620*/  @!P0 SYNCS.PHASECHK.TRANS64 P0, [R18+URZ+0x2e820], R0 ;  /* 0x02e82000120085a7 */ /* 0x000e64000800007f */
[----:B-1----:R-:W-:Y:S05]  /*14630*/  @!P0 BRA `(.L_x_224) ;  /* 0xfffffffc00f08947 */ /* 0x002fea000383ffff */
[----:B------:R-:W-:Y:S05]  /*14640*/  BRA `(.L_x_303) ;  /* 0xffffffc800187947 */ /* 0x000fea000383ffff */
.L_x_230:
[----:B--2---:R2:W3:Y:S02]  /*14650*/  SYNCS.PHASECHK.TRANS64.TRYWAIT P0, [R3+URZ+0x2e880], R2 ;  /* 0x02e88002030075a7 */ /* 0x0044e4000800017f */
[----:B---3--:R-:W-:Y:S05]  /*14660*/  @!P0 NANOSLEEP.SYNCS 0x989680 ;  /* 0x009896800000895d */ /* 0x008fea0003900000 */
[----:B------:R-:W3:Y:S02]  /*14670*/  @!P0 SYNCS.PHASECHK.TRANS64 P0, [R3+URZ+0x2e880], R2 ;  /* 0x02e88002030085a7 */ /* 0x000ee4000800007f */
[----:B---3--:R-:W-:Y:S05]  /*14680*/  @!P0 BRA `(.L_x_230) ;  /* 0xfffffffc00f08947 */ /* 0x008fea000383ffff */
[----:B------:R-:W-:Y:S05]  /*14690*/  BRA `(.L_x_304) ;  /* 0xffffffc800d07947 */ /* 0x000fea000383ffff */
.L_x_235:
[----:B-1----:R1:W3:Y:S02]  /*146a0*/  SYNCS.PHASECHK.TRANS64.TRYWAIT P0, [R3+URZ+0x2e840], R2 ;  /* 0x02e84002030075a7 */ /* 0x0022e4000800017f */
[----:B---3--:R-:W-:Y:S05]  /*146b0*/  @!P0 NANOSLEEP.SYNCS 0x989680 ;  /* 0x009896800000895d */ /* 0x008fea0003900000 */
[----:B------:R-:W3:Y:S02]  /*146c0*/  @!P0 SYNCS.PHASECHK.TRANS64 P0, [R3+URZ+0x2e840], R2 ;  /* 0x02e84002030085a7 */ /* 0x000ee4000800007f */
[----:B---3--:R-:W-:Y:S05]  /*146d0*/  @!P0 BRA `(.L_x_235) ;  /* 0xfffffffc00f08947 */ /* 0x008fea000383ffff */
[----:B------:R-:W-:Y:S05]  /*146e0*/  BRA `(.L_x_305) ;  /* 0xffffffcc00507947 */ /* 0x000fea000383ffff */
.L_x_241:
[----:B--2---:R2:W3:Y:S02]  /*146f0*/  SYNCS.PHASECHK.TRANS64.TRYWAIT P0, [R19+URZ+0x2e870], R2 ;  /* 0x02e87002130075a7 */ /* 0x0044e4000800017f */
[----:B---3--:R-:W-:Y:S05]  /*14700*/  @!P0 NANOSLEEP.SYNCS 0x989680 ;  /* 0x009896800000895d */ /* 0x008fea0003900000 */
[----:B------:R-:W3:Y:S02]  /*14710*/  @!P0 SYNCS.PHASECHK.TRANS64 P0, [R19+URZ+0x2e870], R2 ;  /* 0x02e87002130085a7 */ /* 0x000ee4000800007f */
[----:B---3--:R-:W-:Y:S05]  /*14720*/  @!P0 BRA `(.L_x_241) ;  /* 0xfffffffc00f08947 */ /* 0x008fea000383ffff */
[----:B------:R-:W-:Y:S05]  /*14730*/  BRA `(.L_x_306) ;  /* 0xffffffcc00ec7947 */ /* 0x000fea000383ffff */
.L_x_243:
[----:B--2---:R2:W3:Y:S02]  /*14740*/  SYNCS.PHASECHK.TRANS64.TRYWAIT P0, [R19+URZ+0x2e860], R2 ;  /* 0x02e86002130075a7 */ /* 0x0044e4000800017f */
[----:B---3--:R-:W-:Y:S05]  /*14750*/  @!P0 NANOSLEEP.SYNCS 0x989680 ;  /* 0x009896800000895d */ /* 0x008fea0003900000 */
[----:B------:R-:W3:Y:S02]  /*14760*/  @!P0 SYNCS.PHASECHK.TRANS64 P0, [R19+URZ+0x2e860], R2 ;  /* 0x02e86002130085a7 */ /* 0x000ee4000800007f */
[----:B---3--:R-:W-:Y:S05]  /*14770*/  @!P0 BRA `(.L_x_243) ;  /* 0xfffffffc00f08947 */ /* 0x008fea000383ffff */
[----:B------:R-:W-:Y:S05]  /*14780*/  BRA `(.L_x_307) ;  /* 0xffffffcc00f47947 */ /* 0x000fea000383ffff */
.L_x_250:
[----:B0-----:R0:W1:Y:S02]  /*14790*/  SYNCS.PHASECHK.TRANS64.TRYWAIT P1, [R16+URZ+0x2e870], R3 ;  /* 0x02e87003100075a7 */ /* 0x001064000802017f */
[----:B-1----:R-:W-:Y:S05]  /*147a0*/  @!P1 NANOSLEEP.SYNCS 0x989680 ;  /* 0x009896800000995d */ /* 0x002fea0003900000 */
[----:B------:R-:W1:Y:S02]  /*147b0*/  @!P1 SYNCS.PHASECHK.TRANS64 P1, [R16+URZ+0x2e870], R3 ;  /* 0x02e87003100095a7 */ /* 0x000e64000802007f */
[----:B-1----:R-:W-:Y:S05]  /*147c0*/  @!P1 BRA `(.L_x_250) ;  /* 0xfffffffc00f09947 */ /* 0x002fea000383ffff */
[----:B------:R-:W-:Y:S05]  /*147d0*/  BRA `(.L_x_308) ;  /* 0xffffffd8002c7947 */ /* 0x000fea000383ffff */
.L_x_252:
[----:B0-----:R0:W1:Y:S02]  /*147e0*/  SYNCS.PHASECHK.TRANS64.TRYWAIT P1, [R16+URZ+0x2e860], R3 ;  /* 0x02e86003100075a7 */ /* 0x001064000802017f */
[----:B-1----:R-:W-:Y:S05]  /*147f0*/  @!P1 NANOSLEEP.SYNCS 0x989680 ;  /* 0x009896800000995d */ /* 0x002fea0003900000 */
[----:B------:R-:W1:Y:S02]  /*14800*/  @!P1 SYNCS.PHASECHK.TRANS64 P1, [R16+URZ+0x2e860], R3 ;  /* 0x02e86003100095a7 */ /* 0x000e64000802007f */
[----:B-1----:R-:W-:Y:S05]  /*14810*/  @!P1 BRA `(.L_x_252) ;  /* 0xfffffffc00f09947 */ /* 0x002fea000383ffff */
[----:B------:R-:W-:Y:S05]  /*14820*/  BRA `(.L_x_309) ;  /* 0xffffffd800347947 */ /* 0x000fea000383ffff */
.L_x_263:
[----:B0-----:R0:W1:Y:S02]  /*14830*/  SYNCS.PHASECHK.TRANS64.TRYWAIT P0, [R0+URZ+0x2e820], R3 ;  /* 0x02e82003000075a7 */ /* 0x001064000800017f */
[----:B-1----:R-:W-:Y:S05]  /*14840*/  @!P0 NANOSLEEP.SYNCS 0x989680 ;  /* 0x009896800000895d */ /* 0x002fea0003900000 */
[----:B------:R-:W1:Y:S02]  /*14850*/  @!P0 SYNCS.PHASECHK.TRANS64 P0, [R0+URZ+0x2e820], R3 ;  /* 0x02e82003000085a7 */ /* 0x000e64000800007f */
[----:B-1----:R-:W-:Y:S05]  /*14860*/  @!P0 BRA `(.L_x_263) ;  /* 0xfffffffc00f08947 */ /* 0x002fea000383ffff */
[----:B------:R-:W-:Y:S05]  /*14870*/  BRA `(.L_x_310) ;  /* 0xffffffec00387947 */ /* 0x000fea000383ffff */
.L_x_264:
[----:B------:R-:W1:Y:S01]  /*14880*/  S2R R2, SR_TID.X ;  /* 0x0000000000027919 */ /* 0x000e620000002100 */
[----:B------:R-:W-:Y:S01]  /*14890*/  BSSY B0, `(.L_x_311) ;  /* 0x000000a000007945 */ /* 0x000fe20003800000 */
[----:B------:R-:W-:Y:S02]  /*148a0*/  IMAD.MOV.U32 R12, RZ, RZ, RZ ;  /* 0x000000ffff0c7224 */ /* 0x000fe400078e00ff */
[----:B------:R-:W-:Y:S02]  /*148b0*/  IMAD.MOV.U32 R11, RZ, RZ, 0x1f ;  /* 0x0000001fff0b7424 */ /* 0x000fe400078e00ff */
[----:B------:R-:W-:Y:S01]  /*148c0*/  IMAD.MOV.U32 R15, RZ, RZ, -0x1 ;  /* 0xffffffffff0f7424 */ /* 0x000fe200078e00ff */
[----:B-1----:R-:W-:-:S04]  /*148d0*/  SHF.R.U32.HI R2, RZ, 0x5, R2 ;  /* 0x00000005ff027819 */ /* 0x002fc80000011602 */
[----:B------:R-:W-:-:S05]  /*148e0*/  LOP3.LUT R2, R2, 0x3, RZ, 0xc0, !PT ;  /* 0x0000000302027812 */ /* 0x000fca00078ec0ff */
[----:B------:R-:W-:-:S07]  /*148f0*/  IMAD.MOV.U32 R13, RZ, RZ, R2 ;  /* 0x000000ffff0d7224 */ /* 0x000fce00078e0002 */
[----:B0-----:R-:W-:Y:S05]  /*14900*/  WARPSYNC.COLLECTIVE R15, `(.L_x_312) ;  /* 0x000000000f087348 */ /* 0x001fea0003c00000 */
[----:B------:R1:W2:Y:S02]  /*14910*/  SHFL.IDX P6, R14, R13, R12, R11 ;  /* 0x0000000c0d0e7389 */ /* 0x0002a400000c000b */
[----:B012---:R-:W-:Y:S01]  /*14920*/  ENDCOLLECTIVE ;  /* 0x000000000000791b */ /* 0x007fe20003800000 */
.L_x_312:
[----:B------:R-:W-:Y:S05]  /*14930*/  BSYNC B0 ;  /* 0x0000000000007941 */ /* 0x000fea0003800000 */
.L_x_311:
[----:B------:R-:W-:Y:S05]  /*14940*/  BRA `(.L_x_313) ;  /* 0xffffffec00207947 */ /* 0x000fea000383ffff */
.L_x_267:
[----:B------:R-:W-:Y:S01]  /*14950*/  BSSY B1, `(.L_x_314) ;  /* 0x0000006000017945 */ /* 0x000fe20003800000 */
[----:B------:R-:W-:-:S07]  /*14960*/  IMAD.MOV.U32 R15, RZ, RZ, -0x1 ;  /* 0xffffffffff0f7424 */ /* 0x000fce00078e00ff */
[----:B01----:R-:W-:Y:S05]  /*14970*/  WARPSYNC.COLLECTIVE R15, `(.L_x_315) ;  /* 0x000000000f0c7348 */ /* 0x003fea0003c00000 */
[----:B------:R-:W-:Y:S02]  /*14980*/  ELECT P6, UR62, PT ;  /* 0x00000000003e782f */ /* 0x000fe400038c0000 */
[----:B------:R-:W-:Y:S01]  /*14990*/  MOV R14, UR62 ;  /* 0x0000003e000e7c02 */ /* 0x000fe20008000f00 */
[----:B01----:R-:W-:Y:S10]  /*149a0*/  ENDCOLLECTIVE ;  /* 0x000000000000791b */ /* 0x003ff40003800000 */
.L_x_315:
[----:B------:R-:W-:Y:S05]  /*149b0*/  BSYNC B1 ;  /* 0x0000000000017941 */ /* 0x000fea0003800000 */
.L_x_314:
[----:B------:R-:W-:Y:S05]  /*149c0*/  BRA `(.L_x_316) ;  /* 0xffffffec00187947 */ /* 0x000fea000383ffff */
.L_x_269:
[----:B0-----:R0:W1:Y:S02]  /*149d0*/  SYNCS.PHASECHK.TRANS64.TRYWAIT P1, [R6+URZ], R5 ;  /* 0x00000005060075a7 */ /* 0x001064000802017f */
[----:B-1----:R-:W-:Y:S05]  /*149e0*/  @!P1 NANOSLEEP.SYNCS 0x989680 ;  /* 0x009896800000995d */ /* 0x002fea0003900000 */
[----:B------:R-:W1:Y:S02]  /*149f0*/  @!P1 SYNCS.PHASECHK.TRANS64 P1, [R6+URZ], R5 ;  /* 0x00000005060095a7 */ /* 0x000e64000802007f */
[----:B-1----:R-:W-:Y:S05]  /*14a00*/  @!P1 BRA `(.L_x_269) ;  /* 0xfffffffc00f09947 */ /* 0x002fea000383ffff */
[----:B------:R-:W-:Y:S05]  /*14a10*/  BRA `(.L_x_317) ;  /* 0xffffffec00547947 */ /* 0x000fea000383ffff */
.L_x_270:
[----:B-1----:R1:W2:Y:S02]  /*14a20*/  SYNCS.PHASECHK.TRANS64.TRYWAIT P1, [R7+URZ], R2 ;  /* 0x00000002070075a7 */ /* 0x0022a4000802017f */
[----:B--2---:R-:W-:Y:S05]  /*14a30*/  @!P1 NANOSLEEP.SYNCS 0x989680 ;  /* 0x009896800000995d */ /* 0x004fea0003900000 */
[----:B------:R-:W2:Y:S02]  /*14a40*/  @!P1 SYNCS.PHASECHK.TRANS64 P1, [R7+URZ], R2 ;  /* 0x00000002070095a7 */ /* 0x000ea4000802007f */
[----:B--2---:R-:W-:Y:S05]  /*14a50*/  @!P1 BRA `(.L_x_270) ;  /* 0xfffffffc00f09947 */ /* 0x004fea000383ffff */
[----:B------:R-:W-:Y:S05]  /*14a60*/  BRA `(.L_x_318) ;  /* 0xffffffec00487947 */ /* 0x000fea000383ffff */
.L_x_272:
[----:B--2---:R2:W3:Y:S02]  /*14a70*/  SYNCS.PHASECHK.TRANS64.TRYWAIT P1, [R4+URZ+0x2e860], R5 ;  /* 0x02e86005040075a7 */ /* 0x0044e4000802017f */
[----:B---3--:R-:W-:Y:S05]  /*14a80*/  @!P1 NANOSLEEP.SYNCS 0x989680 ;  /* 0x009896800000995d */ /* 0x008fea0003900000 */
[----:B------:R-:W3:Y:S02]  /*14a90*/  @!P1 SYNCS.PHASECHK.TRANS64 P1, [R4+URZ+0x2e860], R5 ;  /* 0x02e86005040095a7 */ /* 0x000ee4000802007f */
[----:B---3--:R-:W-:Y:S05]  /*14aa0*/  @!P1 BRA `(.L_x_272) ;  /* 0xfffffffc00f09947 */ /* 0x008fea000383ffff */
[----:B------:R-:W-:Y:S05]  /*14ab0*/  BRA `(.L_x_319) ;  /* 0xffffffec004c7947 */ /* 0x000fea000383ffff */
.L_x_274:
[----:B---3--:R3:W4:Y:S02]  /*14ac0*/  SYNCS.PHASECHK.TRANS64.TRYWAIT P1, [R3+URZ+0x2e860], R2 ;  /* 0x02e86002030075a7 */ /* 0x008724000802017f */
[----:B----4-:R-:W-:Y:S05]  /*14ad0*/  @!P1 NANOSLEEP.SYNCS 0x989680 ;  /* 0x009896800000995d */ /* 0x010fea0003900000 */
[----:B------:R-:W4:Y:S02]  /*14ae0*/  @!P1 SYNCS.PHASECHK.TRANS64 P1, [R3+URZ+0x2e860], R2 ;  /* 0x02e86002030095a7 */ /* 0x000f24000802007f */
[----:B----4-:R-:W-:Y:S05]  /*14af0*/  @!P1 BRA `(.L_x_274) ;  /* 0xfffffffc00f09947 */ /* 0x010fea000383ffff */
[----:B------:R-:W-:Y:S05]  /*14b00*/  BRA `(.L_x_320) ;  /* 0xffffffec004c7947 */ /* 0x000fea000383ffff */
.L_x_276:
[----:B----4-:R4:W0:Y:S02]  /*14b10*/  SYNCS.PHASECHK.TRANS64.TRYWAIT P0, [R4+URZ+0x2e880], R5 ;  /* 0x02e88005040075a7 */ /* 0x010824000800017f */
[----:B0-----:R-:W-:Y:S05]  /*14b20*/  @!P0 NANOSLEEP.SYNCS 0x989680 ;  /* 0x009896800000895d */ /* 0x001fea0003900000 */
[----:B------:R-:W0:Y:S02]  /*14b30*/  @!P0 SYNCS.PHASECHK.TRANS64 P0, [R4+URZ+0x2e880], R5 ;  /* 0x02e88005040085a7 */ /* 0x000e24000800007f */
[----:B0-----:R-:W-:Y:S05]  /*14b40*/  @!P0 BRA `(.L_x_276) ;  /* 0xfffffffc00f08947 */ /* 0x001fea000383ffff */
[----:B------:R-:W-:Y:S05]  /*14b50*/  BRA `(.L_x_277) ;  /* 0xffffffec00487947 */ /* 0x000fea000383ffff */
.L_x_321:
        /* <DEDUP_REMOVED lines=10> */
.L_x_2835:


//--------------------- .text._ZN7cutlass13device_kernelIN5flash11enable_sm90INS1_16FlashAttnFwdSm90INS1_25CollectiveMainloopFwdSm90ILi2EN4cute5tupleIJNS5_1CILi1EEES8_S8_EEENS6_IJNS7_ILi128EEENS7_ILi224EEESA_EEELi128ENS_12float_e4m3_tEfNS_4arch4Sm90ELb0ELb0ELb0ELb1ELb0ELb1ELb0ELb1ELb1ELb1ELb1ELb0EEENS1_21CollectiveEpilogueFwdINS6_IJSA_SA_SB_EEES9_NS_10bfloat16_tESF_Li256ELb1ELb1ELb1ELb1EEENS1_36VarlenDynamicPersistentTileSchedulerILi128ELi224ELi256ELi128ELb1ELb1ELb1ELb0ELb1ELb1EEEEEEEEEvNT_6ParamsE --------------------------
	.section	.text._ZN7cutlass13device_kernelIN5flash11enable_sm90INS1_16FlashAttnFwdSm90INS1_25CollectiveMainloopFwdSm90ILi2EN4cute5tupleIJNS5_1CILi1EEES8_S8_EEENS6_IJNS7_ILi128EEENS7_ILi224EEESA_EEELi128ENS_12float_e4m3_tEfNS_4arch4Sm90ELb0ELb0ELb0ELb1ELb0ELb1ELb0ELb1ELb1ELb1ELb1ELb0EEENS1_21CollectiveEpilogueFwdINS6_IJSA_SA_SB_EEES9_NS_10bfloat16_tESF_Li256ELb1ELb1ELb1ELb1EEENS1_36VarlenDynamicPersistentTileSchedulerILi128ELi224ELi256ELi128ELb1ELb1ELb1ELb0ELb1ELb1EEEEEEEEEvNT_6ParamsE,"ax",@progbits
	.align	128
.text._ZN7cutlass13device_kernelIN5flash11enable_sm90INS1_16FlashAttnFwdSm90INS1_25CollectiveMainloopFwdSm90ILi2EN4cute5tupleIJNS5_1CILi1EEES8_S8_EEENS6_IJNS7_ILi128EEENS7_ILi224EEESA_EEELi128ENS_12float_e4m3_tEfNS_4arch4Sm90ELb0ELb0ELb0ELb1ELb0ELb1ELb0ELb1ELb1ELb1ELb1ELb0EEENS1_21CollectiveEpilogueFwdINS6_IJSA_SA_SB_EEES9_NS_10bfloat16_tESF_Li256ELb1ELb1ELb1ELb1EEENS1_36VarlenDynamicPersistentTileSchedulerILi128ELi224ELi256ELi128ELb1ELb1ELb1ELb0ELb1ELb1EEEEEEEEEvNT_6ParamsE:
        .type           _ZN7cutlass13device_kernelIN5flash11enable_sm90INS1_16FlashAttnFwdSm90INS1_25CollectiveMainloopFwdSm90ILi2EN4cute5tupleIJNS5_1CILi1EEES8_S8_EEENS6_IJNS7_ILi128EEENS7_ILi224EEESA_EEELi128ENS_12float_e4m3_tEfNS_4arch4Sm90ELb0ELb0ELb0ELb1ELb0ELb1ELb0ELb1ELb1ELb1ELb1ELb0EEENS1_21CollectiveEpilogueFwdINS6_IJSA_SA_SB_EEES9_NS_10bfloat16_tESF_Li256ELb1ELb1ELb1ELb1EEENS1_36VarlenDynamicPersistentTileSchedulerILi128ELi224ELi256ELi128ELb1ELb1ELb1ELb0ELb1ELb1EEEEEEEEEvNT_6ParamsE,@function
        .size           _ZN7cutlass13device_kernelIN5flash11enable_sm90INS1_16FlashAttnFwdSm90INS1_25CollectiveMainloopFwdSm90ILi2EN4cute5tupleIJNS5_1CILi1EEES8_S8_EEENS6_IJNS7_ILi128EEENS7_ILi224EEESA_EEELi128ENS_12float_e4m3_tEfNS_4arch4Sm90ELb0ELb0ELb0ELb1ELb0ELb1ELb0ELb1ELb1ELb1ELb1ELb0EEENS1_21CollectiveEpilogueFwdINS6_IJSA_SA_SB_EEES9_NS_10bfloat16_tESF_Li256ELb1ELb1ELb1ELb1EEENS1_36VarlenDynamicPersistentTileSchedulerILi128ELi224ELi256ELi128ELb1ELb1ELb1ELb0ELb1ELb1EEEEEEEEEvNT_6ParamsE,(.L_x_2836 - _ZN7cutlass13device_kernelIN5flash11enable_sm90INS1_16FlashAttnFwdSm90INS1_25CollectiveMainloopFwdSm90ILi2EN4cute5tupleIJNS5_1CILi1EEES8_S8_EEENS6_IJNS7_ILi128EEENS7_ILi224EEESA_EEELi128ENS_12float_e4m3_tEfNS_4arch4Sm90ELb0ELb0ELb0ELb1ELb0ELb1ELb0ELb1ELb1ELb1ELb1ELb0EEENS1_21CollectiveEpilogueFwdINS6_IJSA_SA_SB_EEES9_NS_10bfloat16_tESF_Li256ELb1ELb1ELb1ELb1EEENS1_36VarlenDynamicPersistentTileSchedulerILi128ELi224ELi256ELi128ELb1ELb1ELb1ELb0ELb1ELb1EEEEEEEEEvNT_6ParamsE)
        .other          _ZN7cutlass13device_kernelIN5flash11enable_sm90INS1_16FlashAttnFwdSm90INS1_25CollectiveMainloopFwdSm90ILi2EN4cute5tupleIJNS5_1CILi1EEES8_S8_EEENS6_IJNS7_ILi128EEENS7_ILi224EEESA_EEELi128ENS_12float_e4m3_tEfNS_4arch4Sm90ELb0ELb0ELb0ELb1ELb0ELb1ELb0ELb1ELb1ELb1ELb1ELb0EEENS1_21CollectiveEpilogueFwdINS6_IJSA_SA_SB_EEES9_NS_10bfloat16_tESF_Li256ELb1ELb1ELb1ELb1EEENS1_36VarlenDynamicPersistentTileSchedulerILi128ELi224ELi256ELi128ELb1ELb1ELb1ELb0ELb1ELb1EEEEEEEEEvNT_6ParamsE,@"STO_CUDA_ENTRY STV_DEFAULT"
_ZN7cutlass13device_kernelIN5flash11enable_sm90INS1_16FlashAttnFwdSm90INS1_25CollectiveMainloopFwdSm90ILi2EN4cute5tupleIJNS5_1CILi1EEES8_S8_EEENS6_IJNS7_ILi128EEENS7_ILi224EEESA_EEELi128ENS_12float_e4m3_tEfNS_4arch4Sm90ELb0ELb0ELb0ELb1ELb0ELb1ELb0ELb1ELb1ELb1ELb1ELb0EEENS1_21CollectiveEpilogueFwdINS6_IJSA_SA_SB_EEES9_NS_10bfloat16_tESF_Li256ELb1ELb1ELb1ELb1EEENS1_36VarlenDynamicPersistentTileSchedulerILi128ELi224ELi256ELi128ELb1ELb1ELb1ELb0ELb1ELb1EEEEEEEEEvNT_6ParamsE:
        /* <DEDUP_REMOVED lines=12> */
[----:B------:R-:W-:Y:S02]  /*00c0*/  UIADD3 UR10, UP2, UR4, 0x570, URZ ;  /* 0x00000570040a7890 */ /* 0x000fe4000ff5e03f */
[----:B------:R-:W-:Y:S02]  /*00d0*/  UIADD3 UR4, UP3, UR4, 0x670, URZ ;  /* 0x0000067004047890 */ /* 0x000fe4000ff7e03f */
[----:B------:R-:W-:-:S02]  /*00e0*/  UIADD3.X UR7, URZ, UR5, URZ, UP0, !UPT ;  /* 0x000000053f077290 */ /* 0x000fc400087fe43f */
[----:B------:R-:W-:Y:S02]  /*00f0*/  UIADD3.X UR9, URZ, UR5, URZ, UP1, !UPT ;  /* 0x000000053f097290 */ /* 0x000fe40008ffe43f */
[----:B------:R-:W-:Y:S02]  /*0100*/  UIADD3.X UR11, URZ, UR5, URZ, UP2, !UPT ;  /* 0x000000053f0b7290 */ /* 0x000fe400097fe43f */
[----:B------:R-:W-:-:S03]  /*0110*/  UIADD3.X UR5, URZ, UR5, URZ, UP3, !UPT ;  /* 0x000000053f057290 */ /* 0x000fc60009ffe43f */
[----:B------:R0:W-:Y:S02]  /*0120*/  UTMACCTL.PF [UR6] ;  /* 0x00000000060079b9 */ /* 0x0001e40008040000 */
[----:B------:R0:W-:Y:S02]  /*0130*/  UTMACCTL.PF [UR8] ;  /* 0x00000000080079b9 */ /* 0x0001e40008040000 */
[----:B------:R0:W-:Y:S02]  /*0140*/  UTMACCTL.PF [UR10] ;  /* 0x000000000a0079b9 */ /* 0x0001e40008040000 */
[----:B------:R0:W-:Y:S02]  /*0150*/  UTMACCTL.PF [UR4] ;  /* 0x00000000040079b9 */ /* 0x0001e40008040000 */
[----:B0-----:R-:W-:Y:S01]  /*0160*/  NOP ;  /* 0x0000000000007918 */ /* 0x001fe20000000000 */
.L_x_323:
[----:B------:R-:W-:Y:S05]  /*0170*/  BSYNC B0 ;  /* 0x0000000000007941 */ /* 0x000fea0003800000 */
.L_x_322:
        /* <DEDUP_REMOVED lines=40> */
.L_x_324:
        /* <DEDUP_REMOVED lines=22> */
.L_x_325:
        /* <DEDUP_REMOVED lines=18> */
.L_x_326:
        /* <DEDUP_REMOVED lines=22> */
.L_x_327:
        /* <DEDUP_REMOVED lines=22> */
.L_x_328:
        /* <DEDUP_REMOVED lines=9> */
.L_x_331:
[----:B------:R-:W-:-:S08]  /*09d0*/  NOP ;  /* 0x0000000000007918 */ /* 0x000fd00000000000 */
[----:B------:R-:W0:Y:S02]  /*09e0*/  USETMAXREG.TRY_ALLOC.CTAPOOL UP0, 0xf0 ;  /* 0x000000f0000079c8 */ /* 0x000e240008000600 */
[----:B0-----:R-:W-:-:S13]  /*09f0*/  PLOP3.LUT P0, PT, PT, PT, UP0, 0x80, 0x0 ;  /* 0x000000000000781c */ /* 0x001fda0003f0f008 */
[----:B------:R-:W-:Y:S05]  /*0a00*/  @!P0 BRA `(.L_x_331) ;  /* 0xfffffffc00f08947 */ /* 0x000fea000383ffff */
[----:B------:R-:W2:Y:S01]  /*0a10*/  S2R R0, SR_TID.X ;  /* 0x0000000000007919 */ /* 0x000ea20000002100 */
[----:B------:R-:W-:Y:S01]  /*0a20*/  MOV R16, 0x400 ;  /* 0x0000040000107802 */ /* 0x000fe20000000f00 */
[----:B------:R-:W-:Y:S01]  /*0a30*/  ULDC UR4, c[0x0][0xc3c] ;  /* 0x00030f0000047ab9 */ /* 0x000fe20000000800 */
[----:B--2---:R-:W-:Y:S02]  /*0a40*/  SHF.R.U32.HI R2, RZ, 0x7, R0 ;  /* 0x00000007ff027819 */ /* 0x004fe40000011600 */
[----:B------:R-:W0:Y:S01]  /*0a50*/  S2R R0, SR_CgaCtaId ;  /* 0x0000000000007919 */ /* 0x000e220000008800 */
[----:B------:R-:W-:Y:S06]  /*0a60*/  BAR.ARV 0x8, 0x180 ;  /* 0x0206000000007b1d */ /* 0x000fec0000002000 */
[----:B------:R-:W-:-:S13]  /*0a70*/  ISETP.NE.AND P0, PT, R2, 0x1, PT ;  /* 0x000000010200780c */ /* 0x000fda0003f05270 */
[----:B------:R-:W-:Y:S08]  /*0a80*/  @!P0 BAR.ARV 0x9, 0x100 ;  /* 0x0244000000008b1d */ /* 0x000ff00000002000 */
[----:B------:R-:W-:Y:S01]  /*0a90*/  BAR.SYNC.DEFER_BLOCKING 0x5, 0x180 ;  /* 0x0146000000007b1d */ /* 0x000fe20000010000 */
[----:B0-----:R-:W-:-:S05]  /*0aa0*/  LEA R16, R0, R16, 0x18 ;  /* 0x0000001000107211 */ /* 0x001fca00078ec0ff */
[----:B------:R-:W0:Y:S02]  /*0ab0*/  LDS.128 R120, [R16+0x2e8d0] ;  /* 0x02e8d00010787984 */ /* 0x000e240000000c00 */
[----:B------:R-:W-:Y:S06]  /*0ac0*/  BAR.ARV 0x4, 0x180 ;  /* 0x0106000000007b1d */ /* 0x000fec0000002000 */
[----:B0-----:R-:W-:-:S13]  /*0ad0*/  ISETP.GE.AND P0, PT, R123, UR4, PT ;  /* 0x000000047b007c0c */ /* 0x001fda000bf06270 */
[----:B------:R-:W-:Y:S05]  /*0ae0*/  @P0 BRA `(.L_x_332) ;  /* 0x0000024800080947 */ /* 0x000fea0003800000 */
[----:B------:R-:W2:Y:S01]  /*0af0*/  LDL.LU R13, [R1+0x64] ;  /* 0x00006400010d7983 */ /* 0x000ea20000300800 */
[----:B------:R-:W0:Y:S02]  /*0b00*/  S2R R0, SR_TID.X ;  /* 0x0000000000007919 */ /* 0x000e240000002100 */
[----:B0-----:R-:W-:-:S05]  /*0b10*/  VIADD R12, R0, 0xffffff80 ;  /* 0xffffff80000c7836 */ /* 0x001fca0000000000 */
[----:B------:R-:W-:-:S04]  /*0b20*/  SHF.R.S32.HI R0, RZ, 0x1f, R12 ;  /* 0x0000001fff007819 */ /* 0x000fc8000001140c */
[----:B------:R-:W-:-:S04]  /*0b30*/  LEA.HI R2, R0, R12, RZ, 0x7 ;  /* 0x0000000c00027211 */ /* 0x000fc800078f38ff */
[----:B------:R-:W-:-:S05]  /*0b40*/  LOP3.LUT R3, R2, 0xffffff80, RZ, 0xc0, !PT ;  /* 0xffffff8002037812 */ /* 0x000fca00078ec0ff */
[----:B------:R-:W-:-:S05]  /*0b50*/  IMAD.IADD R11, R12, 0x1, -R3 ;  /* 0x000000010c0b7824 */ /* 0x000fca00078e0a03 */
[----:B------:R-:W-:-:S04]  /*0b60*/  SHF.R.S32.HI R6, RZ, 0x1f, R11 ;  /* 0x0000001fff067819 */ /* 0x000fc8000001140b */
[----:B------:R-:W-:-:S04]  /*0b70*/  LEA.HI R8, R6, R11, RZ, 0x2 ;  /* 0x0000000b06087211 */ /* 0x000fc800078f10ff */
[--C-:B------:R-:W-:Y:S02]  /*0b80*/  SHF.R.S32.HI R5, RZ, 0x2, R8.reuse ;  /* 0x00000002ff057819 */ /* 0x100fe40000011408 */
[----:B------:R-:W-:-:S04]  /*0b90*/  SHF.R.S32.HI R4, RZ, 0x1f, R8 ;  /* 0x0000001fff047819 */ /* 0x000fc80000011408 */
[----:B------:R-:W-:Y:S02]  /*0ba0*/  LEA.HI R3, R4, R5, RZ, 0x3 ;  /* 0x0000000504037211 */ /* 0x000fe400078f18ff */
[CC--:B------:R-:W-:Y:S02]  /*0bb0*/  LEA.HI R4, R0.reuse, R12.reuse, RZ, 0x4 ;  /* 0x0000000c00047211 */ /* 0x0c0fe400078f20ff */
[----:B------:R-:W-:Y:S02]  /*0bc0*/  LOP3.LUT R10, R3, 0xfffffff8, RZ, 0xc0, !PT ;  /* 0xfffffff8030a7812 */ /* 0x000fe400078ec0ff */
[----:B------:R-:W-:Y:S02]  /*0bd0*/  LEA.HI R3, R0, R12, RZ, 0x5 ;  /* 0x0000000c00037211 */ /* 0x000fe400078f28ff */
[----:B------:R-:W-:Y:S02]  /*0be0*/  SHF.R.S32.HI R14, RZ, 0x7, R2 ;  /* 0x00000007ff0e7819 */ /* 0x000fe40000011402 */
[----:B------:R-:W-:Y:S01]  /*0bf0*/  SHF.R.S32.HI R7, RZ, 0x4, R4 ;  /* 0x00000004ff077819 */ /* 0x000fe20000011404 */
[----:B------:R-:W-:Y:S01]  /*0c00*/  IMAD.IADD R9, R5, 0x1, -R10 ;  /* 0x0000000105097824 */ /* 0x000fe200078e0a0a */
[----:B------:R-:W-:Y:S01]  /*0c10*/  LEA.HI R2, R2, R14, RZ, 0x1 ;  /* 0x0000000e02027211 */ /* 0x000fe200078f08ff */
[----:B------:R-:W-:Y:S01]  /*0c20*/  IMAD.SHL.U32 R3, R3, 0x20, RZ ;  /* 0x0000002003037824 */ /* 0x000fe200078e00ff */
[----:B------:R-:W-:-:S02]  /*0c30*/  LEA.HI R6, R6, R11, RZ, 0x5 ;  /* 0x0000000b06067211 */ /* 0x000fc400078f28ff */
[C---:B------:R-:W-:Y:S02]  /*0c40*/  LOP3.LUT R5, R4.reuse, 0x3fffff0, RZ, 0xc0, !PT ;  /* 0x03fffff004057812 */ /* 0x040fe400078ec0ff */
[----:B------:R-:W-:Y:S02]  /*0c50*/  LEA.HI R4, R4, R7, RZ, 0x1 ;  /* 0x0000000704047211 */ /* 0x000fe400078f08ff */
[----:B------:R-:W-:Y:S02]  /*0c60*/  SHF.R.S32.HI R6, RZ, 0x5, R6 ;  /* 0x00000005ff067819 */ /* 0x000fe40000011406 */
[----:B------:R-:W-:Y:S01]  /*0c70*/  LOP3.LUT R2, R2, 0x3fffffe, RZ, 0xc0, !PT ;  /* 0x03fffffe02027812 */ /* 0x000fe200078ec0ff */
[----:B------:R-:W-:Y:S01]  /*0c80*/  IMAD.IADD R5, R12, 0x1, -R5 ;  /* 0x000000010c057824 */ /* 0x000fe200078e0a05 */
[----:B------:R-:W-:Y:S02]  /*0c90*/  LOP3.LUT R4, R4, 0x1ffffffe, RZ, 0xc0, !PT ;  /* 0x1ffffffe04047812 */ /* 0x000fe400078ec0ff */
[----:B------:R-:W-:Y:S01]  /*0ca0*/  LOP3.LUT R15, R3, 0xfffffc00, RZ, 0xc0, !PT ;  /* 0xfffffc00030f7812 */ /* 0x000fe200078ec0ff */
[----:B------:R-:W-:Y:S01]  /*0cb0*/  IMAD R9, R6, 0x10, R9 ;  /* 0x0000001006097824 */ /* 0x000fe200078e0209 */
[----:B------:R-:W-:Y:S01]  /*0cc0*/  IADD3 R4, R7, -R4, RZ ;  /* 0x8000000407047210 */ /* 0x000fe20007ffe0ff */
[----:B------:R-:W-:-:S02]  /*0cd0*/  IMAD.IADD R2, R14, 0x1, -R2 ;  /* 0x000000010e027824 */ /* 0x000fc400078e0a02 */
[----:B------:R-:W-:Y:S02]  /*0ce0*/  IMAD R5, R5, 0x40, R15 ;  /* 0x0000004005057824 */ /* 0x000fe400078e020f */
[----:B------:R-:W-:Y:S01]  /*0cf0*/  IMAD R10, R2, 0x40, R9 ;  /* 0x00000040020a7824 */ /* 0x000fe200078e0209 */
[-C--:B------:R-:W-:Y:S01]  /*0d00*/  LEA.HI R2, R0, R12.reuse, RZ, 0x2 ;  /* 0x0000000c00027211 */ /* 0x080fe200078f10ff */
[----:B------:R-:W-:Y:S01]  /*0d10*/  IMAD R3, R4, 0x8, R5 ;  /* 0x0000000804037824 */ /* 0x000fe200078e0205 */
[----:B------:R-:W-:Y:S02]  /*0d20*/  LEA.HI R4, R0, R12, RZ, 0x3 ;  /* 0x0000000c00047211 */ /* 0x000fe400078f18ff */
[----:B------:R-:W-:Y:S02]  /*0d30*/  LOP3.LUT R0, R2, 0xfffffffc, RZ, 0xc0, !PT ;  /* 0xfffffffc02007812 */ /* 0x000fe400078ec0ff */
[----:B------:R0:W-:Y:S01]  /*0d40*/  STL [R1+0xa8], R3 ;  /* 0x0000a80301007387 */ /* 0x0001e20000100800 */
[----:B------:R-:W-:-:S02]  /*0d50*/  SHF.R.S32.HI R228, RZ, 0x2, R2 ;  /* 0x00000002ffe47819 */ /* 0x000fc40000011402 */
[----:B------:R-:W-:Y:S01]  /*0d60*/  IMAD.IADD R0, R12, 0x1, -R0 ;  /* 0x000000010c007824 */ /* 0x000fe200078e0a00 */
[----:B0-----:R-:W-:Y:S02]  /*0d70*/  SHF.R.S32.HI R3, RZ, 0x1f, R2 ;  /* 0x0000001fff037819 */ /* 0x001fe40000011402 */
[----:B------:R-:W-:Y:S01]  /*0d80*/  LOP3.LUT R2, R4, 0xfffffff8, RZ, 0xc0, !PT ;  /* 0xfffffff804027812 */ /* 0x000fe200078ec0ff */
[----:B------:R-:W-:Y:S01]  /*0d90*/  VIADD R15, R228, 0x40 ;  /* 0x00000040e40f7836 */ /* 0x000fe20000000000 */
[----:B------:R-:W-:-:S03]  /*0da0*/  LEA.HI R3, R3, R228, RZ, 0x3 ;  /* 0x000000e403037211 */ /* 0x000fc600078f18ff */
[----:B------:R-:W-:Y:S01]  /*0db0*/  IMAD.IADD R12, R12, 0x1, -R2 ;  /* 0x000000010c0c7824 */ /* 0x000fe200078e0a02 */
[----:B------:R-:W-:Y:S01]  /*0dc0*/  LEA.HI R2, R0, R0, RZ, 0x1 ;  /* 0x0000000000027211 */ /* 0x000fe200078f08ff */
[----:B------:R-:W-:Y:S01]  /*0dd0*/  VIADD R14, R228, 0x80 ;  /* 0x00000080e40e7836 */ /* 0x000fe20000000000 */
[----:B------:R-:W-:Y:S02]  /*0de0*/  LOP3.LUT R3, R3, 0xfffffff8, RZ, 0xc0, !PT ;  /* 0xfffffff803037812 */ /* 0x000fe400078ec0ff */
[----:B------:R-:W-:Y:S02]  /*0df0*/  LOP3.LUT R5, R2, 0x1ffffffe, RZ, 0xc0, !PT ;  /* 0x1ffffffe02057812 */ /* 0x000fe400078ec0ff */
[----:B------:R-:W-:Y:S02]  /*0e00*/  SHF.R.S32.HI R2, RZ, 0x1f, R228 ;  /* 0x0000001fff027819 */ /* 0x000fe400000114e4 */
[----:B------:R-:W-:Y:S01]  /*0e10*/  SHF.R.S32.HI R2, RZ, 0x1f, R15 ;  /* 0x0000001fff027819 */ /* 0x000fe2000001140f */
[----:B------:R-:W-:Y:S01]  /*0e20*/  IMAD.SHL.U32 R12, R12, 0x8, RZ ;  /* 0x000000080c0c7824 */ /* 0x000fe200078e00ff */
[----:B------:R-:W-:Y:S01]  /*0e30*/  SHF.R.S32.HI R4, RZ, 0x3, R4 ;  /* 0x00000003ff047819 */ /* 0x000fe20000011404 */
[C---:B------:R-:W-:Y:S01]  /*0e40*/  IMAD.SHL.U32 R18, R0.reuse, 0x10, RZ ;  /* 0x0000001000127824 */ /* 0x040fe200078e00ff */
[C---:B------:R-:W-:Y:S01]  /*0e50*/  IADD3 R5, R0.reuse, -R5, RZ ;  /* 0x8000000500057210 */ /* 0x040fe20007ffe0ff */
[----:B------:R-:W-:Y:S01]  /*0e60*/  IMAD.SHL.U32 R22, R0, 0x8, RZ ;  /* 0x0000000800167824 */ /* 0x000fe200078e00ff */
[----:B------:R-:W-:Y:S01]  /*0e70*/  LEA.HI R2, R2, R15, RZ, 0x3 ;  /* 0x0000000f02027211 */ /* 0x000fe200078f18ff */
[----:B------:R-:W-:-:S02]  /*0e80*/  IMAD.SHL.U32 R0, R15, 0x80, RZ ;  /* 0x000000800f007824 */ /* 0x000fc400078e00ff */
[----:B------:R-:W-:Y:S01]  /*0e90*/  IMAD.SHL.U32 R4, R14, 0x80, RZ ;  /* 0x000000800e047824 */ /* 0x000fe200078e00ff */
[----:B------:R-:W-:Y:S01]  /*0ea0*/  SHF.R.S32.HI R6, RZ, 0x1f, R14 ;  /* 0x0000001fff067819 */ /* 0x000fe2000001140e */
[----:B------:R-:W-:Y:S01]  /*0eb0*/  IMAD.IADD R229, R228, 0x1, -R3 ;  /* 0x00000001e4e57824 */ /* 0x000fe200078e0a03 */
[----:B------:R-:W-:Y:S01]  /*0ec0*/  STL [R1+0xa0], R10 ;  /* 0x0000a00a01007387 */ /* 0x000fe20000100800 */
[----:B------:R-:W-:Y:S01]  /*0ed0*/  LOP3.LUT R0, R0, 0x380, RZ, 0xc0, !PT ;  /* 0x0000038000007812 */ /* 0x000fe200078ec0ff */
[----:B------:R-:W-:Y:S01]  /*0ee0*/  IMAD.SHL.U32 R2, R2, 0x80, RZ ;  /* 0x0000008002027824 */ /* 0x000fe200078e00ff */
[----:B------:R-:W-:Y:S01]  /*0ef0*/  LOP3.LUT R4, R4, 0x380, RZ, 0xc0, !PT ;  /* 0x0000038004047812 */ /* 0x000fe200078ec0ff */
[----:B------:R-:W-:Y:S01]  /*0f00*/  STL [R1+0x88], RZ ;  /* 0x000088ff01007387 */ /* 0x000fe20000100800 */
[----:B------:R-:W-:Y:S02]  /*0f10*/  LEA.HI R6, R6, R14, RZ, 0x3 ;  /* 0x0000000e06067211 */ /* 0x000fe400078f18ff */
[----:B------:R-:W-:Y:S01]  /*0f20*/  IADD3 R4, R12, 0x40, RZ ;  /* 0x000000400c047810 */ /* 0x000fe20007ffe0ff */
[----:B------:R-:W-:Y:S01]  /*0f30*/  STL [R1+0x58], R12 ;  /* 0x0000580c01007387 */ /* 0x000fe20000100800 */
[----:B------:R-:W-:Y:S01]  /*0f40*/  LOP3.LUT R8, R8, 0x7ffffffc, RZ, 0xc0, !PT ;  /* 0x7ffffffc08087812 */ /* 0x000fe200078ec0ff */
[----:B------:R-:W-:Y:S01]  /*0f50*/  IMAD.SHL.U32 R6, R6, 0x80, RZ ;  /* 0x0000008006067824 */ /* 0x000fe200078e00ff */
[----:B------:R-:W-:-:S03]  /*0f60*/  LOP3.LUT R2, R2, 0xfffffc00, RZ, 0xc0, !PT ;  /* 0xfffffc0002027812 */ /* 0x000fc600078ec0ff */
[----:B------:R-:W-:Y:S01]  /*0f70*/  IMAD.IADD R8, R11, 0x1, -R8 ;  /* 0x000000010b087824 */ /* 0x000fe200078e0a08 */
[----:B------:R-:W-:Y:S01]  /*0f80*/  LOP3.LUT R6, R6, 0xfffffc00, RZ, 0xc0, !PT ;  /* 0xfffffc0006067812 */ /* 0x000fe200078ec0ff */
[----:B------:R-:W-:Y:S01]  /*0f90*/  IMAD.MOV.U32 R17, RZ, RZ, RZ ;  /* 0x000000ffff117224 */ /* 0x000fe200078e00ff */
[----:B------:R-:W-:Y:S01]  /*0fa0*/  MOV R237, RZ ;  /* 0x000000ff00ed7202 */ /* 0x000fe20000000f00 */
[----:B------:R-:W-:Y:S01]  /*0fb0*/  IMAD.MOV.U32 R231, RZ, RZ, RZ ;  /* 0x000000ffffe77224 */ /* 0x000fe200078e00ff */
[----:B------:R-:W-:Y:S01]  /*0fc0*/  SHF.R.S32.HI R19, RZ, 0x1f, R18 ;  /* 0x0000001fff137819 */ /* 0x000fe20000011412 */
[----:B------:R-:W-:Y:S01]  /*0fd0*/  IMAD.MOV.U32 R234, RZ, RZ, RZ ;  /* 0x000000ffffea7224 */ /* 0x000fe200078e00ff */
[----:B------:R-:W-:Y:S01]  /*0fe0*/  SHF.R.S32.HI R23, RZ, 0x1f, R22 ;  /* 0x0000001fff177819 */ /* 0x000fe20000011416 */
[----:B------:R-:W-:Y:S01]  /*0ff0*/  VIADD R230, R22, 0x20 ;  /* 0x0000002016e67836 */ /* 0x000fe20000000000 */
[----:B--2---:R-:W-:Y:S01]  /*1000*/  LOP3.LUT R232, R13, 0x1, RZ, 0xfc, !PT ;  /* 0x000000010de87812 */ /* 0x004fe200078efcff */
[----:B------:R-:W-:-:S04]  /*1010*/  VIADD R13, R228, 0xc0 ;  /* 0x000000c0e40d7836 */ /* 0x000fc80000000000 */
[----:B------:R-:W-:Y:S01]  /*1020*/  IMAD.SHL.U32 R7, R13, 0x80, RZ ;  /* 0x000000800d077824 */ /* 0x000fe200078e00ff */
[----:B------:R-:W-:-:S04]  /*1030*/  SHF.R.S32.HI R9, RZ, 0x1f, R13 ;  /* 0x0000001fff097819 */ /* 0x000fc8000001140d */
[----:B------:R-:W-:Y:S02]  /*1040*/  LOP3.LUT R3, R7, 0x380, RZ, 0xc0, !PT ;  /* 0x0000038007037812 */ /* 0x000fe400078ec0ff */
[----:B------:R-:W-:Y:S02]  /*1050*/  SHF.R.S32.HI R3, RZ, 0x1f, R12 ;  /* 0x0000001fff037819 */ /* 0x000fe4000001140c */
[----:B------:R-:W-:-:S03]  /*1060*/  LEA.HI R9, R9, R13, RZ, 0x3 ;  /* 0x0000000d09097211 */ /* 0x000fc600078f18ff */
[----:B------:R0:W-:Y:S02]  /*1070*/  STL [R1+0xb0], R3 ;  /* 0x0000b00301007387 */ /* 0x0001e40000100800 */
[----:B------:R-:W-:Y:S02]  /*1080*/  IMAD.SHL.U32 R9, R9, 0x80, RZ ;  /* 0x0000008009097824 */ /* 0x000fe400078e00ff */
[----:B------:R1:W-:Y:S01]  /*1090*/  STL [R1+0x78], R4 ;  /* 0x0000780401007387 */ /* 0x0003e20000100800 */
[----:B0-----:R-:W-:Y:S02]  /*10a0*/  SHF.R.U32.HI R3, RZ, 0x3, R0 ;  /* 0x00000003ff037819 */ /* 0x001fe40000011600 */
[----:B------:R-:W-:Y:S02]  /*10b0*/  LOP3.LUT R0, R0, 0x70, R18, 0xf8, !PT ;  /* 0x0000007000007812 */ /* 0x000fe400078ef812 */
[----:B-1----:R-:W-:Y:S02]  /*10c0*/  SHF.R.S32.HI R4, RZ, 0x1f, R4 ;  /* 0x0000001fff047819 */ /* 0x002fe40000011404 */
[----:B------:R-:W-:Y:S01]  /*10d0*/  LOP3.LUT R3, R2, R0, R3, 0xf6, !PT ;  /* 0x0000000002037212 */ /* 0x000fe200078ef603 */
[----:B------:R0:W-:Y:S04]  /*10e0*/  STL [R1+0x68], R2 ;  /* 0x0000680201007387 */ /* 0x0001e80000100800 */
[----:B------:R1:W-:Y:S01]  /*10f0*/  STL [R1+0xac], R4 ;  /* 0x0000ac0401007387 */ /* 0x0003e20000100800 */
[----:B------:R-:W-:-:S02]  /*1100*/  IMAD.IADD R0, R16, 0x1, R3 ;  /* 0x0000000110007824 */ /* 0x000fc400078e0203 */
[----:B0-----:R-:W-:Y:S01]  /*1110*/  IMAD.SHL.U32 R2, R8, 0x2, RZ ;  /* 0x0000000208027824 */ /* 0x001fe200078e00ff */
[----:B------:R-:W-:Y:S01]  /*1120*/  STL [R1+0x70], R6 ;  /* 0x0000700601007387 */ /* 0x000fe20000100800 */
[----:B-1----:R-:W-:-:S03]  /*1130*/  LOP3.LUT R4, R9, 0xfffffc00, RZ, 0xc0, !PT ;  /* 0xfffffc0009047812 */ /* 0x002fc600078ec0ff */
[----:B------:R0:W-:Y:S04]  /*1140*/  STL [R1+0x64], R2 ;  /* 0x0000640201007387 */ /* 0x0001e80000100800 */
[----:B------:R-:W-:Y:S04]  /*1150*/  STL [R1+0x6c], R4 ;  /* 0x00006c0401007387 */ /* 0x000fe80000100800 */
[----:B------:R1:W-:Y:S01]  /*1160*/  STL [R1+0x9c], R0 ;  /* 0x00009c0001007387 */ /* 0x0003e20000100800 */
[----:B0-----:R-:W-:Y:S01]  /*1170*/  VIADD R2, R2, 0x78 ;  /* 0x0000007802027836 */ /* 0x001fe20000000000 */
[----:B-1----:R-:W-:-:S05]  /*1180*/  LEA R0, R5, R10, 0x3 ;  /* 0x0000000a05007211 */ /* 0x002fca00078e18ff */
[----:B------:R0:W-:Y:S04]  /*1190*/  STL [R1+0xa4], R0 ;  /* 0x0000a40001007387 */ /* 0x0001e80000100800 */
[----:B------:R0:W-:Y:S02]  /*11a0*/  STL [R1+0x98], R2 ;  /* 0x0000980201007387 */ /* 0x0001e40000100800 */
.L_x_516:
[----:B0-2-4-:R-:W0:Y:S02]  /*11b0*/  LDC.64 R2, c[0x0][0xc88] ;  /* 0x00032200ff027b82 */ /* 0x015e240000000a00 */
[----:B0-----:R-:W-:-:S05]  /*11c0*/  IMAD.WIDE R2, R123, 0x4, R2 ;  /* 0x000000047b027825 */ /* 0x001fca00078e0202 */
[----:B-----5:R-:W2:Y:S01]  /*11d0*/  LDG.E R29, desc[UR60][R2.64] ;  /* 0x0000003c021d7981 */ /* 0x020ea2000c1e1900 */
[----:B------:R-:W-:Y:S05]  /*11e0*/  YIELD ;  /* 0x0000000000007946 */ /* 0x000fea0003800000 */
[----:B------:R-:W-:Y:S01]  /*11f0*/  ULDC.64 UR4, c[0x0][0xa28] ;  /* 0x00028a0000047ab9 */ /* 0x000fe20000000a00 */
[----:B------:R-:W-:Y:S01]  /*1200*/  ULDC.64 UR8, c[0x0][0xa18] ;  /* 0x0002860000087ab9 */ /* 0x000fe20000000a00 */
[----:B------:R-:W-:Y:S01]  /*1210*/  ISETP.NE.U32.AND P1, PT, RZ, UR4, PT ;  /* 0x00000004ff007c0c */ /* 0x000fe2000bf25070 */
[----:B------:R-:W-:Y:S01]  /*1220*/  ULDC.64 UR6, c[0x0][0xa08] ;  /* 0x0002820000067ab9 */ /* 0x000fe20000000a00 */
[----:B------:R-:W-:Y:S01]  /*1230*/  IMAD.MOV.U32 R11, RZ, RZ, RZ ;  /* 0x000000ffff0b7224 */ /* 0x000fe200078e00ff */
[----:B------:R-:W-:Y:S01]  /*1240*/  ISETP.NE.U32.AND P0, PT, RZ, UR6, PT ;  /* 0x00000006ff007c0c */ /* 0x000fe2000bf05070 */
[----:B------:R-:W-:Y:S01]  /*1250*/  IMAD.MOV.U32 R27, RZ, RZ, RZ ;  /* 0x000000ffff1b7224 */ /* 0x000fe200078e00ff */
[----:B------:R-:W-:-:S02]  /*1260*/  ISETP.NE.AND.EX P1, PT, RZ, UR5, PT, P1 ;  /* 0x00000005ff007c0c */ /* 0x000fc4000bf25310 */
[----:B------:R-:W-:Y:S02]  /*1270*/  ISETP.NE.AND.EX P0, PT, RZ, UR7, PT, P0 ;  /* 0x00000007ff007c0c */ /* 0x000fe4000bf05300 */
[----:B--2---:R-:W-:Y:S01]  /*1280*/  SHF.R.S32.HI R0, RZ, 0x1f, R29 ;  /* 0x0000001fff007819 */ /* 0x004fe2000001141d */
[----:B------:R-:W-:-:S08]  /*1290*/  IMAD.SHL.U32 R31, R29, 0x4, RZ ;  /* 0x000000041d1f7824 */ /* 0x000fd000078e00ff */
[C---:B-1----:R-:W-:Y:S01]  /*12a0*/  @P1 LEA R4, P2, R29.reuse, UR4, 0x2 ;  /* 0x000000041d041c11 */ /* 0x042fe2000f8410ff */
[----:B------:R0:W-:Y:S01]  /*12b0*/  STL [R1+0x74], R29 ;  /* 0x0000741d01007387 */ /* 0x0001e20000100800 */
[C-C-:B------:R-:W-:Y:S02]  /*12c0*/  SHF.L.U64.HI R30, R29.reuse, 0x2, R0.reuse ;  /* 0x000000021d1e7819 */ /* 0x140fe40000010200 */
[----:B------:R-:W-:Y:S01]  /*12d0*/  @P1 LEA.HI.X R5, R29, UR5, R0, 0x2, P2 ;  /* 0x000000051d051c11 */ /* 0x000fe200090f1400 */
[----:B------:R-:W-:Y:S01]  /*12e0*/  ULDC UR4, c[0x0][0x288] ;  /* 0x0000a20000047ab9 */ /* 0x000fe20000000800 */
[----:B------:R-:W-:Y:S01]  /*12f0*/  ISETP.NE.U32.AND P2, PT, RZ, UR8, PT ;  /* 0x00000008ff007c0c */ /* 0x000fe2000bf45070 */
[----:B------:R0:W-:Y:S01]  /*1300*/  STL [R1+0x8c], R0 ;  /* 0x00008c0001007387 */ /* 0x0001e20000100800 */
[C---:B------:R-:W-:Y:S02]  /*1310*/  IADD3 R8, P3, R31.reuse, UR6, RZ ;  /* 0x000000061f087c10 */ /* 0x040fe4000ff7e0ff */
[----:B------:R-:W-:Y:S01]  /*1320*/  ISETP.NE.AND.EX P2, PT, RZ, UR9, PT, P2 ;  /* 0x00000009ff007c0c */ /* 0x000fe2000bf45320 */
[----:B------:R0:W5:Y:S01]  /*1330*/  @P1 LDG.E R11, desc[UR60][R4.64] ;  /* 0x0000003c040b1981 */ /* 0x000162000c1e1900 */
[----:B------:R-:W-:Y:S01]  /*1340*/  IMAD.U32 R136, RZ, RZ, UR4 ;  /* 0x00000004ff887e24 */ /* 0x000fe2000f8e00ff */
[C---:B------:R-:W-:Y:S01]  /*1350*/  IADD3.X R9, R30.reuse, UR7, RZ, P3, !PT ;  /* 0x000000071e097c10 */ /* 0x040fe20009ffe4ff */
[----:B------:R-:W-:Y:S01]  /*1360*/  ULDC.64 UR4, c[0x0][0x418] ;  /* 0x0001060000047ab9 */ /* 0x000fe20000000a00 */
[----:B------:R0:W-:Y:S04]  /*1370*/  STL [R1+0x80], R31 ;  /* 0x0000801f01007387 */ /* 0x0001e80000100800 */
[----:B------:R0:W5:Y:S04]  /*1380*/  @P0 LDG.E R27, desc[UR60][R8.64] ;  /* 0x0000003c081b0981 */ /* 0x000168000c1e1900 */
[----:B------:R-:W-:Y:S01]  /*1390*/  @P2 IADD3 R6, P1, R31, UR8, RZ ;  /* 0x000000081f062c10 */ /* 0x000fe2000ff3e0ff */
[----:B------:R-:W-:Y:S01]  /*13a0*/  UISETP.NE.U32.AND UP0, UPT, UR4, URZ, UPT ;  /* 0x0000003f0400728c */ /* 0x000fe2000bf05070 */
[----:B------:R0:W-:Y:S02]  /*13b0*/  STL [R1+0x84], R30 ;  /* 0x0000841e01007387 */ /* 0x0001e40000100800 */
[----:B------:R-:W-:Y:S01]  /*13c0*/  @P2 IADD3.X R7, R30, UR9, RZ, P1, !PT ;  /* 0x000000091e072c10 */ /* 0x000fe20008ffe4ff */
[----:B------:R-:W-:-:S04]  /*13d0*/  ULDC UR4, c[0x0][0x424] ;  /* 0x0001090000047ab9 */ /* 0x000fc80000000800 */
[----:B------:R0:W5:Y:S01]  /*13e0*/  @P2 LDG.E R136, desc[UR60][R6.64] ;  /* 0x0000003c06882981 */ /* 0x000162000c1e1900 */
[----:B------:R-:W-:-:S03]  /*13f0*/  UISETP.NE.AND.EX UP0, UPT, UR5, URZ, UPT, UP0 ;  /* 0x0000003f0500728c */ /* 0x000fc6000bf05300 */
[----:B------:R-:W-:Y:S01]  /*1400*/  ULDC UR5, c[0x0][0x2f0] ;  /* 0x0000bc0000057ab9 */ /* 0x000fe20000000800 */
[----:B------:R-:W-:-:S04]  /*1410*/  USEL UR4, UR4, 0x1, UP0 ;  /* 0x0000000104047887 */ /* 0x000fc80008000000 */
[----:B------:R-:W-:-:S03]  /*1420*/  UIMAD UR4, UR4, UR5, URZ ;  /* 0x00000005040472a4 */ /* 0x000fc6000f8e023f */
[----:B------:R-:W-:Y:S02]  /*1430*/  ULDC UR5, c[0x0][0x348] ;  /* 0x0000d20000057ab9 */ /* 0x000fe40000000800 */
[----:B------:R-:W-:Y:S02]  /*1440*/  IMAD.U32 R2, RZ, RZ, UR5 ;  /* 0x00000005ff027e24 */ /* 0x000fe4000f8e00ff */
[----:B------:R-:W-:Y:S01]  /*1450*/  IMAD.U32 R26, RZ, RZ, UR4 ;  /* 0x00000004ff1a7e24 */ /* 0x000fe2000f8e00ff */
[----:B0--3--:R-:W-:Y:S06]  /*1460*/  @P2 BRA `(.L_x_333) ;  /* 0x0000000000242947 */ /* 0x009fec0003800000 */
[----:B------:R-:W-:Y:S02]  /*1470*/  ULDC.64 UR4, c[0x0][0xa00] ;  /* 0x0002800000047ab9 */ /* 0x000fe40000000a00 */
[----:B------:R-:W-:-:S04]  /*1480*/  ISETP.NE.U32.AND P1, PT, RZ, UR4, PT ;  /* 0x00000004ff007c0c */ /* 0x000fc8000bf25070 */
[----:B------:R-:W-:-:S13]  /*1490*/  ISETP.NE.AND.EX P1, PT, RZ, UR5, PT, P1 ;  /* 0x00000005ff007c0c */ /* 0x000fda000bf25310 */
[----:B------:R-:W-:Y:S05]  /*14a0*/  @!P1 BRA `(.L_x_333) ;  /* 0x0000000000149947 */ /* 0x000fea0003800000 */
[----:B------:R-:W0:Y:S02]  /*14b0*/  LDC.64 R4, c[0x0][0xa00] ;  /* 0x00028000ff047b82 */ /* 0x000e240000000a00 */
[----:B0-----:R-:W-:-:S05]  /*14c0*/  IMAD.WIDE R4, R29, 0x4, R4 ;  /* 0x000000041d047825 */ /* 0x001fca00078e0204 */
[----:B-----5:R-:W2:Y:S04]  /*14d0*/  LDG.E R136, desc[UR60][R4.64] ;  /* 0x0000003c04887981 */ /* 0x020ea8000c1e1900 */
[----:B------:R-:W2:Y:S02]  /*14e0*/  LDG.E R3, desc[UR60][R4.64+0x4] ;  /* 0x0000043c04037981 */ /* 0x000ea4000c1e1900 */
[----:B--2---:R-:W-:-:S07]  /*14f0*/  IMAD.IADD R136, R3, 0x1, -R136 ;  /* 0x0000000103887824 */ /* 0x004fce00078e0a88 */
.L_x_333:
[C---:B------:R-:W-:Y:S01]  /*1500*/  LOP3.LUT R28, R122.reuse, 0xffff, RZ, 0xc0, !PT ;  /* 0x0000ffff7a1c7812 */ /* 0x040fe200078ec0ff */
[----:B------:R-:W-:Y:S01]  /*1510*/  ULDC.64 UR4, c[0x0][0xa20] ;  /* 0x0002880000047ab9 */ /* 0x000fe20000000a00 */
[----:B------:R0:W-:Y:S01]  /*1520*/  STL [R1+0x90], R121 ;  /* 0x0000907901007387 */ /* 0x0001e20000100800 */
[----:B------:R-:W-:Y:S02]  /*1530*/  ISETP.NE.U32.AND P1, PT, RZ, UR4, PT ;  /* 0x00000004ff007c0c */ /* 0x000fe4000bf25070 */
[C---:B------:R-:W-:Y:S01]  /*1540*/  LOP3.LUT R3, R122.reuse, 0xff000000, RZ, 0xc0, !PT ;  /* 0xff0000007a037812 */ /* 0x040fe200078ec0ff */
[----:B------:R0:W-:Y:S01]  /*1550*/  STL [R1+0x60], R28 ;  /* 0x0000601c01007387 */ /* 0x0001e20000100800 */
[----:B------:R-:W-:Y:S02]  /*1560*/  ISETP.NE.AND.EX P1, PT, RZ, UR5, PT, P1 ;  /* 0x00000005ff007c0c */ /* 0x000fe4000bf25310 */
[----:B------:R-:W-:Y:S02]  /*1570*/  LOP3.LUT R0, R122, 0xff0000, RZ, 0xc0, !PT ;  /* 0x00ff00007a007812 */ /* 0x000fe400078ec0ff */
[----:B------:R-:W-:-:S04]  /*1580*/  SHF.R.U32.HI R3, RZ, 0x8, R3 ;  /* 0x00000008ff037819 */ /* 0x000fc80000011603 */
[----:B------:R-:W-:-:S05]  /*1590*/  LEA.HI R10, R0, R3, RZ, 0x10 ;  /* 0x00000003000a7211 */ /* 0x000fca00078f80ff */
[----:B0-----:R-:W-:Y:S05]  /*15a0*/  @!P1 BRA `(.L_x_334) ;  /* 0x0000000000109947 */ /* 0x001fea0003800000 */
[----:B------:R-:W-:-:S04]  /*15b0*/  IADD3 R4, P0, R31, UR4, RZ ;  /* 0x000000041f047c10 */ /* 0x000fc8000ff1e0ff */
[----:B------:R-:W-:-:S05]  /*15c0*/  IADD3.X R5, R30, UR5, RZ, P0, !PT ;  /* 0x000000051e057c10 */ /* 0x000fca00087fe4ff */
[----:B------:R0:W5:Y:S01]  /*15d0*/  LDG.E R26, desc[UR60][R4.64] ;  /* 0x0000003c041a7981 */ /* 0x000162000c1e1900 */
[----:B------:R-:W-:Y:S05]  /*15e0*/  BRA `(.L_x_335) ;  /* 0x0000000000107947 */ /* 0x000fea0003800000 */
.L_x_334:
[----:B------:R-:W-:Y:S05]  /*15f0*/  @!P0 BRA `(.L_x_335) ;  /* 0x00000000000c8947 */ /* 0x000fea0003800000 */
[----:B------:R-:W2:Y:S04]  /*1600*/  LDG.E R3, desc[UR60][R8.64] ;  /* 0x0000003c08037981 */ /* 0x000ea8000c1e1900 */
[----:B------:R-:W2:Y:S02]  /*1610*/  LDG.E R26, desc[UR60][R8.64+0x4] ;  /* 0x0000043c081a7981 */ /* 0x000ea4000c1e1900 */
[----:B--2---:R-:W-:-:S07]  /*1620*/  IADD3 R26, -R3, R26, RZ ;  /* 0x0000001a031a7210 */ /* 0x004fce0007ffe1ff */
.L_x_335:
[----:B------:R-:W-:Y:S02]  /*1630*/  ULDC.64 UR4, c[0x0][0xa10] ;  /* 0x0002840000047ab9 */ /* 0x000fe40000000a00 */
[----:B------:R-:W-:-:S04]  /*1640*/  ISETP.NE.U32.AND P0, PT, RZ, UR4, PT ;  /* 0x00000004ff007c0c */ /* 0x000fc8000bf05070 */
[----:B------:R-:W-:Y:S01]  /*1650*/  ISETP.NE.AND.EX P0, PT, RZ, UR5, PT, P0 ;  /* 0x00000005ff007c0c */ /* 0x000fe2000bf05300 */
[----:B------:R-:W-:-:S12]  /*1660*/  ULDC.64 UR4, c[0x0][0xa30] ;  /* 0x00028c0000047ab9 */ /* 0x000fd80000000a00 */
[----:B0-----:R-:W0:Y:S01]  /*1670*/  @P0 LDC.64 R4, c[0x0][0xa10] ;  /* 0x00028400ff040b82 */ /* 0x001e220000000a00 */
[----:B------:R-:W-:-:S04]  /*1680*/  ISETP.NE.U32.AND P1, PT, RZ, UR4, PT ;  /* 0x00000004ff007c0c */ /* 0x000fc8000bf25070 */
[----:B------:R-:W-:Y:S01]  /*1690*/  ISETP.NE.AND.EX P1, PT, RZ, UR5, PT, P1 ;  /* 0x00000005ff007c0c */ /* 0x000fe2000bf25310 */
[----:B0-----:R-:W-:-:S05]  /*16a0*/  @P0 IMAD.WIDE R4, R29, 0x4, R4 ;  /* 0x000000041d040825 */ /* 0x001fca00078e0204 */
[----:B------:R-:W2:Y:S04]  /*16b0*/  @P0 LDG.E R0, desc[UR60][R4.64] ;  /* 0x0000003c04000981 */ /* 0x000ea8000c1e1900 */
[----:B------:R0:W2:Y:S03]  /*16c0*/  @P0 LDG.E R3, desc[UR60][R4.64+0x4] ;  /* 0x0000043c04030981 */ /* 0x0000a6000c1e1900 */
[----:B------:R-:W-:Y:S01]  /*16d0*/  @P1 IADD3 R6, P2, R31, UR4, RZ ;  /* 0x000000041f061c10 */ /* 0x000fe2000ff5e0ff */
[----:B-----5:R-:W-:-:S03]  /*16e0*/  IMAD.MOV.U32 R122, RZ, RZ, R26 ;  /* 0x000000ffff7a7224 */ /* 0x020fc600078e001a */
[----:B------:R-:W-:-:S05]  /*16f0*/  @P1 IADD3.X R7, R30, UR5, RZ, P2, !PT ;  /* 0x000000051e071c10 */ /* 0x000fca00097fe4ff */
[----:B------:R1:W5:Y:S01]  /*1700*/  @P1 LDG.E R122, desc[UR60][R6.64] ;  /* 0x0000003c067a1981 */ /* 0x000362000c1e1900 */
[----:B------:R-:W-:Y:S01]  /*1710*/  LOP3.LUT R12, R10, 0xff, RZ, 0xc0, !PT ;  /* 0x000000ff0a0c7812 */ /* 0x000fe200078ec0ff */
[----:B------:R-:W-:Y:S01]  /*1720*/  IMAD.IADD R11, R26, 0x1, -R11 ;  /* 0x000000011a0b7824 */ /* 0x000fe200078e0a0b */
[----:B------:R-:W-:Y:S01]  /*1730*/  SHF.R.U32.HI R8, RZ, 0x10, R10 ;  /* 0x00000010ff087819 */ /* 0x000fe2000001160a */
[----:B0-----:R-:W-:Y:S01]  /*1740*/  IMAD.MOV.U32 R4, RZ, RZ, RZ ;  /* 0x000000ffff047224 */ /* 0x001fe200078e00ff */
[----:B------:R-:W-:Y:S01]  /*1750*/  BSSY B0, `(.L_x_336) ;  /* 0x000002a000007945 */ /* 0x000fe20003800000 */
[----:B------:R1:W-:Y:S04]  /*1760*/  STL [R1+0x94], R12 ;  /* 0x0000940c01007387 */ /* 0x0003e80000100800 */
[----:B------:R1:W-:Y:S01]  /*1770*/  STL [R1+0x7c], R8 ;  /* 0x00007c0801007387 */ /* 0x0003e20000100800 */
[----:B--2---:R-:W-:-:S02]  /*1780*/  @P0 IMAD.IADD R2, R3, 0x1, -R0 ;  /* 0x0000000103020824 */ /* 0x004fc400078e0a00 */
[----:B------:R-:W-:Y:S02]  /*1790*/  IMAD.MOV.U32 R0, RZ, RZ, RZ ;  /* 0x000000ffff007224 */ /* 0x000fe400078e00ff */
[----:B------:R-:W-:-:S04]  /*17a0*/  IMAD.IADD R140, R11, 0x1, R2 ;  /* 0x000000010b8c7824 */ /* 0x000fc800078e0202 */
[C---:B------:R-:W-:Y:S01]  /*17b0*/  VIADD R5, R140.reuse, 0xdf ;  /* 0x000000df8c057836 */ /* 0x040fe20000000000 */
[----:B------:R-:W-:-:S03]  /*17c0*/  ISETP.GE.AND P3, PT, R140, 0x1, PT ;  /* 0x000000018c00780c */ /* 0x000fc60003f66270 */
[----:B------:R-:W-:Y:S01]  /*17d0*/  IMAD.HI R4, R5, -0x6db6db6d, R4 ;  /* 0x9249249305047827 */ /* 0x000fe200078e0204 */
[----:B------:R-:W-:-:S04]  /*17e0*/  P2R R141, PR, RZ, 0x8 ;  /* 0x00000008ff8d7803 */ /* 0x000fc80000000000 */
[----:B------:R-:W-:-:S04]  /*17f0*/  SHF.R.U32.HI R131, RZ, 0x1f, R4 ;  /* 0x0000001fff837819 */ /* 0x000fc80000011604 */
[----:B------:R-:W-:Y:S01]  /*1800*/  LEA.HI.SX32 R131, R4, R131, 0x19 ;  /* 0x0000008304837211 */ /* 0x000fe200078fcaff */
[----:B-1----:R-:W-:Y:S06]  /*1810*/  @!P3 BRA `(.L_x_337) ;  /* 0x000000000074b947 */ /* 0x002fec0003800000 */
[----:B------:R-:W-:Y:S01]  /*1820*/  ISETP.NE.AND P0, PT, R8, RZ, PT ;  /* 0x000000ff0800720c */ /* 0x000fe20003f05270 */
[----:B------:R-:W-:-:S03]  /*1830*/  ULDC UR4, c[0x0][0x9f0] ;  /* 0x00027c0000047ab9 */ /* 0x000fc60000000800 */
[----:B------:R-:W-:-:S04]  /*1840*/  SEL R9, R8, UR4, P0 ;  /* 0x0000000408097c07 */ /* 0x000fc80008000000 */
[-C--:B------:R-:W-:Y:S02]  /*1850*/  IABS R6, R9.reuse ;  /* 0x0000000900067213 */ /* 0x080fe40000000000 */
[----:B------:R-:W-:Y:S02]  /*1860*/  IADD3 R0, R131, -0x1, R9 ;  /* 0xffffffff83007810 */ /* 0x000fe40007ffe009 */
[----:B------:R-:W0:Y:S01]  /*1870*/  I2F.RP R3, R6 ;  /* 0x0000000600037306 */ /* 0x000e220000209400 */
[-C--:B------:R-:W-:Y:S02]  /*1880*/  IABS R10, R9.reuse ;  /* 0x00000009000a7213 */ /* 0x080fe40000000000 */
[----:B------:R-:W-:Y:S02]  /*1890*/  IABS R8, R0 ;  /* 0x0000000000087213 */ /* 0x000fe40000000000 */
[----:B------:R-:W-:-:S04]  /*18a0*/  LOP3.LUT R0, R0, R9, RZ, 0x3c, !PT ;  /* 0x0000000900007212 */ /* 0x000fc800078e3cff */
[----:B------:R-:W-:Y:S01]  /*18b0*/  ISETP.GE.AND P2, PT, R0, RZ, PT ;  /* 0x000000ff0000720c */ /* 0x000fe20003f46270 */
[----:B0-----:R-:W0:Y:S02]  /*18c0*/  MUFU.RCP R3, R3 ;  /* 0x0000000300037308 */ /* 0x001e240000001000 */
[----:B0-----:R-:W-:Y:S01]  /*18d0*/  IADD3 R4, R3, 0xffffffe, RZ ;  /* 0x0ffffffe03047810 */ /* 0x001fe20007ffe0ff */
[----:B------:R-:W-:-:S05]  /*18e0*/  IMAD.MOV R3, RZ, RZ, -R10 ;  /* 0x000000ffff037224 */ /* 0x000fca00078e0a0a */
[----:B------:R0:W1:Y:S02]  /*18f0*/  F2I.FTZ.U32.TRUNC.NTZ R5, R4 ;  /* 0x0000000400057305 */ /* 0x000064000021f000 */
[----:B0-----:R-:W-:Y:S02]  /*1900*/  IMAD.MOV.U32 R4, RZ, RZ, RZ ;  /* 0x000000ffff047224 */ /* 0x001fe400078e00ff */
[----:B-1----:R-:W-:-:S04]  /*1910*/  IMAD.MOV R7, RZ, RZ, -R5 ;  /* 0x000000ffff077224 */ /* 0x002fc800078e0a05 */
[----:B------:R-:W-:-:S04]  /*1920*/  IMAD R7, R7, R6, RZ ;  /* 0x0000000607077224 */ /* 0x000fc800078e02ff */
[----:B------:R-:W-:-:S06]  /*1930*/  IMAD.HI.U32 R5, R5, R7, R4 ;  /* 0x0000000705057227 */ /* 0x000fcc00078e0004 */
        /* <DEDUP_REMOVED lines=8> */
[----:B------:R-:W-:-:S05]  /*19c0*/  IMAD.MOV.U32 R0, RZ, RZ, R5 ;  /* 0x000000ffff007224 */ /* 0x000fca00078e0005 */
[----:B------:R-:W-:Y:S02]  /*19d0*/  @!P2 IADD3 R0, -R0, RZ, RZ ;  /* 0x000000ff0000a210 */ /* 0x000fe40007ffe1ff */
[----:B------:R-:W-:-:S07]  /*19e0*/  @!P1 LOP3.LUT R0, RZ, R9, RZ, 0x33, !PT ;  /* 0x00000009ff009212 */ /* 0x000fce00078e33ff */
.L_x_337:
[----:B------:R-:W-:Y:S05]  /*19f0*/  BSYNC B0 ;  /* 0x0000000000007941 */ /* 0x000fea0003800000 */
.L_x_336:
[----:B------:R-:W-:-:S05]  /*1a00*/  IMAD R3, R12, R0, RZ ;  /* 0x000000000c037224 */ /* 0x000fca00078e02ff */
[C---:B------:R-:W-:Y:S01]  /*1a10*/  VIADDMNMX R0, R3.reuse, R0, R131, PT ;  /* 0x0000000003007246 */ /* 0x040fe20003800183 */
[----:B------:R-:W-:-:S04]  /*1a20*/  IMAD R3, R3, 0xe0, -R11 ;  /* 0x000000e003037824 */ /* 0x000fc800078e0a0b */
[----:B------:R-:W-:Y:S01]  /*1a30*/  IMAD R5, R0, 0xe0, -R11 ;  /* 0x000000e000057824 */ /* 0x000fe200078e0a0b */
[----:B------:R-:W-:-:S04]  /*1a40*/  VIMNMX R3, RZ, R3, !PT ;  /* 0x00000003ff037248 */ /* 0x000fc80007fe0100 */
[----:B------:R-:W-:Y:S02]  /*1a50*/  VIMNMX R4, R5, R2, PT ;  /* 0x0000000205047248 */ /* 0x000fe40003fe0100 */
[----:B------:R-:W-:Y:S02]  /*1a60*/  SHF.R.U32.HI R24, RZ, 0x5, R3 ;  /* 0x00000005ff187819 */ /* 0x000fe40000011603 */
[----:B------:R-:W-:-:S03]  /*1a70*/  ISETP.GT.AND P0, PT, R4, R3, PT ;  /* 0x000000030400720c */ /* 0x000fc60003f04270 */
[----:B------:R-:W-:-:S04]  /*1a80*/  IMAD.WIDE.U32 R24, R24, 0x24924925, RZ ;  /* 0x2492492518187825 */ /* 0x000fc800078e00ff */
[----:B------:R-:W-:-:S04]  /*1a90*/  IMAD.MOV.U32 R24, RZ, RZ, R25 ;  /* 0x000000ffff187224 */ /* 0x000fc800078e0019 */
[----:B------:R-:W-:Y:S02]  /*1aa0*/  IMAD.MOV.U32 R25, RZ, RZ, R24 ;  /* 0x000000ffff197224 */ /* 0x000fe400078e0018 */
[----:B------:R-:W-:Y:S02]  /*1ab0*/  @P0 VIADD R5, R4, 0xdf ;  /* 0x000000df04050836 */ /* 0x000fe40000000000 */
[----:B------:R-:W-:-:S04]  /*1ac0*/  @P0 IMAD.MOV.U32 R4, RZ, RZ, RZ ;  /* 0x000000ffff040224 */ /* 0x000fc800078e00ff */
[----:B------:R-:W-:-:S05]  /*1ad0*/  @P0 IMAD.HI R4, R5, -0x6db6db6d, R4 ;  /* 0x9249249305040827 */ /* 0x000fca00078e0204 */
[----:B------:R-:W-:-:S04]  /*1ae0*/  @P0 SHF.R.U32.HI R3, RZ, 0x1f, R4 ;  /* 0x0000001fff030819 */ /* 0x000fc80000011604 */
[----:B------:R-:W-:Y:S02]  /*1af0*/  @P0 LEA.HI.SX32 R25, R4, R3, 0x19 ;  /* 0x0000000304190211 */ /* 0x000fe400078fcaff */
[----:B------:R-:W-:Y:S02]  /*1b00*/  PLOP3.LUT P0, PT, PT, PT, PT, 0x80, 0x0 ;  /* 0x000000000000781c */ /* 0x000fe40003f0f070 */
[----:B------:R-:W-:-:S13]  /*1b10*/  ISETP.GT.AND P1, PT, R25, R24, PT ;  /* 0x000000181900720c */ /* 0x000fda0003f24270 */
[----:B------:R-:W-:Y:S05]  /*1b20*/  @!P1 BRA `(.L_x_338) ;  /* 0x000000a800a89947 */ /* 0x000fea0003800000 */
[----:B------:R-:W-:Y:S01]  /*1b30*/  VIADD R0, R16, 0x20400 ;  /* 0x0002040010007836 */ /* 0x000fe20000000000 */
[----:B------:R-:W-:Y:S04]  /*1b40*/  BSSY B6, `(.L_x_339) ;  /* 0x0000013000067945 */ /* 0x000fe80003800000 */
[----:B------:R-:W-:-:S13]  /*1b50*/  LOP3.LUT P0, RZ, R0, 0x3ff, RZ, 0xc0, !PT ;  /* 0x000003ff00ff7812 */ /* 0x000fda000780c0ff */
[----:B------:R-:W-:Y:S05]  /*1b60*/  @!P0 BRA `(.L_x_340) ;  /* 0x0000000000408947 */ /* 0x000fea0003800000 */
[----:B------:R-:W-:Y:S01]  /*1b70*/  MOV R0, 0x0 ;  /* 0x0000000000007802 */ /* 0x000fe20000000f00 */
[----:B------:R-:W-:Y:S01]  /*1b80*/  ULDC.64 UR4, c[0x4][0x98] ;  /* 0x0100260000047ab9 */ /* 0x000fe20000000a00 */
[----:B------:R-:W-:Y:S01]  /*1b90*/  ULDC.64 UR6, c[0x4][0x20] ;  /* 0x0100080000067ab9 */ /* 0x000fe20000000a00 */
[----:B------:R-:W-:Y:S01]  /*1ba0*/  IMAD.U32 R4, RZ, RZ, UR4 ;  /* 0x00000004ff047e24 */ /* 0x000fe2000f8e00ff */
[----:B------:R0:W1:Y:S01]  /*1bb0*/  LDC.64 R14, c[0x4][R0] ;  /* 0x01000000000e7b82 */ /* 0x0000620000000a00 */
[----:B------:R-:W-:Y:S01]  /*1bc0*/  IMAD.U32 R5, RZ, RZ, UR5 ;  /* 0x00000005ff057e24 */ /* 0x000fe2000f8e00ff */
[----:B------:R-:W-:Y:S01]  /*1bd0*/  ULDC.64 UR4, c[0x4][0xa0] ;  /* 0x0100280000047ab9 */ /* 0x000fe20000000a00 */
[----:B------:R-:W-:Y:S01]  /*1be0*/  IMAD.U32 R10, RZ, RZ, UR6 ;  /* 0x00000006ff0a7e24 */ /* 0x000fe2000f8e00ff */
[----:B------:R-:W-:Y:S01]  /*1bf0*/  MOV R6, UR4 ;  /* 0x0000000400067c02 */ /* 0x000fe20008000f00 */
[----:B------:R-:W-:Y:S02]  /*1c00*/  IMAD.U32 R7, RZ, RZ, UR5 ;  /* 0x00000005ff077e24 */ /* 0x000fe4000f8e00ff */
[----:B------:R-:W-:-:S02]  /*1c10*/  IMAD.U32 R11, RZ, RZ, UR7 ;  /* 0x00000007ff0b7e24 */ /* 0x000fc4000f8e00ff */
[----:B------:R-:W-:Y:S02]  /*1c20*/  IMAD.MOV.U32 R8, RZ, RZ, 0x70 ;  /* 0x00000070ff087424 */ /* 0x000fe400078e00ff */
[----:B------:R-:W-:Y:S02]  /*1c30*/  IMAD.MOV.U32 R12, RZ, RZ, 0x1 ;  /* 0x00000001ff0c7424 */ /* 0x000fe400078e00ff */
[----:B0-----:R-:W-:-:S07]  /*1c40*/  IMAD.MOV.U32 R13, RZ, RZ, RZ ;  /* 0x000000ffff0d7224 */ /* 0x001fce00078e00ff */
[----:B------:R-:W-:-:S07]  /*1c50*/  LEPC R20, `(.L_x_340) ;  /* 0x000000001014794e */ /* 0x000fce0000000000 */
[----:B-1---5:R-:W-:Y:S05]  /*1c60*/  CALL.ABS.NOINC R14 ;  /* 0x000000000e007343 */ /* 0x022fea0003c00000 */
.L_x_340:
[----:B------:R-:W-:Y:S05]  /*1c70*/  BSYNC B6 ;  /* 0x0000000000067941 */ /* 0x000fea0003800000 */
.L_x_339:
[----:B------:R-:W-:Y:S01]  /*1c80*/  VIADD R0, R16, 0xe400 ;  /* 0x0000e40010007836 */ /* 0x000fe20000000000 */
[----:B------:R-:W-:Y:S04]  /*1c90*/  BSSY B6, `(.L_x_341) ;  /* 0x0000013000067945 */ /* 0x000fe80003800000 */
[----:B------:R-:W-:-:S13]  /*1ca0*/  LOP3.LUT P0, RZ, R0, 0x3ff, RZ, 0xc0, !PT ;  /* 0x000003ff00ff7812 */ /* 0x000fda000780c0ff */
[----:B------:R-:W-:Y:S05]  /*1cb0*/  @!P0 BRA `(.L_x_342) ;  /* 0x0000000000408947 */ /* 0x000fea0003800000 */
[----:B------:R-:W-:Y:S01]  /*1cc0*/  MOV R0, 0x0 ;  /* 0x0000000000007802 */ /* 0x000fe20000000f00 */
[----:B------:R-:W-:Y:S01]  /*1cd0*/  ULDC.64 UR4, c[0x4][0x98] ;  /* 0x0100260000047ab9 */ /* 0x000fe20000000a00 */
[----:B------:R-:W-:Y:S01]  /*1ce0*/  ULDC.64 UR6, c[0x4][0x20] ;  /* 0x0100080000067ab9 */ /* 0x000fe20000000a00 */
[----:B------:R-:W-:Y:S01]  /*1cf0*/  MOV R4, UR4 ;  /* 0x0000000400047c02 */ /* 0x000fe20008000f00 */
[----:B------:R0:W1:Y:S01]  /*1d00*/  LDC.64 R14, c[0x4][R0] ;  /* 0x01000000000e7b82 */ /* 0x0000620000000a00 */
[----:B------:R-:W-:Y:S01]  /*1d10*/  IMAD.U32 R5, RZ, RZ, UR5 ;  /* 0x00000005ff057e24 */ /* 0x000fe2000f8e00ff */
[----:B------:R-:W-:Y:S01]  /*1d20*/  ULDC.64 UR4, c[0x4][0xa0] ;  /* 0x0100280000047ab9 */ /* 0x000fe20000000a00 */
[----:B------:R-:W-:Y:S01]  /*1d30*/  IMAD.U32 R10, RZ, RZ, UR6 ;  /* 0x00000006ff0a7e24 */ /* 0x000fe2000f8e00ff */
[----:B------:R-:W-:Y:S01]  /*1d40*/  MOV R13, RZ ;  /* 0x000000ff000d7202 */ /* 0x000fe20000000f00 */
[----:B------:R-:W-:Y:S02]  /*1d50*/  IMAD.U32 R6, RZ, RZ, UR4 ;  /* 0x00000004ff067e24 */ /* 0x000fe4000f8e00ff */
[----:B------:R-:W-:-:S02]  /*1d60*/  IMAD.U32 R7, RZ, RZ, UR5 ;  /* 0x00000005ff077e24 */ /* 0x000fc4000f8e00ff */
[----:B------:R-:W-:Y:S02]  /*1d70*/  IMAD.U32 R11, RZ, RZ, UR7 ;  /* 0x00000007ff0b7e24 */ /* 0x000fe4000f8e00ff */
[----:B------:R-:W-:Y:S02]  /*1d80*/  IMAD.MOV.U32 R8, RZ, RZ, 0x70 ;  /* 0x00000070ff087424 */ /* 0x000fe400078e00ff */
[----:B0-----:R-:W-:-:S07]  /*1d90*/  IMAD.MOV.U32 R12, RZ, RZ, 0x1 ;  /* 0x00000001ff0c7424 */ /* 0x001fce00078e00ff */
[----:B------:R-:W-:-:S07]  /*1da0*/  LEPC R20, `(.L_x_342) ;  /* 0x000000001014794e */ /* 0x000fce0000000000 */
[----:B-1---5:R-:W-:Y:S05]  /*1db0*/  CALL.ABS.NOINC R14 ;  /* 0x000000000e007343 */ /* 0x022fea0003c00000 */
.L_x_342:
[----:B------:R-:W-:Y:S05]  /*1dc0*/  BSYNC B6 ;  /* 0x0000000000067941 */ /* 0x000fea0003800000 */
.L_x_341:
[----:B------:R-:W-:Y:S01]  /*1dd0*/  ULDC.64 UR4, c[0x0][0x9f8] ;  /* 0x00027e0000047ab9 */ /* 0x000fe20000000a00 */
[----:B------:R-:W-:Y:S01]  /*1de0*/  IMAD.MOV.U32 R0, RZ, RZ, R29 ;  /* 0x000000ffff007224 */ /* 0x000fe200078e001d */
[----:B------:R-:W-:Y:S01]  /*1df0*/  ISETP.NE.U32.AND P0, PT, RZ, UR4, PT ;  /* 0x00000004ff007c0c */ /* 0x000fe2000bf05070 */
[----:B------:R-:W2:Y:S01]  /*1e00*/  LDL R52, [R1+0x68] ;  /* 0x0000680001347983 */ /* 0x000ea20000100800 */
[----:B------:R-:W0:Y:S01]  /*1e10*/  LDC.64 R42, c[0x0][0x300] ;  /* 0x0000c000ff2a7b82 */ /* 0x000e220000000a00 */
[----:B------:R-:W-:Y:S01]  /*1e20*/  IMAD.IADD R27, R27, 0x1, R26 ;  /* 0x000000011b1b7824 */ /* 0x000fe200078e021a */
[----:B------:R-:W-:Y:S01]  /*1e30*/  ISETP.NE.AND.EX P0, PT, RZ, UR5, PT, P0 ;  /* 0x00000005ff007c0c */ /* 0x000fe2000bf05300 */
[----:B------:R-:W3:Y:S01]  /*1e40*/  LDL R51, [R1+0x70] ;  /* 0x0000700001337983 */ /* 0x000ee20000100800 */
[----:B------:R-:W-:-:S03]  /*1e50*/  ULDC.64 UR6, c[0x0][0x310] ;  /* 0x0000c40000067ab9 */ /* 0x000fc60000000a00 */
[----:B------:R-:W4:Y:S01]  /*1e60*/  LDL R50, [R1+0x6c] ;  /* 0x00006c0001327983 */ /* 0x000f220000100800 */
[----:B------:R-:W1:Y:S07]  /*1e70*/  LDC.64 R36, c[0x0][0x3f8] ;  /* 0x0000fe00ff247b82 */ /* 0x000e6e0000000a00 */
[----:B------:R-:W-:Y:S01]  /*1e80*/  @P0 IADD3 R4, P1, R31, UR4, RZ ;  /* 0x000000041f040c10 */ /* 0x000fe2000ff3e0ff */
[----:B------:R-:W1:Y:S01]  /*1e90*/  S2R R20, SR_TID.X ;  /* 0x0000000000147919 */ /* 0x000e620000002100 */
[----:B------:R-:W1:Y:S02]  /*1ea0*/  LDC R15, c[0x0][0x3f4] ;  /* 0x0000fd00ff0f7b82 */ /* 0x000e640000000800 */
[----:B------:R-:W-:Y:S01]  /*1eb0*/  @P0 IADD3.X R5, R30, UR5, RZ, P1, !PT ;  /* 0x000000051e050c10 */ /* 0x000fe20008ffe4ff */
[----:B------:R-:W-:-:S04]  /*1ec0*/  ULDC.64 UR4, c[0x0][0xa08] ;  /* 0x0002820000047ab9 */ /* 0x000fc80000000a00 */
[----:B------:R1:W2:Y:S01]  /*1ed0*/  @P0 LDG.E R0, desc[UR60][R4.64] ;  /* 0x0000003c04000981 */ /* 0x0002a2000c1e1900 */
[----:B------:R-:W-:Y:S01]  /*1ee0*/  SHF.R.S32.HI R39, RZ, 0x1f, R27 ;  /* 0x0000001fff277819 */ /* 0x000fe2000001141b */
[-C--:B0-----:R-:W-:Y:S01]  /*1ef0*/  IMAD.WIDE.U32 R6, R27, R42.reuse, RZ ;  /* 0x0000002a1b067225 */ /* 0x081fe200078e00ff */
[----:B------:R-:W-:Y:S01]  /*1f00*/  ISETP.NE.U32.AND P0, PT, RZ, UR4, PT ;  /* 0x00000004ff007c0c */ /* 0x000fe2000bf05070 */
[----:B------:R-:W0:Y:S01]  /*1f10*/  LDC.64 R30, c[0x0][0x408] ;  /* 0x00010200ff1e7b82 */ /* 0x000e220000000a00 */
[C---:B------:R-:W-:Y:S01]  /*1f20*/  IADD3 R13, R228.reuse, 0xc0, RZ ;  /* 0x000000c0e40d7810 */ /* 0x040fe20007ffe0ff */
[----:B------:R-:W-:Y:S01]  /*1f30*/  IMAD R8, R39, R42, RZ ;  /* 0x0000002a27087224 */ /* 0x000fe200078e02ff */
[----:B------:R-:W-:Y:S01]  /*1f40*/  ISETP.NE.AND.EX P0, PT, RZ, UR5, PT, P0 ;  /* 0x00000005ff007c0c */ /* 0x000fe2000bf05300 */
[----:B------:R-:W-:Y:S01]  /*1f50*/  ULDC.64 UR4, c[0x0][0x308] ;  /* 0x0000c20000047ab9 */ /* 0x000fe20000000a00 */
[----:B------:R-:W-:Y:S01]  /*1f60*/  VIADD R26, R228, 0x40 ;  /* 0x00000040e41a7836 */ /* 0x000fe20000000000 */
[----:B------:R-:W-:Y:S01]  /*1f70*/  SHF.L.U64.HI R105, R42, 0x6, R43 ;  /* 0x000000062a697819 */ /* 0x000fe2000001022b */
[----:B------:R-:W-:Y:S01]  /*1f80*/  IMAD R3, R27, R43, R8 ;  /* 0x0000002b1b037224 */ /* 0x000fe200078e0208 */
[----:B------:R-:W-:Y:S01]  /*1f90*/  SHF.R.S32.HI R123, RZ, 0x1f, R13 ;  /* 0x0000001fff7b7819 */ /* 0x000fe2000001140d */
[----:B-1----:R-:W-:Y:S01]  /*1fa0*/  IMAD.WIDE.U32 R8, R228, R36, R18 ;  /* 0x00000024e4087225 */ /* 0x002fe200078e0012 */
[----:B------:R-:W-:-:S02]  /*1fb0*/  SHF.R.S32.HI R125, RZ, 0x1f, R26 ;  /* 0x0000001fff7d7819 */ /* 0x000fc4000001141a */
[----:B------:R-:W-:Y:S01]  /*1fc0*/  SHF.L.U64.HI R12, R36, 0x6, R37 ;  /* 0x00000006240c7819 */ /* 0x000fe20000010225 */
[----:B------:R-:W-:Y:S01]  /*1fd0*/  IMAD.IADD R7, R7, 0x1, R3 ;  /* 0x0000000107077824 */ /* 0x000fe200078e0203 */
[----:B------:R-:W-:Y:S01]  /*1fe0*/  ISETP.GE.AND P2, PT, R18, R15, PT ;  /* 0x0000000f1200720c */ /* 0x000fe20003f46270 */
[----:B------:R-:W-:Y:S02]  /*1ff0*/  IMAD.MOV.U32 R90, RZ, RZ, R8 ;  /* 0x000000ffff5a7224 */ /* 0x000fe400078e0008 */
[----:B------:R-:W-:Y:S01]  /*2000*/  IMAD.WIDE.U32 R4, R28, UR4, R6 ;  /* 0x000000041c047c25 */ /* 0x000fe2000f8e0006 */
[----:B------:R-:W-:-:S03]  /*2010*/  SHF.R.U32.HI R21, RZ, 0x7, R20 ;  /* 0x00000007ff157819 */ /* 0x000fc60000011614 */
[----:B------:R-:W-:Y:S01]  /*2020*/  IMAD R5, R28, UR5, R5 ;  /* 0x000000051c057c24 */ /* 0x000fe2000f8e0205 */
[----:B------:R-:W-:Y:S01]  /*2030*/  SHF.R.S32.HI R20, RZ, 0x1f, R228 ;  /* 0x0000001fff147819 */ /* 0x000fe200000114e4 */
[C---:B------:R-:W-:Y:S01]  /*2040*/  VIADD R14, R228.reuse, 0x80 ;  /* 0x00000080e40e7836 */ /* 0x040fe20000000000 */
[----:B------:R-:W-:Y:S01]  /*2050*/  ISETP.NE.AND P6, PT, R21, 0x1, PT ;  /* 0x000000011500780c */ /* 0x000fe20003fc5270 */
[----:B------:R-:W1:Y:S01]  /*2060*/  S2R R26, SR_TID.X ;  /* 0x00000000001a7919 */ /* 0x000e620000002100 */
[----:B0-----:R-:W-:Y:S02]  /*2070*/  IMAD.WIDE.U32 R10, R228, R30, R18 ;  /* 0x0000001ee40a7225 */ /* 0x001fe400078e0012 */
[----:B------:R-:W-:Y:S02]  /*2080*/  SHF.R.S32.HI R124, RZ, 0x1f, R14 ;  /* 0x0000001fff7c7819 */ /* 0x000fe4000001140e */
[----:B------:R-:W-:Y:S02]  /*2090*/  IMAD R14, R20, R42, RZ ;  /* 0x0000002a140e7224 */ /* 0x000fe400078e02ff */
[----:B------:R-:W-:-:S02]  /*20a0*/  IMAD.SHL.U32 R104, R42, 0x40, RZ ;  /* 0x000000402a687824 */ /* 0x000fc400078e00ff */
[----:B------:R-:W-:Y:S02]  /*20b0*/  IMAD.MOV.U32 R96, RZ, RZ, R10 ;  /* 0x000000ffff607224 */ /* 0x000fe400078e000a */
[----:B------:R-:W-:Y:S01]  /*20c0*/  VIADD R137, R21, 0x8 ;  /* 0x0000000815897836 */ /* 0x000fe20000000000 */
[----:B------:R-:W-:Y:S01]  /*20d0*/  SHF.L.U64.HI R21, R42, 0x7, R43 ;  /* 0x000000072a157819 */ /* 0x000fe2000001022b */
[C---:B------:R-:W-:Y:S02]  /*20e0*/  IMAD.SHL.U32 R10, R36.reuse, 0x40, RZ ;  /* 0x00000040240a7824 */ /* 0x040fe400078e00ff */
[----:B------:R-:W-:-:S04]  /*20f0*/  IMAD.WIDE.U32 R92, R36, 0xe0, RZ ;  /* 0x000000e0245c7825 */ /* 0x000fc800078e00ff */
[----:B------:R-:W-:Y:S02]  /*2100*/  IMAD R13, R43, 0xe0, RZ ;  /* 0x000000e02b0d7824 */ /* 0x000fe400078e02ff */
[C---:B------:R-:W-:Y:S02]  /*2110*/  IMAD R29, R228.reuse, R43, R14 ;  /* 0x0000002be41d7224 */ /* 0x040fe400078e020e */
[C---:B------:R-:W-:Y:S02]  /*2120*/  VIADD R43, R228.reuse, 0x40 ;  /* 0x00000040e42b7836 */ /* 0x040fe40000000000 */
[----:B------:R-:W-:-:S04]  /*2130*/  IMAD.WIDE.U32 R134, R228, R42, R104 ;  /* 0x0000002ae4867225 */ /* 0x000fc800078e0068 */
[C---:B------:R-:W-:Y:S02]  /*2140*/  VIADD R41, R228.reuse, 0xc0 ;  /* 0x000000c0e4297836 */ /* 0x040fe40000000000 */
[----:B------:R-:W-:Y:S02]  /*2150*/  VIADD R48, R228, 0x80 ;  /* 0x00000080e4307836 */ /* 0x000fe40000000000 */
[----:B------:R-:W-:Y:S02]  /*2160*/  IMAD.SHL.U32 R43, R43, 0x80, RZ ;  /* 0x000000802b2b7824 */ /* 0x000fe400078e00ff */
[----:B------:R-:W-:Y:S02]  /*2170*/  IMAD.SHL.U32 R41, R41, 0x80, RZ ;  /* 0x0000008029297824 */ /* 0x000fe400078e00ff */
[----:B------:R-:W-:Y:S02]  /*2180*/  IMAD.SHL.U32 R120, R15, 0x2, RZ ;  /* 0x000000020f787824 */ /* 0x000fe400078e00ff */
[----:B------:R-:W-:Y:S01]  /*2190*/  IMAD.SHL.U32 R48, R48, 0x80, RZ ;  /* 0x0000008030307824 */ /* 0x000fe200078e00ff */
[----:B------:R-:W-:Y:S01]  /*21a0*/  LOP3.LUT R43, R43, 0x380, RZ, 0xc0, !PT ;  /* 0x000003802b2b7812 */ /* 0x000fe200078ec0ff */
[----:B------:R-:W-:Y:S01]  /*21b0*/  IMAD.WIDE.U32 R98, R30, 0xe0, RZ ;  /* 0x000000e01e627825 */ /* 0x000fe200078e00ff */
[----:B------:R-:W-:-:S02]  /*21c0*/  LOP3.LUT R41, R41, 0x380, RZ, 0xc0, !PT ;  /* 0x0000038029297812 */ /* 0x000fc400078ec0ff */
[----:B------:R-:W-:Y:S01]  /*21d0*/  LOP3.LUT R48, R48, 0x380, RZ, 0xc0, !PT ;  /* 0x0000038030307812 */ /* 0x000fe200078ec0ff */
[----:B------:R-:W-:Y:S01]  /*21e0*/  IMAD.WIDE.U32 R102, R228, R42, R18 ;  /* 0x0000002ae4667225 */ /* 0x000fe200078e0012 */
[----:B------:R-:W-:Y:S02]  /*21f0*/  SHF.R.U32.HI R43, RZ, 0x3, R43 ;  /* 0x00000003ff2b7819 */ /* 0x000fe4000001162b */
[----:B------:R-:W-:Y:S01]  /*2200*/  SHF.R.U32.HI R142, RZ, 0x3, R41 ;  /* 0x00000003ff8e7819 */ /* 0x000fe20000011629 */
[----:B------:R-:W-:Y:S01]  /*2210*/  IMAD.WIDE.U32 R132, R42, 0xe0, RZ ;  /* 0x000000e02a847825 */ /* 0x000fe200078e00ff */
[----:B------:R-:W-:-:S03]  /*2220*/  SHF.R.U32.HI R143, RZ, 0x3, R48 ;  /* 0x00000003ff8f7819 */ /* 0x000fc60000011630 */
[----:B------:R-:W-:Y:S01]  /*2230*/  IMAD.IADD R13, R133, 0x1, R13 ;  /* 0x00000001850d7824 */ /* 0x000fe200078e020d */
[----:B--2---:R-:W-:Y:S02]  /*2240*/  SHF.R.S32.HI R3, RZ, 0x1f, R0 ;  /* 0x0000001fff037819 */ /* 0x004fe40000011400 */
[----:B------:R-:W-:Y:S02]  /*2250*/  SEL R7, R0, RZ, !P0 ;  /* 0x000000ff00077207 */ /* 0x000fe40004000000 */
[----:B------:R-:W-:Y:S02]  /*2260*/  SEL R3, R3, RZ, !P0 ;  /* 0x000000ff03037207 */ /* 0x000fe40004000000 */
[----:B------:R-:W-:Y:S01]  /*2270*/  IADD3 R100, P0, R228, R27, RZ ;  /* 0x0000001be4647210 */ /* 0x000fe20007f1e0ff */
[----:B------:R-:W-:-:S04]  /*2280*/  IMAD.WIDE.U32 R44, R7, UR6, R4 ;  /* 0x00000006072c7c25 */ /* 0x000fc8000f8e0004 */
[----:B------:R-:W-:Y:S02]  /*2290*/  IMAD R0, R3, UR6, RZ ;  /* 0x0000000603007c24 */ /* 0x000fe4000f8e02ff */
[C---:B------:R-:W-:Y:S02]  /*22a0*/  IMAD.X R101, R20.reuse, 0x1, R39, P0 ;  /* 0x0000000114657824 */ /* 0x040fe400000e0627 */
[----:B------:R-:W-:Y:S01]  /*22b0*/  IMAD R49, R7, UR7, R0 ;  /* 0x0000000707317c24 */ /* 0x000fe2000f8e0200 */
[----:B------:R-:W-:Y:S05]  /*22c0*/  @!P6 WARPSYNC.ALL ;  /* 0x000000000000e948 */ /* 0x000fea0003800000 */
[----:B------:R-:W-:Y:S01]  /*22d0*/  ULDC.64 UR4, c[0x0][0x330] ;  /* 0x0000cc0000047ab9 */ /* 0x000fe20000000a00 */
[----:B------:R-:W-:-:S02]  /*22e0*/  IMAD R0, R20, R36, RZ ;  /* 0x0000002414007224 */ /* 0x000fc400078e02ff */
[----:B------:R-:W-:-:S04]  /*22f0*/  IMAD.WIDE.U32 R4, R28, UR4, R18 ;  /* 0x000000041c047c25 */ /* 0x000fc8000f8e0012 */
[----:B------:R-:W-:Y:S01]  /*2300*/  IMAD R47, R28, UR5, R5 ;  /* 0x000000051c2f7c24 */ /* 0x000fe2000f8e0205 */
[----:B------:R-:W-:Y:S01]  /*2310*/  ULDC.64 UR4, c[0x0][0x338] ;  /* 0x0000ce0000047ab9 */ /* 0x000fe20000000a00 */
[----:B------:R-:W-:Y:S02]  /*2320*/  IMAD.MOV.U32 R46, RZ, RZ, R4 ;  /* 0x000000ffff2e7224 */ /* 0x000fe400078e0004 */
[----:B------:R-:W-:Y:S02]  /*2330*/  IMAD R3, R3, UR4, RZ ;  /* 0x0000000403037c24 */ /* 0x000fe4000f8e02ff */
[----:B------:R-:W-:Y:S02]  /*2340*/  IMAD R91, R228, R37, R0 ;  /* 0x00000025e45b7224 */ /* 0x000fe400078e0200 */
[----:B------:R-:W-:Y:S01]  /*2350*/  IMAD R109, R7, UR5, R3 ;  /* 0x00000005076d7c24 */ /* 0x000fe2000f8e0203 */
[----:B------:R-:W-:Y:S01]  /*2360*/  SEL R3, R15, RZ, P2 ;  /* 0x000000ff0f037207 */ /* 0x000fe20001000000 */
[----:B------:R-:W-:-:S02]  /*2370*/  IMAD R0, R20, R30, RZ ;  /* 0x0000001e14007224 */ /* 0x000fc400078e02ff */
[----:B------:R-:W-:Y:S01]  /*2380*/  IMAD.WIDE.U32 R46, R7, UR4, R46 ;  /* 0x00000004072e7c25 */ /* 0x000fe2000f8e002e */
[----:B------:R-:W-:Y:S01]  /*2390*/  IADD3 R3, R18, R3, RZ ;  /* 0x0000000312037210 */ /* 0x000fe20007ffe0ff */
[----:B------:R-:W-:Y:S02]  /*23a0*/  ULDC UR4, c[0x0][0x2f4] ;  /* 0x0000bd0000047ab9 */ /* 0x000fe40000000800 */
[----:B------:R-:W-:Y:S01]  /*23b0*/  IMAD.WIDE.U32 R6, R228, R30, R22 ;  /* 0x0000001ee4067225 */ /* 0x000fe200078e0016 */
[----:B------:R-:W-:-:S03]  /*23c0*/  SHF.R.S32.HI R8, RZ, 0x1f, R3 ;  /* 0x0000001fff087819 */ /* 0x000fc60000011403 */
[----:B------:R-:W-:Y:S01]  /*23d0*/  IMAD R97, R228, R31, R0 ;  /* 0x0000001fe4617224 */ /* 0x000fe200078e0200 */
[----:B------:R-:W-:Y:S01]  /*23e0*/  LEA.HI R38, R8, R3, RZ, 0x4 ;  /* 0x0000000308267211 */ /* 0x000fe200078f20ff */
[----:B------:R-:W-:Y:S01]  /*23f0*/  IMAD.WIDE.U32 R4, R228, R36, R22 ;  /* 0x00000024e4047225 */ /* 0x000fe200078e0016 */
[----:B-1----:R-:W-:Y:S02]  /*2400*/  IADD3 R28, R26, -0x80, RZ ;  /* 0xffffff801a1c7810 */ /* 0x002fe40007ffe0ff */
[----:B------:R-:W-:Y:S01]  /*2410*/  IADD3 R14, P0, R104, R134, RZ ;  /* 0x00000086680e7210 */ /* 0x000fe20007f1e0ff */
[----:B------:R-:W-:Y:S01]  /*2420*/  IMAD.IADD R95, R7, 0x1, R97 ;  /* 0x00000001075f7824 */ /* 0x000fe200078e0261 */
[----:B-----5:R-:W-:Y:S01]  /*2430*/  SHF.R.S32.HI R7, RZ, 0x1f, R122 ;  /* 0x0000001fff077819 */ /* 0x020fe2000001147a */
[----:B------:R-:W-:Y:S01]  /*2440*/  IMAD.IADD R5, R5, 0x1, R91 ;  /* 0x0000000105057824 */ /* 0x000fe200078e025b */
[----:B------:R-:W-:Y:S01]  /*2450*/  SHF.L.U64.HI R8, R30, 0x6, R31 ;  /* 0x000000061e087819 */ /* 0x000fe2000001021f */
[----:B------:R-:W-:Y:S01]  /*2460*/  IMAD.IADD R91, R91, 0x1, R9 ;  /* 0x000000015b5b7824 */ /* 0x000fe200078e0209 */
[----:B------:R-:W-:Y:S01]  /*2470*/  P2R R0, PR, RZ, 0x4 ;  /* 0x00000004ff007803 */ /* 0x000fe20000000000 */
[----:B------:R-:W-:-:S02]  /*2480*/  IMAD R3, R7, R30, RZ ;  /* 0x0000001e07037224 */ /* 0x000fc400078e02ff */
[----:B------:R-:W-:Y:S01]  /*2490*/  IMAD.IADD R97, R97, 0x1, R11 ;  /* 0x0000000161617824 */ /* 0x000fe200078e020b */
[----:B------:R-:W-:Y:S01]  /*24a0*/  SHF.L.U64.HI R11, R36, 0x7, R37 ;  /* 0x00000007240b7819 */ /* 0x000fe20000010225 */
[----:B------:R-:W-:Y:S02]  /*24b0*/  IMAD R35, R122, R31, R3 ;  /* 0x0000001f7a237224 */ /* 0x000fe400078e0203 */
[----:B------:R-:W-:Y:S02]  /*24c0*/  IMAD.MOV.U32 R94, RZ, RZ, R6 ;  /* 0x000000ffff5e7224 */ /* 0x000fe400078e0006 */
[----:B------:R-:W-:Y:S02]  /*24d0*/  IMAD.SHL.U32 R3, R229, 0x80, RZ ;  /* 0x00000080e5037824 */ /* 0x000fe400078e00ff */
[-C--:B------:R-:W-:Y:S01]  /*24e0*/  IMAD R6, R7, R36.reuse, RZ ;  /* 0x0000002407067224 */ /* 0x080fe200078e02ff */
[----:B------:R-:W-:Y:S01]  /*24f0*/  SHF.R.S32.HI R53, RZ, 0x1f, R28 ;  /* 0x0000001fff357819 */ /* 0x000fe2000001141c */
[----:B------:R-:W-:Y:S01]  /*2500*/  IMAD.SHL.U32 R9, R36, 0x80, RZ ;  /* 0x0000008024097824 */ /* 0x000fe200078e00ff */
[----:B------:R-:W-:Y:S01]  /*2510*/  LOP3.LUT R3, R3, 0x380, RZ, 0xc0, !PT ;  /* 0x0000038003037812 */ /* 0x000fe200078ec0ff */
[----:B------:R-:W-:Y:S01]  /*2520*/  IMAD.WIDE.U32 R88, R122, R36, R4 ;  /* 0x000000247a587225 */ /* 0x000fe200078e0004 */
[----:B------:R-:W-:-:S03]  /*2530*/  SHF.L.U64.HI R7, R30, 0x7, R31 ;  /* 0x000000071e077819 */ /* 0x000fc6000001021f */
[----:B------:R-:W-:Y:S01]  /*2540*/  IMAD.WIDE.U32 R90, R122, R36, R90 ;  /* 0x000000247a5a7225 */ /* 0x000fe200078e005a */
[----:B------:R-:W-:Y:S02]  /*2550*/  SHF.R.U32.HI R20, RZ, 0x3, R3 ;  /* 0x00000003ff147819 */ /* 0x000fe40000011603 */
[----:B------:R-:W-:Y:S01]  /*2560*/  LOP3.LUT R27, R3, 0x30, R18, 0xf8, !PT ;  /* 0x00000030031b7812 */ /* 0x000fe200078ef812 */
[----:B------:R-:W-:Y:S01]  /*2570*/  VIADD R36, R228, 0x40 ;  /* 0x00000040e4247836 */ /* 0x000fe20000000000 */
[----:B------:R-:W-:Y:S01]  /*2580*/  SHF.L.U32 R5, R30, 0x7, RZ ;  /* 0x000000071e057819 */ /* 0x000fe200000006ff */
[----:B------:R-:W-:Y:S02]  /*2590*/  IMAD.IADD R15, R29, 0x1, R135 ;  /* 0x000000011d0f7824 */ /* 0x000fe400078e0287 */
[----:B------:R-:W-:Y:S02]  /*25a0*/  IMAD.SHL.U32 R36, R36, 0x80, RZ ;  /* 0x0000008024247824 */ /* 0x000fe400078e00ff */
[----:B------:R-:W-:-:S02]  /*25b0*/  IMAD R33, R122, R37, R6 ;  /* 0x000000257a217224 */ /* 0x000fc400078e0206 */
[----:B------:R-:W-:Y:S01]  /*25c0*/  IMAD.SHL.U32 R6, R30, 0x40, RZ ;  /* 0x000000401e067824 */ /* 0x000fe200078e00ff */
[----:B------:R-:W-:Y:S01]  /*25d0*/  LOP3.LUT R36, R36, 0x380, RZ, 0xc0, !PT ;  /* 0x0000038024247812 */ /* 0x000fe200078ec0ff */
[----:B------:R-:W-:Y:S01]  /*25e0*/  IMAD.WIDE.U32 R94, R122, R30, R94 ;  /* 0x0000001e7a5e7225 */ /* 0x000fe200078e005e */
[----:B------:R-:W-:-:S03]  /*25f0*/  LEA.HI R53, R53, R28, RZ, 0x5 ;  /* 0x0000001c35357211 */ /* 0x000fc600078f28ff */
[----:B------:R-:W-:Y:S01]  /*2600*/  IMAD.WIDE.U32 R96, R122, R30, R96 ;  /* 0x0000001e7a607225 */ /* 0x000fe200078e0060 */
[----:B------:R-:W-:-:S03]  /*2610*/  LOP3.LUT R30, R27, R20, RZ, 0x3c, !PT ;  /* 0x000000141b1e7212 */ /* 0x000fc600078e3cff */
[----:B------:R-:W-:Y:S01]  /*2620*/  IMAD.X R26, R15, 0x1, R105, P0 ;  /* 0x000000010f1a7824 */ /* 0x000fe200000e0669 */
[----:B------:R-:W-:Y:S01]  /*2630*/  IADD3 R27, P0, R14, R104, RZ ;  /* 0x000000680e1b7210 */ /* 0x000fe20007f1e0ff */
[----:B------:R-:W-:Y:S01]  /*2640*/  IMAD R37, R37, 0xe0, RZ ;  /* 0x000000e025257824 */ /* 0x000fe200078e02ff */
[--C-:B------:R-:W-:Y:S01]  /*2650*/  LOP3.LUT R40, R36, 0x70, R38.reuse, 0xf8, !PT ;  /* 0x0000007024287812 */ /* 0x100fe200078ef826 */
[----:B------:R-:W-:Y:S01]  /*2660*/  IMAD R31, R31, 0xe0, RZ ;  /* 0x000000e01f1f7824 */ /* 0x000fe200078e02ff */
[--C-:B------:R-:W-:Y:S01]  /*2670*/  LOP3.LUT R41, R41, 0x70, R38.reuse, 0xf8, !PT ;  /* 0x0000007029297812 */ /* 0x100fe200078ef826 */
[----:B------:R-:W-:Y:S01]  /*2680*/  IMAD.IADD R112, R93, 0x1, R37 ;  /* 0x000000015d707824 */ /* 0x000fe200078e0225 */
[--C-:B------:R-:W-:Y:S01]  /*2690*/  LOP3.LUT R39, R3, 0x70, R38.reuse, 0xf8, !PT ;  /* 0x0000007003277812 */ /* 0x100fe200078ef826 */
[----:B------:R-:W-:Y:S01]  /*26a0*/  IMAD.IADD R28, R99, 0x1, R31 ;  /* 0x00000001631c7824 */ /* 0x000fe200078e021f */
[--C-:B------:R-:W-:Y:S01]  /*26b0*/  LOP3.LUT R48, R48, 0x70, R38.reuse, 0xf8, !PT ;  /* 0x0000007030307812 */ /* 0x100fe200078ef826 */
[----:B------:R-:W-:Y:S01]  /*26c0*/  IMAD.SHL.U32 R53, R53, 0x20, RZ ;  /* 0x0000002035357824 */ /* 0x000fe200078e00ff */
[----:B------:R-:W-:Y:S01]  /*26d0*/  SHF.R.S32.HI R36, RZ, 0x4, R38 ;  /* 0x00000004ff247819 */ /* 0x000fe20000011426 */
[----:B------:R-:W-:Y:S01]  /*26e0*/  IMAD.X R31, R26, 0x1, R105, P0 ;  /* 0x000000011a1f7824 */ /* 0x000fe200000e0669 */
[----:B------:R-:W-:Y:S01]  /*26f0*/  LOP3.LUT R37, R38, 0xfffffff0, RZ, 0xc0, !PT ;  /* 0xfffffff026257812 */ /* 0x000fe200078ec0ff */
[----:B------:R-:W-:Y:S01]  /*2700*/  VIADD R4, R18, 0x40 ;  /* 0x0000004012047836 */ /* 0x000fe20000000000 */
[----:B------:R-:W-:Y:S01]  /*2710*/  LOP3.LUT R115, R40, R43, RZ, 0x3c, !PT ;  /* 0x0000002b28737212 */ /* 0x000fe200078e3cff */
[----:B------:R-:W-:Y:S01]  /*2720*/  IMAD.IADD R29, R103, 0x1, R29 ;  /* 0x00000001671d7824 */ /* 0x000fe200078e021d */
[----:B------:R-:W-:-:S02]  /*2730*/  IADD3 R38, P0, R44, R102, RZ ;  /* 0x000000662c267210 */ /* 0x000fc40007f1e0ff */
[----:B------:R-:W-:Y:S02]  /*2740*/  IADD3 R40, R45, R49, RZ ;  /* 0x000000312d287210 */ /* 0x000fe40007ffe0ff */
[----:B------:R-:W-:Y:S02]  /*2750*/  LOP3.LUT R113, R41, R142, RZ, 0x3c, !PT ;  /* 0x0000008e29717212 */ /* 0x000fe400078e3cff */
[----:B------:R-:W-:Y:S01]  /*2760*/  IADD3 R41, P1, R44, 0x40, RZ ;  /* 0x000000402c297810 */ /* 0x000fe20007f3e0ff */
[----:B------:R-:W-:Y:S01]  /*2770*/  IMAD.X R106, R29, 0x1, R40, P0 ;  /* 0x000000011d6a7824 */ /* 0x000fe200000e0628 */
[----:B------:R-:W-:Y:S02]  /*2780*/  LOP3.LUT R53, R53, 0xfffffc00, RZ, 0xc0, !PT ;  /* 0xfffffc0035357812 */ /* 0x000fe400078ec0ff */
[----:B------:R-:W-:Y:S02]  /*2790*/  LOP3.LUT R116, R39, R20, RZ, 0x3c, !PT ;  /* 0x0000001427747212 */ /* 0x000fe400078e3cff */
[----:B------:R-:W-:-:S02]  /*27a0*/  LOP3.LUT R48, R48, R143, RZ, 0x3c, !PT ;  /* 0x0000008f30307212 */ /* 0x000fc400078e3cff */
[----:B------:R-:W-:Y:S01]  /*27b0*/  IADD3 R43, P2, R38, 0x40, RZ ;  /* 0x00000040262b7810 */ /* 0x000fe20007f5e0ff */
[----:B------:R-:W-:Y:S01]  /*27c0*/  IMAD.IADD R34, R95, 0x1, R35 ;  /* 0x000000015f227824 */ /* 0x000fe200078e0223 */
[----:B------:R-:W-:Y:S01]  /*27d0*/  IADD3 R32, R89, R33, RZ ;  /* 0x0000002159207210 */ /* 0x000fe20007ffe0ff */
[----:B------:R-:W-:Y:S01]  /*27e0*/  IMAD.X R107, RZ, RZ, R40, P1 ;  /* 0x000000ffff6b7224 */ /* 0x000fe200008e0628 */
[----:B------:R-:W-:Y:S01]  /*27f0*/  SHF.R.S32.HI R39, RZ, 0x1f, R37 ;  /* 0x0000001fff277819 */ /* 0x000fe20000011425 */
[----:B------:R-:W-:Y:S01]  /*2800*/  IMAD.IADD R30, R53, 0x1, R30 ;  /* 0x00000001351e7824 */ /* 0x000fe200078e021e */
[----:B------:R-:W-:Y:S01]  /*2810*/  ISETP.GE.AND P0, PT, R18, UR4, PT ;  /* 0x0000000412007c0c */ /* 0x000fe2000bf06270 */
[----:B------:R-:W-:Y:S01]  /*2820*/  IMAD.IADD R33, R33, 0x1, R91 ;  /* 0x0000000121217824 */ /* 0x000fe200078e025b */
[----:B------:R-:W-:Y:S01]  /*2830*/  ISETP.GE.AND P1, PT, R4, UR4, PT ;  /* 0x0000000404007c0c */ /* 0x000fe2000bf26270 */
[----:B------:R-:W-:Y:S01]  /*2840*/  IMAD.IADD R35, R35, 0x1, R97 ;  /* 0x0000000123237824 */ /* 0x000fe200078e0261 */
[----:B------:R-:W-:Y:S01]  /*2850*/  IADD3 R109, R47, R109, RZ ;  /* 0x0000006d2f6d7210 */ /* 0x000fe20007ffe0ff */
[----:B------:R-:W-:-:S02]  /*2860*/  IMAD.IADD R116, R53, 0x1, R116 ;  /* 0x0000000135747824 */ /* 0x000fc400078e0274 */
[----:B------:R-:W-:Y:S02]  /*2870*/  IMAD.IADD R115, R52, 0x1, R115 ;  /* 0x0000000134737824 */ /* 0x000fe400078e0273 */
[----:B---3--:R-:W-:Y:S02]  /*2880*/  IMAD.IADD R114, R51, 0x1, R48 ;  /* 0x0000000133727824 */ /* 0x008fe400078e0230 */
[----:B----4-:R-:W-:Y:S02]  /*2890*/  IMAD.IADD R113, R50, 0x1, R113 ;  /* 0x0000000132717824 */ /* 0x010fe400078e0271 */
[----:B------:R-:W-:Y:S01]  /*28a0*/  IMAD.X R108, RZ, RZ, R106, P2 ;  /* 0x000000ffff6c7224 */ /* 0x000fe200010e066a */
[----:B------:R-:W-:Y:S06]  /*28b0*/  @!P6 BAR.SYNC.DEFER_BLOCKING 0x9, 0x100 ;  /* 0x024400000000eb1d */ /* 0x000fec0000010000 */
.L_x_426:
[----:B------:R-:W0:Y:S01]  /*28c0*/  LDC R128, c[0x0][0x3f4] ;  /* 0x0000fd00ff807b82 */ /* 0x000e220000000800 */
[----:B------:R-:W-:Y:S01]  /*28d0*/  VIADD R25, R25, 0xffffffff ;  /* 0xffffffff19197836 */ /* 0x000fe20000000000 */
[----:B------:R-:W-:Y:S05]  /*28e0*/  YIELD ;  /* 0x0000000000007946 */ /* 0x000fea0003800000 */
[----:B------:R-:W-:Y:S01]  /*28f0*/  IMAD R117, R17, 0x7000, R30 ;  /* 0x0000700011757824 */ /* 0x000fe200078e021e */
[----:B------:R-:W-:Y:S01]  /*2900*/  ISETP.GT.AND P3, PT, R25, R24, PT ;  /* 0x000000181900720c */ /* 0x000fe20003f64270 */
[----:B------:R-:W-:Y:S02]  /*2910*/  BSSY B0, `(.L_x_343) ;  /* 0x0000933000007945 */ /* 0x000fe40003800000 */
[----:B------:R-:W-:Y:S01]  /*2920*/  IMAD.IADD R118, R16, 0x1, R117 ;  /* 0x0000000110767824 */ /* 0x000fe200078e0275 */
[----:B------:R-:W-:-:S02]  /*2930*/  P2R R111, PR, RZ, 0x8 ;  /* 0x00000008ff6f7803 */ /* 0x000fc40000000000 */
[----:B0-----:R-:W-:-:S13]  /*2940*/  ISETP.GE.AND P2, PT, R128, 0x1, PT ;  /* 0x000000018000780c */ /* 0x001fda0003f46270 */
[----:B------:R-:W-:Y:S05]  /*2950*/  @!P2 BRA `(.L_x_344) ;  /* 0x0000008c000ca947 */ /* 0x000fea0003800000 */
[----:B------:R-:W-:Y:S01]  /*2960*/  ULDC.U8 UR4, c[0x0][0x410] ;  /* 0x0001040000047ab9 */ /* 0x000fe20000000000 */
[----:B------:R-:W-:Y:S01]  /*2970*/  SHF.R.S32.HI R49, RZ, 0x1f, R25 ;  /* 0x0000001fff317819 */ /* 0x000fe20000011419 */
[-C--:B------:R-:W-:Y:S01]  /*2980*/  IMAD R48, R13, R25.reuse, RZ ;  /* 0x000000190d307224 */ /* 0x080fe200078e02ff */
[----:B------:R-:W-:Y:S01]  /*2990*/  ISETP.NE.AND P2, PT, RZ, UR4, PT ;  /* 0x00000004ff007c0c */ /* 0x000fe2000bf45270 */
[-C--:B------:R-:W-:Y:S02]  /*29a0*/  IMAD R50, R112, R25.reuse, RZ ;  /* 0x0000001970327224 */ /* 0x080fe400078e02ff */
[----:B------:R-:W-:Y:S02]  /*29b0*/  IMAD R51, R28, R25, RZ ;  /* 0x000000191c337224 */ /* 0x000fe400078e02ff */
[C---:B------:R-:W-:Y:S02]  /*29c0*/  IMAD R129, R49.reuse, R132, R48 ;  /* 0x0000008431817224 */ /* 0x040fe400078e0230 */
[----:B------:R-:W-:-:S02]  /*29d0*/  IMAD R145, R49, R92, R50 ;  /* 0x0000005c31917224 */ /* 0x000fc400078e0232 */
[----:B------:R-:W-:Y:S02]  /*29e0*/  IMAD R139, R49, R98, R51 ;  /* 0x00000062318b7224 */ /* 0x000fe400078e0233 */
[----:B------:R-:W-:Y:S02]  /*29f0*/  IMAD R119, R25, -0xe0, R2 ;  /* 0xffffff2019777824 */ /* 0x000fe400078e0202 */
[----:B------:R-:W-:-:S03]  /*2a00*/  IMAD.WIDE.U32 R126, R132, R25, RZ ;  /* 0x00000019847e7225 */ /* 0x000fc600078e00ff */
[----:B------:R-:W-:Y:S01]  /*2a10*/  VIMNMX R119, R119, 0xe0, PT ;  /* 0x000000e077777848 */ /* 0x000fe20003fe0100 */
[----:B------:R-:W-:-:S04]  /*2a20*/  IMAD.WIDE.U32 R48, R92, R25, RZ ;  /* 0x000000195c307225 */ /* 0x000fc800078e00ff */
[----:B------:R-:W-:-:S04]  /*2a30*/  IMAD.WIDE.U32 R50, R98, R25, RZ ;  /* 0x0000001962327225 */ /* 0x000fc800078e00ff */
[----:B------:R-:W-:Y:S02]  /*2a40*/  IMAD.IADD R129, R127, 0x1, R129 ;  /* 0x000000017f817824 */ /* 0x000fe400078e0281 */
[----:B------:R-:W-:Y:S02]  /*2a50*/  IMAD.IADD R145, R49, 0x1, R145 ;  /* 0x0000000131917824 */ /* 0x000fe400078e0291 */
[----:B------:R-:W-:Y:S01]  /*2a60*/  IMAD.IADD R139, R51, 0x1, R139 ;  /* 0x00000001338b7824 */ /* 0x000fe200078e028b */
[----:B------:R-:W-:Y:S06]  /*2a70*/  @!P2 BRA `(.L_x_345) ;  /* 0x00000044001ca947 */ /* 0x000fec0003800000 */
[----:B------:R-:W-:Y:S01]  /*2a80*/  ISETP.GE.AND P2, PT, R228, R119, PT ;  /* 0x00000077e400720c */ /* 0x000fe20003f46270 */
[----:B------:R-:W-:Y:S01]  /*2a90*/  BSSY B1, `(.L_x_346) ;  /* 0x0000022000017945 */ /* 0x000fe20003800000 */
        /* <DEDUP_REMOVED lines=15> */
[----:B------:R-:W-:Y:S01]  /*2b90*/  CS2R R82, SRZ ;  /* 0x0000000000527805 */ /* 0x000fe2000001ff00 */
[----:B------:R-:W-:Y:S06]  /*2ba0*/  @P2 BRA `(.L_x_347) ;  /* 0x0000000000402947 */ /* 0x000fec0003800000 */
[----:B------:R-:W-:Y:S01]  /*2bb0*/  ULDC.64 UR4, c[0x0][0x3e8] ;  /* 0x0000fa0000047ab9 */ /* 0x000fe20000000a00 */
[----:B------:R-:W-:Y:S02]  /*2bc0*/  CS2R R80, SRZ ;  /* 0x0000000000507805 */ /* 0x000fe4000001ff00 */
[----:B------:R-:W-:Y:S02]  /*2bd0*/  IADD3 R84, P3, P4, R88, UR4, R48 ;  /* 0x0000000458547c10 */ /* 0x000fe4000fc7e030 */
[----:B------:R-:W-:Y:S02]  /*2be0*/  CS2R R82, SRZ ;  /* 0x0000000000527805 */ /* 0x000fe4000001ff00 */
[----:B------:R-:W-:Y:S01]  /*2bf0*/  IADD3.X R85, R32, UR5, R145, P3, P4 ;  /* 0x0000000520557c10 */ /* 0x000fe20009fe8491 */
[----:B------:R-:W-:Y:S02]  /*2c00*/  ULDC.64 UR4, c[0x0][0x400] ;  /* 0x0001000000047ab9 */ /* 0x000fe40000000a00 */
[----:B------:R-:W-:-:S04]  /*2c10*/  IADD3 R86, P3, P4, R94, UR4, R50 ;  /* 0x000000045e567c10 */ /* 0x000fc8000fc7e032 */
[----:B------:R-:W-:Y:S02]  /*2c20*/  IADD3.X R87, R34, UR5, R139, P3, P4 ;  /* 0x0000000522577c10 */ /* 0x000fe40009fe848b */
[----:B------:R-:W-:Y:S02]  /*2c30*/  ISETP.GE.AND P3, PT, R22, R128, PT ;  /* 0x000000801600720c */ /* 0x000fe40003f66270 */
[----:B------:R-:W-:Y:S02]  /*2c40*/  CS2R R76, SRZ ;  /* 0x00000000004c7805 */ /* 0x000fe4000001ff00 */
[----:B------:R-:W-:-:S09]  /*2c50*/  CS2R R78, SRZ ;  /* 0x00000000004e7805 */ /* 0x000fd2000001ff00 */
[----:B------:R0:W5:Y:S04]  /*2c60*/  @!P3 LDG.E.64 R80, desc[UR60][R84.64] ;  /* 0x0000003c5450b981 */ /* 0x000168000c1e1b00 */
[----:B------:R0:W5:Y:S01]  /*2c70*/  @!P3 LDG.E.64 R82, desc[UR60][R86.64] ;  /* 0x0000003c5652b981 */ /* 0x000162000c1e1b00 */
[----:B------:R-:W-:-:S13]  /*2c80*/  ISETP.GE.AND P3, PT, R230, R128, PT ;  /* 0x00000080e600720c */ /* 0x000fda0003f66270 */
[----:B------:R0:W5:Y:S04]  /*2c90*/  @!P3 LDG.E.64 R76, desc[UR60][R84.64+0x20] ;  /* 0x0000203c544cb981 */ /* 0x000168000c1e1b00 */
[----:B------:R0:W5:Y:S02]  /*2ca0*/  @!P3 LDG.E.64 R78, desc[UR60][R86.64+0x20] ;  /* 0x0000203c564eb981 */ /* 0x000164000c1e1b00 */
.L_x_347:
[----:B------:R-:W-:Y:S05]  /*2cb0*/  BSYNC B1 ;  /* 0x0000000000017941 */ /* 0x000fea0003800000 */
.L_x_346:
[----:B0-----:R-:W-:Y:S01]  /*2cc0*/  VIADD R84, R228, 0x40 ;  /* 0x00000040e4547836 */ /* 0x001fe20000000000 */
[----:B------:R-:W-:Y:S01]  /*2cd0*/  BSSY B1, `(.L_x_348) ;  /* 0x0000019000017945 */ /* 0x000fe20003800000 */
[----:B-----5:R-:W-:Y:S01]  /*2ce0*/  IMAD.MOV.U32 R138, RZ, RZ, R76 ;  /* 0x000000ffff8a7224 */ /* 0x020fe200078e004c */
[----:B------:R-:W-:Y:S02]  /*2cf0*/  MOV R153, R80 ;  /* 0x0000005000997202 */ /* 0x000fe40000000f00 */
[----:B------:R-:W-:-:S13]  /*2d00*/  ISETP.GE.AND P3, PT, R84, R119, PT ;  /* 0x000000775400720c */ /* 0x000fda0003f66270 */
[----:B------:R-:W-:Y:S05]  /*2d10*/  @P3 BRA `(.L_x_349) ;  /* 0x0000000000503947 */ /* 0x000fea0003800000 */
[----:B------:R-:W-:Y:S01]  /*2d20*/  IADD3 R84, P4, P5, R88, R48, R10 ;  /* 0x0000003058547210 */ /* 0x000fe20007d9e00a */
[----:B------:R-:W-:Y:S01]  /*2d30*/  ULDC.64 UR4, c[0x0][0x3e8] ;  /* 0x0000fa0000047ab9 */ /* 0x000fe20000000a00 */
[----:B------:R-:W-:Y:S02]  /*2d40*/  CS2R R72, SRZ ;  /* 0x0000000000487805 */ /* 0x000fe4000001ff00 */
[----:B------:R-:W-:Y:S02]  /*2d50*/  CS2R R74, SRZ ;  /* 0x00000000004a7805 */ /* 0x000fe4000001ff00 */
[----:B------:R-:W-:Y:S02]  /*2d60*/  IADD3.X R69, R32, R145, R12, P4, P5 ;  /* 0x0000009120457210 */ /* 0x000fe400027ea40c */
[----:B------:R-:W-:-:S04]  /*2d70*/  IADD3 R86, P4, P5, R94, R50, R6 ;  /* 0x000000325e567210 */ /* 0x000fc80007d9e006 */
[----:B------:R-:W-:Y:S02]  /*2d80*/  IADD3.X R68, R34, R139, R8, P4, P5 ;  /* 0x0000008b22447210 */ /* 0x000fe400027ea408 */
[----:B------:R-:W-:-:S04]  /*2d90*/  IADD3 R84, P4, R84, UR4, RZ ;  /* 0x0000000454547c10 */ /* 0x000fc8000ff9e0ff */
[----:B------:R-:W-:Y:S01]  /*2da0*/  IADD3.X R85, R69, UR5, RZ, P4, !PT ;  /* 0x0000000545557c10 */ /* 0x000fe2000a7fe4ff */
[----:B------:R-:W-:Y:S02]  /*2db0*/  ULDC.64 UR4, c[0x0][0x400] ;  /* 0x0001000000047ab9 */ /* 0x000fe40000000a00 */
[----:B------:R-:W-:-:S04]  /*2dc0*/  IADD3 R86, P4, R86, UR4, RZ ;  /* 0x0000000456567c10 */ /* 0x000fc8000ff9e0ff */
[----:B------:R-:W-:Y:S02]  /*2dd0*/  IADD3.X R87, R68, UR5, RZ, P4, !PT ;  /* 0x0000000544577c10 */ /* 0x000fe4000a7fe4ff */
        /* <DEDUP_REMOVED lines=8> */
.L_x_349:
[----:B------:R-:W-:Y:S05]  /*2e60*/  BSYNC B1 ;  /* 0x0000000000017941 */ /* 0x000fea0003800000 */
.L_x_348:
[----:B0-----:R-:W-:Y:S01]  /*2e70*/  VIADD R84, R228, 0x80 ;  /* 0x00000080e4547836 */ /* 0x001fe20000000000 */
[----:B------:R-:W-:Y:S04]  /*2e80*/  BSSY B1, `(.L_x_350) ;  /* 0x0000018000017945 */ /* 0x000fe80003800000 */
[----:B------:R-:W-:-:S04]  /*2e90*/  ISETP.GE.AND P4, PT, R84, R119, PT ;  /* 0x000000775400720c */ /* 0x000fc80003f86270 */
[----:B------:R-:W-:-:S09]  /*2ea0*/  P2R R146, PR, RZ, 0x10 ;  /* 0x00000010ff927803 */ /* 0x000fd20000000000 */
        /* <DEDUP_REMOVED lines=21> */
.L_x_351:
[----:B------:R-:W-:Y:S05]  /*3000*/  BSYNC B1 ;  /* 0x0000000000017941 */ /* 0x000fea0003800000 */
.L_x_350:
[----:B0-----:R-:W-:Y:S01]  /*3010*/  VIADD R84, R228, 0xc0 ;  /* 0x000000c0e4547836 */ /* 0x001fe20000000000 */
[----:B------:R-:W-:Y:S04]  /*3020*/  BSSY B1, `(.L_x_352) ;  /* 0x000001d000017945 */ /* 0x000fe80003800000 */
[----:B------:R-:W-:-:S13]  /*3030*/  ISETP.GE.AND P4, PT, R84, R119, PT ;  /* 0x000000775400720c */ /* 0x000fda0003f86270 */
[----:B------:R-:W-:Y:S05]  /*3040*/  @P4 BRA `(.L_x_353) ;  /* 0x0000000000684947 */ /* 0x000fea0003800000 */
[----:B------:R-:W0:Y:S01]  /*3050*/  LDC.64 R52, c[0x0][0x3f8] ;  /* 0x0000fe00ff347b82 */ /* 0x000e220000000a00 */
[----:B------:R-:W-:Y:S01]  /*3060*/  IMAD.MOV.U32 R49, RZ, RZ, R145 ;  /* 0x000000ffff317224 */ /* 0x000fe200078e0091 */
[----:B------:R-:W-:Y:S01]  /*3070*/  ULDC.64 UR4, c[0x0][0x3e8] ;  /* 0x0000fa0000047ab9 */ /* 0x000fe20000000a00 */
[----:B------:R-:W-:Y:S01]  /*3080*/  IMAD.MOV.U32 R51, RZ, RZ, R139 ;  /* 0x000000ffff337224 */ /* 0x000fe200078e008b */
[----:B------:R-:W-:Y:S02]  /*3090*/  CS2R R56, SRZ ;  /* 0x0000000000387805 */ /* 0x000fe4000001ff00 */
[----:B------:R-:W-:Y:S01]  /*30a0*/  CS2R R58, SRZ ;  /* 0x00000000003a7805 */ /* 0x000fe2000001ff00 */
[----:B0-----:R-:W-:Y:S02]  /*30b0*/  IMAD R53, R53, 0xc0, RZ ;  /* 0x000000c035357824 */ /* 0x001fe400078e02ff */
[----:B------:R-:W-:-:S04]  /*30c0*/  IMAD.WIDE.U32 R48, R52, 0xc0, R48 ;  /* 0x000000c034307825 */ /* 0x000fc800078e0030 */
[----:B------:R-:W-:Y:S01]  /*30d0*/  IMAD.IADD R49, R49, 0x1, R53 ;  /* 0x0000000131317824 */ /* 0x000fe200078e0235 */
[----:B------:R-:W-:Y:S01]  /*30e0*/  IADD3 R48, P5, P6, R88, UR4, R48 ;  /* 0x0000000458307c10 */ /* 0x000fe2000febe030 */
[----:B------:R-:W0:Y:S03]  /*30f0*/  LDC.64 R52, c[0x0][0x408] ;  /* 0x00010200ff347b82 */ /* 0x000e260000000a00 */
[----:B------:R-:W-:Y:S01]  /*3100*/  IADD3.X R49, R32, UR5, R49, P5, P6 ;  /* 0x0000000520317c10 */ /* 0x000fe2000afec431 */
[----:B------:R-:W-:Y:S01]  /*3110*/  ULDC.64 UR4, c[0x0][0x400] ;  /* 0x0001000000047ab9 */ /* 0x000fe20000000a00 */
[----:B0-----:R-:W-:-:S04]  /*3120*/  IMAD.WIDE.U32 R50, R52, 0xc0, R50 ;  /* 0x000000c034327825 */ /* 0x001fc800078e0032 */
[----:B------:R-:W-:Y:S01]  /*3130*/  IMAD R53, R53, 0xc0, RZ ;  /* 0x000000c035357824 */ /* 0x000fe200078e02ff */
[----:B------:R-:W-:-:S03]  /*3140*/  IADD3 R50, P5, P6, R94, UR4, R50 ;  /* 0x000000045e327c10 */ /* 0x000fc6000febe032 */
[----:B------:R-:W-:-:S05]  /*3150*/  IMAD.IADD R51, R51, 0x1, R53 ;  /* 0x0000000133337824 */ /* 0x000fca00078e0235 */
        /* <DEDUP_REMOVED lines=9> */
.L_x_353:
[----:B------:R-:W-:Y:S05]  /*31f0*/  BSYNC B1 ;  /* 0x0000000000017941 */ /* 0x000fea0003800000 */
.L_x_352:
[----:B------:R-:W-:Y:S01]  /*3200*/  ISETP.NE.AND P5, PT, R232, 0x3, PT ;  /* 0x00000003e800780c */ /* 0x000fe20003fa5270 */
[----:B------:R-:W-:Y:S01]  /*3210*/  IMAD.MOV.U32 R156, RZ, RZ, R78 ;  /* 0x000000ffff9c7224 */ /* 0x000fe200078e004e */
[----:B------:R-:W-:Y:S01]  /*3220*/  MOV R157, R82 ;  /* 0x00000052009d7202 */ /* 0x000fe20000000f00 */
[----:B-----5:R-:W-:Y:S01]  /*3230*/  IMAD.MOV.U32 R148, RZ, RZ, R68 ;  /* 0x000000ffff947224 */ /* 0x020fe200078e0044 */
[----:B------:R-:W-:Y:S01]  /*3240*/  MOV R147, R66 ;  /* 0x0000004200937202 */ /* 0x000fe20000000f00 */
[----:B------:R-:W-:Y:S02]  /*3250*/  IMAD.MOV.U32 R151, RZ, RZ, R72 ;  /* 0x000000ffff977224 */ /* 0x000fe400078e0048 */
[----:B------:R-:W-:Y:S02]  /*3260*/  IMAD.MOV.U32 R149, RZ, RZ, R70 ;  /* 0x000000ffff957224 */ /* 0x000fe400078e0046 */
[----:B------:R-:W-:Y:S02]  /*3270*/  IMAD.MOV.U32 R150, RZ, RZ, R74 ;  /* 0x000000ffff967224 */ /* 0x000fe400078e004a */
[----:B------:R-:W-:-:S02]  /*3280*/  IMAD.MOV.U32 R139, RZ, RZ, R60 ;  /* 0x000000ffff8b7224 */ /* 0x000fc400078e003c */
[----:B------:R-:W-:Y:S02]  /*3290*/  IMAD.MOV.U32 R145, RZ, RZ, R64 ;  /* 0x000000ffff917224 */ /* 0x000fe400078e0040 */
[----:B------:R-:W-:Y:S02]  /*32a0*/  IMAD.MOV.U32 R144, RZ, RZ, R62 ;  /* 0x000000ffff907224 */ /* 0x000fe400078e003e */
[----:B------:R-:W-:Y:S02]  /*32b0*/  IMAD.MOV.U32 R84, RZ, RZ, R52 ;  /* 0x000000ffff547224 */ /* 0x000fe400078e0034 */
[----:B------:R-:W-:Y:S02]  /*32c0*/  IMAD.MOV.U32 R87, RZ, RZ, R56 ;  /* 0x000000ffff577224 */ /* 0x000fe400078e0038 */
[----:B------:R-:W-:Y:S02]  /*32d0*/  IMAD.MOV.U32 R85, RZ, RZ, R54 ;  /* 0x000000ffff557224 */ /* 0x000fe400078e0036 */
[----:B------:R-:W-:Y:S01]  /*32e0*/  IMAD.MOV.U32 R86, RZ, RZ, R58 ;  /* 0x000000ffff567224 */ /* 0x000fe200078e003a */
[----:B------:R-:W-:Y:S06]  /*32f0*/  @!P5 BRA `(.L_x_354) ;  /* 0x000000000004d947 */ /* 0x000fec0003800000 */
[----:B------:R-:W-:Y:S01]  /*3300*/  BPT.TRAP 0x1 ;  /* 0x000000040000795c */ /* 0x000fe20000300000 */
.L_x_354:
[----:B------:R-:W-:Y:S01]  /*3310*/  IMAD R110, R17, 0x8, R16 ;  /* 0x00000008116e7824 */ /* 0x000fe200078e0210 */
[----:B------:R-:W-:Y:S01]  /*3320*/  SHF.L.U32 R130, R231, 0x1f, RZ ;  /* 0x0000001fe7827819 */ /* 0x000fe200000006ff */
[----:B------:R-:W-:Y:S03]  /*3330*/  BSSY B1, `(.L_x_355) ;  /* 0x0000003000017945 */ /* 0x000fe60003800000 */
[----:B------:R-:W1:Y:S02]  /*3340*/  SYNCS.PHASECHK.TRANS64.TRYWAIT P6, [R110+URZ+0x2e890], R130 ;  /* 0x02e890826e0075a7 */ /* 0x000e6400080c017f */
[----:B-1----:R-:W-:Y:S05]  /*3350*/  @!P6 BRA `(.L_x_356) ;  /* 0x0000021c00f4e947 */ /* 0x002fea0003800000 */
.L_x_643:
[----:B------:R-:W-:Y:S05]  /*3360*/  BSYNC B1 ;  /* 0x0000000000017941 */ /* 0x000fea0003800000 */
.L_x_355:
[----:B------:R-:W-:Y:S01]  /*3370*/  BSSY B1, `(.L_x_357) ;  /* 0x00000ed000017945 */ /* 0x000fe20003800000 */
[----:B------:R-:W-:-:S03]  /*3380*/  IMAD R152, R17, 0x7000, R30 ;  /* 0x0000700011987824 */ /* 0x000fc600078e021e */
[----:B------:R-:W-:Y:S05]  /*3390*/  @P2 BRA `(.L_x_358) ;  /* 0x0000000c00a82947 */ /* 0x000fea0003800000 */
[----:B------:R-:W-:Y:S01]  /*33a0*/  IADD3 R155, P2, R102, R126, RZ ;  /* 0x0000007e669b7210 */ /* 0x000fe20007f5e0ff */
[----:B------:R-:W-:Y:S04]  /*33b0*/  BSSY B2, `(.L_x_359) ;  /* 0x0000073000027945 */ /* 0x000fe80003800000 */
[----:B------:R-:W-:Y:S01]  /*33c0*/  IMAD.X R154, R129, 0x1, R29, P2 ;  /* 0x00000001819a7824 */ /* 0x000fe200010e061d */
[----:B------:R-:W-:Y:S07]  /*33d0*/  @P0 BRA `(.L_x_360) ;  /* 0x0000000400c00947 */ /* 0x000fee0003800000 */
[----:B0-----:R0:W2:Y:S01]  /*33e0*/  LDS.128 R48, [R118+0x20400] ;  /* 0x0204000076307984 */ /* 0x0010a20000000c00 */
[----:B------:R-:W-:Y:S01]  /*33f0*/  ISETP.GE.AND P2, PT, R22, R128, PT ;  /* 0x000000801600720c */ /* 0x000fe20003f46270 */
[----:B------:R-:W-:-:S12]  /*3400*/  BSSY B3, `(.L_x_361) ;  /* 0x0000069000037945 */ /* 0x000fd80003800000 */
[----:B0-----:R-:W-:Y:S05]  /*3410*/  @P2 BRA `(.L_x_362) ;  /* 0x00000004009c2947 */ /* 0x001fea0003800000 */
[----:B------:R-:W-:Y:S02]  /*3420*/  SHF.R.U32.HI R80, RZ, 0x8, R81 ;  /* 0x00000008ff507819 */ /* 0x000fe40000011651 */
[----:B------:R-:W-:Y:S02]  /*3430*/  SHF.R.U32.HI R82, RZ, 0x8, R83 ;  /* 0x00000008ff527819 */ /* 0x000fe40000011653 */
[----:B------:R-:W-:Y:S01]  /*3440*/  SHF.R.U32.HI R161, RZ, 0x10, R81 ;  /* 0x00000010ffa17819 */ /* 0x000fe20000011651 */
[----:B------:R-:W-:Y:S01]  /*3450*/  IMAD.SHL.U32 R80, R80, 0x100, RZ ;  /* 0x0000010050507824 */ /* 0x000fe200078e00ff */
[----:B------:R-:W-:Y:S02]  /*3460*/  LOP3.LUT R81, R81, 0xff0000ff, RZ, 0xc0, !PT ;  /* 0xff0000ff51517812 */ /* 0x000fe400078ec0ff */
[----:B------:R-:W-:Y:S02]  /*3470*/  SHF.R.U32.HI R159, RZ, 0x10, R83 ;  /* 0x00000010ff9f7819 */ /* 0x000fe40000011653 */
[----:B------:R-:W-:-:S02]  /*3480*/  LOP3.LUT R158, R83, 0xff0000ff, RZ, 0xc0, !PT ;  /* 0xff0000ff539e7812 */ /* 0x000fc400078ec0ff */
[----:B------:R-:W-:Y:S01]  /*3490*/  SHF.L.U32 R83, R82, 0x8, RZ ;  /* 0x0000000852537819 */ /* 0x000fe200000006ff */
[----:B--2---:R-:W-:Y:S01]  /*34a0*/  IMAD.MOV.U32 R82, RZ, RZ, R48 ;  /* 0x000000ffff527224 */ /* 0x004fe200078e0030 */
[----:B------:R-:W-:Y:S01]  /*34b0*/  LOP3.LUT R81, R81, 0xff00, R80, 0xf8, !PT ;  /* 0x0000ff0051517812 */ /* 0x000fe200078ef850 */
[----:B------:R-:W-:Y:S01]  /*34c0*/  IMAD.U32 R80, R161, 0x10000, RZ ;  /* 0x00010000a1507824 */ /* 0x000fe200078e00ff */
[----:B------:R-:W-:Y:S01]  /*34d0*/  LOP3.LUT R160, R158, 0xff00, R83, 0xf8, !PT ;  /* 0x0000ff009ea07812 */ /* 0x000fe200078ef853 */
[----:B------:R-:W-:Y:S01]  /*34e0*/  IMAD.U32 R83, R159, 0x10000, RZ ;  /* 0x000100009f537824 */ /* 0x000fe200078e00ff */
[----:B------:R-:W-:Y:S02]  /*34f0*/  F2FP.F16.E4M3.UNPACK_B R158, R157.H1 ;  /* 0x0000009dff9e723e */ /* 0x000fe400030006ff */
[----:B------:R-:W-:Y:S02]  /*3500*/  F2FP.F16.E4M3.UNPACK_B R48, R49 ;  /* 0x00000031ff30723e */ /* 0x000fe400020006ff */
[----:B------:R-:W-:Y:S01]  /*3510*/  LOP3.LUT R80, R81, 0xff0000, R80, 0xf8, !PT ;  /* 0x00ff000051507812 */ /* 0x000fe200078ef850 */
[----:B------:R-:W-:Y:S01]  /*3520*/  HADD2.F32 R162, -RZ, R158.H0_H0 ;  /* 0x2000009effa27230 */ /* 0x000fe20000004100 */
[----:B------:R-:W-:Y:S01]  /*3530*/  LOP3.LUT R81, R160, 0xff0000, R83, 0xf8, !PT ;  /* 0x00ff0000a0517812 */ /* 0x000fe200078ef853 */
[--C-:B------:R-:W-:Y:S01]  /*3540*/  HADD2.F32 R83, -RZ, R48.reuse.H1_H1 ;  /* 0x30000030ff537230 */ /* 0x100fe20000004100 */
[----:B------:R-:W-:Y:S01]  /*3550*/  F2FP.F16.E4M3.UNPACK_B R160, R153.H1 ;  /* 0x00000099ffa0723e */ /* 0x000fe200030006ff */
[----:B------:R-:W-:Y:S01]  /*3560*/  HADD2.F32 R48, -RZ, R48.H0_H0 ;  /* 0x20000030ff307230 */ /* 0x000fe20000004100 */
[----:B------:R-:W-:Y:S01]  /*3570*/  F2FP.F16.E4M3.UNPACK_B R49, R49.H1 ;  /* 0x00000031ff31723e */ /* 0x000fe200030006ff */
[----:B------:R-:W-:-:S02]  /*3580*/  HADD2.F32 R163, -RZ, R158.H1_H1 ;  /* 0x3000009effa37230 */ /* 0x000fc40000004100 */
[CC--:B------:R-:W-:Y:S01]  /*3590*/  FMUL.FTZ R165, R83.reuse, R162.reuse ;  /* 0x000000a253a57220 */ /* 0x0c0fe20000410000 */
[--C-:B------:R-:W-:Y:S02]  /*35a0*/  HADD2.F32 R161, -RZ, R160.reuse.H0_H0 ;  /* 0x200000a0ffa17230 */ /* 0x100fe40000004100 */
[C---:B------:R-:W-:Y:S01]  /*35b0*/  FMUL.FTZ R162, R48.reuse, R162 ;  /* 0x000000a230a27220 */ /* 0x040fe20000410000 */
[--C-:B------:R-:W-:Y:S01]  /*35c0*/  HADD2.F32 R159, -RZ, R49.reuse.H1_H1 ;  /* 0x30000031ff9f7230 */ /* 0x100fe20000004100 */
[----:B------:R-:W-:Y:S01]  /*35d0*/  F2FP.F16.E4M3.UNPACK_B R157, R157 ;  /* 0x0000009dff9d723e */ /* 0x000fe200020006ff */
[----:B------:R-:W-:Y:S02]  /*35e0*/  HADD2.F32 R158, -RZ, R49.H0_H0 ;  /* 0x20000031ff9e7230 */ /* 0x000fe40000004100 */
[-C--:B------:R-:W-:Y:S01]  /*35f0*/  FFMA.FTZ R48, R48, R161.reuse, -R165 ;  /* 0x000000a130307223 */ /* 0x080fe200000108a5 */
[----:B------:R-:W-:Y:S02]  /*3600*/  HADD2.F32 R160, -RZ, R160.H1_H1 ;  /* 0x300000a0ffa07230 */ /* 0x000fe40000004100 */
[----:B------:R-:W-:Y:S01]  /*3610*/  FFMA.FTZ R49, R83, R161, R162 ;  /* 0x000000a153317223 */ /* 0x000fe200000100a2 */
[CC--:B------:R-:W-:Y:S01]  /*3620*/  FMUL.FTZ R165, R159.reuse, R163.reuse ;  /* 0x000000a39fa57220 */ /* 0x0c0fe20000410000 */
[C---:B------:R-:W-:Y:S01]  /*3630*/  FMUL.FTZ R164, R158.reuse, R163 ;  /* 0x000000a39ea47220 */ /* 0x040fe20000410000 */
[-C--:B------:R-:W-:Y:S01]  /*3640*/  F2FP.F16.E4M3.UNPACK_B R83, R82.reuse.H1 ;  /* 0x00000052ff53723e */ /* 0x080fe200030006ff */
[--C-:B------:R-:W-:Y:S01]  /*3650*/  HADD2.F32 R161, -RZ, R157.reuse.H1_H1 ;  /* 0x3000009dffa17230 */ /* 0x100fe20000004100 */
[----:B------:R-:W-:Y:S01]  /*3660*/  F2FP.F16.E4M3.UNPACK_B R82, R82 ;  /* 0x00000052ff52723e */ /* 0x000fe200020006ff */
[-C--:B------:R-:W-:Y:S01]  /*3670*/  FFMA.FTZ R165, R158, R160.reuse, -R165 ;  /* 0x000000a09ea57223 */ /* 0x080fe200000108a5 */
[----:B------:R-:W-:Y:S01]  /*3680*/  FFMA.FTZ R168, R159, R160, R164 ;  /* 0x000000a09fa87223 */ /* 0x000fe200000100a4 */
[----:B------:R-:W-:Y:S01]  /*3690*/  HADD2.F32 R162, -RZ, R157.H0_H0 ;  /* 0x2000009dffa27230 */ /* 0x000fe20000004100 */
[----:B------:R-:W-:Y:S01]  /*36a0*/  F2FP.F16.E4M3.UNPACK_B R159, R153 ;  /* 0x00000099ff9f723e */ /* 0x000fe200020006ff */
[----:B------:R-:W-:-:S02]  /*36b0*/  HADD2.F32 R158, -RZ, R83.H1_H1 ;  /* 0x30000053ff9e7230 */ /* 0x000fc40000004100 */
[----:B------:R-:W-:Y:S02]  /*36c0*/  HADD2.F32 R157, -RZ, R83.H0_H0 ;  /* 0x20000053ff9d7230 */ /* 0x000fe40000004100 */
[--C-:B------:R-:W-:Y:S02]  /*36d0*/  HADD2.F32 R153, -RZ, R82.reuse.H1_H1 ;  /* 0x30000052ff997230 */ /* 0x100fe40000004100 */
[-C--:B------:R-:W-:Y:S01]  /*36e0*/  FMUL.FTZ R166, R158, R161.reuse ;  /* 0x000000a19ea67220 */ /* 0x080fe20000410000 */
[----:B------:R-:W-:Y:S02]  /*36f0*/  HADD2.F32 R83, -RZ, R82.H0_H0 ;  /* 0x20000052ff537230 */ /* 0x000fe40000004100 */
[----:B------:R-:W-:Y:S01]  /*3700*/  FMUL.FTZ R161, R157, R161 ;  /* 0x000000a19da17220 */ /* 0x000fe20000410000 */
[--C-:B------:R-:W-:Y:S02]  /*3710*/  HADD2.F32 R82, -RZ, R159.reuse.H1_H1 ;  /* 0x3000009fff527230 */ /* 0x100fe40000004100 */
[----:B------:R-:W-:Y:S01]  /*3720*/  FMUL.FTZ R164, R153, R162 ;  /* 0x000000a299a47220 */ /* 0x000fe20000410000 */
[----:B------:R-:W-:-:S02]  /*3730*/  HADD2.F32 R160, -RZ, R159.H0_H0 ;  /* 0x2000009fffa07230 */ /* 0x000fc40000004100 */
[----:B------:R-:W-:Y:S01]  /*3740*/  FMUL.FTZ R162, R83, R162 ;  /* 0x000000a253a27220 */ /* 0x000fe20000410000 */
[----:B------:R-:W-:Y:S01]  /*3750*/  F2FP.F16.E4M3.UNPACK_B R159, R51.H1 ;  /* 0x00000033ff9f723e */ /* 0x000fe200030006ff */
[-C--:B------:R-:W-:Y:S01]  /*3760*/  FFMA.FTZ R157, R157, R82.reuse, -R166 ;  /* 0x000000529d9d7223 */ /* 0x080fe200000108a6 */
[----:B------:R-:W-:Y:S01]  /*3770*/  FFMA.FTZ R158, R158, R82, R161 ;  /* 0x000000529e9e7223 */ /* 0x000fe200000100a1 */
[-C--:B------:R-:W-:Y:S01]  /*3780*/  FFMA.FTZ R82, R83, R160.reuse, -R164 ;  /* 0x000000a053527223 */ /* 0x080fe200000108a4 */
[----:B------:R-:W-:Y:S01]  /*3790*/  FFMA.FTZ R83, R153, R160, R162 ;  /* 0x000000a099537223 */ /* 0x000fe200000100a2 */
[----:B------:R-:W-:Y:S01]  /*37a0*/  F2FP.SATFINITE.E4M3.F32.PACK_AB_MERGE_C R153, R168, R165, RZ ;  /* 0x000000a5a899723e */ /* 0x000fe200048070ff */
[--C-:B------:R-:W-:Y:S01]  /*37b0*/  HADD2.F32 R160, -RZ, R159.reuse.H0_H0 ;  /* 0x2000009fffa07230 */ /* 0x100fe20000004100 */
[----:B------:R-:W-:Y:S01]  /*37c0*/  F2FP.F16.E4M3.UNPACK_B R165, R81.H1 ;  /* 0x00000051ffa5723e */ /* 0x000fe200030006ff */
[----:B------:R-:W-:Y:S01]  /*37d0*/  HADD2.F32 R159, -RZ, R159.H1_H1 ;  /* 0x3000009fff9f7230 */ /* 0x000fe20000004100 */
[----:B------:R-:W-:-:S02]  /*37e0*/  F2FP.SATFINITE.E4M3.F32.PACK_AB_MERGE_C R157, R158, R157, RZ ;  /* 0x0000009d9e9d723e */ /* 0x000fc400048070ff */
[----:B------:R-:W-:Y:S01]  /*37f0*/  F2FP.F16.E4M3.UNPACK_B R162, R80.H1 ;  /* 0x00000050ffa2723e */ /* 0x000fe200030006ff */
[--C-:B------:R-:W-:Y:S01]  /*3800*/  HADD2.F32 R167, -RZ, R165.reuse.H1_H1 ;  /* 0x300000a5ffa77230 */ /* 0x100fe20000004100 */
[----:B------:R-:W-:Y:S01]  /*3810*/  F2FP.F16.E4M3.UNPACK_B R158, R50.H1 ;  /* 0x00000032ff9e723e */ /* 0x000fe200030006ff */
[----:B------:R-:W-:Y:S01]  /*3820*/  HADD2.F32 R165, -RZ, R165.H0_H0 ;  /* 0x200000a5ffa57230 */ /* 0x000fe20000004100 */
[----:B------:R-:W-:Y:S01]  /*3830*/  F2FP.F16.E4M3.UNPACK_B R164, R81 ;  /* 0x00000051ffa4723e */ /* 0x000fe200020006ff */
[----:B------:R-:W-:Y:S01]  /*3840*/  HADD2.F32 R163, -RZ, R162.H1_H1 ;  /* 0x300000a2ffa37230 */ /* 0x000fe20000004100 */
[----:B------:R-:W-:Y:S01]  /*3850*/  F2FP.F16.E4M3.UNPACK_B R161, R80 ;  /* 0x00000050ffa1723e */ /* 0x000fe200020006ff */
[----:B------:R-:W-:Y:S02]  /*3860*/  HADD2.F32 R81, -RZ, R158.H1_H1 ;  /* 0x3000009eff517230 */ /* 0x000fe40000004100 */
[----:B------:R-:W-:Y:S01]  /*3870*/  FMUL.FTZ R169, R159, R167 ;  /* 0x000000a79fa97220 */ /* 0x000fe20000410000 */
[----:B------:R-:W-:-:S02]  /*3880*/  HADD2.F32 R166, -RZ, R164.H1_H1 ;  /* 0x300000a4ffa67230 */ /* 0x000fc40000004100 */
[C---:B------:R-:W-:Y:S01]  /*3890*/  FMUL.FTZ R168, R160.reuse, R167 ;  /* 0x000000a7a0a87220 */ /* 0x040fe20000410000 */
[----:B------:R-:W-:Y:S02]  /*38a0*/  HADD2.F32 R158, -RZ, R158.H0_H0 ;  /* 0x2000009eff9e7230 */ /* 0x000fe40000004100 */
[----:B------:R-:W-:Y:S01]  /*38b0*/  FFMA.FTZ R80, R160, R163, -R169 ;  /* 0x000000a3a0507223 */ /* 0x000fe200000108a9 */
[----:B------:R-:W-:Y:S02]  /*38c0*/  HADD2.F32 R160, -RZ, R161.H1_H1 ;  /* 0x300000a1ffa07230 */ /* 0x000fe40000004100 */
[-C--:B------:R-:W-:Y:S01]  /*38d0*/  FMUL.FTZ R167, R81, R166.reuse ;  /* 0x000000a651a77220 */ /* 0x080fe20000410000 */
[----:B------:R-:W-:Y:S01]  /*38e0*/  F2FP.F16.E4M3.UNPACK_B R51, R51 ;  /* 0x00000033ff33723e */ /* 0x000fe200020006ff */
[C---:B------:R-:W-:Y:S01]  /*38f0*/  FMUL.FTZ R166, R158.reuse, R166 ;  /* 0x000000a69ea67220 */ /* 0x040fe20000410000 */
[----:B------:R-:W-:Y:S01]  /*3900*/  F2FP.F16.E4M3.UNPACK_B R50, R50 ;  /* 0x00000032ff32723e */ /* 0x000fe200020006ff */
[----:B------:R-:W-:Y:S01]  /*3910*/  FFMA.FTZ R167, R158, R160, -R167 ;  /* 0x000000a09ea77223 */ /* 0x000fe200000108a7 */
[----:B------:R-:W-:-:S02]  /*3920*/  HADD2.F32 R164, -RZ, R164.H0_H0 ;  /* 0x200000a4ffa47230 */ /* 0x000fc40000004100 */
[----:B------:R-:W-:Y:S01]  /*3930*/  FFMA.FTZ R166, R81, R160, R166 ;  /* 0x000000a051a67223 */ /* 0x000fe200000100a6 */
[--C-:B------:R-:W-:Y:S02]  /*3940*/  HADD2.F32 R81, -RZ, R51.reuse.H0_H0 ;  /* 0x20000033ff517230 */ /* 0x100fe40000004100 */
[----:B------:R-:W-:Y:S01]  /*3950*/  FFMA.FTZ R163, R159, R163, R168 ;  /* 0x000000a39fa37223 */ /* 0x000fe200000100a8 */
[----:B------:R-:W-:Y:S01]  /*3960*/  HADD2.F32 R158, -RZ, R51.H1_H1 ;  /* 0x30000033ff9e7230 */ /* 0x000fe20000004100 */
[----:B------:R-:W-:Y:S01]  /*3970*/  F2FP.SATFINITE.E4M3.F32.PACK_AB_MERGE_C R49, R49, R48, R153 ;  /* 0x000000303131723e */ /* 0x000fe20004807099 */
[--C-:B------:R-:W-:Y:S01]  /*3980*/  HADD2.F32 R51, -RZ, R50.reuse.H0_H0 ;  /* 0x20000032ff337230 */ /* 0x100fe20000004100 */
[----:B------:R-:W-:Y:S01]  /*3990*/  F2FP.SATFINITE.E4M3.F32.PACK_AB_MERGE_C R166, R166, R167, RZ ;  /* 0x000000a7a6a6723e */ /* 0x000fe200048070ff */
[----:B------:R-:W-:Y:S02]  /*39a0*/  HADD2.F32 R50, -RZ, R50.H1_H1 ;  /* 0x30000032ff327230 */ /* 0x000fe40000004100 */
[----:B------:R-:W-:Y:S01]  /*39b0*/  FMUL.FTZ R168, R158, R165 ;  /* 0x000000a59ea87220 */ /* 0x000fe20000410000 */
[----:B------:R-:W-:-:S02]  /*39c0*/  HADD2.F32 R162, -RZ, R162.H0_H0 ;  /* 0x200000a2ffa27230 */ /* 0x000fc40000004100 */
[----:B------:R-:W-:Y:S01]  /*39d0*/  FMUL.FTZ R165, R81, R165 ;  /* 0x000000a551a57220 */ /* 0x000fe20000410000 */
[----:B------:R-:W-:Y:S02]  /*39e0*/  HADD2.F32 R161, -RZ, R161.H0_H0 ;  /* 0x200000a1ffa17230 */ /* 0x000fe40000004100 */
[-C--:B------:R-:W-:Y:S01]  /*39f0*/  FMUL.FTZ R160, R50, R164.reuse ;  /* 0x000000a432a07220 */ /* 0x080fe20000410000 */
[----:B------:R-:W-:Y:S01]  /*3a00*/  FMUL.FTZ R159, R51, R164 ;  /* 0x000000a4339f7220 */ /* 0x000fe20000410000 */
[-C--:B------:R-:W-:Y:S01]  /*3a10*/  FFMA.FTZ R168, R81, R162.reuse, -R168 ;  /* 0x000000a251a87223 */ /* 0x080fe200000108a8 */
[----:B------:R-:W-:Y:S01]  /*3a20*/  FFMA.FTZ R165, R158, R162, R165 ;  /* 0x000000a29ea57223 */ /* 0x000fe200000100a5 */
[-C--:B------:R-:W-:Y:S01]  /*3a30*/  FFMA.FTZ R160, R51, R161.reuse, -R160 ;  /* 0x000000a133a07223 */ /* 0x080fe200000108a0 */
[----:B------:R-:W-:Y:S01]  /*3a40*/  FFMA.FTZ R159, R50, R161, R159 ;  /* 0x000000a1329f7223 */ /* 0x000fe2000001009f */
[----:B------:R-:W-:Y:S02]  /*3a50*/  F2FP.SATFINITE.E4M3.F32.PACK_AB_MERGE_C R80, R163, R80, RZ ;  /* 0x00000050a350723e */ /* 0x000fe400048070ff */
[----:B------:R-:W-:-:S02]  /*3a60*/  F2FP.SATFINITE.E4M3.F32.PACK_AB_MERGE_C R48, R83, R82, R157 ;  /* 0x000000525330723e */ /* 0x000fc4000480709d */
[----:B------:R-:W-:Y:S02]  /*3a70*/  F2FP.SATFINITE.E4M3.F32.PACK_AB_MERGE_C R50, R159, R160, R166 ;  /* 0x000000a09f32723e */ /* 0x000fe400048070a6 */
[----:B------:R-:W-:-:S07]  /*3a80*/  F2FP.SATFINITE.E4M3.F32.PACK_AB_MERGE_C R51, R165, R168, R80 ;  /* 0x000000a8a533723e */ /* 0x000fce0004807050 */
.L_x_362:
[----:B------:R-:W-:Y:S05]  /*3a90*/  BSYNC B3 ;  /* 0x0000000000037941 */ /* 0x000fea0003800000 */
.L_x_361:
[----:B------:R-:W-:Y:S02]  /*3aa0*/  ULDC.64 UR4, c[0x0][0x2e8] ;  /* 0x0000ba0000047ab9 */ /* 0x000fe40000000a00 */
[----:B------:R-:W-:-:S04]  /*3ab0*/  IADD3 R80, P2, P6, R155, UR4, R44 ;  /* 0x000000049b507c10 */ /* 0x000fc8000fe5e02c */
[----:B------:R-:W-:-:S05]  /*3ac0*/  IADD3.X R81, R154, UR5, R40, P2, P6 ;  /* 0x000000059a517c10 */ /* 0x000fca00097ec428 */
[----:B--2---:R2:W-:Y:S04]  /*3ad0*/  STG.E.128 desc[UR60][R80.64], R48 ;  /* 0x0000003050007986 */ /* 0x0045e8000c101d3c */
.L_x_360:
[----:B------:R-:W-:Y:S05]  /*3ae0*/  BSYNC B2 ;  /* 0x0000000000027941 */ /* 0x000fea0003800000 */
.L_x_359:
[----:B------:R-:W-:Y:S05]  /*3af0*/  @P1 BRA `(.L_x_358) ;  /* 0x0000000400d01947 */ /* 0x000fea0003800000 */
[----:B------:R-:W-:Y:S01]  /*3b00*/  LOP3.LUT P2, RZ, R229, 0x4, RZ, 0xc0, !PT ;  /* 0x00000004e5ff7812 */ /* 0x000fe2000784c0ff */
[C---:B0-2---:R-:W-:Y:S01]  /*3b10*/  VIADD R49, R152.reuse, 0x40 ;  /* 0x0000004098317836 */ /* 0x045fe20000000000 */
[----:B------:R-:W-:Y:S11]  /*3b20*/  BSSY B2, `(.L_x_363) ;  /* 0x000006d000027945 */ /* 0x000ff60003800000 */
[----:B------:R-:W-:Y:S01]  /*3b30*/  @P2 VIADD R49, R152, 0xffffffc0 ;  /* 0xffffffc098312836 */ /* 0x000fe20000000000 */
[----:B------:R-:W-:-:S03]  /*3b40*/  ISETP.GE.AND P2, PT, R230, R128, PT ;  /* 0x00000080e600720c */ /* 0x000fc60003f46270 */
[----:B------:R-:W-:-:S06]  /*3b50*/  IMAD.IADD R49, R16, 0x1, R49 ;  /* 0x0000000110317824 */ /* 0x000fcc00078e0231 */
[----:B------:R-:W0:Y:S04]  /*3b60*/  LDS.128 R48, [R49+0x20400] ;  /* 0x0204000031307984 */ /* 0x000e280000000c00 */
[----:B------:R-:W-:Y:S05]  /*3b70*/  @P2 BRA `(.L_x_364) ;  /* 0x00000004009c2947 */ /* 0x000fea0003800000 */
[--C-:B------:R-:W-:Y:S02]  /*3b80*/  SHF.R.U32.HI R83, RZ, 0x8, R77.reuse ;  /* 0x00000008ff537819 */ /* 0x100fe4000001164d */
[----:B------:R-:W-:Y:S02]  /*3b90*/  LOP3.LUT R76, R77, 0xff0000ff, RZ, 0xc0, !PT ;  /* 0xff0000ff4d4c7812 */ /* 0x000fe400078ec0ff */
[----:B------:R-:W-:Y:S01]  /*3ba0*/  SHF.R.U32.HI R81, RZ, 0x10, R77 ;  /* 0x00000010ff517819 */ /* 0x000fe2000001164d */
[----:B------:R-:W-:Y:S01]  /*3bb0*/  IMAD.SHL.U32 R77, R83, 0x100, RZ ;  /* 0x00000100534d7824 */ /* 0x000fe200078e00ff */
[--C-:B------:R-:W-:Y:S02]  /*3bc0*/  SHF.R.U32.HI R78, RZ, 0x8, R79.reuse ;  /* 0x00000008ff4e7819 */ /* 0x100fe4000001164f */
[----:B------:R-:W-:Y:S02]  /*3bd0*/  SHF.R.U32.HI R82, RZ, 0x10, R79 ;  /* 0x00000010ff527819 */ /* 0x000fe4000001164f */
[----:B------:R-:W-:-:S02]  /*3be0*/  LOP3.LUT R80, R79, 0xff0000ff, RZ, 0xc0, !PT ;  /* 0xff0000ff4f507812 */ /* 0x000fc400078ec0ff */
[----:B------:R-:W-:Y:S01]  /*3bf0*/  SHF.L.U32 R79, R78, 0x8, RZ ;  /* 0x000000084e4f7819 */ /* 0x000fe200000006ff */
[----:B0-----:R-:W-:Y:S01]  /*3c00*/  IMAD.MOV.U32 R78, RZ, RZ, R48 ;  /* 0x000000ffff4e7224 */ /* 0x001fe200078e0030 */
[----:B------:R-:W-:Y:S01]  /*3c10*/  LOP3.LUT R76, R76, 0xff00, R77, 0xf8, !PT ;  /* 0x0000ff004c4c7812 */ /* 0x000fe200078ef84d */
[----:B------:R-:W-:Y:S01]  /*3c20*/  IMAD.U32 R77, R81, 0x10000, RZ ;  /* 0x00010000514d7824 */ /* 0x000fe200078e00ff */
[----:B------:R-:W-:Y:S01]  /*3c30*/  LOP3.LUT R79, R80, 0xff00, R79, 0xf8, !PT ;  /* 0x0000ff00504f7812 */ /* 0x000fe200078ef84f */
[----:B------:R-:W-:Y:S01]  /*3c40*/  IMAD.U32 R82, R82, 0x10000, RZ ;  /* 0x0001000052527824 */ /* 0x000fe200078e00ff */
[----:B------:R-:W-:Y:S02]  /*3c50*/  F2FP.F16.E4M3.UNPACK_B R48, R49 ;  /* 0x00000031ff30723e */ /* 0x000fe400020006ff */
[----:B------:R-:W-:Y:S02]  /*3c60*/  F2FP.F16.E4M3.UNPACK_B R80, R156.H1 ;  /* 0x0000009cff50723e */ /* 0x000fe400030006ff */
[----:B------:R-:W-:-:S02]  /*3c70*/  LOP3.LUT R76, R76, 0xff0000, R77, 0xf8, !PT ;  /* 0x00ff00004c4c7812 */ /* 0x000fc400078ef84d */
[----:B------:R-:W-:Y:S01]  /*3c80*/  LOP3.LUT R77, R79, 0xff0000, R82, 0xf8, !PT ;  /* 0x00ff00004f4d7812 */ /* 0x000fe200078ef852 */
[----:B------:R-:W-:Y:S01]  /*3c90*/  HADD2.F32 R79, -RZ, R48.H1_H1 ;  /* 0x30000030ff4f7230 */ /* 0x000fe20000004100 */
[----:B------:R-:W-:Y:S01]  /*3ca0*/  F2FP.F16.E4M3.UNPACK_B R82, R138.H1 ;  /* 0x0000008aff52723e */ /* 0x000fe200030006ff */
[----:B------:R-:W-:Y:S01]  /*3cb0*/  HADD2.F32 R153, -RZ, R80.H0_H0 ;  /* 0x20000050ff997230 */ /* 0x000fe20000004100 */
[----:B------:R-:W-:Y:S01]  /*3cc0*/  F2FP.F16.E4M3.UNPACK_B R49, R49.H1 ;  /* 0x00000031ff31723e */ /* 0x000fe200030006ff */
[----:B------:R-:W-:Y:S01]  /*3cd0*/  HADD2.F32 R48, -RZ, R48.H0_H0 ;  /* 0x20000030ff307230 */ /* 0x000fe20000004100 */
[----:B------:R-:W-:Y:S01]  /*3ce0*/  F2FP.F16.E4M3.UNPACK_B R156, R156 ;  /* 0x0000009cff9c723e */ /* 0x000fe200020006ff */
[----:B------:R-:W-:Y:S02]  /*3cf0*/  HADD2.F32 R157, -RZ, R80.H1_H1 ;  /* 0x30000050ff9d7230 */ /* 0x000fe40000004100 */
[----:B------:R-:W-:Y:S01]  /*3d00*/  FMUL.FTZ R159, R79, R153 ;  /* 0x000000994f9f7220 */ /* 0x000fe20000410000 */
[----:B------:R-:W-:-:S02]  /*3d10*/  HADD2.F32 R83, -RZ, R82.H0_H0 ;  /* 0x20000052ff537230 */ /* 0x000fc40000004100 */
[----:B------:R-:W-:Y:S01]  /*3d20*/  FMUL.FTZ R158, R48, R153 ;  /* 0x00000099309e7220 */ /* 0x000fe20000410000 */
[--C-:B------:R-:W-:Y:S01]  /*3d30*/  HADD2.F32 R81, -RZ, R49.reuse.H1_H1 ;  /* 0x30000031ff517230 */ /* 0x100fe20000004100 */
[----:B------:R-:W-:Y:S01]  /*3d40*/  F2FP.F16.E4M3.UNPACK_B R138, R138 ;  /* 0x0000008aff8a723e */ /* 0x000fe200020006ff */
[----:B------:R-:W-:Y:S02]  /*3d50*/  HADD2.F32 R80, -RZ, R49.H0_H0 ;  /* 0x20000031ff507230 */ /* 0x000fe40000004100 */
[----:B------:R-:W-:Y:S01]  /*3d60*/  FFMA.FTZ R49, R79, R83, R158 ;  /* 0x000000534f317223 */ /* 0x000fe2000001009e */
[----:B------:R-:W-:Y:S02]  /*3d70*/  HADD2.F32 R82, -RZ, R82.H1_H1 ;  /* 0x30000052ff527230 */ /* 0x000fe40000004100 */
[CC--:B------:R-:W-:Y:S01]  /*3d80*/  FMUL.FTZ R153, R81.reuse, R157.reuse ;  /* 0x0000009d51997220 */ /* 0x0c0fe20000410000 */
[-C--:B------:R-:W-:Y:S01]  /*3d90*/  F2FP.F16.E4M3.UNPACK_B R79, R78.reuse.H1 ;  /* 0x0000004eff4f723e */ /* 0x080fe200030006ff */
[----:B------:R-:W-:Y:S01]  /*3da0*/  FMUL.FTZ R160, R80, R157 ;  /* 0x0000009d50a07220 */ /* 0x000fe20000410000 */
[----:B------:R-:W-:Y:S01]  /*3db0*/  F2FP.F16.E4M3.UNPACK_B R78, R78 ;  /* 0x0000004eff4e723e */ /* 0x000fe200020006ff */
[----:B------:R-:W-:Y:S01]  /*3dc0*/  FFMA.FTZ R48, R48, R83, -R159 ;  /* 0x0000005330307223 */ /* 0x000fe2000001089f */
[-C--:B------:R-:W-:Y:S01]  /*3dd0*/  FFMA.FTZ R157, R80, R82.reuse, -R153 ;  /* 0x00000052509d7223 */ /* 0x080fe20000010899 */
[----:B------:R-:W-:Y:S01]  /*3de0*/  FFMA.FTZ R162, R81, R82, R160 ;  /* 0x0000005251a27223 */ /* 0x000fe200000100a0 */
[----:B------:R-:W-:Y:S01]  /*3df0*/  HADD2.F32 R83, -RZ, R156.H1_H1 ;  /* 0x3000009cff537230 */ /* 0x000fe20000004100 */
[----:B------:R-:W-:Y:S01]  /*3e00*/  F2FP.F16.E4M3.UNPACK_B R159, R77.H1 ;  /* 0x0000004dff9f723e */ /* 0x000fe200030006ff */
[----:B------:R-:W-:-:S02]  /*3e10*/  HADD2.F32 R81, -RZ, R79.H0_H0 ;  /* 0x2000004fff517230 */ /* 0x000fc40000004100 */
[----:B------:R-:W-:Y:S02]  /*3e20*/  HADD2.F32 R82, -RZ, R79.H1_H1 ;  /* 0x3000004fff527230 */ /* 0x000fe40000004100 */
[----:B------:R-:W-:Y:S02]  /*3e30*/  HADD2.F32 R156, -RZ, R156.H0_H0 ;  /* 0x2000009cff9c7230 */ /* 0x000fe40000004100 */
[-C--:B------:R-:W-:Y:S01]  /*3e40*/  FMUL.FTZ R153, R81, R83.reuse ;  /* 0x0000005351997220 */ /* 0x080fe20000410000 */
[--C-:B------:R-:W-:Y:S02]  /*3e50*/  HADD2.F32 R80, -RZ, R78.reuse.H1_H1 ;  /* 0x3000004eff507230 */ /* 0x100fe40000004100 */
[----:B------:R-:W-:Y:S01]  /*3e60*/  FMUL.FTZ R160, R82, R83 ;  /* 0x0000005352a07220 */ /* 0x000fe20000410000 */
[----:B------:R-:W-:Y:S02]  /*3e70*/  HADD2.F32 R79, -RZ, R78.H0_H0 ;  /* 0x2000004eff4f7230 */ /* 0x000fe40000004100 */
[----:B------:R-:W-:-:S02]  /*3e80*/  HADD2.F32 R78, -RZ, R138.H1_H1 ;  /* 0x3000008aff4e7230 */ /* 0x000fc40000004100 */
[-C--:B------:R-:W-:Y:S01]  /*3e90*/  FMUL.FTZ R158, R80, R156.reuse ;  /* 0x0000009c509e7220 */ /* 0x080fe20000410000 */
[----:B------:R-:W-:Y:S02]  /*3ea0*/  HADD2.F32 R138, -RZ, R138.H0_H0 ;  /* 0x2000008aff8a7230 */ /* 0x000fe40000004100 */
[----:B------:R-:W-:Y:S01]  /*3eb0*/  FMUL.FTZ R83, R79, R156 ;  /* 0x0000009c4f537220 */ /* 0x000fe20000410000 */
[--C-:B------:R-:W-:Y:S02]  /*3ec0*/  HADD2.F32 R161, -RZ, R159.reuse.H1_H1 ;  /* 0x3000009fffa17230 */ /* 0x100fe40000004100 */
[-C--:B------:R-:W-:Y:S01]  /*3ed0*/  FFMA.FTZ R81, R81, R78.reuse, -R160 ;  /* 0x0000004e51517223 */ /* 0x080fe200000108a0 */
[----:B------:R-:W-:Y:S01]  /*3ee0*/  FFMA.FTZ R82, R82, R78, R153 ;  /* 0x0000004e52527223 */ /* 0x000fe20000010099 */
[-C--:B------:R-:W-:Y:S01]  /*3ef0*/  FFMA.FTZ R78, R79, R138.reuse, -R158 ;  /* 0x0000008a4f4e7223 */ /* 0x080fe2000001089e */
[----:B------:R-:W-:Y:S01]  /*3f00*/  FFMA.FTZ R79, R80, R138, R83 ;  /* 0x0000008a504f7223 */ /* 0x000fe20000010053 */
[----:B------:R-:W-:Y:S01]  /*3f10*/  F2FP.F16.E4M3.UNPACK_B R83, R51.H1 ;  /* 0x00000033ff53723e */ /* 0x000fe200030006ff */
[----:B------:R-:W-:Y:S01]  /*3f20*/  HADD2.F32 R159, -RZ, R159.H0_H0 ;  /* 0x2000009fff9f7230 */ /* 0x000fe20000004100 */
[----:B------:R-:W-:-:S02]  /*3f30*/  F2FP.SATFINITE.E4M3.F32.PACK_AB_MERGE_C R81, R82, R81, RZ ;  /* 0x000000515251723e */ /* 0x000fc400048070ff */
[----:B------:R-:W-:Y:S01]  /*3f40*/  F2FP.F16.E4M3.UNPACK_B R82, R50.H1 ;  /* 0x00000032ff52723e */ /* 0x000fe200030006ff */
[--C-:B------:R-:W-:Y:S01]  /*3f50*/  HADD2.F32 R138, -RZ, R83.reuse.H0_H0 ;  /* 0x20000053ff8a7230 */ /* 0x100fe20000004100 */
[----:B------:R-:W-:Y:S01]  /*3f60*/  F2FP.F16.E4M3.UNPACK_B R158, R77 ;  /* 0x0000004dff9e723e */ /* 0x000fe200020006ff */
[----:B------:R-:W-:Y:S01]  /*3f70*/  HADD2.F32 R83, -RZ, R83.H1_H1 ;  /* 0x30000053ff537230 */ /* 0x000fe20000004100 */
[-C--:B------:R-:W-:Y:S01]  /*3f80*/  F2FP.F16.E4M3.UNPACK_B R153, R76.reuse ;  /* 0x0000004cff99723e */ /* 0x080fe200020006ff */
[----:B------:R-:W-:Y:S01]  /*3f90*/  HADD2.F32 R77, -RZ, R82.H1_H1 ;  /* 0x30000052ff4d7230 */ /* 0x000fe20000004100 */
[----:B------:R-:W-:Y:S01]  /*3fa0*/  F2FP.SATFINITE.E4M3.F32.PACK_AB_MERGE_C R80, R162, R157, RZ ;  /* 0x0000009da250723e */ /* 0x000fe200048070ff */
[----:B------:R-:W-:Y:S01]  /*3fb0*/  HADD2.F32 R160, -RZ, R158.H1_H1 ;  /* 0x3000009effa07230 */ /* 0x000fe20000004100 */
[----:B------:R-:W-:Y:S01]  /*3fc0*/  F2FP.F16.E4M3.UNPACK_B R156, R76.H1 ;  /* 0x0000004cff9c723e */ /* 0x000fe200030006ff */
[----:B------:R-:W-:Y:S02]  /*3fd0*/  HADD2.F32 R82, -RZ, R82.H0_H0 ;  /* 0x20000052ff527230 */ /* 0x000fe40000004100 */
[-C--:B------:R-:W-:Y:S01]  /*3fe0*/  FMUL.FTZ R163, R83, R161.reuse ;  /* 0x000000a153a37220 */ /* 0x080fe20000410000 */
[----:B------:R-:W-:Y:S01]  /*3ff0*/  FMUL.FTZ R162, R138, R161 ;  /* 0x000000a18aa27220 */ /* 0x000fe20000410000 */
[----:B------:R-:W-:-:S02]  /*4000*/  HADD2.F32 R76, -RZ, R153.H1_H1 ;  /* 0x30000099ff4c7230 */ /* 0x000fc40000004100 */
[CC--:B------:R-:W-:Y:S01]  /*4010*/  FMUL.FTZ R161, R77.reuse, R160.reuse ;  /* 0x000000a04da17220 */ /* 0x0c0fe20000410000 */
[----:B------:R-:W-:Y:S01]  /*4020*/  F2FP.F16.E4M3.UNPACK_B R51, R51 ;  /* 0x00000033ff33723e */ /* 0x000fe200020006ff */
[C---:B------:R-:W-:Y:S01]  /*4030*/  FMUL.FTZ R160, R82.reuse, R160 ;  /* 0x000000a052a07220 */ /* 0x040fe20000410000 */
[----:B------:R-:W-:Y:S01]  /*4040*/  F2FP.F16.E4M3.UNPACK_B R50, R50 ;  /* 0x00000032ff32723e */ /* 0x000fe200020006ff */
[-C--:B------:R-:W-:Y:S01]  /*4050*/  FFMA.FTZ R161, R82, R76.reuse, -R161 ;  /* 0x0000004c52a17223 */ /* 0x080fe200000108a1 */
[----:B------:R-:W-:Y:S02]  /*4060*/  HADD2.F32 R157, -RZ, R156.H1_H1 ;  /* 0x3000009cff9d7230 */ /* 0x000fe40000004100 */
[----:B------:R-:W-:Y:S01]  /*4070*/  FFMA.FTZ R160, R77, R76, R160 ;  /* 0x0000004c4da07223 */ /* 0x000fe200000100a0 */
[--C-:B------:R-:W-:Y:S01]  /*4080*/  HADD2.F32 R76, -RZ, R51.reuse.H0_H0 ;  /* 0x20000033ff4c7230 */ /* 0x100fe20000004100 */
[----:B------:R-:W-:Y:S01]  /*4090*/  F2FP.SATFINITE.E4M3.F32.PACK_AB_MERGE_C R49, R49, R48, R80 ;  /* 0x000000303131723e */ /* 0x000fe20004807050 */
[----:B------:R-:W-:-:S02]  /*40a0*/  HADD2.F32 R77, -RZ, R51.H1_H1 ;  /* 0x30000033ff4d7230 */ /* 0x000fc40000004100 */
[-C--:B------:R-:W-:Y:S01]  /*40b0*/  FFMA.FTZ R163, R138, R157.reuse, -R163 ;  /* 0x0000009d8aa37223 */ /* 0x080fe200000108a3 */
[--C-:B------:R-:W-:Y:S02]  /*40c0*/  HADD2.F32 R51, -RZ, R50.reuse.H0_H0 ;  /* 0x20000032ff337230 */ /* 0x100fe40000004100 */
[----:B------:R-:W-:Y:S01]  /*40d0*/  FFMA.FTZ R162, R83, R157, R162 ;  /* 0x0000009d53a27223 */ /* 0x000fe200000100a2 */
[----:B------:R-:W-:Y:S02]  /*40e0*/  HADD2.F32 R50, -RZ, R50.H1_H1 ;  /* 0x30000032ff327230 */ /* 0x000fe40000004100 */
[-C--:B------:R-:W-:Y:S01]  /*40f0*/  FMUL.FTZ R157, R77, R159.reuse ;  /* 0x0000009f4d9d7220 */ /* 0x080fe20000410000 */
[----:B------:R-:W-:Y:S02]  /*4100*/  HADD2.F32 R158, -RZ, R158.H0_H0 ;  /* 0x2000009eff9e7230 */ /* 0x000fe40000004100 */
[----:B------:R-:W-:Y:S01]  /*4110*/  FMUL.FTZ R138, R76, R159 ;  /* 0x0000009f4c8a7220 */ /* 0x000fe20000410000 */
[----:B------:R-:W-:Y:S01]  /*4120*/  HADD2.F32 R156, -RZ, R156.H0_H0 ;  /* 0x2000009cff9c7230 */ /* 0x000fe20000004100 */
[----:B------:R-:W-:Y:S01]  /*4130*/  F2FP.SATFINITE.E4M3.F32.PACK_AB_MERGE_C R160, R160, R161, RZ ;  /* 0x000000a1a0a0723e */ /* 0x000fe200048070ff */
[----:B------:R-:W-:-:S02]  /*4140*/  HADD2.F32 R153, -RZ, R153.H0_H0 ;  /* 0x20000099ff997230 */ /* 0x000fc40000004100 */
[-C--:B------:R-:W-:Y:S01]  /*4150*/  FMUL.FTZ R82, R50, R158.reuse ;  /* 0x0000009e32527220 */ /* 0x080fe20000410000 */
[----:B------:R-:W-:Y:S01]  /*4160*/  FMUL.FTZ R83, R51, R158 ;  /* 0x0000009e33537220 */ /* 0x000fe20000410000 */
[-C--:B------:R-:W-:Y:S01]  /*4170*/  FFMA.FTZ R157, R76, R156.reuse, -R157 ;  /* 0x0000009c4c9d7223 */ /* 0x080fe2000001089d */
[----:B------:R-:W-:Y:S01]  /*4180*/  FFMA.FTZ R138, R77, R156, R138 ;  /* 0x0000009c4d8a7223 */ /* 0x000fe2000001008a */
[-C--:B------:R-:W-:Y:S01]  /*4190*/  FFMA.FTZ R82, R51, R153.reuse, -R82 ;  /* 0x0000009933527223 */ /* 0x080fe20000010852 */
[----:B------:R-:W-:Y:S01]  /*41a0*/  FFMA.FTZ R83, R50, R153, R83 ;  /* 0x0000009932537223 */ /* 0x000fe20000010053 */
[----:B------:R-:W-:Y:S02]  /*41b0*/  F2FP.SATFINITE.E4M3.F32.PACK_AB_MERGE_C R162, R162, R163, RZ ;  /* 0x000000a3a2a2723e */ /* 0x000fe400048070ff */
[----:B------:R-:W-:Y:S02]  /*41c0*/  F2FP.SATFINITE.E4M3.F32.PACK_AB_MERGE_C R48, R79, R78, R81 ;  /* 0x0000004e4f30723e */ /* 0x000fe40004807051 */
[----:B------:R-:W-:-:S02]  /*41d0*/  F2FP.SATFINITE.E4M3.F32.PACK_AB_MERGE_C R50, R83, R82, R160 ;  /* 0x000000525332723e */ /* 0x000fc400048070a0 */
[----:B------:R-:W-:-:S07]  /*41e0*/  F2FP.SATFINITE.E4M3.F32.PACK_AB_MERGE_C R51, R138, R157, R162 ;  /* 0x0000009d8a33723e */ /* 0x000fce00048070a2 */
.L_x_364:
[----:B------:R-:W-:Y:S05]  /*41f0*/  BSYNC B2 ;  /* 0x0000000000027941 */ /* 0x000fea0003800000 */
.L_x_363:
[----:B------:R-:W-:Y:S02]  /*4200*/  ULDC.64 UR4, c[0x0][0x2e8] ;  /* 0x0000ba0000047ab9 */ /* 0x000fe40000000a00 */
[----:B------:R-:W-:-:S04]  /*4210*/  IADD3 R76, P2, P6, R41, UR4, R155 ;  /* 0x00000004294c7c10 */ /* 0x000fc8000fe5e09b */
[----:B------:R-:W-:-:S05]  /*4220*/  IADD3.X R77, R107, UR5, R154, P2, P6 ;  /* 0x000000056b4d7c10 */ /* 0x000fca00097ec49a */
[----:B0-----:R3:W-:Y:S04]  /*4230*/  STG.E.128 desc[UR60][R76.64], R48 ;  /* 0x000000304c007986 */ /* 0x0017e8000c101d3c */
.L_x_358:
[----:B------:R-:W-:Y:S05]  /*4240*/  BSYNC B1 ;  /* 0x0000000000017941 */ /* 0x000fea0003800000 */
.L_x_357:
[----:B------:R-:W-:Y:S04]  /*4250*/  BSSY B1, `(.L_x_365) ;  /* 0x00000ed000017945 */ /* 0x000fe80003800000 */
[----:B------:R-:W-:Y:S05]  /*4260*/  @P3 BRA `(.L_x_366) ;  /* 0x0000000c00ac3947 */ /* 0x000fea0003800000 */
[----:B---3--:R-:W-:Y:S01]  /*4270*/  IADD3 R77, P2, P3, R134, R126, R18 ;  /* 0x0000007e864d7210 */ /* 0x008fe20007b5e012 */
[----:B------:R-:W-:Y:S03]  /*4280*/  BSSY B2, `(.L_x_367) ;  /* 0x0000074000027945 */ /* 0x000fe60003800000 */
[----:B------:R-:W-:Y:S01]  /*4290*/  IADD3.X R76, R15, R129, R19, P2, P3 ;  /* 0x000000810f4c7210 */ /* 0x000fe200017e6413 */
[----:B------:R-:W-:Y:S08]  /*42a0*/  @P0 BRA `(.L_x_368) ;  /* 0x0000000400c40947 */ /* 0x000ff00003800000 */
[----:B0-2---:R0:W2:Y:S01]  /*42b0*/  LDS.128 R48, [R118+0x22400] ;  /* 0x0224000076307984 */ /* 0x0050a20000000c00 */
[----:B------:R-:W-:Y:S01]  /*42c0*/  ISETP.GE.AND P2, PT, R22, R128, PT ;  /* 0x000000801600720c */ /* 0x000fe20003f46270 */
[----:B------:R-:W-:-:S12]  /*42d0*/  BSSY B3, `(.L_x_369) ;  /* 0x000006a000037945 */ /* 0x000fd80003800000 */
[----:B0-----:R-:W-:Y:S05]  /*42e0*/  @P2 BRA `(.L_x_370) ;  /* 0x0000000400a02947 */ /* 0x001fea0003800000 */
[----:B------:R-:W-:Y:S02]  /*42f0*/  SHF.R.U32.HI R74, RZ, 0x8, R73 ;  /* 0x00000008ff4a7819 */ /* 0x000fe40000011649 */
[--C-:B------:R-:W-:Y:S02]  /*4300*/  SHF.R.U32.HI R79, RZ, 0x8, R75.reuse ;  /* 0x00000008ff4f7819 */ /* 0x100fe4000001164b */
[----:B------:R-:W-:Y:S02]  /*4310*/  LOP3.LUT R78, R75, 0xff0000ff, RZ, 0xc0, !PT ;  /* 0xff0000ff4b4e7812 */ /* 0x000fe400078ec0ff */
[----:B------:R-:W-:Y:S01]  /*4320*/  SHF.R.U32.HI R80, RZ, 0x10, R75 ;  /* 0x00000010ff507819 */ /* 0x000fe2000001164b */
[----:B------:R-:W-:Y:S01]  /*4330*/  IMAD.SHL.U32 R75, R74, 0x100, RZ ;  /* 0x000001004a4b7824 */ /* 0x000fe200078e00ff */
[----:B------:R-:W-:Y:S01]  /*4340*/  LOP3.LUT R72, R73, 0xff0000ff, RZ, 0xc0, !PT ;  /* 0xff0000ff49487812 */ /* 0x000fe200078ec0ff */
[----:B------:R-:W-:Y:S01]  /*4350*/  IMAD.SHL.U32 R79, R79, 0x100, RZ ;  /* 0x000001004f4f7824 */ /* 0x000fe200078e00ff */
[----:B------:R-:W-:Y:S01]  /*4360*/  SHF.R.U32.HI R81, RZ, 0x10, R73 ;  /* 0x00000010ff517819 */ /* 0x000fe20000011649 */
[----:B--2---:R-:W-:Y:S01]  /*4370*/  IMAD.MOV.U32 R73, RZ, RZ, R49 ;  /* 0x000000ffff497224 */ /* 0x004fe200078e0031 */
[----:B------:R-:W-:Y:S01]  /*4380*/  LOP3.LUT R49, R72, 0xff00, R75, 0xf8, !PT ;  /* 0x0000ff0048317812 */ /* 0x000fe200078ef84b */
[----:B------:R-:W-:Y:S01]  /*4390*/  IMAD.MOV.U32 R74, RZ, RZ, R48 ;  /* 0x000000ffff4a7224 */ /* 0x000fe200078e0030 */
[----:B------:R-:W-:Y:S01]  /*43a0*/  LOP3.LUT R79, R78, 0xff00, R79, 0xf8, !PT ;  /* 0x0000ff004e4f7812 */ /* 0x000fe200078ef84f */
[----:B------:R-:W-:Y:S01]  /*43b0*/  IMAD.U32 R80, R80, 0x10000, RZ ;  /* 0x0001000050507824 */ /* 0x000fe200078e00ff */
[----:B------:R-:W-:-:S02]  /*43c0*/  SHF.L.U32 R72, R81, 0x10, RZ ;  /* 0x0000001051487819 */ /* 0x000fc400000006ff */
        /* <DEDUP_REMOVED lines=22> */
[----:B------:R-:W-:Y:S01]  /*4530*/  HADD2.F32 R81, -RZ, R150.H1_H1 ;  /* 0x30000096ff517230 */ /* 0x000fe20000004100 */
[----:B------:R-:W-:Y:S01]  /*4540*/  F2FP.F16.E4M3.UNPACK_B R74, R74 ;  /* 0x0000004aff4a723e */ /* 0x000fe200020006ff */
[-C--:B------:R-:W-:Y:S01]  /*4550*/  FFMA.FTZ R153, R78, R80.reuse, -R153 ;  /* 0x000000504e997223 */ /* 0x080fe20000010899 */
[----:B------:R-:W-:Y:S01]  /*4560*/  FFMA.FTZ R154, R79, R80, R138 ;  /* 0x000000504f9a7223 */ /* 0x000fe2000001008a */
[----:B------:R-:W-:Y:S01]  /*4570*/  F2FP.F16.E4M3.UNPACK_B R151, R151 ;  /* 0x00000097ff97723e */ /* 0x000fe200020006ff */
[----:B------:R-:W-:-:S02]  /*4580*/  HADD2.F32 R80, -RZ, R75.H1_H1 ;  /* 0x3000004bff507230 */ /* 0x000fc40000004100 */
[----:B------:R-:W-:Y:S01]  /*4590*/  HADD2.F32 R79, -RZ, R75.H0_H0 ;  /* 0x2000004bff4f7230 */ /* 0x000fe20000004100 */
[----:B------:R-:W-:Y:S01]  /*45a0*/  F2FP.SATFINITE.E4M3.F32.PACK_AB_MERGE_C R158, R154, R153, RZ ;  /* 0x000000999a9e723e */ /* 0x000fe200048070ff */
[--C-:B------:R-:W-:Y:S02]  /*45b0*/  HADD2.F32 R75, -RZ, R74.reuse.H0_H0 ;  /* 0x2000004aff4b7230 */ /* 0x100fe40000004100 */
[-C--:B------:R-:W-:Y:S01]  /*45c0*/  FMUL.FTZ R138, R80, R81.reuse ;  /* 0x00000051508a7220 */ /* 0x080fe20000410000 */
[----:B------:R-:W-:Y:S02]  /*45d0*/  HADD2.F32 R78, -RZ, R74.H1_H1 ;  /* 0x3000004aff4e7230 */ /* 0x000fe40000004100 */
[----:B------:R-:W-:Y:S01]  /*45e0*/  FMUL.FTZ R83, R79, R81 ;  /* 0x000000514f537220 */ /* 0x000fe20000410000 */
[----:B------:R-:W-:Y:S02]  /*45f0*/  HADD2.F32 R74, -RZ, R151.H1_H1 ;  /* 0x30000097ff4a7230 */ /* 0x000fe40000004100 */
[----:B------:R-:W-:-:S02]  /*4600*/  HADD2.F32 R150, -RZ, R150.H0_H0 ;  /* 0x20000096ff967230 */ /* 0x000fc40000004100 */
[----:B------:R-:W-:Y:S02]  /*4610*/  HADD2.F32 R151, -RZ, R151.H0_H0 ;  /* 0x20000097ff977230 */ /* 0x000fe40000004100 */
[-C--:B------:R-:W-:Y:S01]  /*4620*/  FFMA.FTZ R138, R79, R74.reuse, -R138 ;  /* 0x0000004a4f8a7223 */ /* 0x080fe2000001088a */
[----:B------:R-:W-:Y:S01]  /*4630*/  FFMA.FTZ R83, R80, R74, R83 ;  /* 0x0000004a50537223 */ /* 0x000fe20000010053 */
[CC--:B------:R-:W-:Y:S01]  /*4640*/  FMUL.FTZ R82, R78.reuse, R150.reuse ;  /* 0x000000964e527220 */ /* 0x0c0fe20000410000 */
[C---:B------:R-:W-:Y:S01]  /*4650*/  FMUL.FTZ R81, R75.reuse, R150 ;  /* 0x000000964b517220 */ /* 0x040fe20000410000 */
[----:B------:R-:W-:Y:S02]  /*4660*/  F2FP.F16.E4M3.UNPACK_B R79, R51.H1 ;  /* 0x00000033ff4f723e */ /* 0x000fe400030006ff */
[----:B------:R-:W-:Y:S01]  /*4670*/  F2FP.F16.E4M3.UNPACK_B R150, R72.H1 ;  /* 0x00000048ff96723e */ /* 0x000fe200030006ff */
[-C--:B------:R-:W-:Y:S01]  /*4680*/  FFMA.FTZ R74, R75, R151.reuse, -R82 ;  /* 0x000000974b4a7223 */ /* 0x080fe20000010852 */
[----:B------:R-:W-:Y:S01]  /*4690*/  FFMA.FTZ R75, R78, R151, R81 ;  /* 0x000000974e4b7223 */ /* 0x000fe20000010051 */
[----:B------:R-:W-:Y:S01]  /*46a0*/  F2FP.SATFINITE.E4M3.F32.PACK_AB_MERGE_C R157, R83, R138, RZ ;  /* 0x0000008a539d723e */ /* 0x000fe200048070ff */
[--C-:B------:R-:W-:Y:S01]  /*46b0*/  HADD2.F32 R80, -RZ, R79.reuse.H0_H0 ;  /* 0x2000004fff507230 */ /* 0x100fe20000004100 */
[-C--:B------:R-:W-:Y:S01]  /*46c0*/  F2FP.F16.E4M3.UNPACK_B R82, R49.reuse.H1 ;  /* 0x00000031ff52723e */ /* 0x080fe200030006ff */
[----:B------:R-:W-:Y:S01]  /*46d0*/  HADD2.F32 R79, -RZ, R79.H1_H1 ;  /* 0x3000004fff4f7230 */ /* 0x000fe20000004100 */
[----:B------:R-:W-:Y:S01]  /*46e0*/  F2FP.F16.E4M3.UNPACK_B R78, R50.H1 ;  /* 0x00000032ff4e723e */ /* 0x000fe200030006ff */
[----:B------:R-:W-:Y:S01]  /*46f0*/  HADD2.F32 R153, -RZ, R150.H1_H1 ;  /* 0x30000096ff997230 */ /* 0x000fe20000004100 */
[----:B------:R-:W-:Y:S01]  /*4700*/  F2FP.F16.E4M3.UNPACK_B R138, R72 ;  /* 0x00000048ff8a723e */ /* 0x000fe200020006ff */
[----:B------:R-:W-:Y:S01]  /*4710*/  HADD2.F32 R83, -RZ, R82.H1_H1 ;  /* 0x30000052ff537230 */ /* 0x000fe20000004100 */
[----:B------:R-:W-:Y:S01]  /*4720*/  F2FP.F16.E4M3.UNPACK_B R81, R49 ;  /* 0x00000031ff51723e */ /* 0x000fe200020006ff */
[----:B------:R-:W-:-:S02]  /*4730*/  HADD2.F32 R72, -RZ, R78.H1_H1 ;  /* 0x3000004eff487230 */ /* 0x000fc40000004100 */
[-C--:B------:R-:W-:Y:S01]  /*4740*/  FMUL.FTZ R49, R79, R153.reuse ;  /* 0x000000994f317220 */ /* 0x080fe20000410000 */
[----:B------:R-:W-:Y:S02]  /*4750*/  HADD2.F32 R151, -RZ, R138.H1_H1 ;  /* 0x3000008aff977230 */ /* 0x000fe40000004100 */
[C---:B------:R-:W-:Y:S01]  /*4760*/  FMUL.FTZ R156, R80.reuse, R153 ;  /* 0x00000099509c7220 */ /* 0x040fe20000410000 */
[----:B------:R-:W-:Y:S02]  /*4770*/  HADD2.F32 R78, -RZ, R78.H0_H0 ;  /* 0x2000004eff4e7230 */ /* 0x000fe40000004100 */
[----:B------:R-:W-:Y:S01]  /*4780*/  FFMA.FTZ R154, R80, R83, -R49 ;  /* 0x00000053509a7223 */ /* 0x000fe20000010831 */
[----:B------:R-:W-:Y:S02]  /*4790*/  HADD2.F32 R49, -RZ, R81.H1_H1 ;  /* 0x30000051ff317230 */ /* 0x000fe40000004100 */
[----:B------:R-:W-:Y:S01]  /*47a0*/  FMUL.FTZ R153, R72, R151 ;  /* 0x0000009748997220 */ /* 0x000fe20000410000 */
        /* <DEDUP_REMOVED lines=8> */
[----:B------:R-:W-:Y:S02]  /*4830*/  HADD2.F32 R51, -RZ, R51.H1_H1 ;  /* 0x30000033ff337230 */ /* 0x000fe40000004100 */
[--C-:B------:R-:W-:Y:S01]  /*4840*/  HADD2.F32 R49, -RZ, R50.reuse.H0_H0 ;  /* 0x20000032ff317230 */ /* 0x100fe20000004100 */
[----:B------:R-:W-:Y:S01]  /*4850*/  F2FP.SATFINITE.E4M3.F32.PACK_AB_MERGE_C R80, R80, R153, RZ ;  /* 0x000000995050723e */ /* 0x000fe200048070ff */
[----:B------:R-:W-:Y:S02]  /*4860*/  HADD2.F32 R50, -RZ, R50.H1_H1 ;  /* 0x30000032ff327230 */ /* 0x000fe40000004100 */
[----:B------:R-:W-:Y:S01]  /*4870*/  FMUL.FTZ R83, R51, R150 ;  /* 0x0000009633537220 */ /* 0x000fe20000410000 */
[----:B------:R-:W-:-:S02]  /*4880*/  HADD2.F32 R138, -RZ, R138.H0_H0 ;  /* 0x2000008aff8a7230 */ /* 0x000fc40000004100 */
[----:B------:R-:W-:Y:S01]  /*4890*/  FMUL.FTZ R150, R72, R150 ;  /* 0x0000009648967220 */ /* 0x000fe20000410000 */
[----:B------:R-:W-:Y:S01]  /*48a0*/  HADD2.F32 R82, -RZ, R82.H0_H0 ;  /* 0x20000052ff527230 */ /* 0x000fe20000004100 */
[----:B------:R-:W-:Y:S01]  /*48b0*/  F2FP.SATFINITE.E4M3.F32.PACK_AB_MERGE_C R154, R155, R154, RZ ;  /* 0x0000009a9b9a723e */ /* 0x000fe200048070ff */
[----:B------:R-:W-:Y:S02]  /*48c0*/  HADD2.F32 R81, -RZ, R81.H0_H0 ;  /* 0x20000051ff517230 */ /* 0x000fe40000004100 */
[-C--:B------:R-:W-:Y:S01]  /*48d0*/  FMUL.FTZ R78, R50, R138.reuse ;  /* 0x0000008a324e7220 */ /* 0x080fe20000410000 */
[----:B------:R-:W-:Y:S01]  /*48e0*/  FMUL.FTZ R79, R49, R138 ;  /* 0x0000008a314f7220 */ /* 0x000fe20000410000 */
[-C--:B------:R-:W-:Y:S01]  /*48f0*/  FFMA.FTZ R83, R72, R82.reuse, -R83 ;  /* 0x0000005248537223 */ /* 0x080fe20000010853 */
[----:B------:R-:W-:Y:S01]  /*4900*/  FFMA.FTZ R150, R51, R82, R150 ;  /* 0x0000005233967223 */ /* 0x000fe20000010096 */
[-C--:B------:R-:W-:Y:S01]  /*4910*/  FFMA.FTZ R78, R49, R81.reuse, -R78 ;  /* 0x00000051314e7223 */ /* 0x080fe2000001084e */
[----:B------:R-:W-:Y:S01]  /*4920*/  FFMA.FTZ R79, R50, R81, R79 ;  /* 0x00000051324f7223 */ /* 0x000fe2000001004f */
[----:B------:R-:W-:-:S02]  /*4930*/  F2FP.SATFINITE.E4M3.F32.PACK_AB_MERGE_C R49, R73, R48, R158 ;  /* 0x000000304931723e */ /* 0x000fc4000480709e */
[----:B------:R-:W-:Y:S02]  /*4940*/  F2FP.SATFINITE.E4M3.F32.PACK_AB_MERGE_C R48, R75, R74, R157 ;  /* 0x0000004a4b30723e */ /* 0x000fe4000480709d */
[----:B------:R-:W-:Y:S02]  /*4950*/  F2FP.SATFINITE.E4M3.F32.PACK_AB_MERGE_C R50, R79, R78, R80 ;  /* 0x0000004e4f32723e */ /* 0x000fe40004807050 */
[----:B------:R-:W-:-:S07]  /*4960*/  F2FP.SATFINITE.E4M3.F32.PACK_AB_MERGE_C R51, R150, R83, R154 ;  /* 0x000000539633723e */ /* 0x000fce000480709a */
.L_x_370:
[----:B------:R-:W-:Y:S05]  /*4970*/  BSYNC B3 ;  /* 0x0000000000037941 */ /* 0x000fea0003800000 */
.L_x_369:
[----:B------:R-:W-:Y:S02]  /*4980*/  ULDC.64 UR4, c[0x0][0x2e8] ;  /* 0x0000ba0000047ab9 */ /* 0x000fe40000000a00 */
[----:B------:R-:W-:-:S04]  /*4990*/  IADD3 R72, P2, P3, R77, UR4, R44 ;  /* 0x000000044d487c10 */ /* 0x000fc8000fb5e02c */
[----:B------:R-:W-:-:S05]  /*49a0*/  IADD3.X R73, R76, UR5, R40, P2, P3 ;  /* 0x000000054c497c10 */ /* 0x000fca00097e6428 */
[----:B--2---:R3:W-:Y:S04]  /*49b0*/  STG.E.128 desc[UR60][R72.64], R48 ;  /* 0x0000003048007986 */ /* 0x0047e8000c101d3c */
.L_x_368:
[----:B------:R-:W-:Y:S05]  /*49c0*/  BSYNC B2 ;  /* 0x0000000000027941 */ /* 0x000fea0003800000 */
.L_x_367:
[----:B------:R-:W-:Y:S05]  /*49d0*/  @P1 BRA `(.L_x_366) ;  /* 0x0000000400d01947 */ /* 0x000fea0003800000 */
[----:B------:R-:W-:Y:S01]  /*49e0*/  LOP3.LUT P2, RZ, R229, 0x4, RZ, 0xc0, !PT ;  /* 0x00000004e5ff7812 */ /* 0x000fe2000784c0ff */
[C---:B0-23--:R-:W-:Y:S01]  /*49f0*/  VIADD R49, R152.reuse, 0x40 ;  /* 0x0000004098317836 */ /* 0x04dfe20000000000 */
[----:B------:R-:W-:Y:S11]  /*4a00*/  BSSY B2, `(.L_x_371) ;  /* 0x000006d000027945 */ /* 0x000ff60003800000 */
[----:B------:R-:W-:Y:S01]  /*4a10*/  @P2 VIADD R49, R152, 0xffffffc0 ;  /* 0xffffffc098312836 */ /* 0x000fe20000000000 */
[----:B------:R-:W-:-:S03]  /*4a20*/  ISETP.GE.AND P2, PT, R230, R128, PT ;  /* 0x00000080e600720c */ /* 0x000fc60003f46270 */
[----:B------:R-:W-:-:S06]  /*4a30*/  IMAD.IADD R49, R16, 0x1, R49 ;  /* 0x0000000110317824 */ /* 0x000fcc00078e0231 */
[----:B------:R-:W0:Y:S04]  /*4a40*/  LDS.128 R48, [R49+0x22400] ;  /* 0x0224000031307984 */ /* 0x000e280000000c00 */
[----:B------:R-:W-:Y:S05]  /*4a50*/  @P2 BRA `(.L_x_372) ;  /* 0x00000004009c2947 */ /* 0x000fea0003800000 */
[----:B------:R-:W-:Y:S02]  /*4a60*/  SHF.R.U32.HI R68, RZ, 0x8, R71 ;  /* 0x00000008ff447819 */ /* 0x000fe40000011647 */
[----:B------:R-:W-:Y:S02]  /*4a70*/  SHF.R.U32.HI R73, RZ, 0x8, R69 ;  /* 0x00000008ff497819 */ /* 0x000fe40000011645 */
[----:B------:R-:W-:Y:S02]  /*4a80*/  SHF.R.U32.HI R74, RZ, 0x10, R71 ;  /* 0x00000010ff4a7819 */ /* 0x000fe40000011647 */
[----:B------:R-:W-:Y:S01]  /*4a90*/  LOP3.LUT R72, R71, 0xff0000ff, RZ, 0xc0, !PT ;  /* 0xff0000ff47487812 */ /* 0x000fe200078ec0ff */
[----:B------:R-:W-:Y:S01]  /*4aa0*/  IMAD.SHL.U32 R71, R68, 0x100, RZ ;  /* 0x0000010044477824 */ /* 0x000fe200078e00ff */
[----:B------:R-:W-:Y:S01]  /*4ab0*/  SHF.R.U32.HI R75, RZ, 0x10, R69 ;  /* 0x00000010ff4b7819 */ /* 0x000fe20000011645 */
[----:B0-----:R-:W-:Y:S01]  /*4ac0*/  IMAD.MOV.U32 R68, RZ, RZ, R48 ;  /* 0x000000ffff447224 */ /* 0x001fe200078e0030 */
[----:B------:R-:W-:Y:S01]  /*4ad0*/  LOP3.LUT R70, R69, 0xff0000ff, RZ, 0xc0, !PT ;  /* 0xff0000ff45467812 */ /* 0x000fe200078ec0ff */
[----:B------:R-:W-:Y:S01]  /*4ae0*/  IMAD.SHL.U32 R69, R73, 0x100, RZ ;  /* 0x0000010049457824 */ /* 0x000fe200078e00ff */
[----:B------:R-:W-:Y:S01]  /*4af0*/  LOP3.LUT R73, R72, 0xff00, R71, 0xf8, !PT ;  /* 0x0000ff0048497812 */ /* 0x000fe200078ef847 */
[----:B------:R-:W-:Y:S01]  /*4b00*/  IMAD.U32 R72, R74, 0x10000, RZ ;  /* 0x000100004a487824 */ /* 0x000fe200078e00ff */
[----:B------:R-:W-:-:S02]  /*4b10*/  F2FP.F16.E4M3.UNPACK_B R48, R49 ;  /* 0x00000031ff30723e */ /* 0x000fc400020006ff */
[----:B------:R-:W-:Y:S02]  /*4b20*/  LOP3.LUT R70, R70, 0xff00, R69, 0xf8, !PT ;  /* 0x0000ff0046467812 */ /* 0x000fe400078ef845 */
[----:B------:R-:W-:Y:S02]  /*4b30*/  SHF.L.U32 R69, R75, 0x10, RZ ;  /* 0x000000104b457819 */ /* 0x000fe400000006ff */
[----:B------:R-:W-:Y:S02]  /*4b40*/  F2FP.F16.E4M3.UNPACK_B R71, R149.H1 ;  /* 0x00000095ff47723e */ /* 0x000fe400030006ff */
[----:B------:R-:W-:Y:S01]  /*4b50*/  LOP3.LUT R74, R70, 0xff0000, R69, 0xf8, !PT ;  /* 0x00ff0000464a7812 */ /* 0x000fe200078ef845 */
[--C-:B------:R-:W-:Y:S01]  /*4b60*/  HADD2.F32 R69, -RZ, R48.reuse.H1_H1 ;  /* 0x30000030ff457230 */ /* 0x100fe20000004100 */
[----:B------:R-:W-:Y:S01]  /*4b70*/  LOP3.LUT R79, R73, 0xff0000, R72, 0xf8, !PT ;  /* 0x00ff0000494f7812 */ /* 0x000fe200078ef848 */
[--C-:B------:R-:W-:Y:S01]  /*4b80*/  HADD2.F32 R75, -RZ, R71.reuse.H0_H0 ;  /* 0x20000047ff4b7230 */ /* 0x100fe20000004100 */
[----:B------:R-:W-:Y:S01]  /*4b90*/  F2FP.F16.E4M3.UNPACK_B R72, R148.H1 ;  /* 0x00000094ff48723e */ /* 0x000fe200030006ff */
[----:B------:R-:W-:Y:S01]  /*4ba0*/  HADD2.F32 R48, -RZ, R48.H0_H0 ;  /* 0x20000030ff307230 */ /* 0x000fe20000004100 */
[----:B------:R-:W-:Y:S01]  /*4bb0*/  F2FP.F16.E4M3.UNPACK_B R49, R49.H1 ;  /* 0x00000031ff31723e */ /* 0x000fe200030006ff */
[----:B------:R-:W-:-:S02]  /*4bc0*/  HADD2.F32 R78, -RZ, R71.H1_H1 ;  /* 0x30000047ff4e7230 */ /* 0x000fc40000004100 */
[CC--:B------:R-:W-:Y:S01]  /*4bd0*/  FMUL.FTZ R81, R69.reuse, R75.reuse ;  /* 0x0000004b45517220 */ /* 0x0c0fe20000410000 */
[--C-:B------:R-:W-:Y:S02]  /*4be0*/  HADD2.F32 R73, -RZ, R72.reuse.H0_H0 ;  /* 0x20000048ff497230 */ /* 0x100fe40000004100 */
[----:B------:R-:W-:Y:S01]  /*4bf0*/  FMUL.FTZ R80, R48, R75 ;  /* 0x0000004b30507220 */ /* 0x000fe20000410000 */
[--C-:B------:R-:W-:Y:S01]  /*4c00*/  HADD2.F32 R71, -RZ, R49.reuse.H1_H1 ;  /* 0x30000031ff477230 */ /* 0x100fe20000004100 */
[----:B------:R-:W-:Y:S01]  /*4c10*/  F2FP.F16.E4M3.UNPACK_B R149, R149 ;  /* 0x00000095ff95723e */ /* 0x000fe200020006ff */
[----:B------:R-:W-:Y:S02]  /*4c20*/  HADD2.F32 R70, -RZ, R49.H0_H0 ;  /* 0x20000031ff467230 */ /* 0x000fe40000004100 */
[-C--:B------:R-:W-:Y:S01]  /*4c30*/  FFMA.FTZ R49, R69, R73.reuse, R80 ;  /* 0x0000004945317223 */ /* 0x080fe20000010050 */
[----:B------:R-:W-:Y:S02]  /*4c40*/  HADD2.F32 R72, -RZ, R72.H1_H1 ;  /* 0x30000048ff487230 */ /* 0x000fe40000004100 */
[C---:B------:R-:W-:Y:S01]  /*4c50*/  FMUL.FTZ R75, R71.reuse, R78 ;  /* 0x0000004e474b7220 */ /* 0x040fe20000410000 */
[----:B------:R-:W-:Y:S01]  /*4c60*/  F2FP.F16.E4M3.UNPACK_B R69, R68.H1 ;  /* 0x00000044ff45723e */ /* 0x000fe200030006ff */
[----:B------:R-:W-:Y:S01]  /*4c70*/  FMUL.FTZ R78, R70, R78 ;  /* 0x0000004e464e7220 */ /* 0x000fe20000410000 */
[----:B------:R-:W-:Y:S01]  /*4c80*/  FFMA.FTZ R48, R48, R73, -R81 ;  /* 0x0000004930307223 */ /* 0x000fe20000010851 */
[----:B------:R-:W-:Y:S01]  /*4c90*/  FFMA.FTZ R82, R70, R72, -R75 ;  /* 0x0000004846527223 */ /* 0x000fe2000001084b */
[----:B------:R-:W-:Y:S01]  /*4ca0*/  F2FP.F16.E4M3.UNPACK_B R68, R68 ;  /* 0x00000044ff44723e */ /* 0x000fe200020006ff */
[----:B------:R-:W-:Y:S01]  /*4cb0*/  FFMA.FTZ R83, R71, R72, R78 ;  /* 0x0000004847537223 */ /* 0x000fe2000001004e */
[----:B------:R-:W-:Y:S01]  /*4cc0*/  F2FP.F16.E4M3.UNPACK_B R148, R148 ;  /* 0x00000094ff94723e */ /* 0x000fe200020006ff */
[----:B------:R-:W-:-:S02]  /*4cd0*/  HADD2.F32 R73, -RZ, R149.H1_H1 ;  /* 0x30000095ff497230 */ /* 0x000fc40000004100 */
[--C-:B------:R-:W-:Y:S02]  /*4ce0*/  HADD2.F32 R70, -RZ, R69.reuse.H0_H0 ;  /* 0x20000045ff467230 */ /* 0x100fe40000004100 */
[----:B------:R-:W-:Y:S02]  /*4cf0*/  HADD2.F32 R71, -RZ, R69.H1_H1 ;  /* 0x30000045ff477230 */ /* 0x000fe40000004100 */
[----:B------:R-:W-:Y:S02]  /*4d00*/  HADD2.F32 R69, -RZ, R68.H0_H0 ;  /* 0x20000044ff457230 */ /* 0x000fe40000004100 */
[-C--:B------:R-:W-:Y:S01]  /*4d10*/  FMUL.FTZ R80, R70, R73.reuse ;  /* 0x0000004946507220 */ /* 0x080fe20000410000 */
[----:B------:R-:W-:Y:S02]  /*4d20*/  HADD2.F32 R72, -RZ, R148.H1_H1 ;  /* 0x30000094ff487230 */ /* 0x000fe40000004100 */
[----:B------:R-:W-:Y:S01]  /*4d30*/  FMUL.FTZ R75, R71, R73 ;  /* 0x00000049474b7220 */ /* 0x000fe20000410000 */
[----:B------:R-:W-:-:S02]  /*4d40*/  HADD2.F32 R149, -RZ, R149.H0_H0 ;  /* 0x20000095ff957230 */ /* 0x000fc40000004100 */
[----:B------:R-:W-:Y:S02]  /*4d50*/  HADD2.F32 R68, -RZ, R68.H1_H1 ;  /* 0x30000044ff447230 */ /* 0x000fe40000004100 */
[-C--:B------:R-:W-:Y:S01]  /*4d60*/  FFMA.FTZ R75, R70, R72.reuse, -R75 ;  /* 0x00000048464b7223 */ /* 0x080fe2000001084b */
[----:B------:R-:W-:Y:S02]  /*4d70*/  HADD2.F32 R148, -RZ, R148.H0_H0 ;  /* 0x20000094ff947230 */ /* 0x000fe40000004100 */
[----:B------:R-:W-:Y:S01]  /*4d80*/  FFMA.FTZ R80, R71, R72, R80 ;  /* 0x0000004847507223 */ /* 0x000fe20000010050 */
[-C--:B------:R-:W-:Y:S01]  /*4d90*/  F2FP.F16.E4M3.UNPACK_B R72, R74.reuse.H1 ;  /* 0x0000004aff48723e */ /* 0x080fe200030006ff */
[-C--:B------:R-:W-:Y:S01]  /*4da0*/  FMUL.FTZ R78, R68, R149.reuse ;  /* 0x00000095444e7220 */ /* 0x080fe20000410000 */
[C---:B------:R-:W-:Y:S01]  /*4db0*/  FMUL.FTZ R149, R69.reuse, R149 ;  /* 0x0000009545957220 */ /* 0x040fe20000410000 */
[----:B------:R-:W-:Y:S02]  /*4dc0*/  F2FP.F16.E4M3.UNPACK_B R74, R74 ;  /* 0x0000004aff4a723e */ /* 0x000fe400020006ff */
[-C--:B------:R-:W-:Y:S01]  /*4dd0*/  FFMA.FTZ R81, R69, R148.reuse, -R78 ;  /* 0x0000009445517223 */ /* 0x080fe2000001084e */
[----:B------:R-:W-:Y:S01]  /*4de0*/  F2FP.SATFINITE.E4M3.F32.PACK_AB_MERGE_C R138, R80, R75, RZ ;  /* 0x0000004b508a723e */ /* 0x000fe200048070ff */
[----:B------:R-:W-:Y:S01]  /*4df0*/  FFMA.FTZ R148, R68, R148, R149 ;  /* 0x0000009444947223 */ /* 0x000fe20000010095 */
[----:B------:R-:W-:Y:S01]  /*4e00*/  F2FP.F16.E4M3.UNPACK_B R69, R51.H1 ;  /* 0x00000033ff45723e */ /* 0x000fe200030006ff */
[--C-:B------:R-:W-:Y:S01]  /*4e10*/  HADD2.F32 R73, -RZ, R72.reuse.H1_H1 ;  /* 0x30000048ff497230 */ /* 0x100fe20000004100 */
[-C--:B------:R-:W-:Y:S01]  /*4e20*/  F2FP.F16.E4M3.UNPACK_B R75, R79.reuse.H1 ;  /* 0x0000004fff4b723e */ /* 0x080fe200030006ff */
[----:B------:R-:W-:Y:S01]  /*4e30*/  HADD2.F32 R72, -RZ, R72.H0_H0 ;  /* 0x20000048ff487230 */ /* 0x000fe20000004100 */
[----:B------:R-:W-:Y:S01]  /*4e40*/  F2FP.F16.E4M3.UNPACK_B R68, R50.H1 ;  /* 0x00000032ff44723e */ /* 0x000fe200030006ff */
[----:B------:R-:W-:Y:S01]  /*4e50*/  HADD2.F32 R71, -RZ, R69.H1_H1 ;  /* 0x30000045ff477230 */ /* 0x000fe20000004100 */
[----:B------:R-:W-:Y:S01]  /*4e60*/  F2FP.F16.E4M3.UNPACK_B R79, R79 ;  /* 0x0000004fff4f723e */ /* 0x000fe200020006ff */
[----:B------:R-:W-:Y:S01]  /*4e70*/  HADD2.F32 R80, -RZ, R75.H1_H1 ;  /* 0x3000004bff507230 */ /* 0x000fe20000004100 */
[----:B------:R-:W-:Y:S01]  /*4e80*/  F2FP.SATFINITE.E4M3.F32.PACK_AB_MERGE_C R149, R83, R82, RZ ;  /* 0x000000525395723e */ /* 0x000fe200048070ff */
[----:B------:R-:W-:Y:S01]  /*4e90*/  HADD2.F32 R70, -RZ, R69.H0_H0 ;  /* 0x20000045ff467230 */ /* 0x000fe20000004100 */
[----:B------:R-:W-:Y:S01]  /*4ea0*/  F2FP.F16.E4M3.UNPACK_B R51, R51 ;  /* 0x00000033ff33723e */ /* 0x000fe200020006ff */
[----:B------:R-:W-:-:S02]  /*4eb0*/  HADD2.F32 R69, -RZ, R68.H1_H1 ;  /* 0x30000044ff457230 */ /* 0x000fc40000004100 */
[-C--:B------:R-:W-:Y:S01]  /*4ec0*/  FMUL.FTZ R83, R71, R80.reuse ;  /* 0x0000005047537220 */ /* 0x080fe20000410000 */
[--C-:B------:R-:W-:Y:S02]  /*4ed0*/  HADD2.F32 R78, -RZ, R79.reuse.H1_H1 ;  /* 0x3000004fff4e7230 */ /* 0x100fe40000004100 */
[C---:B------:R-:W-:Y:S01]  /*4ee0*/  FMUL.FTZ R80, R70.reuse, R80 ;  /* 0x0000005046507220 */ /* 0x040fe20000410000 */
[----:B------:R-:W-:Y:S02]  /*4ef0*/  HADD2.F32 R68, -RZ, R68.H0_H0 ;  /* 0x20000044ff447230 */ /* 0x000fe40000004100 */
[----:B------:R-:W-:Y:S01]  /*4f00*/  FFMA.FTZ R82, R70, R73, -R83 ;  /* 0x0000004946527223 */ /* 0x000fe20000010853 */
[----:B------:R-:W-:Y:S02]  /*4f10*/  HADD2.F32 R70, -RZ, R74.H1_H1 ;  /* 0x3000004aff467230 */ /* 0x000fe40000004100 */
[----:B------:R-:W-:Y:S01]  /*4f20*/  FMUL.FTZ R83, R69, R78 ;  /* 0x0000004e45537220 */ /* 0x000fe20000410000 */
[----:B------:R-:W-:Y:S01]  /*4f30*/  F2FP.F16.E4M3.UNPACK_B R50, R50 ;  /* 0x00000032ff32723e */ /* 0x000fe200020006ff */
[----:B------:R-:W-:Y:S01]  /*4f40*/  FMUL.FTZ R78, R68, R78 ;  /* 0x0000004e444e7220 */ /* 0x000fe20000410000 */
[----:B------:R-:W-:-:S02]  /*4f50*/  HADD2.F32 R79, -RZ, R79.H0_H0 ;  /* 0x2000004fff4f7230 */ /* 0x000fc40000004100 */
[-C--:B------:R-:W-:Y:S01]  /*4f60*/  FFMA.FTZ R83, R68, R70.reuse, -R83 ;  /* 0x0000004644537223 */ /* 0x080fe20000010853 */
[--C-:B------:R-:W-:Y:S02]  /*4f70*/  HADD2.F32 R68, -RZ, R51.reuse.H0_H0 ;  /* 0x20000033ff447230 */ /* 0x100fe40000004100 */
[----:B------:R-:W-:Y:S01]  /*4f80*/  FFMA.FTZ R78, R69, R70, R78 ;  /* 0x00000046454e7223 */ /* 0x000fe2000001004e */
[----:B------:R-:W-:Y:S02]  /*4f90*/  HADD2.F32 R69, -RZ, R51.H1_H1 ;  /* 0x30000033ff457230 */ /* 0x000fe40000004100 */
[----:B------:R-:W-:Y:S01]  /*4fa0*/  FFMA.FTZ R73, R71, R73, R80 ;  /* 0x0000004947497223 */ /* 0x000fe20000010050 */
[--C-:B------:R-:W-:Y:S01]  /*4fb0*/  HADD2.F32 R51, -RZ, R50.reuse.H0_H0 ;  /* 0x20000032ff337230 */ /* 0x100fe20000004100 */
[----:B------:R-:W-:Y:S01]  /*4fc0*/  F2FP.SATFINITE.E4M3.F32.PACK_AB_MERGE_C R49, R49, R48, R149 ;  /* 0x000000303131723e */ /* 0x000fe20004807095 */
[----:B------:R-:W-:Y:S01]  /*4fd0*/  HADD2.F32 R50, -RZ, R50.H1_H1 ;  /* 0x30000032ff327230 */ /* 0x000fe20000004100 */
[----:B------:R-:W-:Y:S01]  /*4fe0*/  F2FP.SATFINITE.E4M3.F32.PACK_AB_MERGE_C R78, R78, R83, RZ ;  /* 0x000000534e4e723e */ /* 0x000fe200048070ff */
[----:B------:R-:W-:Y:S01]  /*4ff0*/  HADD2.F32 R75, -RZ, R75.H0_H0 ;  /* 0x2000004bff4b7230 */ /* 0x000fe20000004100 */
[----:B------:R-:W-:Y:S01]  /*5000*/  F2FP.SATFINITE.E4M3.F32.PACK_AB_MERGE_C R73, R73, R82, RZ ;  /* 0x000000524949723e */ /* 0x000fe200048070ff */
[----:B------:R-:W-:-:S02]  /*5010*/  HADD2.F32 R74, -RZ, R74.H0_H0 ;  /* 0x2000004aff4a7230 */ /* 0x000fc40000004100 */
[-C--:B------:R-:W-:Y:S01]  /*5020*/  FMUL.FTZ R70, R50, R79.reuse ;  /* 0x0000004f32467220 */ /* 0x080fe20000410000 */
[----:B------:R-:W-:Y:S01]  /*5030*/  FMUL.FTZ R79, R51, R79 ;  /* 0x0000004f334f7220 */ /* 0x000fe20000410000 */
[-C--:B------:R-:W-:Y:S01]  /*5040*/  FMUL.FTZ R71, R69, R75.reuse ;  /* 0x0000004b45477220 */ /* 0x080fe20000410000 */
[----:B------:R-:W-:Y:S01]  /*5050*/  FMUL.FTZ R80, R68, R75 ;  /* 0x0000004b44507220 */ /* 0x000fe20000410000 */
[-C--:B------:R-:W-:Y:S01]  /*5060*/  FFMA.FTZ R70, R51, R74.reuse, -R70 ;  /* 0x0000004a33467223 */ /* 0x080fe20000010846 */
[----:B------:R-:W-:Y:S01]  /*5070*/  FFMA.FTZ R79, R50, R74, R79 ;  /* 0x0000004a324f7223 */ /* 0x000fe2000001004f */
[-C--:B------:R-:W-:Y:S01]  /*5080*/  FFMA.FTZ R71, R68, R72.reuse, -R71 ;  /* 0x0000004844477223 */ /* 0x080fe20000010847 */
[----:B------:R-:W-:Y:S01]  /*5090*/  FFMA.FTZ R80, R69, R72, R80 ;  /* 0x0000004845507223 */ /* 0x000fe20000010050 */
[----:B------:R-:W-:Y:S02]  /*50a0*/  F2FP.SATFINITE.E4M3.F32.PACK_AB_MERGE_C R48, R148, R81, R138 ;  /* 0x000000519430723e */ /* 0x000fe4000480708a */
[----:B------:R-:W-:-:S02]  /*50b0*/  F2FP.SATFINITE.E4M3.F32.PACK_AB_MERGE_C R50, R79, R70, R78 ;  /* 0x000000464f32723e */ /* 0x000fc4000480704e */
[----:B------:R-:W-:-:S07]  /*50c0*/  F2FP.SATFINITE.E4M3.F32.PACK_AB_MERGE_C R51, R80, R71, R73 ;  /* 0x000000475033723e */ /* 0x000fce0004807049 */
.L_x_372:
[----:B------:R-:W-:Y:S05]  /*50d0*/  BSYNC B2 ;  /* 0x0000000000027941 */ /* 0x000fea0003800000 */
.L_x_371:
[----:B------:R-:W-:Y:S02]  /*50e0*/  ULDC.64 UR4, c[0x0][0x2e8] ;  /* 0x0000ba0000047ab9 */ /* 0x000fe40000000a00 */
[----:B------:R-:W-:-:S04]  /*50f0*/  IADD3 R68, P2, P3, R41, UR4, R77 ;  /* 0x0000000429447c10 */ /* 0x000fc8000fb5e04d */
[----:B------:R-:W-:-:S05]  /*5100*/  IADD3.X R69, R107, UR5, R76, P2, P3 ;  /* 0x000000056b457c10 */ /* 0x000fca00097e644c */
[----:B0-----:R4:W-:Y:S04]  /*5110*/  STG.E.128 desc[UR60][R68.64], R48 ;  /* 0x0000003044007986 */ /* 0x0019e8000c101d3c */
.L_x_366:
[----:B------:R-:W-:Y:S05]  /*5120*/  BSYNC B1 ;  /* 0x0000000000017941 */ /* 0x000fea0003800000 */
.L_x_365:
[----:B------:R-:W-:Y:S01]  /*5130*/  ISETP.NE.AND P2, PT, R146, RZ, PT ;  /* 0x000000ff9200720c */ /* 0x000fe20003f45270 */
[----:B------:R-:W-:-:S12]  /*5140*/  BSSY B1, `(.L_x_373) ;  /* 0x00000ec000017945 */ /* 0x000fd80003800000 */
[----:B------:R-:W-:Y:S05]  /*5150*/  @P2 BRA `(.L_x_374) ;  /* 0x0000000c00a82947 */ /* 0x000fea0003800000 */
[----:B----4-:R-:W-:Y:S01]  /*5160*/  IADD3 R69, P2, P3, R14, R126, R18 ;  /* 0x0000007e0e457210 */ /* 0x010fe20007b5e012 */
[----:B------:R-:W-:Y:S03]  /*5170*/  BSSY B2, `(.L_x_375) ;  /* 0x0000073000027945 */ /* 0x000fe60003800000 */
[----:B------:R-:W-:Y:S01]  /*5180*/  IADD3.X R68, R26, R129, R19, P2, P3 ;  /* 0x000000811a447210 */ /* 0x000fe200017e6413 */
[----:B------:R-:W-:Y:S08]  /*5190*/  @P0 BRA `(.L_x_376) ;  /* 0x0000000400c00947 */ /* 0x000ff00003800000 */
[----:B0-23--:R0:W2:Y:S01]  /*51a0*/  LDS.128 R48, [R118+0x24400] ;  /* 0x0244000076307984 */ /* 0x00d0a20000000c00 */
[----:B------:R-:W-:Y:S01]  /*51b0*/  ISETP.GE.AND P2, PT, R22, R128, PT ;  /* 0x000000801600720c */ /* 0x000fe20003f46270 */
[----:B------:R-:W-:-:S12]  /*51c0*/  BSSY B3, `(.L_x_377) ;  /* 0x0000069000037945 */ /* 0x000fd80003800000 */
[----:B0-----:R-:W-:Y:S05]  /*51d0*/  @P2 BRA `(.L_x_378) ;  /* 0x00000004009c2947 */ /* 0x001fea0003800000 */
[----:B------:R-:W-:Y:S02]  /*51e0*/  SHF.R.U32.HI R71, RZ, 0x8, R65 ;  /* 0x00000008ff477819 */ /* 0x000fe40000011641 */
[----:B------:R-:W-:Y:S02]  /*51f0*/  SHF.R.U32.HI R64, RZ, 0x8, R67 ;  /* 0x00000008ff407819 */ /* 0x000fe40000011643 */
[----:B------:R-:W-:Y:S02]  /*5200*/  SHF.R.U32.HI R73, RZ, 0x10, R65 ;  /* 0x00000010ff497819 */ /* 0x000fe40000011641 */
[----:B------:R-:W-:Y:S01]  /*5210*/  LOP3.LUT R66, R65, 0xff0000ff, RZ, 0xc0, !PT ;  /* 0xff0000ff41427812 */ /* 0x000fe200078ec0ff */
[----:B------:R-:W-:Y:S01]  /*5220*/  IMAD.SHL.U32 R65, R71, 0x100, RZ ;  /* 0x0000010047417824 */ /* 0x000fe200078e00ff */
[----:B------:R-:W-:Y:S02]  /*5230*/  SHF.R.U32.HI R72, RZ, 0x10, R67 ;  /* 0x00000010ff487819 */ /* 0x000fe40000011643 */
[----:B------:R-:W-:Y:S01]  /*5240*/  LOP3.LUT R70, R67, 0xff0000ff, RZ, 0xc0, !PT ;  /* 0xff0000ff43467812 */ /* 0x000fe200078ec0ff */
[----:B------:R-:W-:Y:S01]  /*5250*/  IMAD.SHL.U32 R67, R64, 0x100, RZ ;  /* 0x0000010040437824 */ /* 0x000fe200078e00ff */
[----:B------:R-:W-:Y:S01]  /*5260*/  LOP3.LUT R66, R66, 0xff00, R65, 0xf8, !PT ;  /* 0x0000ff0042427812 */ /* 0x000fe200078ef841 */
[----:B--2---:R-:W-:Y:S01]  /*5270*/  IMAD.MOV.U32 R64, RZ, RZ, R48 ;  /* 0x000000ffff407224 */ /* 0x004fe200078e0030 */
[----:B------:R-:W-:Y:S01]  /*5280*/  F2FP.F16.E4M3.UNPACK_B R48, R49 ;  /* 0x00000031ff30723e */ /* 0x000fe200020006ff */
[----:B------:R-:W-:Y:S01]  /*5290*/  IMAD.U32 R65, R73, 0x10000, RZ ;  /* 0x0001000049417824 */ /* 0x000fe200078e00ff */
[----:B------:R-:W-:Y:S01]  /*52a0*/  LOP3.LUT R71, R70, 0xff00, R67, 0xf8, !PT ;  /* 0x0000ff0046477812 */ /* 0x000fe200078ef843 */
[----:B------:R-:W-:Y:S01]  /*52b0*/  IMAD.U32 R70, R72, 0x10000, RZ ;  /* 0x0001000048467824 */ /* 0x000fe200078e00ff */
[----:B------:R-:W-:-:S02]  /*52c0*/  F2FP.F16.E4M3.UNPACK_B R67, R147.H1 ;  /* 0x00000093ff43723e */ /* 0x000fc400030006ff */
[----:B------:R-:W-:Y:S01]  /*52d0*/  LOP3.LUT R72, R66, 0xff0000, R65, 0xf8, !PT ;  /* 0x00ff000042487812 */ /* 0x000fe200078ef841 */
[--C-:B------:R-:W-:Y:S01]  /*52e0*/  HADD2.F32 R65, -RZ, R48.reuse.H1_H1 ;  /* 0x30000030ff417230 */ /* 0x100fe20000004100 */
[----:B------:R-:W-:Y:S01]  /*52f0*/  LOP3.LUT R75, R71, 0xff0000, R70, 0xf8, !PT ;  /* 0x00ff0000474b7812 */ /* 0x000fe200078ef846 */
[--C-:B------:R-:W-:Y:S01]  /*5300*/  HADD2.F32 R73, -RZ, R67.reuse.H0_H0 ;  /* 0x20000043ff497230 */ /* 0x100fe20000004100 */
[----:B------:R-:W-:Y:S01]  /*5310*/  F2FP.F16.E4M3.UNPACK_B R70, R145.H1 ;  /* 0x00000091ff46723e */ /* 0x000fe200030006ff */
[----:B------:R-:W-:Y:S01]  /*5320*/  HADD2.F32 R48, -RZ, R48.H0_H0 ;  /* 0x20000030ff307230 */ /* 0x000fe20000004100 */
[----:B------:R-:W-:Y:S01]  /*5330*/  F2FP.F16.E4M3.UNPACK_B R49, R49.H1 ;  /* 0x00000031ff31723e */ /* 0x000fe200030006ff */
[----:B------:R-:W-:Y:S02]  /*5340*/  HADD2.F32 R74, -RZ, R67.H1_H1 ;  /* 0x30000043ff4a7230 */ /* 0x000fe40000004100 */
[----:B------:R-:W-:Y:S01]  /*5350*/  FMUL.FTZ R77, R65, R73 ;  /* 0x00000049414d7220 */ /* 0x000fe20000410000 */
[----:B------:R-:W-:-:S02]  /*5360*/  HADD2.F32 R71, -RZ, R70.H0_H0 ;  /* 0x20000046ff477230 */ /* 0x000fc40000004100 */
        /* <DEDUP_REMOVED lines=15> */
[--C-:B------:R-:W-:Y:S01]  /*5460*/  HADD2.F32 R66, -RZ, R65.reuse.H0_H0 ;  /* 0x20000041ff427230 */ /* 0x100fe20000004100 */
[----:B------:R-:W-:Y:S01]  /*5470*/  F2FP.SATFINITE.E4M3.F32.PACK_AB_MERGE_C R82, R80, R79, RZ ;  /* 0x0000004f5052723e */ /* 0x000fe200048070ff */
[----:B------:R-:W-:Y:S02]  /*5480*/  HADD2.F32 R67, -RZ, R65.H1_H1 ;  /* 0x30000041ff437230 */ /* 0x000fe40000004100 */
[--C-:B------:R-:W-:Y:S02]  /*5490*/  HADD2.F32 R65, -RZ, R64.reuse.H0_H0 ;  /* 0x20000040ff417230 */ /* 0x100fe40000004100 */
[-C--:B------:R-:W-:Y:S01]  /*54a0*/  FMUL.FTZ R76, R66, R71.reuse ;  /* 0x00000047424c7220 */ /* 0x080fe20000410000 */
[----:B------:R-:W-:Y:S02]  /*54b0*/  HADD2.F32 R70, -RZ, R145.H1_H1 ;  /* 0x30000091ff467230 */ /* 0x000fe40000004100 */
[----:B------:R-:W-:Y:S01]  /*54c0*/  FMUL.FTZ R73, R67, R71 ;  /* 0x0000004743497220 */ /* 0x000fe20000410000 */
[----:B------:R-:W-:Y:S01]  /*54d0*/  HADD2.F32 R147, -RZ, R147.H0_H0 ;  /* 0x20000093ff937230 */ /* 0x000fe20000004100 */
[----:B------:R-:W-:Y:S01]  /*54e0*/  F2FP.SATFINITE.E4M3.F32.PACK_AB_MERGE_C R49, R49, R48, R82 ;  /* 0x000000303131723e */ /* 0x000fe20004807052 */
[----:B------:R-:W-:-:S02]  /*54f0*/  HADD2.F32 R64, -RZ, R64.H1_H1 ;  /* 0x30000040ff407230 */ /* 0x000fc40000004100 */
[-C--:B------:R-:W-:Y:S01]  /*5500*/  FFMA.FTZ R73, R66, R70.reuse, -R73 ;  /* 0x0000004642497223 */ /* 0x080fe20000010849 */
[----:B------:R-:W-:Y:S02]  /*5510*/  HADD2.F32 R145, -RZ, R145.H0_H0 ;  /* 0x20000091ff917230 */ /* 0x000fe40000004100 */
[----:B------:R-:W-:Y:S01]  /*5520*/  FFMA.FTZ R76, R67, R70, R76 ;  /* 0x00000046434c7223 */ /* 0x000fe2000001004c */
[-C--:B------:R-:W-:Y:S01]  /*5530*/  F2FP.F16.E4M3.UNPACK_B R70, R72.reuse.H1 ;  /* 0x00000048ff46723e */ /* 0x080fe200030006ff */
[-C--:B------:R-:W-:Y:S01]  /*5540*/  FMUL.FTZ R74, R64, R147.reuse ;  /* 0x00000093404a7220 */ /* 0x080fe20000410000 */
[C---:B------:R-:W-:Y:S01]  /*5550*/  FMUL.FTZ R147, R65.reuse, R147 ;  /* 0x0000009341937220 */ /* 0x040fe20000410000 */
[----:B------:R-:W-:Y:S02]  /*5560*/  F2FP.F16.E4M3.UNPACK_B R72, R72 ;  /* 0x00000048ff48723e */ /* 0x000fe400020006ff */
[----:B------:R-:W-:Y:S01]  /*5570*/  FFMA.FTZ R77, R65, R145, -R74 ;  /* 0x00000091414d7223 */ /* 0x000fe2000001084a */
[----:B------:R-:W-:Y:S01]  /*5580*/  F2FP.SATFINITE.E4M3.F32.PACK_AB_MERGE_C R81, R76, R73, RZ ;  /* 0x000000494c51723e */ /* 0x000fe200048070ff */
[----:B------:R-:W-:Y:S01]  /*5590*/  FFMA.FTZ R78, R64, R145, R147 ;  /* 0x00000091404e7223 */ /* 0x000fe20000010093 */
[----:B------:R-:W-:Y:S01]  /*55a0*/  F2FP.F16.E4M3.UNPACK_B R65, R51.H1 ;  /* 0x00000033ff41723e */ /* 0x000fe200030006ff */
[--C-:B------:R-:W-:Y:S01]  /*55b0*/  HADD2.F32 R71, -RZ, R70.reuse.H1_H1 ;  /* 0x30000046ff477230 */ /* 0x100fe20000004100 */
[-C--:B------:R-:W-:Y:S01]  /*55c0*/  F2FP.F16.E4M3.UNPACK_B R73, R75.reuse.H1 ;  /* 0x0000004bff49723e */ /* 0x080fe200030006ff */
[----:B------:R-:W-:Y:S01]  /*55d0*/  HADD2.F32 R70, -RZ, R70.H0_H0 ;  /* 0x20000046ff467230 */ /* 0x000fe20000004100 */
[-C--:B------:R-:W-:Y:S01]  /*55e0*/  F2FP.F16.E4M3.UNPACK_B R64, R50.reuse.H1 ;  /* 0x00000032ff40723e */ /* 0x080fe200030006ff */
[----:B------:R-:W-:Y:S01]  /*55f0*/  HADD2.F32 R67, -RZ, R65.H1_H1 ;  /* 0x30000041ff437230 */ /* 0x000fe20000004100 */
[----:B------:R-:W-:Y:S01]  /*5600*/  F2FP.F16.E4M3.UNPACK_B R75, R75 ;  /* 0x0000004bff4b723e */ /* 0x000fe200020006ff */
[----:B------:R-:W-:Y:S01]  /*5610*/  HADD2.F32 R76, -RZ, R73.H1_H1 ;  /* 0x30000049ff4c7230 */ /* 0x000fe20000004100 */
[----:B------:R-:W-:Y:S01]  /*5620*/  F2FP.F16.E4M3.UNPACK_B R51, R51 ;  /* 0x00000033ff33723e */ /* 0x000fe200020006ff */
        /* <DEDUP_REMOVED lines=10> */
[----:B------:R-:W-:-:S02]  /*56d0*/  HADD2.F32 R75, -RZ, R75.H0_H0 ;  /* 0x2000004bff4b7230 */ /* 0x000fc40000004100 */
[C---:B------:R-:W-:Y:S01]  /*56e0*/  FMUL.FTZ R74, R64.reuse, R74 ;  /* 0x0000004a404a7220 */ /* 0x040fe20000410000 */
[----:B------:R-:W-:Y:S02]  /*56f0*/  HADD2.F32 R73, -RZ, R73.H0_H0 ;  /* 0x20000049ff497230 */ /* 0x000fe40000004100 */
[-C--:B------:R-:W-:Y:S01]  /*5700*/  FFMA.FTZ R79, R64, R66.reuse, -R79 ;  /* 0x00000042404f7223 */ /* 0x080fe2000001084f */
[--C-:B------:R-:W-:Y:S02]  /*5710*/  HADD2.F32 R64, -RZ, R51.reuse.H0_H0 ;  /* 0x20000033ff407230 */ /* 0x100fe40000004100 */
[----:B------:R-:W-:Y:S01]  /*5720*/  FFMA.FTZ R74, R65, R66, R74 ;  /* 0x00000042414a7223 */ /* 0x000fe2000001004a */
[----:B------:R-:W-:Y:S02]  /*5730*/  HADD2.F32 R65, -RZ, R51.H1_H1 ;  /* 0x30000033ff417230 */ /* 0x000fe40000004100 */
[----:B------:R-:W-:Y:S01]  /*5740*/  FFMA.FTZ R71, R67, R71, R76 ;  /* 0x0000004743477223 */ /* 0x000fe2000001004c */
[----:B------:R-:W-:-:S02]  /*5750*/  HADD2.F32 R51, -RZ, R50.H0_H0 ;  /* 0x20000032ff337230 */ /* 0x000fc40000004100 */
[-C--:B------:R-:W-:Y:S01]  /*5760*/  FMUL.FTZ R76, R64, R73.reuse ;  /* 0x00000049404c7220 */ /* 0x080fe20000410000 */
[----:B------:R-:W-:Y:S02]  /*5770*/  HADD2.F32 R50, -RZ, R50.H1_H1 ;  /* 0x30000032ff327230 */ /* 0x000fe40000004100 */
[C---:B------:R-:W-:Y:S01]  /*5780*/  FMUL.FTZ R67, R65.reuse, R73 ;  /* 0x0000004941437220 */ /* 0x040fe20000410000 */
[----:B------:R-:W-:Y:S02]  /*5790*/  HADD2.F32 R72, -RZ, R72.H0_H0 ;  /* 0x20000048ff487230 */ /* 0x000fe40000004100 */
[-C--:B------:R-:W-:Y:S01]  /*57a0*/  FFMA.FTZ R76, R65, R70.reuse, R76 ;  /* 0x00000046414c7223 */ /* 0x080fe2000001004c */
[----:B------:R-:W-:Y:S01]  /*57b0*/  F2FP.SATFINITE.E4M3.F32.PACK_AB_MERGE_C R74, R74, R79, RZ ;  /* 0x0000004f4a4a723e */ /* 0x000fe200048070ff */
[-C--:B------:R-:W-:Y:S01]  /*57c0*/  FMUL.FTZ R66, R50, R75.reuse ;  /* 0x0000004b32427220 */ /* 0x080fe20000410000 */
[----:B------:R-:W-:Y:S01]  /*57d0*/  FMUL.FTZ R75, R51, R75 ;  /* 0x0000004b334b7220 */ /* 0x000fe20000410000 */
[----:B------:R-:W-:Y:S01]  /*57e0*/  FFMA.FTZ R67, R64, R70, -R67 ;  /* 0x0000004640437223 */ /* 0x000fe20000010843 */
[----:B------:R-:W-:Y:S01]  /*57f0*/  F2FP.SATFINITE.E4M3.F32.PACK_AB_MERGE_C R71, R71, R80, RZ ;  /* 0x000000504747723e */ /* 0x000fe200048070ff */
[-C--:B------:R-:W-:Y:S01]  /*5800*/  FFMA.FTZ R66, R51, R72.reuse, -R66 ;  /* 0x0000004833427223 */ /* 0x080fe20000010842 */
[----:B------:R-:W-:Y:S01]  /*5810*/  FFMA.FTZ R75, R50, R72, R75 ;  /* 0x00000048324b7223 */ /* 0x000fe2000001004b */
[----:B------:R-:W-:-:S02]  /*5820*/  F2FP.SATFINITE.E4M3.F32.PACK_AB_MERGE_C R48, R78, R77, R81 ;  /* 0x0000004d4e30723e */ /* 0x000fc40004807051 */
[----:B------:R-:W-:Y:S02]  /*5830*/  F2FP.SATFINITE.E4M3.F32.PACK_AB_MERGE_C R51, R76, R67, R71 ;  /* 0x000000434c33723e */ /* 0x000fe40004807047 */
[----:B------:R-:W-:-:S07]  /*5840*/  F2FP.SATFINITE.E4M3.F32.PACK_AB_MERGE_C R50, R75, R66, R74 ;  /* 0x000000424b32723e */ /* 0x000fce000480704a */
.L_x_378:
[----:B------:R-:W-:Y:S05]  /*5850*/  BSYNC B3 ;  /* 0x0000000000037941 */ /* 0x000fea0003800000 */
.L_x_377:
[----:B------:R-:W-:Y:S02]  /*5860*/  ULDC.64 UR4, c[0x0][0x2e8] ;  /* 0x0000ba0000047ab9 */ /* 0x000fe40000000a00 */
[----:B------:R-:W-:-:S04]  /*5870*/  IADD3 R64, P2, P3, R69, UR4, R44 ;  /* 0x0000000445407c10 */ /* 0x000fc8000fb5e02c */
[----:B------:R-:W-:-:S05]  /*5880*/  IADD3.X R65, R68, UR5, R40, P2, P3 ;  /* 0x0000000544417c10 */ /* 0x000fca00097e6428 */
[----:B--2---:R4:W-:Y:S04]  /*5890*/  STG.E.128 desc[UR60][R64.64], R48 ;  /* 0x0000003040007986 */ /* 0x0049e8000c101d3c */
.L_x_376:
[----:B------:R-:W-:Y:S05]  /*58a0*/  BSYNC B2 ;  /* 0x0000000000027941 */ /* 0x000fea0003800000 */
.L_x_375:
[----:B------:R-:W-:Y:S05]  /*58b0*/  @P1 BRA `(.L_x_374) ;  /* 0x0000000400d01947 */ /* 0x000fea0003800000 */
[----:B------:R-:W-:Y:S01]  /*58c0*/  LOP3.LUT P2, RZ, R229, 0x4, RZ, 0xc0, !PT ;  /* 0x00000004e5ff7812 */ /* 0x000fe2000784c0ff */
[C---:B0-234-:R-:W-:Y:S01]  /*58d0*/  VIADD R49, R152.reuse, 0x40 ;  /* 0x0000004098317836 */ /* 0x05dfe20000000000 */
[----:B------:R-:W-:Y:S11]  /*58e0*/  BSSY B2, `(.L_x_379) ;  /* 0x000006d000027945 */ /* 0x000ff60003800000 */
[----:B------:R-:W-:-:S02]  /*58f0*/  @P2 IADD3 R49, R152, -0x40, RZ ;  /* 0xffffffc098312810 */ /* 0x000fc40007ffe0ff */
[----:B------:R-:W-:-:S03]  /*5900*/  ISETP.GE.AND P2, PT, R230, R128, PT ;  /* 0x00000080e600720c */ /* 0x000fc60003f46270 */
[----:B------:R-:W-:-:S06]  /*5910*/  IMAD.IADD R49, R16, 0x1, R49 ;  /* 0x0000000110317824 */ /* 0x000fcc00078e0231 */
[----:B------:R-:W0:Y:S04]  /*5920*/  LDS.128 R48, [R49+0x24400] ;  /* 0x0244000031307984 */ /* 0x000e280000000c00 */
[----:B------:R-:W-:Y:S05]  /*5930*/  @P2 BRA `(.L_x_380) ;  /* 0x00000004009c2947 */ /* 0x000fea0003800000 */
[----:B------:R-:W-:Y:S02]  /*5940*/  SHF.R.U32.HI R67, RZ, 0x8, R61 ;  /* 0x00000008ff437819 */ /* 0x000fe4000001163d */
[----:B------:R-:W-:Y:S02]  /*5950*/  SHF.R.U32.HI R60, RZ, 0x8, R63 ;  /* 0x00000008ff3c7819 */ /* 0x000fe4000001163f */
[----:B------:R-:W-:Y:S02]  /*5960*/  LOP3.LUT R62, R61, 0xff0000ff, RZ, 0xc0, !PT ;  /* 0xff0000ff3d3e7812 */ /* 0x000fe400078ec0ff */
[----:B------:R-:W-:Y:S01]  /*5970*/  SHF.R.U32.HI R66, RZ, 0x10, R61 ;  /* 0x00000010ff427819 */ /* 0x000fe2000001163d */
[----:B------:R-:W-:Y:S01]  /*5980*/  IMAD.SHL.U32 R61, R67, 0x100, RZ ;  /* 0x00000100433d7824 */ /* 0x000fe200078e00ff */
[----:B------:R-:W-:Y:S02]  /*5990*/  LOP3.LUT R64, R63, 0xff0000ff, RZ, 0xc0, !PT ;  /* 0xff0000ff3f407812 */ /* 0x000fe400078ec0ff */
[----:B------:R-:W-:Y:S01]  /*59a0*/  SHF.R.U32.HI R65, RZ, 0x10, R63 ;  /* 0x00000010ff417819 */ /* 0x000fe2000001163f */
[----:B------:R-:W-:Y:S01]  /*59b0*/  IMAD.SHL.U32 R63, R60, 0x100, RZ ;  /* 0x000001003c3f7824 */ /* 0x000fe200078e00ff */
[----:B------:R-:W-:Y:S01]  /*59c0*/  LOP3.LUT R61, R62, 0xff00, R61, 0xf8, !PT ;  /* 0x0000ff003e3d7812 */ /* 0x000fe200078ef83d */
[----:B0-----:R-:W-:Y:S01]  /*59d0*/  IMAD.MOV.U32 R60, RZ, RZ, R48 ;  /* 0x000000ffff3c7224 */ /* 0x001fe200078e0030 */
        /* <DEDUP_REMOVED lines=33> */
[----:B------:R-:W-:Y:S02]  /*5bf0*/  HADD2.F32 R61, -RZ, R60.H0_H0 ;  /* 0x2000003cff3d7230 */ /* 0x000fe40000004100 */
        /* <DEDUP_REMOVED lines=9> */
[CC--:B------:R-:W-:Y:S01]  /*5c90*/  FMUL.FTZ R65, R61.reuse, R144.reuse ;  /* 0x000000903d417220 */ /* 0x0c0fe20000410000 */
[----:B------:R-:W-:Y:S01]  /*5ca0*/  FMUL.FTZ R70, R60, R144 ;  /* 0x000000903c467220 */ /* 0x000fe20000410000 */
[----:B------:R-:W-:Y:S02]  /*5cb0*/  F2FP.F16.E4M3.UNPACK_B R64, R66.H1 ;  /* 0x00000042ff40723e */ /* 0x000fe400030006ff */
[----:B------:R-:W-:Y:S01]  /*5cc0*/  F2FP.SATFINITE.E4M3.F32.PACK_AB_MERGE_C R77, R72, R67, RZ ;  /* 0x00000043484d723e */ /* 0x000fe200048070ff */
[----:B------:R-:W-:Y:S01]  /*5cd0*/  FFMA.FTZ R73, R61, R139, -R70 ;  /* 0x0000008b3d497223 */ /* 0x000fe20000010846 */
[----:B------:R-:W-:Y:S01]  /*5ce0*/  F2FP.F16.E4M3.UNPACK_B R61, R51.H1 ;  /* 0x00000033ff3d723e */ /* 0x000fe200030006ff */
[----:B------:R-:W-:Y:S01]  /*5cf0*/  FFMA.FTZ R74, R60, R139, R65 ;  /* 0x0000008b3c4a7223 */ /* 0x000fe20000010041 */
[-C--:B------:R-:W-:Y:S01]  /*5d00*/  F2FP.F16.E4M3.UNPACK_B R67, R71.reuse.H1 ;  /* 0x00000047ff43723e */ /* 0x080fe200030006ff */
[----:B------:R-:W-:Y:S01]  /*5d10*/  HADD2.F32 R65, -RZ, R64.H1_H1 ;  /* 0x30000040ff417230 */ /* 0x000fe20000004100 */
[----:B------:R-:W-:Y:S01]  /*5d20*/  F2FP.F16.E4M3.UNPACK_B R60, R50.H1 ;  /* 0x00000032ff3c723e */ /* 0x000fe200030006ff */
        /* <DEDUP_REMOVED lines=29> */
[----:B------:R-:W-:Y:S01]  /*5f00*/  FMUL.FTZ R62, R50, R71 ;  /* 0x00000047323e7220 */ /* 0x000fe20000410000 */
[----:B------:R-:W-:Y:S02]  /*5f10*/  HADD2.F32 R66, -RZ, R66.H0_H0 ;  /* 0x20000042ff427230 */ /* 0x000fe40000004100 */
[-C--:B------:R-:W-:Y:S01]  /*5f20*/  FMUL.FTZ R63, R61, R67.reuse ;  /* 0x000000433d3f7220 */ /* 0x080fe20000410000 */
[C---:B------:R-:W-:Y:S01]  /*5f30*/  FMUL.FTZ R72, R60.reuse, R67 ;  /* 0x000000433c487220 */ /* 0x040fe20000410000 */
[----:B------:R-:W-:Y:S02]  /*5f40*/  FMUL.FTZ R71, R51, R71 ;  /* 0x0000004733477220 */ /* 0x000fe40000410000 */
[-C--:B------:R-:W-:Y:S01]  /*5f50*/  FFMA.FTZ R63, R60, R64.reuse, -R63 ;  /* 0x000000403c3f7223 */ /* 0x080fe2000001083f */
[----:B------:R-:W-:Y:S01]  /*5f60*/  FFMA.FTZ R72, R61, R64, R72 ;  /* 0x000000403d487223 */ /* 0x000fe20000010048 */
[-C--:B------:R-:W-:Y:S01]  /*5f70*/  FFMA.FTZ R62, R51, R66.reuse, -R62 ;  /* 0x00000042333e7223 */ /* 0x080fe2000001083e */
[----:B------:R-:W-:-:S03]  /*5f80*/  FFMA.FTZ R71, R50, R66, R71 ;  /* 0x0000004232477223 */ /* 0x000fc60000010047 */
[----:B------:R-:W-:Y:S02]  /*5f90*/  F2FP.SATFINITE.E4M3.F32.PACK_AB_MERGE_C R51, R72, R63, R65 ;  /* 0x0000003f4833723e */ /* 0x000fe40004807041 */
[----:B------:R-:W-:-:S07]  /*5fa0*/  F2FP.SATFINITE.E4M3.F32.PACK_AB_MERGE_C R50, R71, R62, R70 ;  /* 0x0000003e4732723e */ /* 0x000fce0004807046 */
.L_x_380:
[----:B------:R-:W-:Y:S05]  /*5fb0*/  BSYNC B2 ;  /* 0x0000000000027941 */ /* 0x000fea0003800000 */
.L_x_379:
[----:B------:R-:W-:Y:S02]  /*5fc0*/  ULDC.64 UR4, c[0x0][0x2e8] ;  /* 0x0000ba0000047ab9 */ /* 0x000fe40000000a00 */
[----:B------:R-:W-:-:S04]  /*5fd0*/  IADD3 R60, P2, P3, R41, UR4, R69 ;  /* 0x00000004293c7c10 */ /* 0x000fc8000fb5e045 */
[----:B------:R-:W-:-:S05]  /*5fe0*/  IADD3.X R61, R107, UR5, R68, P2, P3 ;  /* 0x000000056b3d7c10 */ /* 0x000fca00097e6444 */
[----:B0-----:R0:W-:Y:S04]  /*5ff0*/  STG.E.128 desc[UR60][R60.64], R48 ;  /* 0x000000303c007986 */ /* 0x0011e8000c101d3c */
.L_x_374:
[----:B------:R-:W-:Y:S05]  /*6000*/  BSYNC B1 ;  /* 0x0000000000017941 */ /* 0x000fea0003800000 */
.L_x_373:
[----:B------:R-:W-:Y:S05]  /*6010*/  @P4 BRA `(.L_x_381) ;  /* 0x0000005c00084947 */ /* 0x000fea0003800000 */
[----:B------:R-:W-:Y:S01]  /*6020*/  IADD3 R126, P2, P3, R27, R126, R18 ;  /* 0x0000007e1b7e7210 */ /* 0x000fe20007b5e012 */
[----:B------:R-:W-:Y:S03]  /*6030*/  BSSY B1, `(.L_x_382) ;  /* 0x0000073000017945 */ /* 0x000fe60003800000 */
[----:B------:R-:W-:Y:S01]  /*6040*/  IADD3.X R129, R31, R129, R19, P2, P3 ;  /* 0x000000811f817210 */ /* 0x000fe200017e6413 */
[----:B------:R-:W-:Y:S08]  /*6050*/  @P0 BRA `(.L_x_383) ;  /* 0x0000000400c00947 */ /* 0x000ff00003800000 */
[----:B0-234-:R0:W2:Y:S01]  /*6060*/  LDS.128 R48, [R118+0x26400] ;  /* 0x0264000076307984 */ /* 0x01d0a20000000c00 */
[----:B------:R-:W-:Y:S01]  /*6070*/  ISETP.GE.AND P2, PT, R22, R128, PT ;  /* 0x000000801600720c */ /* 0x000fe20003f46270 */
[----:B------:R-:W-:-:S12]  /*6080*/  BSSY B2, `(.L_x_384) ;  /* 0x0000069000027945 */ /* 0x000fd80003800000 */
[----:B0-----:R-:W-:Y:S05]  /*6090*/  @P2 BRA `(.L_x_385) ;  /* 0x00000004009c2947 */ /* 0x001fea0003800000 */
[----:B------:R-:W-:Y:S02]  /*60a0*/  SHF.R.U32.HI R63, RZ, 0x8, R57 ;  /* 0x00000008ff3f7819 */ /* 0x000fe40000011639 */
[----:B------:R-:W-:Y:S02]  /*60b0*/  SHF.R.U32.HI R56, RZ, 0x8, R59 ;  /* 0x00000008ff387819 */ /* 0x000fe4000001163b */
[----:B------:R-:W-:Y:S02]  /*60c0*/  LOP3.LUT R58, R57, 0xff0000ff, RZ, 0xc0, !PT ;  /* 0xff0000ff393a7812 */ /* 0x000fe400078ec0ff */
[----:B------:R-:W-:Y:S01]  /*60d0*/  SHF.R.U32.HI R61, RZ, 0x10, R57 ;  /* 0x00000010ff3d7819 */ /* 0x000fe20000011639 */
[----:B------:R-:W-:Y:S01]  /*60e0*/  IMAD.SHL.U32 R57, R63, 0x100, RZ ;  /* 0x000001003f397824 */ /* 0x000fe200078e00ff */
[----:B------:R-:W-:Y:S02]  /*60f0*/  SHF.R.U32.HI R62, RZ, 0x10, R59 ;  /* 0x00000010ff3e7819 */ /* 0x000fe4000001163b */
[----:B------:R-:W-:-:S02]  /*6100*/  LOP3.LUT R60, R59, 0xff0000ff, RZ, 0xc0, !PT ;  /* 0xff0000ff3b3c7812 */ /* 0x000fc400078ec0ff */
[----:B------:R-:W-:Y:S01]  /*6110*/  SHF.L.U32 R59, R56, 0x8, RZ ;  /* 0x00000008383b7819 */ /* 0x000fe200000006ff */
[----:B------:R-:W-:Y:S01]  /*6120*/  IMAD.U32 R62, R62, 0x10000, RZ ;  /* 0x000100003e3e7824 */ /* 0x000fe200078e00ff */
[----:B------:R-:W-:Y:S01]  /*6130*/  LOP3.LUT R57, R58, 0xff00, R57, 0xf8, !PT ;  /* 0x0000ff003a397812 */ /* 0x000fe200078ef839 */
[----:B--2---:R-:W-:Y:S01]  /*6140*/  IMAD.MOV.U32 R56, RZ, RZ, R48 ;  /* 0x000000ffff387224 */ /* 0x004fe200078e0030 */
[----:B------:R-:W-:Y:S01]  /*6150*/  LOP3.LUT R59, R60, 0xff00, R59, 0xf8, !PT ;  /* 0x0000ff003c3b7812 */ /* 0x000fe200078ef83b */
[----:B------:R-:W-:Y:S01]  /*6160*/  IMAD.U32 R58, R61, 0x10000, RZ ;  /* 0x000100003d3a7824 */ /* 0x000fe200078e00ff */
[-C--:B------:R-:W-:Y:S02]  /*6170*/  F2FP.F16.E4M3.UNPACK_B R48, R49.reuse ;  /* 0x00000031ff30723e */ /* 0x080fe400020006ff */
[----:B------:R-:W-:Y:S02]  /*6180*/  F2FP.F16.E4M3.UNPACK_B R60, R86.H1 ;  /* 0x00000056ff3c723e */ /* 0x000fe400030006ff */
[----:B------:R-:W-:-:S02]  /*6190*/  F2FP.F16.E4M3.UNPACK_B R49, R49.H1 ;  /* 0x00000031ff31723e */ /* 0x000fc400030006ff */
[----:B------:R-:W-:Y:S01]  /*61a0*/  LOP3.LUT R64, R59, 0xff0000, R62, 0xf8, !PT ;  /* 0x00ff00003b407812 */ /* 0x000fe200078ef83e */
[--C-:B------:R-:W-:Y:S01]  /*61b0*/  HADD2.F32 R63, -RZ, R60.reuse.H1_H1 ;  /* 0x3000003cff3f7230 */ /* 0x100fe20000004100 */
[-C--:B------:R-:W-:Y:S01]  /*61c0*/  F2FP.F16.E4M3.UNPACK_B R59, R87.reuse.H1 ;  /* 0x00000057ff3b723e */ /* 0x080fe200030006ff */
[----:B------:R-:W-:Y:S01]  /*61d0*/  HADD2.F32 R62, -RZ, R60.H0_H0 ;  /* 0x2000003cff3e7230 */ /* 0x000fe20000004100 */
[----:B------:R-:W-:Y:S01]  /*61e0*/  LOP3.LUT R61, R57, 0xff0000, R58, 0xf8, !PT ;  /* 0x00ff0000393d7812 */ /* 0x000fe200078ef83a */
[----:B------:R-:W-:Y:S01]  /*61f0*/  HADD2.F32 R58, -RZ, R49.H1_H1 ;  /* 0x30000031ff3a7230 */ /* 0x000fe20000004100 */
[----:B------:R-:W-:Y:S01]  /*6200*/  F2FP.F16.E4M3.UNPACK_B R86, R86 ;  /* 0x00000056ff56723e */ /* 0x000fe200020006ff */
[----:B------:R-:W-:Y:S01]  /*6210*/  HADD2.F32 R60, -RZ, R59.H0_H0 ;  /* 0x2000003bff3c7230 */ /* 0x000fe20000004100 */
[----:B------:R-:W-:Y:S01]  /*6220*/  F2FP.F16.E4M3.UNPACK_B R87, R87 ;  /* 0x00000057ff57723e */ /* 0x000fe200020006ff */
[----:B------:R-:W-:Y:S02]  /*6230*/  HADD2.F32 R57, -RZ, R48.H1_H1 ;  /* 0x30000030ff397230 */ /* 0x000fe40000004100 */
[----:B------:R-:W-:Y:S01]  /*6240*/  FMUL.FTZ R66, R58, R63 ;  /* 0x0000003f3a427220 */ /* 0x000fe20000410000 */
[----:B------:R-:W-:-:S02]  /*6250*/  HADD2.F32 R49, -RZ, R49.H0_H0 ;  /* 0x20000031ff317230 */ /* 0x000fc40000004100 */
[----:B------:R-:W-:Y:S02]  /*6260*/  HADD2.F32 R59, -RZ, R59.H1_H1 ;  /* 0x3000003bff3b7230 */ /* 0x000fe40000004100 */
[----:B------:R-:W-:Y:S01]  /*6270*/  FMUL.FTZ R65, R57, R62 ;  /* 0x0000003e39417220 */ /* 0x000fe20000410000 */
[----:B------:R-:W-:Y:S02]  /*6280*/  HADD2.F32 R48, -RZ, R48.H0_H0 ;  /* 0x20000030ff307230 */ /* 0x000fe40000004100 */
[C---:B------:R-:W-:Y:S01]  /*6290*/  FMUL.FTZ R63, R49.reuse, R63 ;  /* 0x0000003f313f7220 */ /* 0x040fe20000410000 */
[-C--:B------:R-:W-:Y:S01]  /*62a0*/  FFMA.FTZ R68, R49, R59.reuse, -R66 ;  /* 0x0000003b31447223 */ /* 0x080fe20000010842 */
[----:B------:R-:W-:Y:S01]  /*62b0*/  F2FP.F16.E4M3.UNPACK_B R49, R56.H1 ;  /* 0x00000038ff31723e */ /* 0x000fe200030006ff */
[C---:B------:R-:W-:Y:S01]  /*62c0*/  FMUL.FTZ R62, R48.reuse, R62 ;  /* 0x0000003e303e7220 */ /* 0x040fe20000410000 */
[----:B------:R-:W-:Y:S01]  /*62d0*/  F2FP.F16.E4M3.UNPACK_B R56, R56 ;  /* 0x00000038ff38723e */ /* 0x000fe200020006ff */
[-C--:B------:R-:W-:Y:S01]  /*62e0*/  FFMA.FTZ R48, R48, R60.reuse, -R65 ;  /* 0x0000003c30307223 */ /* 0x080fe20000010841 */
[----:B------:R-:W-:Y:S01]  /*62f0*/  FFMA.FTZ R69, R58, R59, R63 ;  /* 0x0000003b3a457223 */ /* 0x000fe2000001003f */
[----:B------:R-:W-:Y:S01]  /*6300*/  FFMA.FTZ R67, R57, R60, R62 ;  /* 0x0000003c39437223 */ /* 0x000fe2000001003e */
[----:B------:R-:W-:-:S02]  /*6310*/  HADD2.F32 R60, -RZ, R86.H1_H1 ;  /* 0x30000056ff3c7230 */ /* 0x000fc40000004100 */
[--C-:B------:R-:W-:Y:S01]  /*6320*/  HADD2.F32 R57, -RZ, R49.reuse.H0_H0 ;  /* 0x20000031ff397230 */ /* 0x100fe20000004100 */
[----:B------:R-:W-:Y:S01]  /*6330*/  F2FP.SATFINITE.E4M3.F32.PACK_AB_MERGE_C R71, R69, R68, RZ ;  /* 0x000000444547723e */ /* 0x000fe200048070ff */
[----:B------:R-:W-:Y:S02]  /*6340*/  HADD2.F32 R58, -RZ, R49.H1_H1 ;  /* 0x30000031ff3a7230 */ /* 0x000fe40000004100 */
[----:B------:R-:W-:Y:S02]  /*6350*/  HADD2.F32 R49, -RZ, R56.H0_H0 ;  /* 0x20000038ff317230 */ /* 0x000fe40000004100 */
[-C--:B------:R-:W-:Y:S01]  /*6360*/  FMUL.FTZ R65, R57, R60.reuse ;  /* 0x0000003c39417220 */ /* 0x080fe20000410000 */
[----:B------:R-:W-:Y:S02]  /*6370*/  HADD2.F32 R86, -RZ, R86.H0_H0 ;  /* 0x20000056ff567230 */ /* 0x000fe40000004100 */
[----:B------:R-:W-:Y:S01]  /*6380*/  FMUL.FTZ R62, R58, R60 ;  /* 0x0000003c3a3e7220 */ /* 0x000fe20000410000 */
[----:B------:R-:W-:-:S02]  /*6390*/  HADD2.F32 R56, -RZ, R56.H1_H1 ;  /* 0x30000038ff387230 */ /* 0x000fc40000004100 */
[--C-:B------:R-:W-:Y:S02]  /*63a0*/  HADD2.F32 R59, -RZ, R87.reuse.H1_H1 ;  /* 0x30000057ff3b7230 */ /* 0x100fe40000004100 */
[-C--:B------:R-:W-:Y:S01]  /*63b0*/  FMUL.FTZ R63, R49, R86.reuse ;  /* 0x00000056313f7220 */ /* 0x080fe20000410000 */
[----:B------:R-:W-:Y:S02]  /*63c0*/  HADD2.F32 R87, -RZ, R87.H0_H0 ;  /* 0x20000057ff577230 */ /* 0x000fe40000004100 */
[----:B------:R-:W-:Y:S01]  /*63d0*/  FMUL.FTZ R60, R56, R86 ;  /* 0x00000056383c7220 */ /* 0x000fe20000410000 */
[-C--:B------:R-:W-:Y:S01]  /*63e0*/  FFMA.FTZ R62, R57, R59.reuse, -R62 ;  /* 0x0000003b393e7223 */ /* 0x080fe2000001083e */
[----:B------:R-:W-:Y:S02]  /*63f0*/  FFMA.FTZ R65, R58, R59, R65 ;  /* 0x0000003b3a417223 */ /* 0x000fe40000010041 */
[-C--:B------:R-:W-:Y:S01]  /*6400*/  FFMA.FTZ R66, R49, R87.reuse, -R60 ;  /* 0x0000005731427223 */ /* 0x080fe2000001083c */
[----:B------:R-:W-:Y:S01]  /*6410*/  FFMA.FTZ R87, R56, R87, R63 ;  /* 0x0000005738577223 */ /* 0x000fe2000001003f */
[----:B------:R-:W-:-:S02]  /*6420*/  F2FP.F16.E4M3.UNPACK_B R56, R51.H1 ;  /* 0x00000033ff38723e */ /* 0x000fc400030006ff */
[----:B------:R-:W-:Y:S02]  /*6430*/  F2FP.SATFINITE.E4M3.F32.PACK_AB_MERGE_C R70, R65, R62, RZ ;  /* 0x0000003e4146723e */ /* 0x000fe400048070ff */
        /* <DEDUP_REMOVED lines=45> */
.L_x_385:
[----:B------:R-:W-:Y:S05]  /*6710*/  BSYNC B2 ;  /* 0x0000000000027941 */ /* 0x000fea0003800000 */
.L_x_384:
[----:B------:R-:W-:Y:S02]  /*6720*/  ULDC.64 UR4, c[0x0][0x2e8] ;  /* 0x0000ba0000047ab9 */ /* 0x000fe40000000a00 */
[----:B------:R-:W-:-:S04]  /*6730*/  IADD3 R56, P2, P3, R126, UR4, R44 ;  /* 0x000000047e387c10 */ /* 0x000fc8000fb5e02c */
[----:B------:R-:W-:-:S05]  /*6740*/  IADD3.X R57, R129, UR5, R40, P2, P3 ;  /* 0x0000000581397c10 */ /* 0x000fca00097e6428 */
[----:B--2---:R0:W-:Y:S04]  /*6750*/  STG.E.128 desc[UR60][R56.64], R48 ;  /* 0x0000003038007986 */ /* 0x0041e8000c101d3c */
.L_x_383:
[----:B------:R-:W-:Y:S05]  /*6760*/  BSYNC B1 ;  /* 0x0000000000017941 */ /* 0x000fea0003800000 */
.L_x_382:
[----:B------:R-:W-:Y:S05]  /*6770*/  @P1 BRA `(.L_x_381) ;  /* 0x0000005400301947 */ /* 0x000fea0003800000 */
[----:B------:R-:W-:Y:S01]  /*6780*/  LOP3.LUT P2, RZ, R229, 0x4, RZ, 0xc0, !PT ;  /* 0x00000004e5ff7812 */ /* 0x000fe2000784c0ff */
[C---:B0-234-:R-:W-:Y:S01]  /*6790*/  VIADD R49, R152.reuse, 0x40 ;  /* 0x0000004098317836 */ /* 0x05dfe20000000000 */
[----:B------:R-:W-:Y:S11]  /*67a0*/  BSSY B1, `(.L_x_386) ;  /* 0x000006f000017945 */ /* 0x000ff60003800000 */
[----:B------:R-:W-:Y:S01]  /*67b0*/  @P2 VIADD R49, R152, 0xffffffc0 ;  /* 0xffffffc098312836 */ /* 0x000fe20000000000 */
[----:B------:R-:W-:-:S03]  /*67c0*/  ISETP.GE.AND P2, PT, R230, R128, PT ;  /* 0x00000080e600720c */ /* 0x000fc60003f46270 */
[----:B------:R-:W-:-:S06]  /*67d0*/  IMAD.IADD R49, R16, 0x1, R49 ;  /* 0x0000000110317824 */ /* 0x000fcc00078e0231 */
[----:B------:R-:W0:Y:S04]  /*67e0*/  LDS.128 R48, [R49+0x26400] ;  /* 0x0264000031307984 */ /* 0x000e280000000c00 */
[----:B------:R-:W-:Y:S05]  /*67f0*/  @P2 BRA `(.L_x_387) ;  /* 0x0000000400a42947 */ /* 0x000fea0003800000 */
[----:B------:R-:W-:Y:S01]  /*6800*/  SHF.R.U32.HI R52, RZ, 0x8, R55 ;  /* 0x00000008ff347819 */ /* 0x000fe20000011637 */
[----:B0-----:R-:W-:Y:S01]  /*6810*/  IMAD.MOV.U32 R54, RZ, RZ, R51 ;  /* 0x000000ffff367224 */ /* 0x001fe200078e0033 */
[--C-:B------:R-:W-:Y:S02]  /*6820*/  SHF.R.U32.HI R58, RZ, 0x8, R53.reuse ;  /* 0x00000008ff3a7819 */ /* 0x100fe40000011635 */
[----:B------:R-:W-:Y:S01]  /*6830*/  SHF.R.U32.HI R60, RZ, 0x10, R53 ;  /* 0x00000010ff3c7819 */ /* 0x000fe20000011635 */
[----:B------:R-:W-:Y:S01]  /*6840*/  IMAD.SHL.U32 R51, R52, 0x100, RZ ;  /* 0x0000010034337824 */ /* 0x000fe200078e00ff */
[----:B------:R-:W-:Y:S02]  /*6850*/  LOP3.LUT R57, R53, 0xff0000ff, RZ, 0xc0, !PT ;  /* 0xff0000ff35397812 */ /* 0x000fe400078ec0ff */
[----:B------:R-:W-:Y:S02]  /*6860*/  SHF.R.U32.HI R59, RZ, 0x10, R55 ;  /* 0x00000010ff3b7819 */ /* 0x000fe40000011637 */
[----:B------:R-:W-:Y:S01]  /*6870*/  MOV R53, R50 ;  /* 0x0000003200357202 */ /* 0x000fe20000000f00 */
[----:B------:R-:W-:Y:S01]  /*6880*/  IMAD.SHL.U32 R50, R58, 0x100, RZ ;  /* 0x000001003a327824 */ /* 0x000fe200078e00ff */
[----:B------:R-:W-:Y:S01]  /*6890*/  LOP3.LUT R56, R55, 0xff0000ff, RZ, 0xc0, !PT ;  /* 0xff0000ff37387812 */ /* 0x000fe200078ec0ff */
[----:B------:R-:W-:-:S03]  /*68a0*/  IMAD.U32 R55, R59, 0x10000, RZ ;  /* 0x000100003b377824 */ /* 0x000fc600078e00ff */
[----:B------:R-:W-:Y:S01]  /*68b0*/  LOP3.LUT R58, R56, 0xff00, R51, 0xf8, !PT ;  /* 0x0000ff00383a7812 */ /* 0x000fe200078ef833 */
[----:B------:R-:W-:Y:S01]  /*68c0*/  IMAD.U32 R51, R60, 0x10000, RZ ;  /* 0x000100003c337824 */ /* 0x000fe200078e00ff */
[----:B------:R-:W-:Y:S02]  /*68d0*/  LOP3.LUT R52, R57, 0xff00, R50, 0xf8, !PT ;  /* 0x0000ff0039347812 */ /* 0x000fe400078ef832 */
[----:B------:R-:W-:Y:S02]  /*68e0*/  F2FP.F16.E4M3.UNPACK_B R56, R85.H1 ;  /* 0x00000055ff38723e */ /* 0x000fe400030006ff */
[-C--:B------:R-:W-:Y:S02]  /*68f0*/  F2FP.F16.E4M3.UNPACK_B R50, R49.reuse ;  /* 0x00000031ff32723e */ /* 0x080fe400020006ff */
[----:B------:R-:W-:Y:S01]  /*6900*/  LOP3.LUT R60, R58, 0xff0000, R55, 0xf8, !PT ;  /* 0x00ff00003a3c7812 */ /* 0x000fe200078ef837 */
[----:B------:R-:W-:Y:S01]  /*6910*/  HADD2.F32 R58, -RZ, R56.H0_H0 ;  /* 0x20000038ff3a7230 */ /* 0x000fe20000004100 */
[----:B------:R-:W-:Y:S01]  /*6920*/  LOP3.LUT R57, R52, 0xff0000, R51, 0xf8, !PT ;  /* 0x00ff000034397812 */ /* 0x000fe200078ef833 */
[----:B------:R-:W-:Y:S01]  /*6930*/  HADD2.F32 R51, -RZ, R50.H1_H1 ;  /* 0x30000032ff337230 */ /* 0x000fe20000004100 */
[----:B------:R-:W-:Y:S01]  /*6940*/  F2FP.F16.E4M3.UNPACK_B R55, R84.H1 ;  /* 0x00000054ff37723e */ /* 0x000fe200030006ff */
[----:B------:R-:W-:Y:S01]  /*6950*/  HADD2.F32 R59, -RZ, R56.H1_H1 ;  /* 0x30000038ff3b7230 */ /* 0x000fe20000004100 */
[----:B------:R-:W-:Y:S01]  /*6960*/  F2FP.F16.E4M3.UNPACK_B R49, R49.H1 ;  /* 0x00000031ff31723e */ /* 0x000fe200030006ff */
[----:B------:R-:W-:-:S02]  /*6970*/  HADD2.F32 R50, -RZ, R50.H0_H0 ;  /* 0x20000032ff327230 */ /* 0x000fc40000004100 */
[CC--:B------:R-:W-:Y:S01]  /*6980*/  FMUL.FTZ R61, R51.reuse, R58.reuse ;  /* 0x0000003a333d7220 */ /* 0x0c0fe20000410000 */
[----:B------:R-:W-:Y:S01]  /*6990*/  HADD2.F32 R56, -RZ, R55.H0_H0 ;  /* 0x20000037ff387230 */ /* 0x000fe20000004100 */
[----:B------:R-:W-:Y:S01]  /*69a0*/  F2FP.F16.E4M3.UNPACK_B R85, R85 ;  /* 0x00000055ff55723e */ /* 0x000fe200020006ff */
[--C-:B------:R-:W-:Y:S02]  /*69b0*/  HADD2.F32 R52, -RZ, R49.reuse.H1_H1 ;  /* 0x30000031ff347230 */ /* 0x100fe40000004100 */
[C---:B------:R-:W-:Y:S01]  /*69c0*/  FMUL.FTZ R58, R50.reuse, R58 ;  /* 0x0000003a323a7220 */ /* 0x040fe20000410000 */
[----:B------:R-:W-:Y:S02]  /*69d0*/  HADD2.F32 R49, -RZ, R49.H0_H0 ;  /* 0x20000031ff317230 */ /* 0x000fe40000004100 */
[-C--:B------:R-:W-:Y:S01]  /*69e0*/  FFMA.FTZ R62, R50, R56.reuse, -R61 ;  /* 0x00000038323e7223 */ /* 0x080fe2000001083d */
[----:B------:R-:W-:Y:S02]  /*69f0*/  HADD2.F32 R55, -RZ, R55.H1_H1 ;  /* 0x30000037ff377230 */ /* 0x000fe40000004100 */
[CC--:B------:R-:W-:Y:S01]  /*6a00*/  FMUL.FTZ R50, R52.reuse, R59.reuse ;  /* 0x0000003b34327220 */ /* 0x0c0fe20000410000 */
[----:B------:R-:W-:Y:S01]  /*6a10*/  FFMA.FTZ R63, R51, R56, R58 ;  /* 0x00000038333f7223 */ /* 0x000fe2000001003a */
[C---:B------:R-:W-:Y:S01]  /*6a20*/  FMUL.FTZ R59, R49.reuse, R59 ;  /* 0x0000003b313b7220 */ /* 0x040fe20000410000 */
[----:B------:R-:W-:Y:S01]  /*6a30*/  F2FP.F16.E4M3.UNPACK_B R84, R84 ;  /* 0x00000054ff54723e */ /* 0x000fe200020006ff */
[-C--:B------:R-:W-:Y:S01]  /*6a40*/  FFMA.FTZ R64, R49, R55.reuse, -R50 ;  /* 0x0000003731407223 */ /* 0x080fe20000010832 */
[-C--:B------:R-:W-:Y:S01]  /*6a50*/  F2FP.F16.E4M3.UNPACK_B R49, R48.reuse.H1 ;  /* 0x00000030ff31723e */ /* 0x080fe200030006ff */
        /* <DEDUP_REMOVED lines=8> */
[----:B------:R-:W-:Y:S02]  /*6ae0*/  HADD2.F32 R85, -RZ, R85.H0_H0 ;  /* 0x20000055ff557230 */ /* 0x000fe40000004100 */
[----:B------:R-:W-:Y:S01]  /*6af0*/  FMUL.FTZ R59, R51, R55 ;  /* 0x00000037333b7220 */ /* 0x000fe20000410000 */
[----:B------:R-:W-:-:S02]  /*6b00*/  HADD2.F32 R48, -RZ, R48.H1_H1 ;  /* 0x30000030ff307230 */ /* 0x000fc40000004100 */
[--C-:B------:R-:W-:Y:S02]  /*6b10*/  HADD2.F32 R52, -RZ, R84.reuse.H1_H1 ;  /* 0x30000054ff347230 */ /* 0x100fe40000004100 */
[----:B------:R-:W-:Y:S02]  /*6b20*/  HADD2.F32 R84, -RZ, R84.H0_H0 ;  /* 0x20000054ff547230 */ /* 0x000fe40000004100 */
[-C--:B------:R-:W-:Y:S01]  /*6b30*/  FMUL.FTZ R56, R48, R85.reuse ;  /* 0x0000005530387220 */ /* 0x080fe20000410000 */
[----:B------:R-:W-:Y:S01]  /*6b40*/  FMUL.FTZ R85, R49, R85 ;  /* 0x0000005531557220 */ /* 0x000fe20000410000 */
[-C--:B------:R-:W-:Y:S01]  /*6b50*/  FFMA.FTZ R59, R50, R52.reuse, -R59 ;  /* 0x00000034323b7223 */ /* 0x080fe2000001083b */
[----:B------:R-:W-:Y:S01]  /*6b60*/  FFMA.FTZ R58, R51, R52, R58 ;  /* 0x00000034333a7223 */ /* 0x000fe2000001003a */
[----:B------:R-:W-:Y:S01]  /*6b70*/  FFMA.FTZ R61, R49, R84, -R56 ;  /* 0x00000054313d7223 */ /* 0x000fe20000010838 */
[----:B------:R-:W-:Y:S01]  /*6b80*/  F2FP.F16.E4M3.UNPACK_B R49, R54.H1 ;  /* 0x00000036ff31723e */ /* 0x000fe200030006ff */
[----:B------:R-:W-:Y:S01]  /*6b90*/  FFMA.FTZ R84, R48, R84, R85 ;  /* 0x0000005430547223 */ /* 0x000fe20000010055 */
[----:B------:R-:W-:-:S02]  /*6ba0*/  F2FP.F16.E4M3.UNPACK_B R56, R60.H1 ;  /* 0x0000003cff38723e */ /* 0x000fc400030006ff */
[----:B------:R-:W-:Y:S01]  /*6bb0*/  F2FP.SATFINITE.E4M3.F32.PACK_AB_MERGE_C R66, R58, R59, RZ ;  /* 0x0000003b3a42723e */ /* 0x000fe200048070ff */
[--C-:B------:R-:W-:Y:S01]  /*6bc0*/  HADD2.F32 R51, -RZ, R49.reuse.H1_H1 ;  /* 0x30000031ff337230 */ /* 0x100fe20000004100 */
[----:B------:R-:W-:Y:S01]  /*6bd0*/  F2FP.F16.E4M3.UNPACK_B R52, R57.H1 ;  /* 0x00000039ff34723e */ /* 0x000fe200030006ff */
[----:B------:R-:W-:Y:S01]  /*6be0*/  HADD2.F32 R59, -RZ, R56.H1_H1 ;  /* 0x30000038ff3b7230 */ /* 0x000fe20000004100 */
[----:B------:R-:W-:Y:S01]  /*6bf0*/  F2FP.F16.E4M3.UNPACK_B R48, R53.H1 ;  /* 0x00000035ff30723e */ /* 0x000fe200030006ff */
[----:B------:R-:W-:Y:S01]  /*6c00*/  HADD2.F32 R50, -RZ, R49.H0_H0 ;  /* 0x20000031ff327230 */ /* 0x000fe20000004100 */
[----:B------:R-:W-:Y:S01]  /*6c10*/  F2FP.F16.E4M3.UNPACK_B R60, R60 ;  /* 0x0000003cff3c723e */ /* 0x000fe200020006ff */
[----:B------:R-:W-:Y:S01]  /*6c20*/  HADD2.F32 R55, -RZ, R52.H1_H1 ;  /* 0x30000034ff377230 */ /* 0x000fe20000004100 */
[----:B------:R-:W-:Y:S01]  /*6c30*/  F2FP.F16.E4M3.UNPACK_B R57, R57 ;  /* 0x00000039ff39723e */ /* 0x000fe200020006ff */
[----:B------:R-:W-:Y:S01]  /*6c40*/  FMUL.FTZ R65, R51, R59 ;  /* 0x0000003b33417220 */ /* 0x000fe20000410000 */
[----:B------:R-:W-:-:S02]  /*6c50*/  HADD2.F32 R49, -RZ, R48.H1_H1 ;  /* 0x30000030ff317230 */ /* 0x000fc40000004100 */
[C---:B------:R-:W-:Y:S01]  /*6c60*/  FMUL.FTZ R64, R50.reuse, R59 ;  /* 0x0000003b32407220 */ /* 0x040fe20000410000 */
[----:B------:R-:W-:Y:S02]  /*6c70*/  HADD2.F32 R58, -RZ, R60.H1_H1 ;  /* 0x3000003cff3a7230 */ /* 0x000fe40000004100 */
[----:B------:R-:W-:Y:S01]  /*6c80*/  FFMA.FTZ R65, R50, R55, -R65 ;  /* 0x0000003732417223 */ /* 0x000fe20000010841 */
[----:B------:R-:W-:Y:S01]  /*6c90*/  HADD2.F32 R48, -RZ, R48.H0_H0 ;  /* 0x20000030ff307230 */ /* 0x000fe20000004100 */
[----:B------:R-:W-:Y:S01]  /*6ca0*/  F2FP.F16.E4M3.UNPACK_B R53, R53 ;  /* 0x00000035ff35723e */ /* 0x000fe200020006ff */
        /* <DEDUP_REMOVED lines=10> */
[--C-:B------:R-:W-:Y:S02]  /*6d50*/  HADD2.F32 R49, -RZ, R54.reuse.H0_H0 ;  /* 0x20000036ff317230 */ /* 0x100fe40000004100 */
        /* <DEDUP_REMOVED lines=13> */
[----:B------:R-:W-:-:S02]  /*6e30*/  F2FP.SATFINITE.E4M3.F32.PACK_AB_MERGE_C R64, R64, R65, RZ ;  /* 0x000000414040723e */ /* 0x000fc400048070ff */
[----:B------:R-:W-:Y:S02]  /*6e40*/  F2FP.SATFINITE.E4M3.F32.PACK_AB_MERGE_C R58, R60, R51, R58 ;  /* 0x000000333c3a723e */ /* 0x000fe4000480703a */
[----:B------:R-:W-:Y:S02]  /*6e50*/  F2FP.SATFINITE.E4M3.F32.PACK_AB_MERGE_C R51, R55, R50, R64 ;  /* 0x000000323733723e */ /* 0x000fe40004807040 */
[----:B------:R-:W-:Y:S01]  /*6e60*/  F2FP.SATFINITE.E4M3.F32.PACK_AB_MERGE_C R49, R63, R62, R67 ;  /* 0x0000003e3f31723e */ /* 0x000fe20004807043 */
[----:B------:R-:W-:Y:S01]  /*6e70*/  IMAD.MOV.U32 R50, RZ, RZ, R58 ;  /* 0x000000ffff327224 */ /* 0x000fe200078e003a */
[----:B------:R-:W-:-:S07]  /*6e80*/  F2FP.SATFINITE.E4M3.F32.PACK_AB_MERGE_C R48, R84, R61, R66 ;  /* 0x0000003d5430723e */ /* 0x000fce0004807042 */
.L_x_387:
[----:B------:R-:W-:Y:S05]  /*6e90*/  BSYNC B1 ;  /* 0x0000000000017941 */ /* 0x000fea0003800000 */
.L_x_386:
[----:B------:R-:W-:Y:S02]  /*6ea0*/  ULDC.64 UR4, c[0x0][0x2e8] ;  /* 0x0000ba0000047ab9 */ /* 0x000fe40000000a00 */
[----:B------:R-:W-:-:S04]  /*6eb0*/  IADD3 R52, P2, P3, R41, UR4, R126 ;  /* 0x0000000429347c10 */ /* 0x000fc8000fb5e07e */
[----:B------:R-:W-:-:S05]  /*6ec0*/  IADD3.X R53, R107, UR5, R129, P2, P3 ;  /* 0x000000056b357c10 */ /* 0x000fca00097e6481 */
[----:B0-----:R0:W-:Y:S01]  /*6ed0*/  STG.E.128 desc[UR60][R52.64], R48 ;  /* 0x0000003034007986 */ /* 0x0011e2000c101d3c */
[----:B------:R-:W-:Y:S05]  /*6ee0*/  BRA `(.L_x_381) ;  /* 0x0000004c00547947 */ /* 0x000fea0003800000 */
.L_x_345:
[C---:B------:R-:W-:Y:S01]  /*6ef0*/  ISETP.GE.AND P5, PT, R228.reuse, R119, PT ;  /* 0x00000077e400720c */ /* 0x040fe20003fa6270 */
[C---:B------:R-:W-:Y:S01]  /*6f00*/  VIADD R52, R228.reuse, 0xc0 ;  /* 0x000000c0e4347836 */ /* 0x040fe20000000000 */
[----:B------:R-:W-:Y:S01]  /*6f10*/  P2R R61, PR, RZ, 0x1 ;  /* 0x00000001ff3d7803 */ /* 0x000fe20000000000 */
[----:B------:R-:W-:Y:S01]  /*6f20*/  VIADD R60, R228, 0x40 ;  /* 0x00000040e43c7836 */ /* 0x000fe20000000000 */
[----:B------:R-:W-:Y:S01]  /*6f30*/  ISETP.GE.OR P5, PT, R18, R128, P5 ;  /* 0x000000801200720c */ /* 0x000fe20002fa6670 */
[----:B------:R-:W-:-:S12]  /*6f40*/  VIADD R62, R228, 0x80 ;  /* 0x00000080e43e7836 */ /* 0x000fd80000000000 */
[----:B------:R-:W0:Y:S08]  /*6f50*/  @!P5 LDC.64 R56, c[0x0][0x3e8] ;  /* 0x0000fa00ff38db82 */ /* 0x000e300000000a00 */
[----:B------:R-:W1:Y:S01]  /*6f60*/  @!P5 LDC.64 R58, c[0x0][0x400] ;  /* 0x00010000ff3adb82 */ /* 0x000e620000000a00 */
[----:B0-----:R-:W-:-:S04]  /*6f70*/  @!P5 IADD3 R56, P2, P3, R90, R56, R48 ;  /* 0x000000385a38d210 */ /* 0x001fc80007b5e030 */
[----:B------:R-:W-:Y:S02]  /*6f80*/  @!P5 IADD3.X R57, R33, R57, R145, P2, P3 ;  /* 0x000000392139d210 */ /* 0x000fe400017e6491 */
[----:B------:R-:W-:-:S04]  /*6f90*/  ISETP.GE.AND P2, PT, R52, R119, PT ;  /* 0x000000773400720c */ /* 0x000fc80003f46270 */
[----:B------:R-:W-:-:S13]  /*6fa0*/  ISETP.GE.OR P2, PT, R18, R128, P2 ;  /* 0x000000801200720c */ /* 0x000fda0001746670 */
[----:B------:R-:W0:Y:S01]  /*6fb0*/  @!P2 LDC.64 R52, c[0x0][0x3f8] ;  /* 0x0000fe00ff34ab82 */ /* 0x000e220000000a00 */
[----:B------:R-:W-:Y:S02]  /*6fc0*/  @!P2 IMAD.MOV.U32 R49, RZ, RZ, R145 ;  /* 0x000000ffff31a224 */ /* 0x000fe400078e0091 */
[----:B------:R-:W-:-:S05]  /*6fd0*/  @!P2 IMAD.MOV.U32 R51, RZ, RZ, R139 ;  /* 0x000000ffff33a224 */ /* 0x000fca00078e008b */
[----:B------:R-:W2:Y:S08]  /*6fe0*/  @!P2 LDC.64 R80, c[0x0][0x3e8] ;  /* 0x0000fa00ff50ab82 */ /* 0x000eb00000000a00 */
[----:B------:R-:W3:Y:S01]  /*6ff0*/  @!P2 LDC.64 R82, c[0x0][0x400] ;  /* 0x00010000ff52ab82 */ /* 0x000ee20000000a00 */
[----:B0-----:R-:W-:-:S04]  /*7000*/  @!P2 IMAD.WIDE.U32 R54, R52, 0xc0, R48 ;  /* 0x000000c03436a825 */ /* 0x001fc800078e0030 */
[----:B------:R-:W-:Y:S01]  /*7010*/  @!P2 IMAD R53, R53, 0xc0, RZ ;  /* 0x000000c03535a824 */ /* 0x000fe200078e02ff */
[----:B--2---:R-:W-:-:S04]  /*7020*/  @!P2 IADD3 R80, P3, P4, R90, R80, R54 ;  /* 0x000000505a50a210 */ /* 0x004fc80007c7e036 */
[----:B------:R-:W-:-:S04]  /*7030*/  @!P2 IADD3 R52, R55, R53, RZ ;  /* 0x000000353734a210 */ /* 0x000fc80007ffe0ff */
[----:B------:R-:W-:Y:S02]  /*7040*/  @!P2 IADD3.X R81, R33, R81, R52, P3, P4 ;  /* 0x000000512151a210 */ /* 0x000fe40001fe8434 */
[----:B------:R-:W0:Y:S02]  /*7050*/  @!P2 LDC.64 R52, c[0x0][0x408] ;  /* 0x00010200ff34ab82 */ /* 0x000e240000000a00 */
[----:B0-----:R-:W-:-:S04]  /*7060*/  @!P2 IMAD.WIDE.U32 R54, R52, 0xc0, R50 ;  /* 0x000000c03436a825 */ /* 0x001fc800078e0032 */
[----:B------:R-:W-:Y:S01]  /*7070*/  @!P2 IMAD R53, R53, 0xc0, RZ ;  /* 0x000000c03535a824 */ /* 0x000fe200078e02ff */
[----:B---3--:R-:W-:-:S03]  /*7080*/  @!P2 IADD3 R82, P3, P4, R96, R82, R54 ;  /* 0x000000526052a210 */ /* 0x008fc60007c7e036 */
[----:B------:R-:W-:-:S05]  /*7090*/  @!P2 IMAD.IADD R52, R55, 0x1, R53 ;  /* 0x000000013734a824 */ /* 0x000fca00078e0235 */
[----:B------:R-:W-:Y:S02]  /*70a0*/  @!P2 IADD3.X R83, R35, R83, R52, P3, P4 ;  /* 0x000000532353a210 */ /* 0x000fe40001fe8434 */
[----:B-1----:R-:W-:-:S04]  /*70b0*/  @!P5 IADD3 R58, P3, P4, R96, R58, R50 ;  /* 0x0000003a603ad210 */ /* 0x002fc80007c7e032 */
[----:B------:R-:W-:Y:S02]  /*70c0*/  @!P5 IADD3.X R59, R35, R59, R139, P3, P4 ;  /* 0x0000003b233bd210 */ /* 0x000fe40001fe848b */
[----:B------:R-:W-:-:S04]  /*70d0*/  ISETP.GE.AND P4, PT, R60, R119, PT ;  /* 0x000000773c00720c */ /* 0x000fc80003f86270 */
[----:B------:R-:W-:-:S13]  /*70e0*/  ISETP.GE.OR P4, PT, R18, R128, P4 ;  /* 0x000000801200720c */ /* 0x000fda0002786670 */
[----:B------:R-:W-:Y:S01]  /*70f0*/  @!P4 IADD3 R55, P3, P6, R90, R48, R10 ;  /* 0x000000305a37c210 */ /* 0x000fe20007e7e00a */
[----:B------:R-:W0:Y:S03]  /*7100*/  @!P4 LDC.64 R64, c[0x0][0x3e8] ;  /* 0x0000fa00ff40cb82 */ /* 0x000e260000000a00 */
[----:B------:R-:W-:Y:S02]  /*7110*/  @!P4 IADD3.X R60, R33, R145, R12, P3, P6 ;  /* 0x00000091213cc210 */ /* 0x000fe40001fec40c */
[----:B------:R-:W-:-:S03]  /*7120*/  ISETP.GE.AND P3, PT, R62, R119, PT ;  /* 0x000000773e00720c */ /* 0x000fc60003f66270 */
[----:B------:R-:W1:Y:S01]  /*7130*/  @!P4 LDC.64 R66, c[0x0][0x400] ;  /* 0x00010000ff42cb82 */ /* 0x000e620000000a00 */
[----:B------:R-:W-:-:S13]  /*7140*/  ISETP.GE.OR P3, PT, R18, R128, P3 ;  /* 0x000000801200720c */ /* 0x000fda0001f66670 */
[----:B------:R-:W-:Y:S01]  /*7150*/  @!P3 IADD3 R49, P0, P6, R90, R9, R48 ;  /* 0x000000095a31b210 */ /* 0x000fe20007e1e030 */
[----:B------:R-:W2:Y:S03]  /*7160*/  @!P3 LDC.64 R72, c[0x0][0x3e8] ;  /* 0x0000fa00ff48bb82 */ /* 0x000ea60000000a00 */
[----:B------:R-:W-:Y:S02]  /*7170*/  @!P3 IADD3.X R52, R33, R11, R145, P0, P6 ;  /* 0x0000000b2134b210 */ /* 0x000fe400007ec491 */
[----:B------:R-:W-:-:S03]  /*7180*/  @!P4 IADD3 R53, P0, P6, R96, R50, R6 ;  /* 0x000000326035c210 */ /* 0x000fc60007e1e006 */
[----:B------:R-:W3:Y:S01]  /*7190*/  @!P3 LDC.64 R74, c[0x0][0x400] ;  /* 0x00010000ff4abb82 */ /* 0x000ee20000000a00 */
[----:B------:R-:W-:Y:S02]  /*71a0*/  @!P4 IADD3.X R54, R35, R139, R8, P0, P6 ;  /* 0x0000008b2336c210 */ /* 0x000fe400007ec408 */
[----:B------:R-:W-:-:S04]  /*71b0*/  @!P3 IADD3 R51, P0, P6, R96, R5, R50 ;  /* 0x000000056033b210 */ /* 0x000fc80007e1e032 */
[----:B------:R-:W-:Y:S02]  /*71c0*/  @!P3 IADD3.X R48, R35, R7, R139, P0, P6 ;  /* 0x000000072330b210 */ /* 0x000fe400007ec48b */
[----:B0-----:R-:W-:Y:S02]  /*71d0*/  @!P4 IADD3 R64, P6, R55, R64, RZ ;  /* 0x000000403740c210 */ /* 0x001fe40007fde0ff */
[----:B------:R-:W-:Y:S02]  /*71e0*/  CS2R R62, SRZ ;  /* 0x00000000003e7805 */ /* 0x000fe4000001ff00 */
[----:B------:R-:W-:Y:S01]  /*71f0*/  ISETP.NE.AND P0, PT, R61, RZ, PT ;  /* 0x000000ff3d00720c */ /* 0x000fe20003f05270 */
[----:B------:R-:W-:Y:S01]  /*7200*/  @!P4 IMAD.X R65, R60, 0x1, R65, P6 ;  /* 0x000000013c41c824 */ /* 0x000fe200030e0641 */
[----:B-1----:R-:W-:-:S05]  /*7210*/  @!P4 IADD3 R66, P6, R53, R66, RZ ;  /* 0x000000423542c210 */ /* 0x002fca0007fde0ff */
[----:B------:R-:W-:Y:S01]  /*7220*/  @!P4 IMAD.X R67, R54, 0x1, R67, P6 ;  /* 0x000000013643c824 */ /* 0x000fe200030e0643 */
[----:B--2---:R-:W-:Y:S02]  /*7230*/  @!P3 IADD3 R72, P6, R49, R72, RZ ;  /* 0x000000483148b210 */ /* 0x004fe40007fde0ff */
[----:B------:R-:W-:-:S03]  /*7240*/  CS2R R54, SRZ ;  /* 0x0000000000367805 */ /* 0x000fc6000001ff00 */
[----:B------:R-:W-:Y:S01]  /*7250*/  @!P3 IMAD.X R73, R52, 0x1, R73, P6 ;  /* 0x000000013449b824 */ /* 0x000fe200030e0649 */
[----:B---3--:R-:W-:Y:S02]  /*7260*/  @!P3 IADD3 R74, P6, R51, R74, RZ ;  /* 0x0000004a334ab210 */ /* 0x008fe40007fde0ff */
[----:B------:R-:W-:Y:S02]  /*7270*/  CS2R R50, SRZ ;  /* 0x0000000000327805 */ /* 0x000fe4000001ff00 */
[----:B------:R-:W-:Y:S02]  /*7280*/  CS2R R52, SRZ ;  /* 0x0000000000347805 */ /* 0x000fe4000001ff00 */
[----:B------:R-:W-:Y:S02]  /*7290*/  @!P3 IADD3.X R75, R48, R75, RZ, P6, !PT ;  /* 0x0000004b304bb210 */ /* 0x000fe400037fe4ff */
[----:B------:R-:W-:Y:S02]  /*72a0*/  CS2R R48, SRZ ;  /* 0x0000000000307805 */ /* 0x000fe4000001ff00 */
[----:B------:R-:W-:Y:S01]  /*72b0*/  CS2R R60, SRZ ;  /* 0x00000000003c7805 */ /* 0x000fe2000001ff00 */
[----:B------:R0:W2:Y:S04]  /*72c0*/  @!P5 LDG.E.128 R52, desc[UR60][R58.64] ;  /* 0x0000003c3a34d981 */ /* 0x0000a8000c1e1d00 */
[----:B------:R1:W3:Y:S01]  /*72d0*/  @!P5 LDG.E.128 R48, desc[UR60][R56.64] ;  /* 0x0000003c3830d981 */ /* 0x0002e2000c1e1d00 */
[----:B------:R-:W-:-:S02]  /*72e0*/  CS2R R68, SRZ ;  /* 0x0000000000447805 */ /* 0x000fc4000001ff00 */
[----:B------:R-:W-:Y:S01]  /*72f0*/  CS2R R70, SRZ ;  /* 0x0000000000467805 */ /* 0x000fe2000001ff00 */
[----:B------:R4:W5:Y:S01]  /*7300*/  @!P4 LDG.E.128 R60, desc[UR60][R66.64] ;  /* 0x0000003c423cc981 */ /* 0x000962000c1e1d00 */
[----:B0-----:R-:W-:Y:S02]  /*7310*/  CS2R R58, SRZ ;  /* 0x00000000003a7805 */ /* 0x001fe4000001ff00 */
[----:B------:R-:W-:Y:S02]  /*7320*/  CS2R R76, SRZ ;  /* 0x00000000004c7805 */ /* 0x000fe4000001ff00 */
[----:B------:R0:W5:Y:S01]  /*7330*/  @!P3 LDG.E.128 R68, desc[UR60][R74.64] ;  /* 0x0000003c4a44b981 */ /* 0x000162000c1e1d00 */
[----:B-1----:R-:W-:Y:S02]  /*7340*/  CS2R R56, SRZ ;  /* 0x0000000000387805 */ /* 0x002fe4000001ff00 */
[----:B----4-:R-:W-:-:S04]  /*7350*/  CS2R R66, SRZ ;  /* 0x0000000000427805 */ /* 0x010fc8000001ff00 */
[----:B------:R1:W4:Y:S01]  /*7360*/  @!P4 LDG.E.128 R56, desc[UR60][R64.64] ;  /* 0x0000003c4038c981 */ /* 0x000322000c1e1d00 */
[----:B------:R-:W-:Y:S02]  /*7370*/  CS2R R78, SRZ ;  /* 0x00000000004e7805 */ /* 0x000fe4000001ff00 */
[----:B0-----:R-:W-:-:S04]  /*7380*/  CS2R R74, SRZ ;  /* 0x00000000004a7805 */ /* 0x001fc8000001ff00 */
[----:B------:R-:W4:Y:S01]  /*7390*/  @!P2 LDG.E.128 R76, desc[UR60][R82.64] ;  /* 0x0000003c524ca981 */ /* 0x000f22000c1e1d00 */
[----:B-1----:R-:W-:-:S06]  /*73a0*/  CS2R R64, SRZ ;  /* 0x0000000000407805 */ /* 0x002fcc000001ff00 */
[----:B------:R0:W4:Y:S02]  /*73b0*/  @!P3 LDG.E.128 R64, desc[UR60][R72.64] ;  /* 0x0000003c4840b981 */ /* 0x000124000c1e1d00 */
[----:B0-----:R-:W-:-:S06]  /*73c0*/  CS2R R72, SRZ ;  /* 0x0000000000487805 */ /* 0x001fcc000001ff00 */
[----:B------:R-:W4:Y:S01]  /*73d0*/  @!P2 LDG.E.128 R72, desc[UR60][R80.64] ;  /* 0x0000003c5048a981 */ /* 0x000f22000c1e1d00 */
[----:B------:R-:W-:Y:S02]  /*73e0*/  ISETP.NE.AND P5, PT, R232, 0x3, PT ;  /* 0x00000003e800780c */ /* 0x000fe40003fa5270 */
[----:B------:R-:W-:Y:S01]  /*73f0*/  ISETP.GE.AND P2, PT, R18, R128, PT ;  /* 0x000000801200720c */ /* 0x000fe20003f46270 */
[----:B--2---:R-:W-:Y:S02]  /*7400*/  IMAD.MOV.U32 R164, RZ, RZ, R52 ;  /* 0x000000ffffa47224 */ /* 0x004fe400078e0034 */
[----:B------:R-:W-:Y:S02]  /*7410*/  IMAD.MOV.U32 R160, RZ, RZ, R54 ;  /* 0x000000ffffa07224 */ /* 0x000fe400078e0036 */
[----:B---3--:R-:W-:Y:S02]  /*7420*/  IMAD.MOV.U32 R163, RZ, RZ, R48 ;  /* 0x000000ffffa37224 */ /* 0x008fe400078e0030 */
[----:B------:R-:W-:-:S02]  /*7430*/  IMAD.MOV.U32 R162, RZ, RZ, R50 ;  /* 0x000000ffffa27224 */ /* 0x000fc400078e0032 */
[----:B-----5:R-:W-:Y:S01]  /*7440*/  IMAD.MOV.U32 R156, RZ, RZ, R60 ;  /* 0x000000ffff9c7224 */ /* 0x020fe200078e003c */
[----:B------:R-:W-:Y:S01]  /*7450*/  MOV R157, R62 ;  /* 0x0000003e009d7202 */ /* 0x000fe20000000f00 */
[----:B------:R-:W-:Y:S02]  /*7460*/  IMAD.MOV.U32 R151, RZ, RZ, R68 ;  /* 0x000000ffff977224 */ /* 0x000fe400078e0044 */
[----:B------:R-:W-:Y:S02]  /*7470*/  IMAD.MOV.U32 R150, RZ, RZ, R70 ;  /* 0x000000ffff967224 */ /* 0x000fe400078e0046 */
[----:B----4-:R-:W-:Y:S02]  /*7480*/  IMAD.MOV.U32 R154, RZ, RZ, R56 ;  /* 0x000000ffff9a7224 */ /* 0x010fe400078e0038 */
[----:B------:R-:W-:Y:S02]  /*7490*/  IMAD.MOV.U32 R155, RZ, RZ, R58 ;  /* 0x000000ffff9b7224 */ /* 0x000fe400078e003a */
[----:B------:R-:W-:Y:S01]  /*74a0*/  IMAD.MOV.U32 R146, RZ, RZ, R76 ;  /* 0x000000ffff927224 */ /* 0x000fe200078e004c */
[----:B------:R-:W-:Y:S01]  /*74b0*/  MOV R147, R78 ;  /* 0x0000004e00937202 */ /* 0x000fe20000000f00 */
[----:B------:R-:W-:-:S02]  /*74c0*/  IMAD.MOV.U32 R153, RZ, RZ, R64 ;  /* 0x000000ffff997224 */ /* 0x000fc400078e0040 */
[----:B------:R-:W-:Y:S02]  /*74d0*/  IMAD.MOV.U32 R152, RZ, RZ, R66 ;  /* 0x000000ffff987224 */ /* 0x000fe400078e0042 */
[----:B------:R-:W-:Y:S02]  /*74e0*/  IMAD.MOV.U32 R144, RZ, RZ, R72 ;  /* 0x000000ffff907224 */ /* 0x000fe400078e0048 */
[----:B------:R-:W-:Y:S01]  /*74f0*/  IMAD.MOV.U32 R145, RZ, RZ, R74 ;  /* 0x000000ffff917224 */ /* 0x000fe200078e004a */
[----:B------:R-:W-:Y:S06]  /*7500*/  @!P5 BRA `(.L_x_388) ;  /* 0x000000000004d947 */ /* 0x000fec0003800000 */
[----:B------:R-:W-:Y:S01]  /*7510*/  BPT.TRAP 0x1 ;  /* 0x000000040000795c */ /* 0x000fe20000300000 */
.L_x_388:
[----:B------:R-:W-:Y:S01]  /*7520*/  IMAD R110, R17, 0x8, R16 ;  /* 0x00000008116e7824 */ /* 0x000fe200078e0210 */
[----:B------:R-:W-:Y:S01]  /*7530*/  SHF.L.U32 R130, R231, 0x1f, RZ ;  /* 0x0000001fe7827819 */ /* 0x000fe200000006ff */
[----:B------:R-:W0:Y:S01]  /*7540*/  LDC R148, c[0x0][0x2f4] ;  /* 0x0000bd00ff947b82 */ /* 0x000e220000000800 */
[----:B------:R-:W-:Y:S01]  /*7550*/  IMAD.MOV.U32 R127, RZ, RZ, R129 ;  /* 0x000000ffff7f7224 */ /* 0x000fe200078e0081 */
[----:B------:R-:W-:Y:S01]  /*7560*/  BSSY B1, `(.L_x_389) ;  /* 0x0000005000017945 */ /* 0x000fe20003800000 */
[----:B------:R-:W1:Y:S05]  /*7570*/  SYNCS.PHASECHK.TRANS64.TRYWAIT P3, [R110+URZ+0x2e890], R130 ;  /* 0x02e890826e0075a7 */ /* 0x000e6a000806017f */
[----:B------:R-:W2:Y:S01]  /*7580*/  LDC.64 R128, c[0x0][0x300] ;  /* 0x0000c000ff807b82 */ /* 0x000ea20000000a00 */
[----:B0-----:R-:W-:Y:S01]  /*7590*/  IMAD.IADD R149, R148, 0x1, -R120 ;  /* 0x0000000194957824 */ /* 0x001fe200078e0a78 */
[----:B-1----:R-:W-:Y:S06]  /*75a0*/  @!P3 BRA `(.L_x_390) ;  /* 0x000001dc0074b947 */ /* 0x002fec0003800000 */
.L_x_644:
[----:B------:R-:W-:Y:S05]  /*75b0*/  BSYNC B1 ;  /* 0x0000000000017941 */ /* 0x000fea0003800000 */
.L_x_389:
[----:B------:R-:W-:Y:S01]  /*75c0*/  ISETP.GE.OR P3, PT, R228, R119, P0 ;  /* 0x00000077e400720c */ /* 0x000fe20000766670 */
[----:B------:R-:W-:-:S12]  /*75d0*/  BSSY B1, `(.L_x_391) ;  /* 0x00000f8000017945 */ /* 0x000fd80003800000 */
[----:B------:R-:W-:Y:S05]  /*75e0*/  @P3 BRA `(.L_x_392) ;  /* 0x0000000c00d83947 */ /* 0x000fea0003800000 */
[----:B------:R-:W1:Y:S01]  /*75f0*/  S2R R81, SR_TID.X ;  /* 0x0000000000517919 */ /* 0x000e620000002100 */
[----:B------:R-:W-:Y:S01]  /*7600*/  SHF.R.S32.HI R80, RZ, 0x1f, R228 ;  /* 0x0000001fff507819 */ /* 0x000fe200000114e4 */
[-C--:B--2---:R-:W-:Y:S01]  /*7610*/  IMAD.WIDE.U32 R138, R228, R128.reuse, R126 ;  /* 0x00000080e48a7225 */ /* 0x084fe200078e007e */
[----:B------:R-:W-:Y:S01]  /*7620*/  ISETP.NE.AND P6, PT, R0, RZ, PT ;  /* 0x000000ff0000720c */ /* 0x000fe20003fc5270 */
[----:B------:R-:W-:Y:S02]  /*7630*/  BSSY B2, `(.L_x_393) ;  /* 0x00000e6000027945 */ /* 0x000fe40003800000 */
[----:B------:R-:W-:Y:S01]  /*7640*/  IMAD R80, R80, R128, RZ ;  /* 0x0000008050507224 */ /* 0x000fe200078e02ff */
[----:B------:R-:W-:-:S03]  /*7650*/  IADD3 R158, P3, P4, R44, R138, R37 ;  /* 0x0000008a2c9e7210 */ /* 0x000fc60007c7e025 */
[----:B------:R-:W-:Y:S01]  /*7660*/  IMAD R159, R228, R129, R80 ;  /* 0x00000081e49f7224 */ /* 0x000fe200078e0250 */
[----:B------:R-:W-:-:S03]  /*7670*/  SEL R80, R120, R149, !P6 ;  /* 0x0000009578507207 */ /* 0x000fc60007000000 */
[----:B------:R-:W-:-:S05]  /*7680*/  IMAD.IADD R159, R159, 0x1, R139 ;  /* 0x000000019f9f7824 */ /* 0x000fca00078e028b */
[----:B------:R-:W-:Y:S01]  /*7690*/  IADD3.X R165, R40, R159, R39, P3, P4 ;  /* 0x0000009f28a57210 */ /* 0x000fe20001fe8427 */
[----:B-1----:R-:W-:Y:S01]  /*76a0*/  VIADD R83, R81, 0xffffff80 ;  /* 0xffffff8051537836 */ /* 0x002fe20000000000 */
[----:B------:R-:W-:-:S04]  /*76b0*/  SHF.R.S32.HI R81, RZ, 0x1f, R80 ;  /* 0x0000001fff517819 */ /* 0x000fc80000011450 */
[----:B------:R-:W-:Y:S02]  /*76c0*/  LEA.HI R81, R81, R80, RZ, 0x5 ;  /* 0x0000005051517211 */ /* 0x000fe400078f28ff */
[----:B------:R-:W-:Y:S02]  /*76d0*/  SHF.R.S32.HI R82, RZ, 0x1f, R83 ;  /* 0x0000001fff527819 */ /* 0x000fe40000011453 */
[----:B------:R-:W-:Y:S02]  /*76e0*/  LEA.HI.SX32 R81, R81, R36, 0x1b ;  /* 0x0000002451517211 */ /* 0x000fe400078fdaff */
[----:B------:R-:W-:-:S03]  /*76f0*/  LEA.HI R82, R82, R83, RZ, 0x5 ;  /* 0x0000005352527211 */ /* 0x000fc600078f28ff */
[----:B------:R-:W-:Y:S02]  /*7700*/  IMAD.SHL.U32 R161, R81, 0x10, RZ ;  /* 0x0000001051a17824 */ /* 0x000fe400078e00ff */
[----:B------:R-:W-:-:S03]  /*7710*/  IMAD.SHL.U32 R82, R82, 0x20, RZ ;  /* 0x0000002052527824 */ /* 0x000fc600078e00ff */
[----:B------:R-:W-:Y:S02]  /*7720*/  LOP3.LUT R81, R3, 0x70, R161, 0xf8, !PT ;  /* 0x0000007003517812 */ /* 0x000fe400078ef8a1 */
[----:B------:R-:W-:Y:S02]  /*7730*/  LOP3.LUT R82, R82, 0xfffffc00, RZ, 0xc0, !PT ;  /* 0xfffffc0052527812 */ /* 0x000fe400078ec0ff */
[----:B------:R-:W-:-:S04]  /*7740*/  LOP3.LUT R81, R81, R20, RZ, 0x3c, !PT ;  /* 0x0000001451517212 */ /* 0x000fc800078e3cff */
[----:B------:R-:W-:Y:S01]  /*7750*/  IADD3 R80, R82, R81, RZ ;  /* 0x0000005152507210 */ /* 0x000fe20007ffe0ff */
[----:B------:R-:W-:-:S04]  /*7760*/  IMAD R81, R17, 0x7000, R116 ;  /* 0x0000700011517824 */ /* 0x000fc800078e0274 */
[----:B------:R-:W-:Y:S02]  /*7770*/  IMAD R83, R17, 0x7000, R80 ;  /* 0x0000700011537824 */ /* 0x000fe400078e0250 */
[C---:B------:R-:W-:Y:S02]  /*7780*/  IMAD.IADD R81, R16.reuse, 0x1, R81 ;  /* 0x0000000110517824 */ /* 0x040fe400078e0251 */
[----:B------:R-:W-:-:S04]  /*7790*/  IMAD.IADD R84, R16, 0x1, R83 ;  /* 0x0000000110547824 */ /* 0x000fc800078e0253 */
[----:B------:R-:W1:Y:S04]  /*77a0*/  LDS.128 R80, [R81+0x20400] ;  /* 0x0204000051507984 */ /* 0x000e680000000c00 */
[----:B------:R-:W2:Y:S01]  /*77b0*/  LDS.128 R84, [R84+0x20400] ;  /* 0x0204000054547984 */ /* 0x000ea20000000c00 */
[----:B------:R-:W-:Y:S05]  /*77c0*/  @P2 BRA `(.L_x_394) ;  /* 0x0000000c00302947 */ /* 0x000fea0003800000 */
[--C-:B------:R-:W-:Y:S02]  /*77d0*/  SHF.R.U32.HI R171, RZ, 0x8, R49.reuse ;  /* 0x00000008ffab7819 */ /* 0x100fe40000011631 */
[----:B------:R-:W-:Y:S02]  /*77e0*/  LOP3.LUT R50, R49, 0xff0000ff, RZ, 0xc0, !PT ;  /* 0xff0000ff31327812 */ /* 0x000fe400078ec0ff */
[----:B------:R-:W-:Y:S02]  /*77f0*/  SHF.R.U32.HI R170, RZ, 0x10, R49 ;  /* 0x00000010ffaa7819 */ /* 0x000fe40000011631 */
[--C-:B------:R-:W-:Y:S02]  /*7800*/  SHF.R.U32.HI R167, RZ, 0x8, R53.reuse ;  /* 0x00000008ffa77819 */ /* 0x100fe40000011635 */
[----:B------:R-:W-:Y:S02]  /*7810*/  LOP3.LUT R54, R53, 0xff0000ff, RZ, 0xc0, !PT ;  /* 0xff0000ff35367812 */ /* 0x000fe400078ec0ff */
[----:B------:R-:W-:Y:S01]  /*7820*/  SHF.R.U32.HI R49, RZ, 0x10, R53 ;  /* 0x00000010ff317819 */ /* 0x000fe20000011635 */
[----:B------:R-:W-:Y:S01]  /*7830*/  IMAD.SHL.U32 R53, R171, 0x100, RZ ;  /* 0x00000100ab357824 */ /* 0x000fe200078e00ff */
[--C-:B------:R-:W-:Y:S01]  /*7840*/  SHF.R.U32.HI R168, RZ, 0x8, R51.reuse ;  /* 0x00000008ffa87819 */ /* 0x100fe20000011633 */
[----:B------:R-:W-:Y:S01]  /*7850*/  IMAD.SHL.U32 R167, R167, 0x100, RZ ;  /* 0x00000100a7a77824 */ /* 0x000fe200078e00ff */
[----:B------:R-:W-:Y:S01]  /*7860*/  LOP3.LUT R52, R51, 0xff0000ff, RZ, 0xc0, !PT ;  /* 0xff0000ff33347812 */ /* 0x000fe200078ec0ff */
[----:B------:R-:W-:Y:S01]  /*7870*/  IMAD.U32 R49, R49, 0x10000, RZ ;  /* 0x0001000031317824 */ /* 0x000fe200078e00ff */
[----:B------:R-:W-:-:S02]  /*7880*/  SHF.R.U32.HI R48, RZ, 0x10, R51 ;  /* 0x00000010ff307819 */ /* 0x000fc40000011633 */
[--C-:B------:R-:W-:Y:S02]  /*7890*/  SHF.R.U32.HI R169, RZ, 0x8, R55.reuse ;  /* 0x00000008ffa97819 */ /* 0x100fe40000011637 */
[----:B------:R-:W-:Y:S02]  /*78a0*/  LOP3.LUT R166, R55, 0xff0000ff, RZ, 0xc0, !PT ;  /* 0xff0000ff37a67812 */ /* 0x000fe400078ec0ff */
[----:B------:R-:W-:Y:S01]  /*78b0*/  SHF.R.U32.HI R51, RZ, 0x10, R55 ;  /* 0x00000010ff337819 */ /* 0x000fe20000011637 */
[----:B------:R-:W-:Y:S01]  /*78c0*/  IMAD.SHL.U32 R55, R168, 0x100, RZ ;  /* 0x00000100a8377824 */ /* 0x000fe200078e00ff */
[----:B------:R-:W-:Y:S01]  /*78d0*/  LOP3.LUT R50, R50, 0xff00, R53, 0xf8, !PT ;  /* 0x0000ff0032327812 */ /* 0x000fe200078ef835 */
[----:B------:R-:W-:Y:S01]  /*78e0*/  IMAD.U32 R53, R170, 0x10000, RZ ;  /* 0x00010000aa357824 */ /* 0x000fe200078e00ff */
[----:B------:R-:W-:Y:S01]  /*78f0*/  LOP3.LUT R170, R54, 0xff00, R167, 0xf8, !PT ;  /* 0x0000ff0036aa7812 */ /* 0x000fe200078ef8a7 */
[----:B------:R-:W-:Y:S01]  /*7900*/  IMAD.SHL.U32 R169, R169, 0x100, RZ ;  /* 0x00000100a9a97824 */ /* 0x000fe200078e00ff */
[----:B------:R-:W-:Y:S01]  /*7910*/  LOP3.LUT R52, R52, 0xff00, R55, 0xf8, !PT ;  /* 0x0000ff0034347812 */ /* 0x000fe200078ef837 */
[----:B------:R-:W-:Y:S01]  /*7920*/  IMAD.U32 R172, R51, 0x10000, RZ ;  /* 0x0001000033ac7824 */ /* 0x000fe200078e00ff */
[----:B------:R-:W-:-:S02]  /*7930*/  LOP3.LUT R50, R50, 0xff0000, R53, 0xf8, !PT ;  /* 0x00ff000032327812 */ /* 0x000fc400078ef835 */
[----:B------:R-:W-:Y:S02]  /*7940*/  SHF.L.U32 R53, R48, 0x10, RZ ;  /* 0x0000001030357819 */ /* 0x000fe400000006ff */
[----:B------:R-:W-:Y:S02]  /*7950*/  F2FP.F16.E4M3.UNPACK_B R168, R164.H1 ;  /* 0x000000a4ffa8723e */ /* 0x000fe400030006ff */
[----:B--2---:R-:W-:Y:S02]  /*7960*/  F2FP.F16.E4M3.UNPACK_B R55, R84.H1 ;  /* 0x00000054ff37723e */ /* 0x004fe400030006ff */
[----:B-1----:R-:W-:Y:S02]  /*7970*/  F2FP.F16.E4M3.UNPACK_B R54, R80.H1 ;  /* 0x00000050ff36723e */ /* 0x002fe400030006ff */
[----:B------:R-:W-:Y:S01]  /*7980*/  LOP3.LUT R171, R166, 0xff00, R169, 0xf8, !PT ;  /* 0x0000ff00a6ab7812 */ /* 0x000fe200078ef8a9 */
[----:B------:R-:W-:Y:S01]  /*7990*/  HADD2.F32 R169, -RZ, R168.H0_H0 ;  /* 0x200000a8ffa97230 */ /* 0x000fe20000004100 */
[----:B------:R-:W-:Y:S01]  /*79a0*/  LOP3.LUT R48, R52, 0xff0000, R53, 0xf8, !PT ;  /* 0x00ff000034307812 */ /* 0x000fe200078ef835 */
[----:B------:R-:W-:Y:S01]  /*79b0*/  HADD2.F32 R53, -RZ, R55.H0_H0 ;  /* 0x20000037ff357230 */ /* 0x000fe20000004100 */
[----:B------:R-:W-:Y:S01]  /*79c0*/  F2FP.F16.E4M3.UNPACK_B R166, R163.H1 ;  /* 0x000000a3ffa6723e */ /* 0x000fe200030006ff */
[--C-:B------:R-:W-:Y:S01]  /*79d0*/  HADD2.F32 R52, -RZ, R54.reuse.H0_H0 ;  /* 0x20000036ff347230 */ /* 0x100fe20000004100 */
[----:B------:R-:W-:Y:S01]  /*79e0*/  F2FP.F16.E4M3.UNPACK_B R84, R84 ;  /* 0x00000054ff54723e */ /* 0x000fe200020006ff */
[----:B------:R-:W-:-:S02]  /*79f0*/  HADD2.F32 R54, -RZ, R54.H1_H1 ;  /* 0x30000036ff367230 */ /* 0x000fc40000004100 */
[CC--:B------:R-:W-:Y:S01]  /*7a00*/  FMUL.FTZ R173, R53.reuse, R169.reuse ;  /* 0x000000a935ad7220 */ /* 0x0c0fe20000410000 */
[--C-:B------:R-:W-:Y:S02]  /*7a10*/  HADD2.F32 R167, -RZ, R166.reuse.H0_H0 ;  /* 0x200000a6ffa77230 */ /* 0x100fe40000004100 */
[----:B------:R-:W-:Y:S01]  /*7a20*/  FMUL.FTZ R174, R52, R169 ;  /* 0x000000a934ae7220 */ /* 0x000fe20000410000 */
[----:B------:R-:W-:Y:S01]  /*7a30*/  HADD2.F32 R169, -RZ, R166.H1_H1 ;  /* 0x300000a6ffa97230 */ /* 0x000fe20000004100 */
[----:B------:R-:W-:Y:S01]  /*7a40*/  LOP3.LUT R51, R170, 0xff0000, R49, 0xf8, !PT ;  /* 0x00ff0000aa337812 */ /* 0x000fe200078ef831 */
[----:B------:R-:W-:Y:S02]  /*7a50*/  HADD2.F32 R166, -RZ, R55.H1_H1 ;  /* 0x30000037ffa67230 */ /* 0x000fe40000004100 */
[-C--:B------:R-:W-:Y:S01]  /*7a60*/  FFMA.FTZ R52, R52, R167.reuse, -R173 ;  /* 0x000000a734347223 */ /* 0x080fe200000108ad */
[----:B------:R-:W-:Y:S01]  /*7a70*/  FFMA.FTZ R53, R53, R167, R174 ;  /* 0x000000a735357223 */ /* 0x000fe200000100ae */
[----:B------:R-:W-:Y:S01]  /*7a80*/  HADD2.F32 R173, -RZ, R168.H1_H1 ;  /* 0x300000a8ffad7230 */ /* 0x000fe20000004100 */
[----:B------:R-:W-:Y:S01]  /*7a90*/  F2FP.F16.E4M3.UNPACK_B R168, R164 ;  /* 0x000000a4ffa8723e */ /* 0x000fe200020006ff */
[----:B------:R-:W-:Y:S01]  /*7aa0*/  HADD2.F32 R164, -RZ, R84.H0_H0 ;  /* 0x20000054ffa47230 */ /* 0x000fe20000004100 */
[----:B------:R-:W-:-:S02]  /*7ab0*/  F2FP.F16.E4M3.UNPACK_B R167, R163 ;  /* 0x000000a3ffa7723e */ /* 0x000fc400020006ff */
[----:B------:R-:W-:Y:S01]  /*7ac0*/  F2FP.F16.E4M3.UNPACK_B R163, R80 ;  /* 0x00000050ffa3723e */ /* 0x000fe200020006ff */
[-C--:B------:R-:W-:Y:S01]  /*7ad0*/  FMUL.FTZ R55, R166, R173.reuse ;  /* 0x000000ada6377220 */ /* 0x080fe20000410000 */
[----:B------:R-:W-:Y:S01]  /*7ae0*/  LOP3.LUT R49, R171, 0xff0000, R172, 0xf8, !PT ;  /* 0x00ff0000ab317812 */ /* 0x000fe200078ef8ac */
[--C-:B------:R-:W-:Y:S02]  /*7af0*/  HADD2.F32 R171, -RZ, R168.reuse.H0_H0 ;  /* 0x200000a8ffab7230 */ /* 0x100fe40000004100 */
[C---:B------:R-:W-:Y:S01]  /*7b00*/  FMUL.FTZ R173, R54.reuse, R173 ;  /* 0x000000ad36ad7220 */ /* 0x040fe20000410000 */
[----:B------:R-:W-:Y:S02]  /*7b10*/  HADD2.F32 R80, -RZ, R163.H0_H0 ;  /* 0x200000a3ff507230 */ /* 0x000fe40000004100 */
[-C--:B------:R-:W-:Y:S01]  /*7b20*/  FFMA.FTZ R55, R54, R169.reuse, -R55 ;  /* 0x000000a936377223 */ /* 0x080fe20000010837 */
[----:B------:R-:W-:Y:S02]  /*7b30*/  HADD2.F32 R170, -RZ, R168.H1_H1 ;  /* 0x300000a8ffaa7230 */ /* 0x000fe40000004100 */
[----:B------:R-:W-:Y:S01]  /*7b40*/  FFMA.FTZ R54, R166, R169, R173 ;  /* 0x000000a9a6367223 */ /* 0x000fe200000100ad */
[----:B------:R-:W-:-:S02]  /*7b50*/  HADD2.F32 R169, -RZ, R167.H0_H0 ;  /* 0x200000a7ffa97230 */ /* 0x000fc40000004100 */
[-C--:B------:R-:W-:Y:S01]  /*7b60*/  FMUL.FTZ R173, R164, R171.reuse ;  /* 0x000000aba4ad7220 */ /* 0x080fe20000410000 */
[C---:B------:R-:W-:Y:S01]  /*7b70*/  FMUL.FTZ R171, R80.reuse, R171 ;  /* 0x000000ab50ab7220 */ /* 0x040fe20000410000 */
[----:B------:R-:W-:Y:S01]  /*7b80*/  HADD2.F32 R166, -RZ, R84.H1_H1 ;  /* 0x30000054ffa67230 */ /* 0x000fe20000004100 */
[----:B------:R-:W-:Y:S01]  /*7b90*/  F2FP.F16.E4M3.UNPACK_B R172, R160.H1 ;  /* 0x000000a0ffac723e */ /* 0x000fe200030006ff */
[-C--:B------:R-:W-:Y:S01]  /*7ba0*/  FFMA.FTZ R80, R80, R169.reuse, -R173 ;  /* 0x000000a950507223 */ /* 0x080fe200000108ad */
[----:B------:R-:W-:Y:S01]  /*7bb0*/  FFMA.FTZ R84, R164, R169, R171 ;  /* 0x000000a9a4547223 */ /* 0x000fe200000100ab */
[----:B------:R-:W-:Y:S02]  /*7bc0*/  HADD2.F32 R163, -RZ, R163.H1_H1 ;  /* 0x300000a3ffa37230 */ /* 0x000fe40000004100 */
[----:B------:R-:W-:Y:S01]  /*7bd0*/  FMUL.FTZ R164, R166, R170 ;  /* 0x000000aaa6a47220 */ /* 0x000fe20000410000 */
[----:B------:R-:W-:Y:S01]  /*7be0*/  HADD2.F32 R169, -RZ, R167.H1_H1 ;  /* 0x300000a7ffa97230 */ /* 0x000fe20000004100 */
[----:B------:R-:W-:Y:S01]  /*7bf0*/  F2FP.F16.E4M3.UNPACK_B R168, R86.H1 ;  /* 0x00000056ffa8723e */ /* 0x000fe200030006ff */
[----:B------:R-:W-:-:S02]  /*7c00*/  HADD2.F32 R175, -RZ, R172.H0_H0 ;  /* 0x200000acffaf7230 */ /* 0x000fc40000004100 */
[C---:B------:R-:W-:Y:S01]  /*7c10*/  FMUL.FTZ R173, R163.reuse, R170 ;  /* 0x000000aaa3ad7220 */ /* 0x040fe20000410000 */
[----:B------:R-:W-:Y:S01]  /*7c20*/  F2FP.F16.E4M3.UNPACK_B R171, R162.H1 ;  /* 0x000000a2ffab723e */ /* 0x000fe200030006ff */
[-C--:B------:R-:W-:Y:S01]  /*7c30*/  FFMA.FTZ R167, R163, R169.reuse, -R164 ;  /* 0x000000a9a3a77223 */ /* 0x080fe200000108a4 */
[-C--:B------:R-:W-:Y:S01]  /*7c40*/  F2FP.F16.E4M3.UNPACK_B R164, R82.reuse.H1 ;  /* 0x00000052ffa4723e */ /* 0x080fe200030006ff */
[----:B------:R-:W-:Y:S02]  /*7c50*/  HADD2.F32 R170, -RZ, R168.H0_H0 ;  /* 0x200000a8ffaa7230 */ /* 0x000fe40000004100 */
[----:B------:R-:W-:Y:S01]  /*7c60*/  FFMA.FTZ R163, R166, R169, R173 ;  /* 0x000000a9a6a37223 */ /* 0x000fe200000100ad */
[----:B------:R-:W-:Y:S01]  /*7c70*/  HADD2.F32 R173, -RZ, R171.H0_H0 ;  /* 0x200000abffad7230 */ /* 0x000fe20000004100 */
[----:B------:R-:W-:Y:S01]  /*7c80*/  F2FP.F16.E4M3.UNPACK_B R82, R82 ;  /* 0x00000052ff52723e */ /* 0x000fe200020006ff */
[----:B------:R-:W-:Y:S02]  /*7c90*/  HADD2.F32 R166, -RZ, R164.H0_H0 ;  /* 0x200000a4ffa67230 */ /* 0x000fe40000004100 */
[----:B------:R-:W-:Y:S01]  /*7ca0*/  FMUL.FTZ R177, R170, R175 ;  /* 0x000000afaab17220 */ /* 0x000fe20000410000 */
[----:B------:R-:W-:Y:S01]  /*7cb0*/  HADD2.F32 R172, -RZ, R172.H1_H1 ;  /* 0x300000acffac7230 */ /* 0x000fe20000004100 */
[----:B------:R-:W-:Y:S01]  /*7cc0*/  F2FP.SATFINITE.E4M3.F32.PACK_AB_MERGE_C R53, R54, R53, RZ ;  /* 0x000000353635723e */ /* 0x000fe200048070ff */
[----:B------:R-:W-:-:S02]  /*7cd0*/  HADD2.F32 R168, -RZ, R168.H1_H1 ;  /* 0x300000a8ffa87230 */ /* 0x000fc40000004100 */
[C---:B------:R-:W-:Y:S01]  /*7ce0*/  FMUL.FTZ R175, R166.reuse, R175 ;  /* 0x000000afa6af7220 */ /* 0x040fe20000410000 */
[----:B------:R-:W-:Y:S02]  /*7cf0*/  HADD2.F32 R169, -RZ, R164.H1_H1 ;  /* 0x300000a4ffa97230 */ /* 0x000fe40000004100 */
[-C--:B------:R-:W-:Y:S01]  /*7d00*/  FFMA.FTZ R164, R166, R173.reuse, -R177 ;  /* 0x000000ada6a47223 */ /* 0x080fe200000108b1 */
[----:B------:R-:W-:Y:S02]  /*7d10*/  HADD2.F32 R171, -RZ, R171.H1_H1 ;  /* 0x300000abffab7230 */ /* 0x000fe40000004100 */
[-C--:B------:R-:W-:Y:S01]  /*7d20*/  FMUL.FTZ R174, R168, R172.reuse ;  /* 0x000000aca8ae7220 */ /* 0x080fe20000410000 */
[----:B------:R-:W-:Y:S01]  /*7d30*/  FFMA.FTZ R166, R170, R173, R175 ;  /* 0x000000adaaa67223 */ /* 0x000fe200000100af */
[C---:B------:R-:W-:Y:S01]  /*7d40*/  FMUL.FTZ R177, R169.reuse, R172 ;  /* 0x000000aca9b17220 */ /* 0x040fe20000410000 */
[----:B------:R-:W-:Y:S01]  /*7d50*/  F2FP.F16.E4M3.UNPACK_B R170, R160 ;  /* 0x000000a0ffaa723e */ /* 0x000fe200020006ff */
[-C--:B------:R-:W-:Y:S01]  /*7d60*/  FFMA.FTZ R169, R169, R171.reuse, -R174 ;  /* 0x000000aba9a97223 */ /* 0x080fe200000108ae */
[----:B------:R-:W-:Y:S01]  /*7d70*/  F2FP.F16.E4M3.UNPACK_B R160, R86 ;  /* 0x00000056ffa0723e */ /* 0x000fe200020006ff */
[----:B------:R-:W-:Y:S01]  /*7d80*/  FFMA.FTZ R171, R168, R171, R177 ;  /* 0x000000aba8ab7223 */ /* 0x000fe200000100b1 */
[----:B------:R-:W-:Y:S01]  /*7d90*/  F2FP.F16.E4M3.UNPACK_B R168, R162 ;  /* 0x000000a2ffa8723e */ /* 0x000fe200020006ff */
[----:B------:R-:W-:Y:S01]  /*7da0*/  HADD2.F32 R177, -RZ, R170.H0_H0 ;  /* 0x200000aaffb17230 */ /* 0x000fe20000004100 */
[----:B------:R-:W-:Y:S01]  /*7db0*/  F2FP.SATFINITE.E4M3.F32.PACK_AB_MERGE_C R52, R55, R52, RZ ;  /* 0x000000343734723e */ /* 0x000fe200048070ff */
[----:B------:R-:W-:Y:S01]  /*7dc0*/  HADD2.F32 R162, -RZ, R160.H0_H0 ;  /* 0x200000a0ffa27230 */ /* 0x000fe20000004100 */
[----:B------:R-:W-:Y:S01]  /*7dd0*/  F2FP.F16.E4M3.UNPACK_B R54, R85 ;  /* 0x00000055ff36723e */ /* 0x000fe200020006ff */
[----:B------:R-:W-:Y:S01]  /*7de0*/  HADD2.F32 R179, -RZ, R170.H1_H1 ;  /* 0x300000aaffb37230 */ /* 0x000fe20000004100 */
[----:B------:R-:W-:Y:S01]  /*7df0*/  F2FP.F16.E4M3.UNPACK_B R55, R51 ;  /* 0x00000033ff37723e */ /* 0x000fe200020006ff */
[----:B------:R-:W-:-:S02]  /*7e00*/  HADD2.F32 R86, -RZ, R82.H0_H0 ;  /* 0x20000052ff567230 */ /* 0x000fc40000004100 */
[-C--:B------:R-:W-:Y:S01]  /*7e10*/  FMUL.FTZ R181, R162, R177.reuse ;  /* 0x000000b1a2b57220 */ /* 0x080fe20000410000 */
[----:B------:R-:W-:Y:S01]  /*7e20*/  HADD2.F32 R160, -RZ, R160.H1_H1 ;  /* 0x300000a0ffa07230 */ /* 0x000fe20000004100 */
[----:B------:R-:W-:Y:S01]  /*7e30*/  F2FP.SATFINITE.E4M3.F32.PACK_AB_MERGE_C R84, R163, R84, R53 ;  /* 0x00000054a354723e */ /* 0x000fe20004807035 */
[----:B------:R-:W-:Y:S02]  /*7e40*/  HADD2.F32 R82, -RZ, R82.H1_H1 ;  /* 0x30000052ff527230 */ /* 0x000fe40000004100 */
[----:B------:R-:W-:Y:S01]  /*7e50*/  FMUL.FTZ R177, R86, R177 ;  /* 0x000000b156b17220 */ /* 0x000fe20000410000 */
[--C-:B------:R-:W-:Y:S02]  /*7e60*/  HADD2.F32 R173, -RZ, R168.reuse.H0_H0 ;  /* 0x200000a8ffad7230 */ /* 0x100fe40000004100 */
[-C--:B------:R-:W-:Y:S01]  /*7e70*/  FMUL.FTZ R183, R160, R179.reuse ;  /* 0x000000b3a0b77220 */ /* 0x080fe20000410000 */
[----:B------:R-:W-:Y:S02]  /*7e80*/  HADD2.F32 R175, -RZ, R168.H1_H1 ;  /* 0x300000a8ffaf7230 */ /* 0x000fe40000004100 */
[----:B------:R-:W-:Y:S01]  /*7e90*/  FMUL.FTZ R179, R82, R179 ;  /* 0x000000b352b37220 */ /* 0x000fe20000410000 */
[----:B------:R-:W-:Y:S01]  /*7ea0*/  F2FP.F16.E4M3.UNPACK_B R53, R81 ;  /* 0x00000051ff35723e */ /* 0x000fe200020006ff */
[-C--:B------:R-:W-:Y:S01]  /*7eb0*/  FFMA.FTZ R181, R86, R173.reuse, -R181 ;  /* 0x000000ad56b57223 */ /* 0x080fe200000108b5 */
[----:B------:R-:W-:Y:S01]  /*7ec0*/  FFMA.FTZ R86, R162, R173, R177 ;  /* 0x000000ada2567223 */ /* 0x000fe200000100b1 */
[-C--:B------:R-:W-:Y:S01]  /*7ed0*/  FFMA.FTZ R179, R160, R175.reuse, R179 ;  /* 0x000000afa0b37223 */ /* 0x080fe200000100b3 */
[----:B------:R-:W-:Y:S01]  /*7ee0*/  F2FP.SATFINITE.E4M3.F32.PACK_AB_MERGE_C R80, R167, R80, R52 ;  /* 0x00000050a750723e */ /* 0x000fe20004807034 */
[----:B------:R-:W-:Y:S01]  /*7ef0*/  FFMA.FTZ R82, R82, R175, -R183 ;  /* 0x000000af52527223 */ /* 0x000fe200000108b7 */
[----:B------:R-:W-:Y:S01]  /*7f00*/  HADD2.F32 R160, -RZ, R54.H0_H0 ;  /* 0x20000036ffa07230 */ /* 0x000fe20000004100 */
[----:B------:R-:W-:Y:S01]  /*7f10*/  F2FP.F16.E4M3.UNPACK_B R162, R50 ;  /* 0x00000032ffa2723e */ /* 0x000fe200020006ff */
[----:B------:R-:W-:Y:S01]  /*7f20*/  HADD2.F32 R167, -RZ, R55.H0_H0 ;  /* 0x20000037ffa77230 */ /* 0x000fe20000004100 */
[----:B------:R-:W-:Y:S01]  /*7f30*/  F2FP.SATFINITE.E4M3.F32.PACK_AB_MERGE_C R164, R169, R164, RZ ;  /* 0x000000a4a9a4723e */ /* 0x000fe200048070ff */
[----:B------:R-:W-:Y:S01]  /*7f40*/  HADD2.F32 R52, -RZ, R53.H0_H0 ;  /* 0x20000035ff347230 */ /* 0x000fe20000004100 */
[----:B------:R-:W-:Y:S01]  /*7f50*/  F2FP.F16.E4M3.UNPACK_B R85, R85.H1 ;  /* 0x00000055ff55723e */ /* 0x000fe200030006ff */
[----:B------:R-:W-:Y:S01]  /*7f60*/  HADD2.F32 R163, -RZ, R162.H0_H0 ;  /* 0x200000a2ffa37230 */ /* 0x000fe20000004100 */
[----:B------:R-:W-:Y:S01]  /*7f70*/  F2FP.SATFINITE.E4M3.F32.PACK_AB_MERGE_C R82, R82, R181, R164 ;  /* 0x000000b55252723e */ /* 0x000fe200048070a4 */
[----:B------:R-:W-:Y:S01]  /*7f80*/  FMUL.FTZ R169, R160, R167 ;  /* 0x000000a7a0a97220 */ /* 0x000fe20000410000 */
[----:B------:R-:W-:-:S02]  /*7f90*/  HADD2.F32 R54, -RZ, R54.H1_H1 ;  /* 0x30000036ff367230 */ /* 0x000fc40000004100 */
[C---:B------:R-:W-:Y:S01]  /*7fa0*/  FMUL.FTZ R167, R52.reuse, R167 ;  /* 0x000000a734a77220 */ /* 0x040fe20000410000 */
[----:B------:R-:W-:Y:S02]  /*7fb0*/  HADD2.F32 R164, -RZ, R55.H1_H1 ;  /* 0x30000037ffa47230 */ /* 0x000fe40000004100 */
[-C--:B------:R-:W-:Y:S01]  /*7fc0*/  FFMA.FTZ R52, R52, R163.reuse, -R169 ;  /* 0x000000a334347223 */ /* 0x080fe200000108a9 */
[----:B------:R-:W-:Y:S02]  /*7fd0*/  HADD2.F32 R55, -RZ, R53.H1_H1 ;  /* 0x30000035ff377230 */ /* 0x000fe40000004100 */
[----:B------:R-:W-:Y:S01]  /*7fe0*/  FFMA.FTZ R53, R160, R163, R167 ;  /* 0x000000a3a0357223 */ /* 0x000fe200000100a7 */
[----:B------:R-:W-:Y:S02]  /*7ff0*/  HADD2.F32 R162, -RZ, R162.H1_H1 ;  /* 0x300000a2ffa27230 */ /* 0x000fe40000004100 */
[-C--:B------:R-:W-:Y:S01]  /*8000*/  FMUL.FTZ R160, R54, R164.reuse ;  /* 0x000000a436a07220 */ /* 0x080fe20000410000 */
[----:B------:R-:W-:Y:S01]  /*8010*/  F2FP.F16.E4M3.UNPACK_B R163, R51.H1 ;  /* 0x00000033ffa3723e */ /* 0x000fe200030006ff */
[C---:B------:R-:W-:Y:S01]  /*8020*/  FMUL.FTZ R167, R55.reuse, R164 ;  /* 0x000000a437a77220 */ /* 0x040fe20000410000 */
[----:B------:R-:W-:Y:S01]  /*8030*/  F2FP.F16.E4M3.UNPACK_B R81, R81.H1 ;  /* 0x00000051ff51723e */ /* 0x000fe200030006ff */
[----:B------:R-:W-:Y:S01]  /*8040*/  FFMA.FTZ R55, R55, R162, -R160 ;  /* 0x000000a237377223 */ /* 0x000fe200000108a0 */
[----:B------:R-:W-:Y:S01]  /*8050*/  F2FP.F16.E4M3.UNPACK_B R50, R50.H1 ;  /* 0x00000032ff32723e */ /* 0x000fe200030006ff */
[----:B------:R-:W-:Y:S01]  /*8060*/  HADD2.F32 R160, -RZ, R85.H0_H0 ;  /* 0x20000055ffa07230 */ /* 0x000fe20000004100 */
[----:B------:R-:W-:Y:S01]  /*8070*/  F2FP.SATFINITE.E4M3.F32.PACK_AB_MERGE_C R166, R171, R166, RZ ;  /* 0x000000a6aba6723e */ /* 0x000fe200048070ff */
[----:B------:R-:W-:-:S02]  /*8080*/  HADD2.F32 R164, -RZ, R163.H0_H0 ;  /* 0x200000a3ffa47230 */ /* 0x000fc40000004100 */
[----:B------:R-:W-:Y:S01]  /*8090*/  FFMA.FTZ R54, R54, R162, R167 ;  /* 0x000000a236367223 */ /* 0x000fe200000100a7 */
[----:B------:R-:W-:Y:S01]  /*80a0*/  HADD2.F32 R51, -RZ, R81.H0_H0 ;  /* 0x20000051ff337230 */ /* 0x000fe20000004100 */
[----:B------:R-:W-:Y:S01]  /*80b0*/  F2FP.SATFINITE.E4M3.F32.PACK_AB_MERGE_C R86, R179, R86, R166 ;  /* 0x00000056b356723e */ /* 0x000fe200048070a6 */
[----:B------:R-:W-:Y:S02]  /*80c0*/  HADD2.F32 R162, -RZ, R85.H1_H1 ;  /* 0x30000055ffa27230 */ /* 0x000fe40000004100 */
[-C--:B------:R-:W-:Y:S01]  /*80d0*/  FMUL.FTZ R166, R160, R164.reuse ;  /* 0x000000a4a0a67220 */ /* 0x080fe20000410000 */
[--C-:B------:R-:W-:Y:S02]  /*80e0*/  HADD2.F32 R85, -RZ, R50.reuse.H0_H0 ;  /* 0x20000032ff557230 */ /* 0x100fe40000004100 */
[----:B------:R-:W-:Y:S01]  /*80f0*/  FMUL.FTZ R167, R51, R164 ;  /* 0x000000a433a77220 */ /* 0x000fe20000410000 */
[----:B------:R-:W-:Y:S01]  /*8100*/  HADD2.F32 R81, -RZ, R81.H1_H1 ;  /* 0x30000051ff517230 */ /* 0x000fe20000004100 */
[-C--:B------:R-:W-:Y:S01]  /*8110*/  F2FP.F16.E4M3.UNPACK_B R172, R49.reuse.H1 ;  /* 0x00000031ffac723e */ /* 0x080fe200030006ff */
[----:B------:R-:W-:Y:S01]  /*8120*/  HADD2.F32 R163, -RZ, R163.H1_H1 ;  /* 0x300000a3ffa37230 */ /* 0x000fe20000004100 */
[----:B------:R-:W-:Y:S01]  /*8130*/  F2FP.F16.E4M3.UNPACK_B R171, R49 ;  /* 0x00000031ffab723e */ /* 0x000fe200020006ff */
[----:B------:R-:W-:-:S02]  /*8140*/  HADD2.F32 R164, -RZ, R50.H1_H1 ;  /* 0x30000032ffa47230 */ /* 0x000fc40000004100 */
[-C--:B------:R-:W-:Y:S01]  /*8150*/  FFMA.FTZ R50, R51, R85.reuse, -R166 ;  /* 0x0000005533327223 */ /* 0x080fe200000108a6 */
[----:B------:R-:W-:Y:S01]  /*8160*/  FFMA.FTZ R51, R160, R85, R167 ;  /* 0x00000055a0337223 */ /* 0x000fe200000100a7 */
[CC--:B------:R-:W-:Y:S01]  /*8170*/  FMUL.FTZ R168, R162.reuse, R163.reuse ;  /* 0x000000a3a2a87220 */ /* 0x0c0fe20000410000 */
[C---:B------:R-:W-:Y:S01]  /*8180*/  FMUL.FTZ R167, R81.reuse, R163 ;  /* 0x000000a351a77220 */ /* 0x040fe20000410000 */
[----:B------:R-:W-:Y:S01]  /*8190*/  F2FP.F16.E4M3.UNPACK_B R85, R83 ;  /* 0x00000053ff55723e */ /* 0x000fe200020006ff */
[--C-:B------:R-:W-:Y:S02]  /*81a0*/  HADD2.F32 R173, -RZ, R172.reuse.H0_H0 ;  /* 0x200000acffad7230 */ /* 0x100fe40000004100 */
[-C--:B------:R-:W-:Y:S01]  /*81b0*/  FFMA.FTZ R81, R81, R164.reuse, -R168 ;  /* 0x000000a451517223 */ /* 0x080fe200000108a8 */
[----:B------:R-:W-:Y:S01]  /*81c0*/  FFMA.FTZ R160, R162, R164, R167 ;  /* 0x000000a4a2a07223 */ /* 0x000fe200000100a7 */
[----:B------:R-:W-:Y:S01]  /*81d0*/  F2FP.F16.E4M3.UNPACK_B R164, R87.H1 ;  /* 0x00000057ffa4723e */ /* 0x000fe200030006ff */
[----:B------:R-:W-:Y:S01]  /*81e0*/  HADD2.F32 R172, -RZ, R172.H1_H1 ;  /* 0x300000acffac7230 */ /* 0x000fe20000004100 */
[----:B------:R-:W-:-:S02]  /*81f0*/  F2FP.F16.E4M3.UNPACK_B R83, R83.H1 ;  /* 0x00000053ff53723e */ /* 0x000fc400030006ff */
[----:B------:R-:W-:Y:S01]  /*8200*/  F2FP.F16.E4M3.UNPACK_B R163, R87 ;  /* 0x00000057ffa3723e */ /* 0x000fe200020006ff */
[----:B------:R-:W-:Y:S01]  /*8210*/  HADD2.F32 R167, -RZ, R164.H0_H0 ;  /* 0x200000a4ffa77230 */ /* 0x000fe20000004100 */
[-C--:B------:R-:W-:Y:S01]  /*8220*/  F2FP.F16.E4M3.UNPACK_B R169, R48.reuse.H1 ;  /* 0x00000030ffa9723e */ /* 0x080fe200030006ff */
[----:B------:R-:W-:Y:S01]  /*8230*/  HADD2.F32 R162, -RZ, R83.H0_H0 ;  /* 0x20000053ffa27230 */ /* 0x000fe20000004100 */
[----:B------:R-:W-:Y:S01]  /*8240*/  F2FP.F16.E4M3.UNPACK_B R168, R48 ;  /* 0x00000030ffa8723e */ /* 0x000fe200020006ff */
[----:B------:R-:W-:Y:S02]  /*8250*/  HADD2.F32 R166, -RZ, R163.H0_H0 ;  /* 0x200000a3ffa67230 */ /* 0x000fe40000004100 */
[-C--:B------:R-:W-:Y:S01]  /*8260*/  FMUL.FTZ R177, R167, R173.reuse ;  /* 0x000000ada7b17220 */ /* 0x080fe20000410000 */
[----:B------:R-:W-:Y:S02]  /*8270*/  HADD2.F32 R48, -RZ, R171.H0_H0 ;  /* 0x200000abff307230 */ /* 0x000fe40000004100 */
[----:B------:R-:W-:Y:S01]  /*8280*/  FMUL.FTZ R176, R162, R173 ;  /* 0x000000ada2b07220 */ /* 0x000fe20000410000 */
[----:B------:R-:W-:Y:S01]  /*8290*/  HADD2.F32 R170, -RZ, R169.H0_H0 ;  /* 0x200000a9ffaa7230 */ /* 0x000fe20000004100 */
[----:B------:R-:W-:Y:S01]  /*82a0*/  F2FP.SATFINITE.E4M3.F32.PACK_AB_MERGE_C R50, R81, R50, RZ ;  /* 0x000000325132723e */ /* 0x000fe200048070ff */
[----:B------:R-:W-:-:S02]  /*82b0*/  HADD2.F32 R87, -RZ, R85.H0_H0 ;  /* 0x20000055ff577230 */ /* 0x000fc40000004100 */
[----:B------:R-:W-:Y:S01]  /*82c0*/  FMUL.FTZ R174, R166, R48 ;  /* 0x00000030a6ae7220 */ /* 0x000fe20000410000 */
[----:B------:R-:W-:Y:S02]  /*82d0*/  HADD2.F32 R49, -RZ, R168.H0_H0 ;  /* 0x200000a8ff317230 */ /* 0x000fe40000004100 */
[----:B------:R-:W-:Y:S01]  /*82e0*/  FFMA.FTZ R177, R162, R170, -R177 ;  /* 0x000000aaa2b17223 */ /* 0x000fe200000108b1 */
[----:B------:R-:W-:Y:S02]  /*82f0*/  HADD2.F32 R164, -RZ, R164.H1_H1 ;  /* 0x300000a4ffa47230 */ /* 0x000fe40000004100 */
[----:B------:R-:W-:Y:S01]  /*8300*/  FMUL.FTZ R175, R87, R48 ;  /* 0x0000003057af7220 */ /* 0x000fe20000410000 */
[----:B------:R-:W-:Y:S02]  /*8310*/  HADD2.F32 R83, -RZ, R83.H1_H1 ;  /* 0x30000053ff537230 */ /* 0x000fe40000004100 */
[----:B------:R-:W-:Y:S01]  /*8320*/  FFMA.FTZ R176, R167, R170, R176 ;  /* 0x000000aaa7b07223 */ /* 0x000fe200000100b0 */
[----:B------:R-:W-:-:S02]  /*8330*/  HADD2.F32 R163, -RZ, R163.H1_H1 ;  /* 0x300000a3ffa37230 */ /* 0x000fc40000004100 */
[-C--:B------:R-:W-:Y:S01]  /*8340*/  FFMA.FTZ R48, R87, R49.reuse, -R174 ;  /* 0x0000003157307223 */ /* 0x080fe200000108ae */
[----:B------:R-:W-:Y:S02]  /*8350*/  HADD2.F32 R162, -RZ, R171.H1_H1 ;  /* 0x300000abffa27230 */ /* 0x000fe40000004100 */
[-C--:B------:R-:W-:Y:S01]  /*8360*/  FMUL.FTZ R170, R164, R172.reuse ;  /* 0x000000aca4aa7220 */ /* 0x080fe20000410000 */
[----:B------:R-:W-:Y:S02]  /*8370*/  HADD2.F32 R169, -RZ, R169.H1_H1 ;  /* 0x300000a9ffa97230 */ /* 0x000fe40000004100 */
[----:B------:R-:W-:Y:S01]  /*8380*/  FMUL.FTZ R87, R83, R172 ;  /* 0x000000ac53577220 */ /* 0x000fe20000410000 */
[----:B------:R-:W-:Y:S02]  /*8390*/  HADD2.F32 R85, -RZ, R85.H1_H1 ;  /* 0x30000055ff557230 */ /* 0x000fe40000004100 */
[----:B------:R-:W-:Y:S01]  /*83a0*/  FFMA.FTZ R49, R166, R49, R175 ;  /* 0x00000031a6317223 */ /* 0x000fe200000100af */
[----:B------:R-:W-:-:S02]  /*83b0*/  HADD2.F32 R168, -RZ, R168.H1_H1 ;  /* 0x300000a8ffa87230 */ /* 0x000fc40000004100 */
[-C--:B------:R-:W-:Y:S01]  /*83c0*/  FMUL.FTZ R166, R163, R162.reuse ;  /* 0x000000a2a3a67220 */ /* 0x080fe20000410000 */
[-C--:B------:R-:W-:Y:S01]  /*83d0*/  FFMA.FTZ R170, R83, R169.reuse, -R170 ;  /* 0x000000a953aa7223 */ /* 0x080fe200000108aa */
[C---:B------:R-:W-:Y:S01]  /*83e0*/  FMUL.FTZ R162, R85.reuse, R162 ;  /* 0x000000a255a27220 */ /* 0x040fe20000410000 */
[----:B------:R-:W-:Y:S01]  /*83f0*/  FFMA.FTZ R87, R164, R169, R87 ;  /* 0x000000a9a4577223 */ /* 0x000fe20000010057 */
[-C--:B------:R-:W-:Y:S01]  /*8400*/  FFMA.FTZ R85, R85, R168.reuse, -R166 ;  /* 0x000000a855557223 */ /* 0x080fe200000108a6 */
[----:B------:R-:W-:Y:S01]  /*8410*/  F2FP.SATFINITE.E4M3.F32.PACK_AB_MERGE_C R51, R160, R51, RZ ;  /* 0x00000033a033723e */ /* 0x000fe200048070ff */
[----:B------:R-:W-:Y:S01]  /*8420*/  FFMA.FTZ R162, R163, R168, R162 ;  /* 0x000000a8a3a27223 */ /* 0x000fe200000100a2 */
[----:B------:R-:W-:Y:S02]  /*8430*/  F2FP.SATFINITE.E4M3.F32.PACK_AB_MERGE_C R170, R170, R177, RZ ;  /* 0x000000b1aaaa723e */ /* 0x000fe400048070ff */
[----:B------:R-:W-:Y:S02]  /*8440*/  F2FP.SATFINITE.E4M3.F32.PACK_AB_MERGE_C R87, R87, R176, RZ ;  /* 0x000000b05757723e */ /* 0x000fe400048070ff */
[----:B------:R-:W-:-:S02]  /*8450*/  F2FP.SATFINITE.E4M3.F32.PACK_AB_MERGE_C R83, R85, R48, R170 ;  /* 0x000000305553723e */ /* 0x000fc400048070aa */
[----:B------:R-:W-:Y:S02]  /*8460*/  F2FP.SATFINITE.E4M3.F32.PACK_AB_MERGE_C R81, R55, R52, R50 ;  /* 0x000000343751723e */ /* 0x000fe40004807032 */
[----:B------:R-:W-:Y:S02]  /*8470*/  F2FP.SATFINITE.E4M3.F32.PACK_AB_MERGE_C R85, R54, R53, R51 ;  /* 0x000000353655723e */ /* 0x000fe40004807033 */
[----:B------:R-:W-:-:S07]  /*8480*/  F2FP.SATFINITE.E4M3.F32.PACK_AB_MERGE_C R87, R162, R49, R87 ;  /* 0x00000031a257723e */ /* 0x000fce0004807057 */
.L_x_394:
[----:B------:R-:W-:Y:S05]  /*8490*/  BSYNC B2 ;  /* 0x0000000000027941 */ /* 0x000fea0003800000 */
.L_x_393:
[----:B------:R-:W-:Y:S01]  /*84a0*/  ISETP.GE.AND P3, PT, R161, R148, PT ;  /* 0x00000094a100720c */ /* 0x000fe20003f66270 */
[----:B------:R-:W-:-:S12]  /*84b0*/  ULDC.64 UR4, c[0x0][0x2e8] ;  /* 0x0000ba0000047ab9 */ /* 0x000fd80000000a00 */
[--C-:B------:R-:W-:Y:S02]  /*84c0*/  @!P3 SHF.R.S32.HI R48, RZ, 0x1f, R161.reuse ;  /* 0x0000001fff30b819 */ /* 0x100fe400000114a1 */
[----:B------:R-:W-:-:S04]  /*84d0*/  @!P3 IADD3 R50, P4, P6, R44, R138, R161 ;  /* 0x0000008a2c32b210 */ /* 0x000fc80007e9e0a1 */
[----:B------:R-:W-:Y:S02]  /*84e0*/  @!P3 IADD3.X R159, R40, R159, R48, P4, P6 ;  /* 0x0000009f289fb210 */ /* 0x000fe400027ec430 */
[----:B------:R-:W-:-:S04]  /*84f0*/  IADD3 R48, P4, R158, UR4, RZ ;  /* 0x000000049e307c10 */ /* 0x000fc8000ff9e0ff */
[----:B------:R-:W-:Y:S02]  /*8500*/  IADD3.X R49, R165, UR5, RZ, P4, !PT ;  /* 0x00000005a5317c10 */ /* 0x000fe4000a7fe4ff */
[----:B------:R-:W-:-:S03]  /*8510*/  @!P3 IADD3 R50, P4, R50, UR4, RZ ;  /* 0x000000043232bc10 */ /* 0x000fc6000ff9e0ff */
[----:B-1----:R1:W-:Y:S01]  /*8520*/  STG.E.128 desc[UR60][R48.64], R80 ;  /* 0x0000005030007986 */ /* 0x0023e2000c101d3c */
[----:B------:R-:W-:-:S05]  /*8530*/  @!P3 IADD3.X R51, R159, UR5, RZ, P4, !PT ;  /* 0x000000059f33bc10 */ /* 0x000fca000a7fe4ff */
[----:B--2---:R1:W-:Y:S04]  /*8540*/  @!P3 STG.E.128 desc[UR60][R50.64], R84 ;  /* 0x000000543200b986 */ /* 0x0043e8000c101d3c */
.L_x_392:
[----:B------:R-:W-:Y:S05]  /*8550*/  BSYNC B1 ;  /* 0x0000000000017941 */ /* 0x000fea0003800000 */
.L_x_391:
[----:B-1----:R-:W-:Y:S01]  /*8560*/  VIADD R49, R228, 0x40 ;  /* 0x00000040e4317836 */ /* 0x002fe20000000000 */
[----:B------:R-:W-:Y:S04]  /*8570*/  BSSY B1, `(.L_x_395) ;  /* 0x0000102000017945 */ /* 0x000fe80003800000 */
[----:B------:R-:W-:-:S13]  /*8580*/  ISETP.GE.OR P3, PT, R49, R119, P0 ;  /* 0x000000773100720c */ /* 0x000fda0000766670 */
[----:B------:R-:W-:Y:S05]  /*8590*/  @P3 BRA `(.L_x_396) ;  /* 0x0000000c00fc3947 */ /* 0x000fea0003800000 */
[----:B------:R-:W3:Y:S01]  /*85a0*/  LDL R50, [R1+0x68] ;  /* 0x0000680001327983 */ /* 0x000ee20000100800 */
[-C--:B--2---:R-:W-:Y:S01]  /*85b0*/  IMAD R48, R125, R128.reuse, RZ ;  /* 0x000000807d307224 */ /* 0x084fe200078e02ff */
[----:B------:R-:W-:Y:S01]  /*85c0*/  ISETP.NE.AND P6, PT, R0, RZ, PT ;  /* 0x000000ff0000720c */ /* 0x000fe20003fc5270 */
[C---:B------:R-:W-:Y:S01]  /*85d0*/  IMAD.WIDE.U32 R80, R49.reuse, R128, R126 ;  /* 0x0000008031507225 */ /* 0x040fe200078e007e */
[----:B------:R-:W-:Y:S03]  /*85e0*/  BSSY B2, `(.L_x_397) ;  /* 0x00000ef000027945 */ /* 0x000fe60003800000 */
[----:B------:R-:W-:Y:S01]  /*85f0*/  IMAD R83, R49, R129, R48 ;  /* 0x0000008131537224 */ /* 0x000fe200078e0230 */
[----:B------:R-:W-:Y:S01]  /*8600*/  SEL R48, R120, R149, !P6 ;  /* 0x0000009578307207 */ /* 0x000fe20007000000 */
[----:B------:R-:W-:Y:S01]  /*8610*/  VIADD R51, R228, 0x40 ;  /* 0x00000040e4337836 */ /* 0x000fe20000000000 */
[----:B------:R-:W-:Y:S01]  /*8620*/  IADD3 R82, P3, P4, R44, R80, R37 ;  /* 0x000000502c527210 */ /* 0x000fe20007c7e025 */
[----:B------:R-:W-:Y:S01]  /*8630*/  VIADD R52, R228, 0x40 ;  /* 0x00000040e4347836 */ /* 0x000fe20000000000 */
[----:B------:R-:W-:Y:S01]  /*8640*/  SHF.R.S32.HI R49, RZ, 0x1f, R48 ;  /* 0x0000001fff317819 */ /* 0x000fe20000011430 */
[----:B------:R-:W-:-:S02]  /*8650*/  IMAD.SHL.U32 R51, R51, 0x80, RZ ;  /* 0x0000008033337824 */ /* 0x000fc400078e00ff */
[----:B------:R-:W-:Y:S01]  /*8660*/  IMAD.IADD R83, R81, 0x1, R83 ;  /* 0x0000000151537824 */ /* 0x000fe200078e0253 */
[----:B------:R-:W-:Y:S02]  /*8670*/  LEA.HI R49, R49, R48, RZ, 0x5 ;  /* 0x0000003031317211 */ /* 0x000fe400078f28ff */
[----:B------:R-:W-:Y:S02]  /*8680*/  SHF.L.U32 R52, R52, 0x7, RZ ;  /* 0x0000000734347819 */ /* 0x000fe400000006ff */
[----:B------:R-:W-:Y:S02]  /*8690*/  LEA.HI.SX32 R49, R49, R36, 0x1b ;  /* 0x0000002431317211 */ /* 0x000fe400078fdaff */
[----:B------:R-:W-:Y:S02]  /*86a0*/  LOP3.LUT R51, R51, 0x380, RZ, 0xc0, !PT ;  /* 0x0000038033337812 */ /* 0x000fe400078ec0ff */
[----:B------:R-:W-:Y:S01]  /*86b0*/  LOP3.LUT R52, R52, 0x380, RZ, 0xc0, !PT ;  /* 0x0000038034347812 */ /* 0x000fe200078ec0ff */
[----:B------:R-:W-:Y:S01]  /*86c0*/  IMAD.SHL.U32 R85, R49, 0x10, RZ ;  /* 0x0000001031557824 */ /* 0x000fe200078e00ff */
[----:B------:R-:W-:Y:S01]  /*86d0*/  SHF.R.U32.HI R51, RZ, 0x3, R51 ;  /* 0x00000003ff337819 */ /* 0x000fe20000011633 */
[----:B------:R-:W-:Y:S01]  /*86e0*/  IMAD R49, R17, 0x7000, R115 ;  /* 0x0000700011317824 */ /* 0x000fe200078e0273 */
[----:B------:R-:W-:-:S02]  /*86f0*/  IADD3.X R86, R40, R83, R39, P3, P4 ;  /* 0x0000005328567210 */ /* 0x000fc40001fe8427 */
[----:B------:R-:W-:Y:S01]  /*8700*/  LOP3.LUT R48, R52, 0x70, R85, 0xf8, !PT ;  /* 0x0000007034307812 */ /* 0x000fe200078ef855 */
[----:B------:R-:W-:-:S03]  /*8710*/  IMAD.IADD R49, R16, 0x1, R49 ;  /* 0x0000000110317824 */ /* 0x000fc600078e0231 */
[----:B------:R-:W-:-:S05]  /*8720*/  LOP3.LUT R48, R48, R51, RZ, 0x3c, !PT ;  /* 0x0000003330307212 */ /* 0x000fca00078e3cff */
[----:B---3--:R-:W-:-:S04]  /*8730*/  IMAD.IADD R48, R50, 0x1, R48 ;  /* 0x0000000132307824 */ /* 0x008fc800078e0230 */
[----:B------:R-:W-:-:S04]  /*8740*/  IMAD R51, R17, 0x7000, R48 ;  /* 0x0000700011337824 */ /* 0x000fc800078e0230 */
[----:B------:R-:W-:Y:S02]  /*8750*/  IMAD.IADD R52, R16, 0x1, R51 ;  /* 0x0000000110347824 */ /* 0x000fe400078e0233 */
[----:B------:R-:W1:Y:S04]  /*8760*/  LDS.128 R48, [R49+0x20400] ;  /* 0x0204000031307984 */ /* 0x000e680000000c00 */
[----:B------:R-:W2:Y:S01]  /*8770*/  LDS.128 R52, [R52+0x20400] ;  /* 0x0204000034347984 */ /* 0x000ea20000000c00 */
[----:B------:R-:W-:Y:S05]  /*8780*/  @P2 BRA `(.L_x_398) ;  /* 0x0000000c00502947 */ /* 0x000fea0003800000 */
[----:B------:R-:W-:Y:S01]  /*8790*/  SHF.R.U32.HI R58, RZ, 0x8, R57 ;  /* 0x00000008ff3a7819 */ /* 0x000fe20000011639 */
[----:B-1----:R-:W-:Y:S01]  /*87a0*/  IMAD.MOV.U32 R60, RZ, RZ, R48 ;  /* 0x000000ffff3c7224 */ /* 0x002fe200078e0030 */
[----:B------:R-:W-:Y:S01]  /*87b0*/  LOP3.LUT R87, R57, 0xff0000ff, RZ, 0xc0, !PT ;  /* 0xff0000ff39577812 */ /* 0x000fe200078ec0ff */
[----:B------:R-:W-:Y:S01]  /*87c0*/  IMAD.MOV.U32 R56, RZ, RZ, R49 ;  /* 0x000000ffff387224 */ /* 0x000fe200078e0031 */
[----:B------:R-:W-:Y:S02]  /*87d0*/  SHF.R.U32.HI R139, RZ, 0x8, R59 ;  /* 0x00000008ff8b7819 */ /* 0x000fe4000001163b */
[----:B------:R-:W-:Y:S01]  /*87e0*/  SHF.L.U32 R48, R58, 0x8, RZ ;  /* 0x000000083a307819 */ /* 0x000fe200000006ff */
[----:B--2---:R-:W-:Y:S01]  /*87f0*/  IMAD.MOV.U32 R58, RZ, RZ, R54 ;  /* 0x000000ffff3a7224 */ /* 0x004fe200078e0036 */
[----:B------:R-:W-:Y:S02]  /*8800*/  SHF.R.U32.HI R138, RZ, 0x8, R61 ;  /* 0x00000008ff8a7819 */ /* 0x000fe4000001163d */
[----:B------:R-:W-:Y:S01]  /*8810*/  LOP3.LUT R87, R87, 0xff00, R48, 0xf8, !PT ;  /* 0x0000ff0057577812 */ /* 0x000fe200078ef830 */
[----:B------:R-:W-:Y:S01]  /*8820*/  IMAD.SHL.U32 R48, R139, 0x100, RZ ;  /* 0x000001008b307824 */ /* 0x000fe200078e00ff */
[----:B------:R-:W-:Y:S01]  /*8830*/  SHF.R.U32.HI R161, RZ, 0x10, R59 ;  /* 0x00000010ffa17819 */ /* 0x000fe2000001163b */
[----:B------:R-:W-:Y:S01]  /*8840*/  IMAD.SHL.U32 R49, R138, 0x100, RZ ;  /* 0x000001008a317824 */ /* 0x000fe200078e00ff */
[----:B------:R-:W-:-:S02]  /*8850*/  SHF.R.U32.HI R84, RZ, 0x8, R63 ;  /* 0x00000008ff547819 */ /* 0x000fc4000001163f */
[----:B------:R-:W-:Y:S02]  /*8860*/  LOP3.LUT R59, R59, 0xff0000ff, RZ, 0xc0, !PT ;  /* 0xff0000ff3b3b7812 */ /* 0x000fe400078ec0ff */
[----:B------:R-:W-:Y:S02]  /*8870*/  SHF.R.U32.HI R160, RZ, 0x10, R61 ;  /* 0x00000010ffa07819 */ /* 0x000fe4000001163d */
[----:B------:R-:W-:Y:S01]  /*8880*/  LOP3.LUT R62, R61, 0xff0000ff, RZ, 0xc0, !PT ;  /* 0xff0000ff3d3e7812 */ /* 0x000fe200078ec0ff */
[----:B------:R-:W-:Y:S01]  /*8890*/  IMAD.MOV.U32 R61, RZ, RZ, R52 ;  /* 0x000000ffff3d7224 */ /* 0x000fe200078e0034 */
[----:B------:R-:W-:Y:S01]  /*88a0*/  SHF.R.U32.HI R159, RZ, 0x10, R57 ;  /* 0x00000010ff9f7819 */ /* 0x000fe20000011639 */
[----:B------:R-:W-:Y:S01]  /*88b0*/  IMAD.SHL.U32 R52, R84, 0x100, RZ ;  /* 0x0000010054347824 */ /* 0x000fe200078e00ff */
[----:B------:R-:W-:Y:S01]  /*88c0*/  SHF.R.U32.HI R158, RZ, 0x10, R63 ;  /* 0x00000010ff9e7819 */ /* 0x000fe2000001163f */
[----:B------:R-:W-:Y:S01]  /*88d0*/  IMAD.MOV.U32 R57, RZ, RZ, R50 ;  /* 0x000000ffff397224 */ /* 0x000fe200078e0032 */
[----:B------:R-:W-:Y:S01]  /*88e0*/  LOP3.LUT R59, R59, 0xff00, R48, 0xf8, !PT ;  /* 0x0000ff003b3b7812 */ /* 0x000fe200078ef830 */
[----:B------:R-:W-:Y:S01]  /*88f0*/  IMAD.U32 R48, R161, 0x10000, RZ ;  /* 0x00010000a1307824 */ /* 0x000fe200078e00ff */
[----:B------:R-:W-:Y:S01]  /*8900*/  LOP3.LUT R63, R63, 0xff0000ff, RZ, 0xc0, !PT ;  /* 0xff0000ff3f3f7812 */ /* 0x000fe200078ec0ff */
[----:B------:R-:W-:Y:S01]  /*8910*/  IMAD.U32 R50, R159, 0x10000, RZ ;  /* 0x000100009f327824 */ /* 0x000fe200078e00ff */
[----:B------:R-:W-:Y:S01]  /*8920*/  LOP3.LUT R139, R62, 0xff00, R49, 0xf8, !PT ;  /* 0x0000ff003e8b7812 */ /* 0x000fe200078ef831 */
[----:B------:R-:W-:Y:S01]  /*8930*/  IMAD.U32 R158, R158, 0x10000, RZ ;  /* 0x000100009e9e7824 */ /* 0x000fe200078e00ff */
[----:B------:R-:W-:-:S02]  /*8940*/  F2FP.F16.E4M3.UNPACK_B R138, R156.H1 ;  /* 0x0000009cff8a723e */ /* 0x000fc400030006ff */
[----:B------:R-:W-:Y:S02]  /*8950*/  F2FP.F16.E4M3.UNPACK_B R84, R61.H1 ;  /* 0x0000003dff54723e */ /* 0x000fe400030006ff */
[----:B------:R-:W-:Y:S01]  /*8960*/  F2FP.F16.E4M3.UNPACK_B R62, R60.H1 ;  /* 0x0000003cff3e723e */ /* 0x000fe200030006ff */
[--C-:B------:R-:W-:Y:S01]  /*8970*/  HADD2.F32 R49, -RZ, R138.reuse.H0_H0 ;  /* 0x2000008aff317230 */ /* 0x100fe20000004100 */
[----:B------:R-:W-:Y:S01]  /*8980*/  LOP3.LUT R159, R63, 0xff00, R52, 0xf8, !PT ;  /* 0x0000ff003f9f7812 */ /* 0x000fe200078ef834 */
[----:B------:R-:W-:Y:S01]  /*8990*/  HADD2.F32 R138, -RZ, R138.H1_H1 ;  /* 0x3000008aff8a7230 */ /* 0x000fe20000004100 */
[----:B------:R-:W-:Y:S01]  /*89a0*/  LOP3.LUT R48, R59, 0xff0000, R48, 0xf8, !PT ;  /* 0x00ff00003b307812 */ /* 0x000fe200078ef830 */
[----:B------:R-:W-:Y:S01]  /*89b0*/  HADD2.F32 R59, -RZ, R84.H0_H0 ;  /* 0x20000054ff3b7230 */ /* 0x000fe20000004100 */
[----:B------:R-:W-:Y:S01]  /*89c0*/  F2FP.F16.E4M3.UNPACK_B R63, R154.H1 ;  /* 0x0000009aff3f723e */ /* 0x000fe200030006ff */
[----:B------:R-:W-:Y:S01]  /*89d0*/  HADD2.F32 R54, -RZ, R62.H0_H0 ;  /* 0x2000003eff367230 */ /* 0x000fe20000004100 */
[----:B------:R-:W-:-:S02]  /*89e0*/  LOP3.LUT R50, R87, 0xff0000, R50, 0xf8, !PT ;  /* 0x00ff000057327812 */ /* 0x000fc400078ef832 */
[----:B------:R-:W-:Y:S01]  /*89f0*/  SHF.L.U32 R52, R160, 0x10, RZ ;  /* 0x00000010a0347819 */ /* 0x000fe200000006ff */
[--C-:B------:R-:W-:Y:S02]  /*8a00*/  HADD2.F32 R87, -RZ, R63.reuse.H0_H0 ;  /* 0x2000003fff577230 */ /* 0x100fe40000004100 */
[-C--:B------:R-:W-:Y:S01]  /*8a10*/  FMUL.FTZ R161, R59, R49.reuse ;  /* 0x000000313ba17220 */ /* 0x080fe20000410000 */
[C---:B------:R-:W-:Y:S01]  /*8a20*/  FMUL.FTZ R160, R54.reuse, R49 ;  /* 0x0000003136a07220 */ /* 0x040fe20000410000 */
[----:B------:R-:W-:Y:S01]  /*8a30*/  LOP3.LUT R49, R159, 0xff0000, R158, 0xf8, !PT ;  /* 0x00ff00009f317812 */ /* 0x000fe200078ef89e */
[----:B------:R-:W-:Y:S01]  /*8a40*/  HADD2.F32 R158, -RZ, R63.H1_H1 ;  /* 0x3000003fff9e7230 */ /* 0x000fe20000004100 */
[----:B------:R-:W-:Y:S01]  /*8a50*/  LOP3.LUT R52, R139, 0xff0000, R52, 0xf8, !PT ;  /* 0x00ff00008b347812 */ /* 0x000fe200078ef834 */
[-C--:B------:R-:W-:Y:S01]  /*8a60*/  FFMA.FTZ R54, R54, R87.reuse, -R161 ;  /* 0x0000005736367223 */ /* 0x080fe200000108a1 */
[----:B------:R-:W-:Y:S01]  /*8a70*/  FFMA.FTZ R59, R59, R87, R160 ;  /* 0x000000573b3b7223 */ /* 0x000fe200000100a0 */
[----:B------:R-:W-:Y:S01]  /*8a80*/  HADD2.F32 R63, -RZ, R62.H1_H1 ;  /* 0x3000003eff3f7230 */ /* 0x000fe20000004100 */
[----:B------:R-:W-:Y:S01]  /*8a90*/  F2FP.F16.E4M3.UNPACK_B R156, R156 ;  /* 0x0000009cff9c723e */ /* 0x000fe200020006ff */
[----:B------:R-:W-:Y:S01]  /*8aa0*/  HADD2.F32 R139, -RZ, R84.H1_H1 ;  /* 0x30000054ff8b7230 */ /* 0x000fe20000004100 */
[----:B------:R-:W-:-:S02]  /*8ab0*/  F2FP.F16.E4M3.UNPACK_B R87, R61 ;  /* 0x0000003dff57723e */ /* 0x000fc400020006ff */
[----:B------:R-:W-:Y:S01]  /*8ac0*/  F2FP.F16.E4M3.UNPACK_B R84, R60 ;  /* 0x0000003cff54723e */ /* 0x000fe200020006ff */
[----:B------:R-:W-:Y:S01]  /*8ad0*/  FMUL.FTZ R160, R63, R138 ;  /* 0x0000008a3fa07220 */ /* 0x000fe20000410000 */
[----:B------:R-:W-:Y:S01]  /*8ae0*/  F2FP.F16.E4M3.UNPACK_B R154, R154 ;  /* 0x0000009aff9a723e */ /* 0x000fe200020006ff */
[----:B------:R-:W-:Y:S01]  /*8af0*/  FMUL.FTZ R60, R139, R138 ;  /* 0x0000008a8b3c7220 */ /* 0x000fe20000410000 */
[----:B------:R-:W-:Y:S02]  /*8b00*/  HADD2.F32 R159, -RZ, R156.H0_H0 ;  /* 0x2000009cff9f7230 */ /* 0x000fe40000004100 */
[----:B------:R-:W-:Y:S02]  /*8b10*/  HADD2.F32 R138, -RZ, R87.H0_H0 ;  /* 0x20000057ff8a7230 */ /* 0x000fe40000004100 */
[-C--:B------:R-:W-:Y:S01]  /*8b20*/  FFMA.FTZ R61, R63, R158.reuse, -R60 ;  /* 0x0000009e3f3d7223 */ /* 0x080fe2000001083c */
[----:B------:R-:W-:Y:S02]  /*8b30*/  HADD2.F32 R62, -RZ, R84.H0_H0 ;  /* 0x20000054ff3e7230 */ /* 0x000fe40000004100 */
[----:B------:R-:W-:Y:S01]  /*8b40*/  FFMA.FTZ R60, R139, R158, R160 ;  /* 0x0000009e8b3c7223 */ /* 0x000fe200000100a0 */
[----:B------:R-:W-:-:S02]  /*8b50*/  HADD2.F32 R63, -RZ, R154.H0_H0 ;  /* 0x2000009aff3f7230 */ /* 0x000fc40000004100 */
[-C--:B------:R-:W-:Y:S01]  /*8b60*/  FMUL.FTZ R161, R138, R159.reuse ;  /* 0x0000009f8aa17220 */ /* 0x080fe20000410000 */
[----:B------:R-:W-:Y:S02]  /*8b70*/  HADD2.F32 R156, -RZ, R156.H1_H1 ;  /* 0x3000009cff9c7230 */ /* 0x000fe40000004100 */
[C---:B------:R-:W-:Y:S01]  /*8b80*/  FMUL.FTZ R159, R62.reuse, R159 ;  /* 0x0000009f3e9f7220 */ /* 0x040fe20000410000 */
[----:B------:R-:W-:Y:S01]  /*8b90*/  HADD2.F32 R139, -RZ, R87.H1_H1 ;  /* 0x30000057ff8b7230 */ /* 0x000fe20000004100 */
[----:B------:R-:W-:Y:S01]  /*8ba0*/  F2FP.F16.E4M3.UNPACK_B R160, R157.H1 ;  /* 0x0000009dffa0723e */ /* 0x000fe200030006ff */
[----:B------:R-:W-:Y:S02]  /*8bb0*/  HADD2.F32 R84, -RZ, R84.H1_H1 ;  /* 0x30000054ff547230 */ /* 0x000fe40000004100 */
[-C--:B------:R-:W-:Y:S01]  /*8bc0*/  FFMA.FTZ R62, R62, R63.reuse, -R161 ;  /* 0x0000003f3e3e7223 */ /* 0x080fe200000108a1 */
[----:B------:R-:W-:Y:S01]  /*8bd0*/  HADD2.F32 R158, -RZ, R154.H1_H1 ;  /* 0x3000009aff9e7230 */ /* 0x000fe20000004100 */
[----:B------:R-:W-:Y:S01]  /*8be0*/  F2FP.F16.E4M3.UNPACK_B R154, R58.H1 ;  /* 0x0000003aff9a723e */ /* 0x000fe200030006ff */
[----:B------:R-:W-:Y:S01]  /*8bf0*/  FFMA.FTZ R63, R138, R63, R159 ;  /* 0x0000003f8a3f7223 */ /* 0x000fe2000001009f */
[-C--:B------:R-:W-:Y:S01]  /*8c00*/  FMUL.FTZ R87, R139, R156.reuse ;  /* 0x0000009c8b577220 */ /* 0x080fe20000410000 */
[----:B------:R-:W-:Y:S01]  /*8c10*/  FMUL.FTZ R162, R84, R156 ;  /* 0x0000009c54a27220 */ /* 0x000fe20000410000 */
[----:B------:R-:W-:Y:S01]  /*8c20*/  F2FP.F16.E4M3.UNPACK_B R159, R155.H1 ;  /* 0x0000009bff9f723e */ /* 0x000fe200030006ff */
[----:B------:R-:W-:Y:S01]  /*8c30*/  HADD2.F32 R161, -RZ, R160.H0_H0 ;  /* 0x200000a0ffa17230 */ /* 0x000fe20000004100 */
[----:B------:R-:W-:Y:S01]  /*8c40*/  F2FP.F16.E4M3.UNPACK_B R138, R57.H1 ;  /* 0x00000039ff8a723e */ /* 0x000fe200030006ff */
[----:B------:R-:W-:-:S02]  /*8c50*/  HADD2.F32 R156, -RZ, R154.H0_H0 ;  /* 0x2000009aff9c7230 */ /* 0x000fc40000004100 */
[-C--:B------:R-:W-:Y:S01]  /*8c60*/  FFMA.FTZ R87, R84, R158.reuse, -R87 ;  /* 0x0000009e54577223 */ /* 0x080fe20000010857 */
[----:B------:R-:W-:Y:S01]  /*8c70*/  FFMA.FTZ R84, R139, R158, R162 ;  /* 0x0000009e8b547223 */ /* 0x000fe200000100a2 */
[----:B------:R-:W-:Y:S01]  /*8c80*/  HADD2.F32 R163, -RZ, R160.H1_H1 ;  /* 0x300000a0ffa37230 */ /* 0x000fe20000004100 */
[----:B------:R-:W-:Y:S01]  /*8c90*/  F2FP.F16.E4M3.UNPACK_B R157, R157 ;  /* 0x0000009dff9d723e */ /* 0x000fe200020006ff */
[----:B------:R-:W-:Y:S02]  /*8ca0*/  HADD2.F32 R139, -RZ, R138.H0_H0 ;  /* 0x2000008aff8b7230 */ /* 0x000fe40000004100 */
[----:B------:R-:W-:Y:S01]  /*8cb0*/  FMUL.FTZ R160, R156, R161 ;  /* 0x000000a19ca07220 */ /* 0x000fe20000410000 */
[----:B------:R-:W-:Y:S01]  /*8cc0*/  HADD2.F32 R158, -RZ, R159.H0_H0 ;  /* 0x2000009fff9e7230 */ /* 0x000fe20000004100 */
[----:B------:R-:W-:Y:S01]  /*8cd0*/  F2FP.F16.E4M3.UNPACK_B R57, R57 ;  /* 0x00000039ff39723e */ /* 0x000fe200020006ff */
[----:B------:R-:W-:Y:S02]  /*8ce0*/  HADD2.F32 R154, -RZ, R154.H1_H1 ;  /* 0x3000009aff9a7230 */ /* 0x000fe40000004100 */
[----:B------:R-:W-:Y:S01]  /*8cf0*/  FMUL.FTZ R161, R139, R161 ;  /* 0x000000a18ba17220 */ /* 0x000fe20000410000 */
[----:B------:R-:W-:-:S02]  /*8d00*/  HADD2.F32 R138, -RZ, R138.H1_H1 ;  /* 0x3000008aff8a7230 */ /* 0x000fc40000004100 */
        /* <DEDUP_REMOVED lines=8> */
[--C-:B------:R-:W-:Y:S02]  /*8d90*/  HADD2.F32 R156, -RZ, R157.reuse.H0_H0 ;  /* 0x2000009dff9c7230 */ /* 0x100fe40000004100 */
[----:B------:R-:W-:Y:S01]  /*8da0*/  FFMA.FTZ R162, R154, R159, R165 ;  /* 0x0000009f9aa27223 */ /* 0x000fe200000100a5 */
[----:B------:R-:W-:Y:S01]  /*8db0*/  HADD2.F32 R157, -RZ, R157.H1_H1 ;  /* 0x3000009dff9d7230 */ /* 0x000fe20000004100 */
[----:B------:R-:W-:Y:S01]  /*8dc0*/  F2FP.SATFINITE.E4M3.F32.PACK_AB_MERGE_C R54, R61, R54, RZ ;  /* 0x000000363d36723e */ /* 0x000fe200048070ff */
[--C-:B------:R-:W-:Y:S01]  /*8dd0*/  HADD2.F32 R139, -RZ, R138.reuse.H0_H0 ;  /* 0x2000008aff8b7230 */ /* 0x100fe20000004100 */
[-C--:B------:R-:W-:Y:S01]  /*8de0*/  F2FP.F16.E4M3.UNPACK_B R61, R56.reuse ;  /* 0x00000038ff3d723e */ /* 0x080fe200020006ff */
[----:B------:R-:W-:Y:S01]  /*8df0*/  HADD2.F32 R58, -RZ, R57.H0_H0 ;  /* 0x20000039ff3a7230 */ /* 0x000fe20000004100 */
[----:B------:R-:W-:Y:S01]  /*8e00*/  F2FP.F16.E4M3.UNPACK_B R56, R56.H1 ;  /* 0x00000038ff38723e */ /* 0x000fe200030006ff */
[----:B------:R-:W-:-:S02]  /*8e10*/  HADD2.F32 R138, -RZ, R138.H1_H1 ;  /* 0x3000008aff8a7230 */ /* 0x000fc40000004100 */
[-C--:B------:R-:W-:Y:S01]  /*8e20*/  FMUL.FTZ R159, R139, R156.reuse ;  /* 0x0000009c8b9f7220 */ /* 0x080fe20000410000 */
[----:B------:R-:W-:Y:S02]  /*8e30*/  HADD2.F32 R57, -RZ, R57.H1_H1 ;  /* 0x30000039ff397230 */ /* 0x000fe40000004100 */
[----:B------:R-:W-:Y:S01]  /*8e40*/  FMUL.FTZ R156, R58, R156 ;  /* 0x0000009c3a9c7220 */ /* 0x000fe20000410000 */
[--C-:B------:R-:W-:Y:S02]  /*8e50*/  HADD2.F32 R154, -RZ, R155.reuse.H0_H0 ;  /* 0x2000009bff9a7230 */ /* 0x100fe40000004100 */
[-C--:B------:R-:W-:Y:S01]  /*8e60*/  FMUL.FTZ R158, R138, R157.reuse ;  /* 0x0000009d8a9e7220 */ /* 0x080fe20000410000 */
[----:B------:R-:W-:Y:S02]  /*8e70*/  HADD2.F32 R155, -RZ, R155.H1_H1 ;  /* 0x3000009bff9b7230 */ /* 0x000fe40000004100 */
[----:B------:R-:W-:Y:S01]  /*8e80*/  FMUL.FTZ R157, R57, R157 ;  /* 0x0000009d399d7220 */ /* 0x000fe20000410000 */
[----:B------:R-:W-:Y:S01]  /*8e90*/  F2FP.SATFINITE.E4M3.F32.PACK_AB_MERGE_C R161, R162, R161, RZ ;  /* 0x000000a1a2a1723e */ /* 0x000fe200048070ff */
[----:B------:R-:W-:Y:S01]  /*8ea0*/  FFMA.FTZ R159, R58, R154, -R159 ;  /* 0x0000009a3a9f7223 */ /* 0x000fe2000001089f */
[----:B------:R-:W-:Y:S01]  /*8eb0*/  F2FP.SATFINITE.E4M3.F32.PACK_AB_MERGE_C R58, R60, R59, RZ ;  /* 0x0000003b3c3a723e */ /* 0x000fe200048070ff */
[----:B------:R-:W-:Y:S01]  /*8ec0*/  FFMA.FTZ R157, R138, R155, R157 ;  /* 0x0000009b8a9d7223 */ /* 0x000fe2000001009d */
[----:B------:R-:W-:Y:S01]  /*8ed0*/  F2FP.SATFINITE.E4M3.F32.PACK_AB_MERGE_C R59, R87, R62, R54 ;  /* 0x0000003e573b723e */ /* 0x000fe20004807036 */
[----:B------:R-:W-:Y:S01]  /*8ee0*/  FFMA.FTZ R156, R139, R154, R156 ;  /* 0x0000009a8b9c7223 */ /* 0x000fe2000001009c */
[----:B------:R-:W-:Y:S01]  /*8ef0*/  F2FP.F16.E4M3.UNPACK_B R138, R53 ;  /* 0x00000035ff8a723e */ /* 0x000fe200020006ff */
[----:B------:R-:W-:Y:S01]  /*8f00*/  HADD2.F32 R60, -RZ, R61.H0_H0 ;  /* 0x2000003dff3c7230 */ /* 0x000fe20000004100 */
[----:B------:R-:W-:Y:S01]  /*8f10*/  F2FP.F16.E4M3.UNPACK_B R62, R52 ;  /* 0x00000034ff3e723e */ /* 0x000fe200020006ff */
[----:B------:R-:W-:Y:S01]  /*8f20*/  FFMA.FTZ R158, R57, R155, -R158 ;  /* 0x0000009b399e7223 */ /* 0x000fe2000001089e */
[----:B------:R-:W-:Y:S01]  /*8f30*/  F2FP.SATFINITE.E4M3.F32.PACK_AB_MERGE_C R58, R84, R63, R58 ;  /* 0x0000003f543a723e */ /* 0x000fe2000480703a */
[----:B------:R-:W-:Y:S01]  /*8f40*/  HADD2.F32 R63, -RZ, R138.H0_H0 ;  /* 0x2000008aff3f7230 */ /* 0x000fe20000004100 */
[-C--:B------:R-:W-:Y:S01]  /*8f50*/  F2FP.F16.E4M3.UNPACK_B R84, R50.reuse ;  /* 0x00000032ff54723e */ /* 0x080fe200020006ff */
[----:B------:R-:W-:Y:S01]  /*8f60*/  HADD2.F32 R139, -RZ, R62.H0_H0 ;  /* 0x2000003eff8b7230 */ /* 0x000fe20000004100 */
[----:B------:R-:W-:Y:S01]  /*8f70*/  F2FP.F16.E4M3.UNPACK_B R50, R50.H1 ;  /* 0x00000032ff32723e */ /* 0x000fe200030006ff */
[----:B------:R-:W-:Y:S01]  /*8f80*/  HADD2.F32 R138, -RZ, R138.H1_H1 ;  /* 0x3000008aff8a7230 */ /* 0x000fe20000004100 */
[----:B------:R-:W-:Y:S01]  /*8f90*/  F2FP.SATFINITE.E4M3.F32.PACK_AB_MERGE_C R54, R157, R156, R161 ;  /* 0x0000009c9d36723e */ /* 0x000fe200048070a1 */
[----:B------:R-:W-:-:S02]  /*8fa0*/  HADD2.F32 R87, -RZ, R84.H0_H0 ;  /* 0x20000054ff577230 */ /* 0x000fc40000004100 */
[-C--:B------:R-:W-:Y:S01]  /*8fb0*/  FMUL.FTZ R155, R63, R139.reuse ;  /* 0x0000008b3f9b7220 */ /* 0x080fe20000410000 */
[C---:B------:R-:W-:Y:S01]  /*8fc0*/  FMUL.FTZ R154, R60.reuse, R139 ;  /* 0x0000008b3c9a7220 */ /* 0x040fe20000410000 */
[----:B------:R-:W-:Y:S01]  /*8fd0*/  HADD2.F32 R139, -RZ, R62.H1_H1 ;  /* 0x3000003eff8b7230 */ /* 0x000fe20000004100 */
[----:B------:R-:W-:Y:S01]  /*8fe0*/  F2FP.SATFINITE.E4M3.F32.PACK_AB_MERGE_C R57, R163, R160, RZ ;  /* 0x000000a0a339723e */ /* 0x000fe200048070ff */
[----:B------:R-:W-:Y:S02]  /*8ff0*/  HADD2.F32 R62, -RZ, R61.H1_H1 ;  /* 0x3000003dff3e7230 */ /* 0x000fe40000004100 */
[-C--:B------:R-:W-:Y:S01]  /*9000*/  FFMA.FTZ R60, R60, R87.reuse, -R155 ;  /* 0x000000573c3c7223 */ /* 0x080fe2000001089b */
[----:B------:R-:W-:Y:S01]  /*9010*/  FFMA.FTZ R61, R63, R87, R154 ;  /* 0x000000573f3d7223 */ /* 0x000fe2000001009a */
[----:B------:R-:W-:Y:S02]  /*9020*/  HADD2.F32 R63, -RZ, R84.H1_H1 ;  /* 0x30000054ff3f7230 */ /* 0x000fe40000004100 */
[-C--:B------:R-:W-:Y:S01]  /*9030*/  FMUL.FTZ R87, R138, R139.reuse ;  /* 0x0000008b8a577220 */ /* 0x080fe20000410000 */
[----:B------:R-:W-:Y:S01]  /*9040*/  FMUL.FTZ R155, R62, R139 ;  /* 0x0000008b3e9b7220 */ /* 0x000fe20000410000 */
[----:B------:R-:W-:-:S02]  /*9050*/  F2FP.F16.E4M3.UNPACK_B R84, R53.H1 ;  /* 0x00000035ff54723e */ /* 0x000fc400030006ff */
[----:B------:R-:W-:Y:S01]  /*9060*/  F2FP.F16.E4M3.UNPACK_B R139, R52.H1 ;  /* 0x00000034ff8b723e */ /* 0x000fe200030006ff */
[-C--:B------:R-:W-:Y:S01]  /*9070*/  FFMA.FTZ R53, R62, R63.reuse, -R87 ;  /* 0x0000003f3e357223 */ /* 0x080fe20000010857 */
[----:B------:R-:W-:Y:S01]  /*9080*/  FFMA.FTZ R52, R138, R63, R155 ;  /* 0x0000003f8a347223 */ /* 0x000fe2000001009b */
[----:B------:R-:W-:Y:S01]  /*9090*/  HADD2.F32 R87, -RZ, R84.H0_H0 ;  /* 0x20000054ff577230 */ /* 0x000fe20000004100 */
[----:B------:R-:W-:Y:S01]  /*90a0*/  F2FP.SATFINITE.E4M3.F32.PACK_AB_MERGE_C R57, R158, R159, R57 ;  /* 0x0000009f9e39723e */ /* 0x000fe20004807039 */
[----:B------:R-:W-:Y:S01]  /*90b0*/  HADD2.F32 R138, -RZ, R139.H0_H0 ;  /* 0x2000008bff8a7230 */ /* 0x000fe20000004100 */
[-C--:B------:R-:W-:Y:S01]  /*90c0*/  F2FP.F16.E4M3.UNPACK_B R159, R49.reuse.H1 ;  /* 0x00000031ff9f723e */ /* 0x080fe200030006ff */
[--C-:B------:R-:W-:Y:S01]  /*90d0*/  HADD2.F32 R62, -RZ, R56.reuse.H0_H0 ;  /* 0x20000038ff3e7230 */ /* 0x100fe20000004100 */
[----:B------:R-:W-:Y:S01]  /*90e0*/  F2FP.F16.E4M3.UNPACK_B R158, R49 ;  /* 0x00000031ff9e723e */ /* 0x000fe200020006ff */
[----:B------:R-:W-:Y:S02]  /*90f0*/  HADD2.F32 R63, -RZ, R56.H1_H1 ;  /* 0x30000038ff3f7230 */ /* 0x000fe40000004100 */
[----:B------:R-:W-:Y:S01]  /*9100*/  FMUL.FTZ R155, R87, R138 ;  /* 0x0000008a579b7220 */ /* 0x000fe20000410000 */
[----:B------:R-:W-:-:S02]  /*9110*/  HADD2.F32 R56, -RZ, R50.H0_H0 ;  /* 0x20000032ff387230 */ /* 0x000fc40000004100 */
[C---:B------:R-:W-:Y:S01]  /*9120*/  FMUL.FTZ R138, R62.reuse, R138 ;  /* 0x0000008a3e8a7220 */ /* 0x040fe20000410000 */
[----:B------:R-:W-:Y:S01]  /*9130*/  HADD2.F32 R84, -RZ, R84.H1_H1 ;  /* 0x30000054ff547230 */ /* 0x000fe20000004100 */
[----:B------:R-:W-:Y:S01]  /*9140*/  F2FP.F16.E4M3.UNPACK_B R49, R48 ;  /* 0x00000030ff31723e */ /* 0x000fe200020006ff */
[----:B------:R-:W-:Y:S02]  /*9150*/  HADD2.F32 R154, -RZ, R139.H1_H1 ;  /* 0x3000008bff9a7230 */ /* 0x000fe40000004100 */
[----:B------:R-:W-:Y:S02]  /*9160*/  HADD2.F32 R139, -RZ, R50.H1_H1 ;  /* 0x30000032ff8b7230 */ /* 0x000fe40000004100 */
[-C--:B------:R-:W-:Y:S01]  /*9170*/  FFMA.FTZ R50, R62, R56.reuse, -R155 ;  /* 0x000000383e327223 */ /* 0x080fe2000001089b */
[----:B------:R-:W-:Y:S01]  /*9180*/  FFMA.FTZ R56, R87, R56, R138 ;  /* 0x0000003857387223 */ /* 0x000fe2000001008a */
[-C--:B------:R-:W-:Y:S01]  /*9190*/  FMUL.FTZ R156, R84, R154.reuse ;  /* 0x0000009a549c7220 */ /* 0x080fe20000410000 */
[----:B------:R-:W-:Y:S01]  /*91a0*/  FMUL.FTZ R87, R63, R154 ;  /* 0x0000009a3f577220 */ /* 0x000fe20000410000 */
[----:B------:R-:W-:Y:S01]  /*91b0*/  F2FP.F16.E4M3.UNPACK_B R62, R51 ;  /* 0x00000033ff3e723e */ /* 0x000fe200020006ff */
[----:B------:R-:W-:-:S02]  /*91c0*/  HADD2.F32 R161, -RZ, R159.H0_H0 ;  /* 0x2000009fffa17230 */ /* 0x000fc40000004100 */
[-C--:B------:R-:W-:Y:S01]  /*91d0*/  FFMA.FTZ R63, R63, R139.reuse, -R156 ;  /* 0x0000008b3f3f7223 */ /* 0x080fe2000001089c */
[----:B------:R-:W-:Y:S01]  /*91e0*/  FFMA.FTZ R87, R84, R139, R87 ;  /* 0x0000008b54577223 */ /* 0x000fe20000010057 */
[-C--:B------:R-:W-:Y:S01]  /*91f0*/  F2FP.F16.E4M3.UNPACK_B R139, R55.reuse.H1 ;  /* 0x00000037ff8b723e */ /* 0x080fe200030006ff */
[----:B------:R-:W-:Y:S01]  /*9200*/  HADD2.F32 R160, -RZ, R158.H0_H0 ;  /* 0x2000009effa07230 */ /* 0x000fe20000004100 */
[----:B------:R-:W-:Y:S01]  /*9210*/  F2FP.F16.E4M3.UNPACK_B R138, R55 ;  /* 0x00000037ff8a723e */ /* 0x000fe200020006ff */
[----:B------:R-:W-:Y:S01]  /*9220*/  HADD2.F32 R55, -RZ, R62.H0_H0 ;  /* 0x2000003eff377230 */ /* 0x000fe20000004100 */
[----:B------:R-:W-:Y:S01]  /*9230*/  F2FP.F16.E4M3.UNPACK_B R51, R51.H1 ;  /* 0x00000033ff33723e */ /* 0x000fe200030006ff */
[----:B------:R-:W-:Y:S01]  /*9240*/  HADD2.F32 R156, -RZ, R49.H0_H0 ;  /* 0x20000031ff9c7230 */ /* 0x000fe20000004100 */
[----:B------:R-:W-:Y:S01]  /*9250*/  F2FP.F16.E4M3.UNPACK_B R155, R48.H1 ;  /* 0x00000030ff9b723e */ /* 0x000fe200030006ff */
[----:B------:R-:W-:Y:S02]  /*9260*/  HADD2.F32 R48, -RZ, R139.H0_H0 ;  /* 0x2000008bff307230 */ /* 0x000fe40000004100 */
[----:B------:R-:W-:Y:S01]  /*9270*/  FMUL.FTZ R163, R55, R160 ;  /* 0x000000a037a37220 */ /* 0x000fe20000410000 */
[----:B------:R-:W-:Y:S01]  /*9280*/  HADD2.F32 R154, -RZ, R138.H0_H0 ;  /* 0x2000008aff9a7230 */ /* 0x000fe20000004100 */
[----:B------:R-:W-:Y:S01]  /*9290*/  F2FP.SATFINITE.E4M3.F32.PACK_AB_MERGE_C R50, R63, R50, RZ ;  /* 0x000000323f32723e */ /* 0x000fe200048070ff */
[----:B------:R-:W-:-:S02]  /*92a0*/  HADD2.F32 R84, -RZ, R51.H0_H0 ;  /* 0x20000033ff547230 */ /* 0x000fc40000004100 */
[-C--:B------:R-:W-:Y:S01]  /*92b0*/  FMUL.FTZ R165, R48, R161.reuse ;  /* 0x000000a130a57220 */ /* 0x080fe20000410000 */
[----:B------:R-:W-:Y:S02]  /*92c0*/  HADD2.F32 R157, -RZ, R155.H0_H0 ;  /* 0x2000009bff9d7230 */ /* 0x000fe40000004100 */
[----:B------:R-:W-:Y:S01]  /*92d0*/  FMUL.FTZ R162, R154, R160 ;  /* 0x000000a09aa27220 */ /* 0x000fe20000410000 */
[----:B------:R-:W-:Y:S02]  /*92e0*/  HADD2.F32 R139, -RZ, R139.H1_H1 ;  /* 0x3000008bff8b7230 */ /* 0x000fe40000004100 */
[C---:B------:R-:W-:Y:S01]  /*92f0*/  FMUL.FTZ R161, R84.reuse, R161 ;  /* 0x000000a154a17220 */ /* 0x040fe20000410000 */
[----:B------:R-:W-:Y:S02]  /*9300*/  HADD2.F32 R51, -RZ, R51.H1_H1 ;  /* 0x30000033ff337230 */ /* 0x000fe40000004100 */
[----:B------:R-:W-:Y:S01]  /*9310*/  FFMA.FTZ R165, R84, R157, -R165 ;  /* 0x0000009d54a57223 */ /* 0x000fe200000108a5 */
[----:B------:R-:W-:-:S02]  /*9320*/  HADD2.F32 R84, -RZ, R159.H1_H1 ;  /* 0x3000009fff547230 */ /* 0x000fc40000004100 */
[-C--:B------:R-:W-:Y:S01]  /*9330*/  FFMA.FTZ R162, R55, R156.reuse, -R162 ;  /* 0x0000009c37a27223 */ /* 0x080fe200000108a2 */
[----:B------:R-:W-:Y:S01]  /*9340*/  FFMA.FTZ R163, R154, R156, R163 ;  /* 0x0000009c9aa37223 */ /* 0x000fe200000100a3 */
[----:B------:R-:W-:Y:S01]  /*9350*/  FFMA.FTZ R161, R48, R157, R161 ;  /* 0x0000009d30a17223 */ /* 0x000fe200000100a1 */
[----:B------:R-:W-:Y:S02]  /*9360*/  HADD2.F32 R138, -RZ, R138.H1_H1 ;  /* 0x3000008aff8a7230 */ /* 0x000fe40000004100 */
[-C--:B------:R-:W-:Y:S01]  /*9370*/  FMUL.FTZ R154, R139, R84.reuse ;  /* 0x000000548b9a7220 */ /* 0x080fe20000410000 */
[----:B------:R-:W-:Y:S02]  /*9380*/  HADD2.F32 R55, -RZ, R158.H1_H1 ;  /* 0x3000009eff377230 */ /* 0x000fe40000004100 */
[----:B------:R-:W-:Y:S01]  /*9390*/  FMUL.FTZ R84, R51, R84 ;  /* 0x0000005433547220 */ /* 0x000fe20000410000 */
[----:B------:R-:W-:Y:S01]  /*93a0*/  HADD2.F32 R62, -RZ, R62.H1_H1 ;  /* 0x3000003eff3e7230 */ /* 0x000fe20000004100 */
[----:B------:R-:W-:Y:S01]  /*93b0*/  F2FP.SATFINITE.E4M3.F32.PACK_AB_MERGE_C R56, R87, R56, RZ ;  /* 0x000000385738723e */ /* 0x000fe200048070ff */
[----:B------:R-:W-:-:S02]  /*93c0*/  HADD2.F32 R48, -RZ, R155.H1_H1 ;  /* 0x3000009bff307230 */ /* 0x000fc40000004100 */
[-C--:B------:R-:W-:Y:S01]  /*93d0*/  FMUL.FTZ R155, R138, R55.reuse ;  /* 0x000000378a9b7220 */ /* 0x080fe20000410000 */
[----:B------:R-:W-:Y:S02]  /*93e0*/  HADD2.F32 R49, -RZ, R49.H1_H1 ;  /* 0x30000031ff317230 */ /* 0x000fe40000004100 */
[C---:B------:R-:W-:Y:S01]  /*93f0*/  FMUL.FTZ R55, R62.reuse, R55 ;  /* 0x000000373e377220 */ /* 0x040fe20000410000 */
[-C--:B------:R-:W-:Y:S01]  /*9400*/  FFMA.FTZ R154, R51, R48.reuse, -R154 ;  /* 0x00000030339a7223 */ /* 0x080fe2000001089a */
[----:B------:R-:W-:Y:S01]  /*9410*/  FFMA.FTZ R84, R139, R48, R84 ;  /* 0x000000308b547223 */ /* 0x000fe20000010054 */
[-C--:B------:R-:W-:Y:S01]  /*9420*/  FFMA.FTZ R155, R62, R49.reuse, -R155 ;  /* 0x000000313e9b7223 */ /* 0x080fe2000001089b */
[----:B------:R-:W-:Y:S01]  /*9430*/  FFMA.FTZ R138, R138, R49, R55 ;  /* 0x000000318a8a7223 */ /* 0x000fe20000010037 */
[----:B------:R-:W-:Y:S01]  /*9440*/  F2FP.SATFINITE.E4M3.F32.PACK_AB_MERGE_C R49, R53, R60, R50 ;  /* 0x0000003c3531723e */ /* 0x000fe20004807032 */
[----:B------:R-:W-:Y:S01]  /*9450*/  IMAD.MOV.U32 R48, RZ, RZ, R59 ;  /* 0x000000ffff307224 */ /* 0x000fe200078e003b */
[----:B------:R-:W-:Y:S01]  /*9460*/  F2FP.SATFINITE.E4M3.F32.PACK_AB_MERGE_C R154, R154, R165, RZ ;  /* 0x000000a59a9a723e */ /* 0x000fe200048070ff */
[----:B------:R-:W-:Y:S01]  /*9470*/  IMAD.MOV.U32 R50, RZ, RZ, R57 ;  /* 0x000000ffff327224 */ /* 0x000fe200078e0039 */
[----:B------:R-:W-:-:S02]  /*9480*/  F2FP.SATFINITE.E4M3.F32.PACK_AB_MERGE_C R84, R84, R161, RZ ;  /* 0x000000a15454723e */ /* 0x000fc400048070ff */
[----:B------:R-:W-:Y:S01]  /*9490*/  F2FP.SATFINITE.E4M3.F32.PACK_AB_MERGE_C R53, R52, R61, R56 ;  /* 0x0000003d3435723e */ /* 0x000fe20004807038 */
[----:B------:R-:W-:Y:S01]  /*94a0*/  IMAD.MOV.U32 R52, RZ, RZ, R58 ;  /* 0x000000ffff347224 */ /* 0x000fe200078e003a */
[----:B------:R-:W-:Y:S02]  /*94b0*/  F2FP.SATFINITE.E4M3.F32.PACK_AB_MERGE_C R51, R155, R162, R154 ;  /* 0x000000a29b33723e */ /* 0x000fe4000480709a */
[----:B------:R-:W-:-:S07]  /*94c0*/  F2FP.SATFINITE.E4M3.F32.PACK_AB_MERGE_C R55, R138, R163, R84 ;  /* 0x000000a38a37723e */ /* 0x000fce0004807054 */
.L_x_398:
[----:B------:R-:W-:Y:S05]  /*94d0*/  BSYNC B2 ;  /* 0x0000000000027941 */ /* 0x000fea0003800000 */
.L_x_397:
        /* <DEDUP_REMOVED lines=11> */
.L_x_396:
[----:B------:R-:W-:Y:S05]  /*9590*/  BSYNC B1 ;  /* 0x0000000000017941 */ /* 0x000fea0003800000 */
.L_x_395:
        /* <DEDUP_REMOVED lines=13> */
[----:B------:R-:W-:Y:S01]  /*9670*/  IMAD.IADD R59, R57, 0x1, R59 ;  /* 0x00000001393b7824 */ /* 0x000fe200078e023b */
[----:B------:R-:W-:-:S02]  /*9680*/  SHF.R.S32.HI R49, RZ, 0x1f, R48 ;  /* 0x0000001fff317819 */ /* 0x000fc40000011430 */
[----:B------:R-:W-:Y:S02]  /*9690*/  SHF.L.U32 R51, R51, 0x7, RZ ;  /* 0x0000000733337819 */ /* 0x000fe400000006ff */
[----:B------:R-:W-:Y:S02]  /*96a0*/  LEA.HI R49, R49, R48, RZ, 0x5 ;  /* 0x0000003031317211 */ /* 0x000fe400078f28ff */
[----:B------:R-:W-:Y:S02]  /*96b0*/  LOP3.LUT R51, R51, 0x380, RZ, 0xc0, !PT ;  /* 0x0000038033337812 */ /* 0x000fe400078ec0ff */
[----:B------:R-:W-:Y:S02]  /*96c0*/  LEA.HI.SX32 R49, R49, R36, 0x1b ;  /* 0x0000002431317211 */ /* 0x000fe400078fdaff */
[----:B------:R-:W-:-:S03]  /*96d0*/  IADD3.X R80, R40, R59, R39, P3, P4 ;  /* 0x0000003b28507210 */ /* 0x000fc60001fe8427 */
[----:B------:R-:W-:Y:S02]  /*96e0*/  IMAD.SHL.U32 R61, R49, 0x10, RZ ;  /* 0x00000010313d7824 */ /* 0x000fe400078e00ff */
[----:B------:R-:W-:-:S03]  /*96f0*/  IMAD R49, R17, 0x7000, R114 ;  /* 0x0000700011317824 */ /* 0x000fc600078e0272 */
        /* <DEDUP_REMOVED lines=11> */
[----:B------:R-:W-:Y:S02]  /*97b0*/  LOP3.LUT R63, R65, 0xff0000ff, RZ, 0xc0, !PT ;  /* 0xff0000ff413f7812 */ /* 0x000fe400078ec0ff */
[----:B------:R-:W-:Y:S01]  /*97c0*/  SHF.R.U32.HI R86, RZ, 0x10, R65 ;  /* 0x00000010ff567819 */ /* 0x000fe20000011641 */
[----:B------:R-:W-:Y:S01]  /*97d0*/  IMAD.MOV.U32 R65, RZ, RZ, R48 ;  /* 0x000000ffff417224 */ /* 0x000fe200078e0030 */
[----:B------:R-:W-:Y:S02]  /*97e0*/  SHF.R.U32.HI R82, RZ, 0x8, R69 ;  /* 0x00000008ff527819 */ /* 0x000fe40000011645 */
[----:B------:R-:W-:Y:S01]  /*97f0*/  SHF.R.U32.HI R70, RZ, 0x8, R71 ;  /* 0x00000008ff467819 */ /* 0x000fe20000011647 */
[----:B------:R-:W-:Y:S01]  /*9800*/  IMAD.U32 R49, R86, 0x10000, RZ ;  /* 0x0001000056317824 */ /* 0x000fe200078e00ff */
[----:B------:R-:W-:-:S02]  /*9810*/  SHF.R.U32.HI R85, RZ, 0x8, R67 ;  /* 0x00000008ff557819 */ /* 0x000fc40000011643 */
[----:B------:R-:W-:Y:S01]  /*9820*/  SHF.L.U32 R48, R62, 0x8, RZ ;  /* 0x000000083e307819 */ /* 0x000fe200000006ff */
[----:B------:R-:W-:Y:S01]  /*9830*/  IMAD.MOV.U32 R62, RZ, RZ, R50 ;  /* 0x000000ffff3e7224 */ /* 0x000fe200078e0032 */
[----:B------:R-:W-:Y:S02]  /*9840*/  LOP3.LUT R66, R69, 0xff0000ff, RZ, 0xc0, !PT ;  /* 0xff0000ff45427812 */ /* 0x000fe400078ec0ff */
[----:B------:R-:W-:Y:S01]  /*9850*/  SHF.R.U32.HI R81, RZ, 0x10, R69 ;  /* 0x00000010ff517819 */ /* 0x000fe20000011645 */
[----:B------:R-:W-:Y:S01]  /*9860*/  IMAD.SHL.U32 R69, R82, 0x100, RZ ;  /* 0x0000010052457824 */ /* 0x000fe200078e00ff */
[----:B------:R-:W-:Y:S02]  /*9870*/  LOP3.LUT R68, R71, 0xff0000ff, RZ, 0xc0, !PT ;  /* 0xff0000ff47447812 */ /* 0x000fe400078ec0ff */
[----:B------:R-:W-:Y:S01]  /*9880*/  SHF.R.U32.HI R83, RZ, 0x10, R71 ;  /* 0x00000010ff537819 */ /* 0x000fe20000011647 */
[----:B------:R-:W-:Y:S01]  /*9890*/  IMAD.SHL.U32 R71, R70, 0x100, RZ ;  /* 0x0000010046477824 */ /* 0x000fe200078e00ff */
[----:B------:R-:W-:Y:S01]  /*98a0*/  LOP3.LUT R64, R67, 0xff0000ff, RZ, 0xc0, !PT ;  /* 0xff0000ff43407812 */ /* 0x000fe200078ec0ff */
[----:B------:R-:W-:Y:S01]  /*98b0*/  IMAD.U32 R81, R81, 0x10000, RZ ;  /* 0x0001000051517824 */ /* 0x000fe200078e00ff */
[----:B------:R-:W-:Y:S01]  /*98c0*/  SHF.R.U32.HI R84, RZ, 0x10, R67 ;  /* 0x00000010ff547819 */ /* 0x000fe20000011643 */
[----:B--2---:R-:W-:Y:S01]  /*98d0*/  IMAD.MOV.U32 R67, RZ, RZ, R52 ;  /* 0x000000ffff437224 */ /* 0x004fe200078e0034 */
[----:B------:R-:W-:Y:S01]  /*98e0*/  LOP3.LUT R48, R63, 0xff00, R48, 0xf8, !PT ;  /* 0x0000ff003f307812 */ /* 0x000fe200078ef830 */
[----:B------:R-:W-:Y:S01]  /*98f0*/  IMAD.SHL.U32 R63, R85, 0x100, RZ ;  /* 0x00000100553f7824 */ /* 0x000fe200078e00ff */
[----:B------:R-:W-:-:S02]  /*9900*/  LOP3.LUT R52, R66, 0xff00, R69, 0xf8, !PT ;  /* 0x0000ff0042347812 */ /* 0x000fc400078ef845 */
[----:B------:R-:W-:Y:S01]  /*9910*/  LOP3.LUT R50, R48, 0xff0000, R49, 0xf8, !PT ;  /* 0x00ff000030327812 */ /* 0x000fe200078ef831 */
[----:B------:R-:W-:Y:S01]  /*9920*/  IMAD.U32 R48, R84, 0x10000, RZ ;  /* 0x0001000054307824 */ /* 0x000fe200078e00ff */
[----:B------:R-:W-:Y:S02]  /*9930*/  LOP3.LUT R82, R68, 0xff00, R71, 0xf8, !PT ;  /* 0x0000ff0044527812 */ /* 0x000fe400078ef847 */
[----:B------:R-:W-:Y:S02]  /*9940*/  LOP3.LUT R63, R64, 0xff00, R63, 0xf8, !PT ;  /* 0x0000ff00403f7812 */ /* 0x000fe400078ef83f */
[----:B------:R-:W-:Y:S02]  /*9950*/  F2FP.F16.E4M3.UNPACK_B R71, R151.H1 ;  /* 0x00000097ff47723e */ /* 0x000fe400030006ff */
[----:B------:R-:W-:Y:S02]  /*9960*/  F2FP.F16.E4M3.UNPACK_B R68, R67.H1 ;  /* 0x00000043ff44723e */ /* 0x000fe400030006ff */
[----:B------:R-:W-:Y:S01]  /*9970*/  F2FP.F16.E4M3.UNPACK_B R66, R65.H1 ;  /* 0x00000041ff42723e */ /* 0x000fe200030006ff */
[----:B------:R-:W-:Y:S01]  /*9980*/  HADD2.F32 R49, -RZ, R71.H0_H0 ;  /* 0x20000047ff317230 */ /* 0x000fe20000004100 */
[----:B------:R-:W-:Y:S01]  /*9990*/  LOP3.LUT R48, R63, 0xff0000, R48, 0xf8, !PT ;  /* 0x00ff00003f307812 */ /* 0x000fe200078ef830 */
[----:B------:R-:W-:Y:S01]  /*99a0*/  HADD2.F32 R64, -RZ, R68.H0_H0 ;  /* 0x20000044ff407230 */ /* 0x000fe20000004100 */
[----:B------:R-:W-:Y:S01]  /*99b0*/  F2FP.F16.E4M3.UNPACK_B R69, R153.H1 ;  /* 0x00000099ff45723e */ /* 0x000fe200030006ff */
[--C-:B------:R-:W-:Y:S01]  /*99c0*/  HADD2.F32 R63, -RZ, R66.reuse.H0_H0 ;  /* 0x20000042ff3f7230 */ /* 0x100fe20000004100 */
[----:B------:R-:W-:Y:S01]  /*99d0*/  LOP3.LUT R52, R52, 0xff0000, R81, 0xf8, !PT ;  /* 0x00ff000034347812 */ /* 0x000fe200078ef851 */
[----:B------:R-:W-:-:S02]  /*99e0*/  HADD2.F32 R66, -RZ, R66.H1_H1 ;  /* 0x30000042ff427230 */ /* 0x000fc40000004100 */
[CC--:B------:R-:W-:Y:S01]  /*99f0*/  FMUL.FTZ R84, R64.reuse, R49.reuse ;  /* 0x0000003140547220 */ /* 0x0c0fe20000410000 */
[--C-:B------:R-:W-:Y:S02]  /*9a00*/  HADD2.F32 R70, -RZ, R69.reuse.H0_H0 ;  /* 0x20000045ff467230 */ /* 0x100fe40000004100 */
[----:B------:R-:W-:Y:S01]  /*9a10*/  FMUL.FTZ R85, R63, R49 ;  /* 0x000000313f557220 */ /* 0x000fe20000410000 */
[----:B------:R-:W-:Y:S01]  /*9a20*/  HADD2.F32 R81, -RZ, R69.H1_H1 ;  /* 0x30000045ff517230 */ /* 0x000fe20000004100 */
[----:B------:R-:W-:Y:S01]  /*9a30*/  SHF.L.U32 R83, R83, 0x10, RZ ;  /* 0x0000001053537819 */ /* 0x000fe200000006ff */
[-C--:B------:R-:W-:Y:S01]  /*9a40*/  FFMA.FTZ R63, R63, R70.reuse, -R84 ;  /* 0x000000463f3f7223 */ /* 0x080fe20000010854 */
[----:B------:R-:W-:Y:S01]  /*9a50*/  FFMA.FTZ R64, R64, R70, R85 ;  /* 0x0000004640407223 */ /* 0x000fe20000010055 */
[----:B------:R-:W-:Y:S01]  /*9a60*/  HADD2.F32 R70, -RZ, R71.H1_H1 ;  /* 0x30000047ff467230 */ /* 0x000fe20000004100 */
[----:B------:R-:W-:Y:S01]  /*9a70*/  F2FP.F16.E4M3.UNPACK_B R151, R151 ;  /* 0x00000097ff97723e */ /* 0x000fe200020006ff */
[----:B------:R-:W-:Y:S01]  /*9a80*/  HADD2.F32 R71, -RZ, R68.H1_H1 ;  /* 0x30000044ff477230 */ /* 0x000fe20000004100 */
[----:B------:R-:W-:-:S02]  /*9a90*/  F2FP.F16.E4M3.UNPACK_B R68, R67 ;  /* 0x00000043ff44723e */ /* 0x000fc400020006ff */
[----:B------:R-:W-:Y:S01]  /*9aa0*/  F2FP.F16.E4M3.UNPACK_B R69, R65 ;  /* 0x00000041ff45723e */ /* 0x000fe200020006ff */
[-C--:B------:R-:W-:Y:S01]  /*9ab0*/  FMUL.FTZ R84, R66, R70.reuse ;  /* 0x0000004642547220 */ /* 0x080fe20000410000 */
[C---:B------:R-:W-:Y:S01]  /*9ac0*/  FMUL.FTZ R65, R71.reuse, R70 ;  /* 0x0000004647417220 */ /* 0x040fe20000410000 */
[----:B------:R-:W-:Y:S01]  /*9ad0*/  LOP3.LUT R49, R82, 0xff0000, R83, 0xf8, !PT ;  /* 0x00ff000052317812 */ /* 0x000fe200078ef853 */
[----:B------:R-:W-:Y:S01]  /*9ae0*/  HADD2.F32 R82, -RZ, R151.H0_H0 ;  /* 0x20000097ff527230 */ /* 0x000fe20000004100 */
[----:B------:R-:W-:Y:S01]  /*9af0*/  F2FP.F16.E4M3.UNPACK_B R153, R153 ;  /* 0x00000099ff99723e */ /* 0x000fe200020006ff */
[----:B------:R-:W-:Y:S02]  /*9b00*/  HADD2.F32 R70, -RZ, R68.H0_H0 ;  /* 0x20000044ff467230 */ /* 0x000fe40000004100 */
[-C--:B------:R-:W-:Y:S01]  /*9b10*/  FFMA.FTZ R66, R66, R81.reuse, -R65 ;  /* 0x0000005142427223 */ /* 0x080fe20000010841 */
[----:B------:R-:W-:Y:S02]  /*9b20*/  HADD2.F32 R67, -RZ, R69.H0_H0 ;  /* 0x20000045ff437230 */ /* 0x000fe40000004100 */
[----:B------:R-:W-:Y:S01]  /*9b30*/  FFMA.FTZ R65, R71, R81, R84 ;  /* 0x0000005147417223 */ /* 0x000fe20000010054 */
[----:B------:R-:W-:-:S02]  /*9b40*/  HADD2.F32 R81, -RZ, R153.H0_H0 ;  /* 0x20000099ff517230 */ /* 0x000fc40000004100 */
[CC--:B------:R-:W-:Y:S01]  /*9b50*/  FMUL.FTZ R84, R70.reuse, R82.reuse ;  /* 0x0000005246547220 */ /* 0x0c0fe20000410000 */
[----:B------:R-:W-:Y:S02]  /*9b60*/  HADD2.F32 R71, -RZ, R68.H1_H1 ;  /* 0x30000044ff477230 */ /* 0x000fe40000004100 */
[C---:B------:R-:W-:Y:S01]  /*9b70*/  FMUL.FTZ R83, R67.reuse, R82 ;  /* 0x0000005243537220 */ /* 0x040fe20000410000 */
[----:B------:R-:W-:Y:S02]  /*9b80*/  HADD2.F32 R82, -RZ, R151.H1_H1 ;  /* 0x30000097ff527230 */ /* 0x000fe40000004100 */
[-C--:B------:R-:W-:Y:S01]  /*9b90*/  FFMA.FTZ R67, R67, R81.reuse, -R84 ;  /* 0x0000005143437223 */ /* 0x080fe20000010854 */
[----:B------:R-:W-:Y:S02]  /*9ba0*/  HADD2.F32 R69, -RZ, R69.H1_H1 ;  /* 0x30000045ff457230 */ /* 0x000fe40000004100 */
[----:B------:R-:W-:Y:S01]  /*9bb0*/  FFMA.FTZ R68, R70, R81, R83 ;  /* 0x0000005146447223 */ /* 0x000fe20000010053 */
[----:B------:R-:W-:-:S02]  /*9bc0*/  HADD2.F32 R70, -RZ, R153.H1_H1 ;  /* 0x30000099ff467230 */ /* 0x000fc40000004100 */
[----:B------:R-:W-:Y:S01]  /*9bd0*/  FMUL.FTZ R86, R71, R82 ;  /* 0x0000005247567220 */ /* 0x000fe20000410000 */
[----:B------:R-:W-:Y:S01]  /*9be0*/  F2FP.F16.E4M3.UNPACK_B R84, R150.H1 ;  /* 0x00000096ff54723e */ /* 0x000fe200030006ff */
[C---:B------:R-:W-:Y:S01]  /*9bf0*/  FMUL.FTZ R138, R69.reuse, R82 ;  /* 0x00000052458a7220 */ /* 0x040fe20000410000 */
[----:B------:R-:W-:Y:S01]  /*9c00*/  F2FP.F16.E4M3.UNPACK_B R81, R54.H1 ;  /* 0x00000036ff51723e */ /* 0x000fe200030006ff */
[----:B------:R-:W-:Y:S01]  /*9c10*/  FFMA.FTZ R86, R69, R70, -R86 ;  /* 0x0000004645567223 */ /* 0x000fe20000010856 */
[----:B------:R-:W-:Y:S01]  /*9c20*/  F2FP.F16.E4M3.UNPACK_B R83, R152.H1 ;  /* 0x00000098ff53723e */ /* 0x000fe200030006ff */
[----:B------:R-:W-:Y:S01]  /*9c30*/  HADD2.F32 R85, -RZ, R84.H0_H0 ;  /* 0x20000054ff557230 */ /* 0x000fe20000004100 */
[----:B------:R-:W-:Y:S01]  /*9c40*/  F2FP.F16.E4M3.UNPACK_B R69, R62.H1 ;  /* 0x0000003eff45723e */ /* 0x000fe200030006ff */
[----:B------:R-:W-:Y:S02]  /*9c50*/  HADD2.F32 R82, -RZ, R81.H0_H0 ;  /* 0x20000051ff527230 */ /* 0x000fe40000004100 */
[----:B------:R-:W-:Y:S01]  /*9c60*/  FFMA.FTZ R87, R71, R70, R138 ;  /* 0x0000004647577223 */ /* 0x000fe2000001008a */
[----:B------:R-:W-:Y:S01]  /*9c70*/  HADD2.F32 R71, -RZ, R83.H0_H0 ;  /* 0x20000053ff477230 */ /* 0x000fe20000004100 */
[----:B------:R-:W-:Y:S01]  /*9c80*/  F2FP.F16.E4M3.UNPACK_B R150, R150 ;  /* 0x00000096ff96723e */ /* 0x000fe200020006ff */
[----:B------:R-:W-:-:S02]  /*9c90*/  HADD2.F32 R70, -RZ, R69.H0_H0 ;  /* 0x20000045ff467230 */ /* 0x000fc40000004100 */
[-C--:B------:R-:W-:Y:S01]  /*9ca0*/  FMUL.FTZ R139, R82, R85.reuse ;  /* 0x00000055528b7220 */ /* 0x080fe20000410000 */
[----:B------:R-:W-:Y:S01]  /*9cb0*/  HADD2.F32 R84, -RZ, R84.H1_H1 ;  /* 0x30000054ff547230 */ /* 0x000fe20000004100 */
[----:B------:R-:W-:Y:S01]  /*9cc0*/  F2FP.F16.E4M3.UNPACK_B R62, R62 ;  /* 0x0000003eff3e723e */ /* 0x000fe200020006ff */
[----:B------:R-:W-:Y:S02]  /*9cd0*/  HADD2.F32 R81, -RZ, R81.H1_H1 ;  /* 0x30000051ff517230 */ /* 0x000fe40000004100 */
[C---:B------:R-:W-:Y:S01]  /*9ce0*/  FMUL.FTZ R85, R70.reuse, R85 ;  /* 0x0000005546557220 */ /* 0x040fe20000410000 */
[-C--:B------:R-:W-:Y:S01]  /*9cf0*/  FFMA.FTZ R139, R70, R71.reuse, -R139 ;  /* 0x00000047468b7223 */ /* 0x080fe2000001088b */
[----:B------:R-:W-:Y:S01]  /*9d00*/  HADD2.F32 R69, -RZ, R69.H1_H1 ;  /* 0x30000045ff457230 */ /* 0x000fe20000004100 */
[----:B------:R-:W-:Y:S01]  /*9d10*/  F2FP.F16.E4M3.UNPACK_B R152, R152 ;  /* 0x00000098ff98723e */ /* 0x000fe200020006ff */
[----:B------:R-:W-:Y:S02]  /*9d20*/  HADD2.F32 R70, -RZ, R83.H1_H1 ;  /* 0x30000053ff467230 */ /* 0x000fe40000004100 */
[-C--:B------:R-:W-:Y:S01]  /*9d30*/  FMUL.FTZ R138, R81, R84.reuse ;  /* 0x00000054518a7220 */ /* 0x080fe20000410000 */
[----:B------:R-:W-:Y:S01]  /*9d40*/  FFMA.FTZ R82, R82, R71, R85 ;  /* 0x0000004752527223 */ /* 0x000fe20000010055 */
[----:B------:R-:W-:Y:S01]  /*9d50*/  FMUL.FTZ R84, R69, R84 ;  /* 0x0000005445547220 */ /* 0x000fe20000410000 */
[----:B------:R-:W-:-:S02]  /*9d60*/  HADD2.F32 R71, -RZ, R152.H0_H0 ;  /* 0x20000098ff477230 */ /* 0x000fc40000004100 */
[----:B------:R-:W-:Y:S01]  /*9d70*/  FFMA.FTZ R138, R69, R70, -R138 ;  /* 0x00000046458a7223 */ /* 0x000fe2000001088a */
[----:B------:R-:W-:Y:S01]  /*9d80*/  F2FP.F16.E4M3.UNPACK_B R69, R54 ;  /* 0x00000036ff45723e */ /* 0x000fe200020006ff */
[----:B------:R-:W-:Y:S01]  /*9d90*/  FFMA.FTZ R151, R81, R70, R84 ;  /* 0x0000004651977223 */ /* 0x000fe20000010054 */
[--C-:B------:R-:W-:Y:S01]  /*9da0*/  HADD2.F32 R81, -RZ, R150.reuse.H0_H0 ;  /* 0x20000096ff517230 */ /* 0x100fe20000004100 */
[----:B------:R-:W-:Y:S01]  /*9db0*/  F2FP.SATFINITE.E4M3.F32.PACK_AB_MERGE_C R63, R66, R63, RZ ;  /* 0x0000003f423f723e */ /* 0x000fe200048070ff */
[----:B------:R-:W-:Y:S01]  /*9dc0*/  HADD2.F32 R150, -RZ, R150.H1_H1 ;  /* 0x30000096ff967230 */ /* 0x000fe20000004100 */
[----:B------:R-:W-:Y:S01]  /*9dd0*/  F2FP.SATFINITE.E4M3.F32.PACK_AB_MERGE_C R65, R65, R64, RZ ;  /* 0x000000404141723e */ /* 0x000fe200048070ff */
[--C-:B------:R-:W-:Y:S01]  /*9de0*/  HADD2.F32 R70, -RZ, R69.reuse.H0_H0 ;  /* 0x20000045ff467230 */ /* 0x100fe20000004100 */
[----:B------:R-:W-:Y:S01]  /*9df0*/  F2FP.F16.E4M3.UNPACK_B R66, R60 ;  /* 0x0000003cff42723e */ /* 0x000fe200020006ff */
[----:B------:R-:W-:Y:S01]  /*9e00*/  HADD2.F32 R54, -RZ, R62.H0_H0 ;  /* 0x2000003eff367230 */ /* 0x000fe20000004100 */
[----:B------:R-:W-:Y:S01]  /*9e10*/  F2FP.SATFINITE.E4M3.F32.PACK_AB_MERGE_C R64, R86, R67, R63 ;  /* 0x000000435640723e */ /* 0x000fe2000480703f */
[----:B------:R-:W-:-:S02]  /*9e20*/  HADD2.F32 R69, -RZ, R69.H1_H1 ;  /* 0x30000045ff457230 */ /* 0x000fc40000004100 */
[-C--:B------:R-:W-:Y:S01]  /*9e30*/  FMUL.FTZ R83, R70, R81.reuse ;  /* 0x0000005146537220 */ /* 0x080fe20000410000 */
[----:B------:R-:W-:Y:S02]  /*9e40*/  HADD2.F32 R62, -RZ, R62.H1_H1 ;  /* 0x3000003eff3e7230 */ /* 0x000fe40000004100 */
[C---:B------:R-:W-:Y:S01]  /*9e50*/  FMUL.FTZ R81, R54.reuse, R81 ;  /* 0x0000005136517220 */ /* 0x040fe20000410000 */
[----:B------:R-:W-:Y:S02]  /*9e60*/  HADD2.F32 R152, -RZ, R152.H1_H1 ;  /* 0x30000098ff987230 */ /* 0x000fe40000004100 */
[CC--:B------:R-:W-:Y:S01]  /*9e70*/  FMUL.FTZ R85, R69.reuse, R150.reuse ;  /* 0x0000009645557220 */ /* 0x0c0fe20000410000 */
[-C--:B------:R-:W-:Y:S01]  /*9e80*/  FFMA.FTZ R83, R54, R71.reuse, -R83 ;  /* 0x0000004736537223 */ /* 0x080fe20000010853 */
[----:B------:R-:W-:Y:S01]  /*9e90*/  FMUL.FTZ R150, R62, R150 ;  /* 0x000000963e967220 */ /* 0x000fe20000410000 */
[----:B------:R-:W-:Y:S01]  /*9ea0*/  FFMA.FTZ R54, R70, R71, R81 ;  /* 0x0000004746367223 */ /* 0x000fe20000010051 */
[----:B------:R-:W-:Y:S01]  /*9eb0*/  FFMA.FTZ R62, R62, R152, -R85 ;  /* 0x000000983e3e7223 */ /* 0x000fe20000010855 */
[----:B------:R-:W-:Y:S01]  /*9ec0*/  F2FP.F16.E4M3.UNPACK_B R81, R52 ;  /* 0x00000034ff51723e */ /* 0x000fe200020006ff */
[----:B------:R-:W-:Y:S01]  /*9ed0*/  FFMA.FTZ R85, R69, R152, R150 ;  /* 0x0000009845557223 */ /* 0x000fe20000010096 */
[----:B------:R-:W-:-:S02]  /*9ee0*/  F2FP.F16.E4M3.UNPACK_B R69, R53 ;  /* 0x00000035ff45723e */ /* 0x000fc400020006ff */
[----:B------:R-:W-:Y:S01]  /*9ef0*/  F2FP.SATFINITE.E4M3.F32.PACK_AB_MERGE_C R63, R87, R68, R65 ;  /* 0x00000044573f723e */ /* 0x000fe20004807041 */
[----:B------:R-:W-:Y:S01]  /*9f00*/  HADD2.F32 R68, -RZ, R81.H0_H0 ;  /* 0x20000051ff447230 */ /* 0x000fe20000004100 */
[----:B------:R-:W-:Y:S01]  /*9f10*/  F2FP.SATFINITE.E4M3.F32.PACK_AB_MERGE_C R82, R151, R82, RZ ;  /* 0x000000529752723e */ /* 0x000fe200048070ff */
[--C-:B------:R-:W-:Y:S01]  /*9f20*/  HADD2.F32 R67, -RZ, R69.reuse.H0_H0 ;  /* 0x20000045ff437230 */ /* 0x100fe20000004100 */
[----:B------:R-:W-:Y:S01]  /*9f30*/  F2FP.F16.E4M3.UNPACK_B R71, R50 ;  /* 0x00000032ff47723e */ /* 0x000fe200020006ff */
[--C-:B------:R-:W-:Y:S01]  /*9f40*/  HADD2.F32 R65, -RZ, R66.reuse.H0_H0 ;  /* 0x20000042ff417230 */ /* 0x100fe20000004100 */
[----:B------:R-:W-:Y:S01]  /*9f50*/  F2FP.SATFINITE.E4M3.F32.PACK_AB_MERGE_C R138, R138, R139, RZ ;  /* 0x0000008b8a8a723e */ /* 0x000fe200048070ff */
[----:B------:R-:W-:Y:S02]  /*9f60*/  HADD2.F32 R70, -RZ, R69.H1_H1 ;  /* 0x30000045ff467230 */ /* 0x000fe40000004100 */
[----:B------:R-:W-:Y:S01]  /*9f70*/  FMUL.FTZ R84, R67, R68 ;  /* 0x0000004443547220 */ /* 0x000fe20000410000 */
[----:B------:R-:W-:Y:S01]  /*9f80*/  F2FP.SATFINITE.E4M3.F32.PACK_AB_MERGE_C R54, R85, R54, R82 ;  /* 0x000000365536723e */ /* 0x000fe20004807052 */
[----:B------:R-:W-:Y:S01]  /*9f90*/  FMUL.FTZ R86, R65, R68 ;  /* 0x0000004441567220 */ /* 0x000fe20000410000 */
[----:B------:R-:W-:Y:S01]  /*9fa0*/  HADD2.F32 R81, -RZ, R81.H1_H1 ;  /* 0x30000051ff517230 */ /* 0x000fe20000004100 */
[----:B------:R-:W-:Y:S01]  /*9fb0*/  F2FP.SATFINITE.E4M3.F32.PACK_AB_MERGE_C R62, R62, R83, R138 ;  /* 0x000000533e3e723e */ /* 0x000fe2000480708a */
[----:B------:R-:W-:Y:S01]  /*9fc0*/  HADD2.F32 R68, -RZ, R66.H1_H1 ;  /* 0x30000042ff447230 */ /* 0x000fe20000004100 */
[----:B------:R-:W-:Y:S01]  /*9fd0*/  F2FP.F16.E4M3.UNPACK_B R69, R53.H1 ;  /* 0x00000035ff45723e */ /* 0x000fe200030006ff */
[----:B------:R-:W-:-:S02]  /*9fe0*/  HADD2.F32 R82, -RZ, R71.H0_H0 ;  /* 0x20000047ff527230 */ /* 0x000fc40000004100 */
[-C--:B------:R-:W-:Y:S01]  /*9ff0*/  FMUL.FTZ R83, R70, R81.reuse ;  /* 0x0000005146537220 */ /* 0x080fe20000410000 */
[----:B------:R-:W-:Y:S02]  /*a000*/  HADD2.F32 R71, -RZ, R71.H1_H1 ;  /* 0x30000047ff477230 */ /* 0x000fe40000004100 */
[C---:B------:R-:W-:Y:S01]  /*a010*/  FMUL.FTZ R85, R68.reuse, R81 ;  /* 0x0000005144557220 */ /* 0x040fe20000410000 */
[----:B------:R-:W-:Y:S01]  /*a020*/  F2FP.F16.E4M3.UNPACK_B R81, R52.H1 ;  /* 0x00000034ff51723e */ /* 0x000fe200030006ff */
[----:B------:R-:W-:Y:S01]  /*a030*/  FFMA.FTZ R66, R67, R82, R86 ;  /* 0x0000005243427223 */ /* 0x000fe20000010056 */
[----:B------:R-:W-:Y:S01]  /*a040*/  F2FP.F16.E4M3.UNPACK_B R67, R60.H1 ;  /* 0x0000003cff43723e */ /* 0x000fe200030006ff */
[----:B------:R-:W-:Y:S01]  /*a050*/  FFMA.FTZ R60, R68, R71, -R83 ;  /* 0x00000047443c7223 */ /* 0x000fe20000010853 */
[----:B------:R-:W-:Y:S01]  /*a060*/  FFMA.FTZ R65, R65, R82, -R84 ;  /* 0x0000005241417223 */ /* 0x000fe20000010854 */
[----:B------:R-:W-:Y:S01]  /*a070*/  HADD2.F32 R68, -RZ, R69.H0_H0 ;  /* 0x20000045ff447230 */ /* 0x000fe20000004100 */
[----:B------:R-:W-:Y:S01]  /*a080*/  F2FP.F16.E4M3.UNPACK_B R50, R50.H1 ;  /* 0x00000032ff32723e */ /* 0x000fe200030006ff */
[----:B------:R-:W-:-:S02]  /*a090*/  HADD2.F32 R83, -RZ, R81.H0_H0 ;  /* 0x20000051ff537230 */ /* 0x000fc40000004100 */
[----:B------:R-:W-:Y:S01]  /*a0a0*/  FFMA.FTZ R53, R70, R71, R85 ;  /* 0x0000004746357223 */ /* 0x000fe20000010055 */
[----:B------:R-:W-:Y:S02]  /*a0b0*/  HADD2.F32 R52, -RZ, R67.H0_H0 ;  /* 0x20000043ff347230 */ /* 0x000fe40000004100 */
[----:B------:R-:W-:Y:S02]  /*a0c0*/  HADD2.F32 R69, -RZ, R69.H1_H1 ;  /* 0x30000045ff457230 */ /* 0x000fe40000004100 */
[----:B------:R-:W-:Y:S02]  /*a0d0*/  HADD2.F32 R82, -RZ, R81.H1_H1 ;  /* 0x30000051ff527230 */ /* 0x000fe40000004100 */
[-C--:B------:R-:W-:Y:S01]  /*a0e0*/  FMUL.FTZ R81, R68, R83.reuse ;  /* 0x0000005344517220 */ /* 0x080fe20000410000 */
[----:B------:R-:W-:Y:S02]  /*a0f0*/  HADD2.F32 R67, -RZ, R67.H1_H1 ;  /* 0x30000043ff437230 */ /* 0x000fe40000004100 */
[----:B------:R-:W-:Y:S01]  /*a100*/  FMUL.FTZ R83, R52, R83 ;  /* 0x0000005334537220 */ /* 0x000fe20000410000 */
[----:B------:R-:W-:-:S02]  /*a110*/  HADD2.F32 R71, -RZ, R50.H0_H0 ;  /* 0x20000032ff477230 */ /* 0x000fc40000004100 */
[----:B------:R-:W-:Y:S02]  /*a120*/  HADD2.F32 R70, -RZ, R50.H1_H1 ;  /* 0x30000032ff467230 */ /* 0x000fe40000004100 */
[-C--:B------:R-:W-:Y:S01]  /*a130*/  FMUL.FTZ R50, R69, R82.reuse ;  /* 0x0000005245327220 */ /* 0x080fe20000410000 */
[C---:B------:R-:W-:Y:S01]  /*a140*/  FMUL.FTZ R82, R67.reuse, R82 ;  /* 0x0000005243527220 */ /* 0x040fe20000410000 */
[----:B------:R-:W-:Y:S01]  /*a150*/  FFMA.FTZ R87, R68, R71, R83 ;  /* 0x0000004744577223 */ /* 0x000fe20000010053 */
[----:B------:R-:W-:Y:S01]  /*a160*/  F2FP.F16.E4M3.UNPACK_B R68, R55.H1 ;  /* 0x00000037ff44723e */ /* 0x000fe200030006ff */
[-C--:B------:R-:W-:Y:S01]  /*a170*/  FFMA.FTZ R139, R67, R70.reuse, -R50 ;  /* 0x00000046438b7223 */ /* 0x080fe20000010832 */
[----:B------:R-:W-:Y:S01]  /*a180*/  F2FP.F16.E4M3.UNPACK_B R50, R51 ;  /* 0x00000033ff32723e */ /* 0x000fe200020006ff */
[----:B------:R-:W-:Y:S01]  /*a190*/  FFMA.FTZ R138, R69, R70, R82 ;  /* 0x00000046458a7223 */ /* 0x000fe20000010052 */
[----:B------:R-:W-:Y:S01]  /*a1a0*/  F2FP.F16.E4M3.UNPACK_B R83, R49.H1 ;  /* 0x00000031ff53723e */ /* 0x000fe200030006ff */
[----:B------:R-:W-:Y:S01]  /*a1b0*/  FFMA.FTZ R86, R52, R71, -R81 ;  /* 0x0000004734567223 */ /* 0x000fe20000010851 */
[----:B------:R-:W-:Y:S01]  /*a1c0*/  F2FP.F16.E4M3.UNPACK_B R51, R51.H1 ;  /* 0x00000033ff33723e */ /* 0x000fe200030006ff */
[----:B------:R-:W-:Y:S01]  /*a1d0*/  HADD2.F32 R52, -RZ, R50.H0_H0 ;  /* 0x20000032ff347230 */ /* 0x000fe20000004100 */
[----:B------:R-:W-:Y:S01]  /*a1e0*/  F2FP.F16.E4M3.UNPACK_B R82, R49 ;  /* 0x00000031ff52723e */ /* 0x000fe200020006ff */
[--C-:B------:R-:W-:Y:S01]  /*a1f0*/  HADD2.F32 R85, -RZ, R83.reuse.H0_H0 ;  /* 0x20000053ff557230 */ /* 0x100fe20000004100 */
[-C--:B------:R-:W-:Y:S01]  /*a200*/  F2FP.F16.E4M3.UNPACK_B R49, R48.reuse ;  /* 0x00000030ff31723e */ /* 0x080fe200020006ff */
[----:B------:R-:W-:Y:S01]  /*a210*/  HADD2.F32 R83, -RZ, R83.H1_H1 ;  /* 0x30000053ff537230 */ /* 0x000fe20000004100 */
[----:B------:R-:W-:Y:S01]  /*a220*/  F2FP.F16.E4M3.UNPACK_B R70, R48.H1 ;  /* 0x00000030ff46723e */ /* 0x000fe200030006ff */
[----:B------:R-:W-:Y:S01]  /*a230*/  HADD2.F32 R48, -RZ, R68.H0_H0 ;  /* 0x20000044ff307230 */ /* 0x000fe20000004100 */
[----:B------:R-:W-:Y:S01]  /*a240*/  F2FP.F16.E4M3.UNPACK_B R67, R55 ;  /* 0x00000037ff43723e */ /* 0x000fe200020006ff */
[----:B------:R-:W-:Y:S01]  /*a250*/  HADD2.F32 R55, -RZ, R51.H0_H0 ;  /* 0x20000033ff377230 */ /* 0x000fe20000004100 */
[----:B------:R-:W-:Y:S01]  /*a260*/  F2FP.SATFINITE.E4M3.F32.PACK_AB_MERGE_C R86, R139, R86, RZ ;  /* 0x000000568b56723e */ /* 0x000fe200048070ff */
[----:B------:R-:W-:-:S02]  /*a270*/  HADD2.F32 R81, -RZ, R70.H0_H0 ;  /* 0x20000046ff517230 */ /* 0x000fc40000004100 */
[CC--:B------:R-:W-:Y:S01]  /*a280*/  FMUL.FTZ R150, R48.reuse, R85.reuse ;  /* 0x0000005530967220 */ /* 0x0c0fe20000410000 */
[----:B------:R-:W-:Y:S02]  /*a290*/  HADD2.F32 R68, -RZ, R68.H1_H1 ;  /* 0x30000044ff447230 */ /* 0x000fe40000004100 */
[C---:B------:R-:W-:Y:S01]  /*a2a0*/  FMUL.FTZ R85, R55.reuse, R85 ;  /* 0x0000005537557220 */ /* 0x040fe20000410000 */
[----:B------:R-:W-:Y:S02]  /*a2b0*/  HADD2.F32 R51, -RZ, R51.H1_H1 ;  /* 0x30000033ff337230 */ /* 0x000fe40000004100 */
[-C--:B------:R-:W-:Y:S01]  /*a2c0*/  FFMA.FTZ R150, R55, R81.reuse, -R150 ;  /* 0x0000005137967223 */ /* 0x080fe20000010896 */
[----:B------:R-:W-:Y:S02]  /*a2d0*/  HADD2.F32 R69, -RZ, R67.H0_H0 ;  /* 0x20000043ff457230 */ /* 0x000fe40000004100 */
[----:B------:R-:W-:Y:S01]  /*a2e0*/  FFMA.FTZ R85, R48, R81, R85 ;  /* 0x0000005130557223 */ /* 0x000fe20000010055 */
[----:B------:R-:W-:-:S02]  /*a2f0*/  HADD2.F32 R84, -RZ, R82.H0_H0 ;  /* 0x20000052ff547230 */ /* 0x000fc40000004100 */
[-C--:B------:R-:W-:Y:S01]  /*a300*/  FMUL.FTZ R48, R68, R83.reuse ;  /* 0x0000005344307220 */ /* 0x080fe20000410000 */
[----:B------:R-:W-:Y:S02]  /*a310*/  HADD2.F32 R67, -RZ, R67.H1_H1 ;  /* 0x30000043ff437230 */ /* 0x000fe40000004100 */
[----:B------:R-:W-:Y:S01]  /*a320*/  FMUL.FTZ R83, R51, R83 ;  /* 0x0000005333537220 */ /* 0x000fe20000410000 */
[----:B------:R-:W-:Y:S02]  /*a330*/  HADD2.F32 R82, -RZ, R82.H1_H1 ;  /* 0x30000052ff527230 */ /* 0x000fe40000004100 */
[-C--:B------:R-:W-:Y:S01]  /*a340*/  FMUL.FTZ R151, R69, R84.reuse ;  /* 0x0000005445977220 */ /* 0x080fe20000410000 */
[----:B------:R-:W-:Y:S02]  /*a350*/  HADD2.F32 R50, -RZ, R50.H1_H1 ;  /* 0x30000032ff327230 */ /* 0x000fe40000004100 */
[----:B------:R-:W-:Y:S01]  /*a360*/  FMUL.FTZ R84, R52, R84 ;  /* 0x0000005434547220 */ /* 0x000fe20000410000 */
[----:B------:R-:W-:-:S02]  /*a370*/  HADD2.F32 R70, -RZ, R70.H1_H1 ;  /* 0x30000046ff467230 */ /* 0x000fc40000004100 */
[-C--:B------:R-:W-:Y:S01]  /*a380*/  FMUL.FTZ R55, R67, R82.reuse ;  /* 0x0000005243377220 */ /* 0x080fe20000410000 */
[--C-:B------:R-:W-:Y:S02]  /*a390*/  HADD2.F32 R71, -RZ, R49.reuse.H0_H0 ;  /* 0x20000031ff477230 */ /* 0x100fe40000004100 */
[----:B------:R-:W-:Y:S01]  /*a3a0*/  FMUL.FTZ R82, R50, R82 ;  /* 0x0000005232527220 */ /* 0x000fe20000410000 */
[----:B------:R-:W-:Y:S02]  /*a3b0*/  HADD2.F32 R49, -RZ, R49.H1_H1 ;  /* 0x30000031ff317230 */ /* 0x000fe40000004100 */
[-C--:B------:R-:W-:Y:S01]  /*a3c0*/  FFMA.FTZ R51, R51, R70.reuse, -R48 ;  /* 0x0000004633337223 */ /* 0x080fe20000010830 */
[----:B------:R-:W-:Y:S01]  /*a3d0*/  FFMA.FTZ R68, R68, R70, R83 ;  /* 0x0000004644447223 */ /* 0x000fe20000010053 */
[-C--:B------:R-:W-:Y:S01]  /*a3e0*/  FFMA.FTZ R151, R52, R71.reuse, -R151 ;  /* 0x0000004734977223 */ /* 0x080fe20000010897 */
[----:B------:R-:W-:Y:S01]  /*a3f0*/  FFMA.FTZ R84, R69, R71, R84 ;  /* 0x0000004745547223 */ /* 0x000fe20000010054 */
[-C--:B------:R-:W-:Y:S01]  /*a400*/  FFMA.FTZ R50, R50, R49.reuse, -R55 ;  /* 0x0000003132327223 */ /* 0x080fe20000010837 */
[----:B------:R-:W-:Y:S01]  /*a410*/  FFMA.FTZ R49, R67, R49, R82 ;  /* 0x0000003143317223 */ /* 0x000fe20000010052 */
[----:B------:R-:W-:Y:S01]  /*a420*/  F2FP.SATFINITE.E4M3.F32.PACK_AB_MERGE_C R51, R51, R150, RZ ;  /* 0x000000963333723e */ /* 0x000fe200048070ff */
[----:B------:R-:W-:Y:S01]  /*a430*/  IMAD.MOV.U32 R48, RZ, RZ, R64 ;  /* 0x000000ffff307224 */ /* 0x000fe200078e0040 */
[----:B------:R-:W-:Y:S01]  /*a440*/  F2FP.SATFINITE.E4M3.F32.PACK_AB_MERGE_C R68, R68, R85, RZ ;  /* 0x000000554444723e */ /* 0x000fe200048070ff */
[----:B------:R-:W-:Y:S01]  /*a450*/  IMAD.MOV.U32 R52, RZ, RZ, R63 ;  /* 0x000000ffff347224 */ /* 0x000fe200078e003f */
[----:B------:R-:W-:-:S02]  /*a460*/  F2FP.SATFINITE.E4M3.F32.PACK_AB_MERGE_C R65, R60, R65, R86 ;  /* 0x000000413c41723e */ /* 0x000fc40004807056 */
[----:B------:R-:W-:Y:S02]  /*a470*/  F2FP.SATFINITE.E4M3.F32.PACK_AB_MERGE_C R87, R138, R87, RZ ;  /* 0x000000578a57723e */ /* 0x000fe400048070ff */
[----:B------:R-:W-:Y:S01]  /*a480*/  F2FP.SATFINITE.E4M3.F32.PACK_AB_MERGE_C R51, R50, R151, R51 ;  /* 0x000000973233723e */ /* 0x000fe20004807033 */
[----:B------:R-:W-:Y:S01]  /*a490*/  IMAD.MOV.U32 R50, RZ, RZ, R62 ;  /* 0x000000ffff327224 */ /* 0x000fe200078e003e */
[----:B------:R-:W-:Y:S01]  /*a4a0*/  F2FP.SATFINITE.E4M3.F32.PACK_AB_MERGE_C R55, R49, R84, R68 ;  /* 0x000000543137723e */ /* 0x000fe20004807044 */
[----:B------:R-:W-:Y:S01]  /*a4b0*/  IMAD.MOV.U32 R49, RZ, RZ, R65 ;  /* 0x000000ffff317224 */ /* 0x000fe200078e0041 */
[----:B------:R-:W-:-:S07]  /*a4c0*/  F2FP.SATFINITE.E4M3.F32.PACK_AB_MERGE_C R53, R53, R66, R87 ;  /* 0x000000423535723e */ /* 0x000fce0004807057 */
.L_x_402:
[----:B------:R-:W-:Y:S05]  /*a4d0*/  BSYNC B2 ;  /* 0x0000000000027941 */ /* 0x000fea0003800000 */
.L_x_401:
        /* <DEDUP_REMOVED lines=11> */
.L_x_400:
[----:B------:R-:W-:Y:S05]  /*a590*/  BSYNC B1 ;  /* 0x0000000000017941 */ /* 0x000fea0003800000 */
.L_x_399:
[----:B-1----:R-:W-:Y:S02]  /*a5a0*/  VIADD R49, R228, 0xc0 ;  /* 0x000000c0e4317836 */ /* 0x002fe40000000000 */
[-C--:B--2---:R-:W-:Y:S02]  /*a5b0*/  IMAD R48, R123, R128.reuse, RZ ;  /* 0x000000807b307224 */ /* 0x084fe400078e02ff */
[C---:B------:R-:W-:Y:S01]  /*a5c0*/  IMAD.WIDE.U32 R126, R49.reuse, R128, R126 ;  /* 0x00000080317e7225 */ /* 0x040fe200078e007e */
[----:B------:R-:W-:-:S03]  /*a5d0*/  ISETP.GE.OR P3, PT, R49, R119, P0 ;  /* 0x000000773100720c */ /* 0x000fc60000766670 */
[----:B------:R-:W-:-:S10]  /*a5e0*/  IMAD R61, R49, R129, R48 ;  /* 0x00000081313d7224 */ /* 0x000fd400078e0230 */
[----:B------:R-:W-:Y:S05]  /*a5f0*/  @P3 BRA `(.L_x_381) ;  /* 0x0000001400903947 */ /* 0x000fea0003800000 */
[----:B------:R-:W2:Y:S01]  /*a600*/  LDL R50, [R1+0x6c] ;  /* 0x00006c0001327983 */ /* 0x000ea20000100800 */
[----:B------:R-:W1:Y:S01]  /*a610*/  LDC.64 R56, c[0x0][0x2e8] ;  /* 0x0000ba00ff387b82 */ /* 0x000e620000000a00 */
[----:B------:R-:W-:Y:S01]  /*a620*/  IMAD.IADD R61, R127, 0x1, R61 ;  /* 0x000000017f3d7824 */ /* 0x000fe200078e023d */
[----:B------:R-:W-:Y:S01]  /*a630*/  IADD3 R59, P3, P4, R44, R126, R37 ;  /* 0x0000007e2c3b7210 */ /* 0x000fe20007c7e025 */
[----:B------:R-:W-:Y:S01]  /*a640*/  BSSY B1, `(.L_x_403) ;  /* 0x00000ea000017945 */ /* 0x000fe20003800000 */
[----:B------:R-:W-:Y:S02]  /*a650*/  ISETP.NE.AND P6, PT, R0, RZ, PT ;  /* 0x000000ff0000720c */ /* 0x000fe40003fc5270 */
[----:B------:R-:W-:Y:S02]  /*a660*/  IADD3.X R48, R40, R61, R39, P3, P4 ;  /* 0x0000003d28307210 */ /* 0x000fe40001fe8427 */
[----:B------:R-:W-:Y:S02]  /*a670*/  SEL R149, R120, R149, !P6 ;  /* 0x0000009578957207 */ /* 0x000fe40007000000 */
[----:B------:R-:W-:-:S05]  /*a680*/  IADD3 R49, R228, 0xc0, RZ ;  /* 0x000000c0e4317810 */ /* 0x000fca0007ffe0ff */
[----:B------:R-:W-:-:S05]  /*a690*/  IMAD.SHL.U32 R49, R49, 0x80, RZ ;  /* 0x0000008031317824 */ /* 0x000fca00078e00ff */
[----:B------:R-:W-:Y:S02]  /*a6a0*/  LOP3.LUT R49, R49, 0x380, RZ, 0xc0, !PT ;  /* 0x0000038031317812 */ /* 0x000fe400078ec0ff */
[----:B-1----:R-:W-:-:S05]  /*a6b0*/  IADD3 R58, P3, R59, R56, RZ ;  /* 0x000000383b3a7210 */ /* 0x002fca0007f7e0ff */
[----:B------:R-:W-:Y:S01]  /*a6c0*/  IMAD.X R59, R48, 0x1, R57, P3 ;  /* 0x00000001303b7824 */ /* 0x000fe200018e0639 */
[----:B------:R-:W-:-:S04]  /*a6d0*/  SHF.R.S32.HI R48, RZ, 0x1f, R149 ;  /* 0x0000001fff307819 */ /* 0x000fc80000011495 */
[----:B------:R-:W-:-:S04]  /*a6e0*/  LEA.HI R149, R48, R149, RZ, 0x5 ;  /* 0x0000009530957211 */ /* 0x000fc800078f28ff */
[----:B------:R-:W-:-:S05]  /*a6f0*/  LEA.HI.SX32 R63, R149, R36, 0x1b ;  /* 0x00000024953f7211 */ /* 0x000fca00078fdaff */
[----:B------:R-:W-:-:S05]  /*a700*/  IMAD.SHL.U32 R63, R63, 0x10, RZ ;  /* 0x000000103f3f7824 */ /* 0x000fca00078e00ff */
[----:B------:R-:W-:-:S04]  /*a710*/  LOP3.LUT R49, R49, 0x70, R63, 0xf8, !PT ;  /* 0x0000007031317812 */ /* 0x000fc800078ef83f */
[----:B------:R-:W-:-:S05]  /*a720*/  LOP3.LUT R49, R49, R142, RZ, 0x3c, !PT ;  /* 0x0000008e31317212 */ /* 0x000fca00078e3cff */
[----:B--2---:R-:W-:Y:S02]  /*a730*/  IMAD.IADD R48, R50, 0x1, R49 ;  /* 0x0000000132307824 */ /* 0x004fe400078e0231 */
[C---:B------:R-:W-:Y:S02]  /*a740*/  IMAD R49, R17.reuse, 0x7000, R113 ;  /* 0x0000700011317824 */ /* 0x040fe400078e0271 */
[----:B------:R-:W-:Y:S02]  /*a750*/  IMAD R51, R17, 0x7000, R48 ;  /* 0x0000700011337824 */ /* 0x000fe400078e0230 */
[C---:B------:R-:W-:Y:S02]  /*a760*/  IMAD.IADD R49, R16.reuse, 0x1, R49 ;  /* 0x0000000110317824 */ /* 0x040fe400078e0231 */
[----:B------:R-:W-:-:S04]  /*a770*/  IMAD.IADD R52, R16, 0x1, R51 ;  /* 0x0000000110347824 */ /* 0x000fc800078e0233 */
[----:B------:R-:W1:Y:S04]  /*a780*/  LDS.128 R48, [R49+0x20400] ;  /* 0x0204000031307984 */ /* 0x000e680000000c00 */
[----:B------:R-:W2:Y:S01]  /*a790*/  LDS.128 R52, [R52+0x20400] ;  /* 0x0204000034347984 */ /* 0x000ea20000000c00 */
[----:B------:R-:W-:Y:S05]  /*a7a0*/  @P2 BRA `(.L_x_404) ;  /* 0x0000000c004c2947 */ /* 0x000fea0003800000 */
[----:B------:R-:W-:Y:S01]  /*a7b0*/  SHF.R.U32.HI R62, RZ, 0x8, R73 ;  /* 0x00000008ff3e7819 */ /* 0x000fe20000011649 */
[----:B-1----:R-:W-:Y:S01]  /*a7c0*/  IMAD.MOV.U32 R66, RZ, RZ, R48 ;  /* 0x000000ffff427224 */ /* 0x002fe200078e0030 */
[----:B------:R-:W-:Y:S01]  /*a7d0*/  LOP3.LUT R65, R73, 0xff0000ff, RZ, 0xc0, !PT ;  /* 0xff0000ff49417812 */ /* 0x000fe200078ec0ff */
[----:B------:R-:W-:Y:S01]  /*a7e0*/  IMAD.MOV.U32 R60, RZ, RZ, R49 ;  /* 0x000000ffff3c7224 */ /* 0x000fe200078e0031 */
[----:B------:R-:W-:Y:S01]  /*a7f0*/  SHF.R.U32.HI R70, RZ, 0x8, R75 ;  /* 0x00000008ff467819 */ /* 0x000fe2000001164b */
[----:B------:R-:W-:Y:S01]  /*a800*/  IMAD.SHL.U32 R48, R62, 0x100, RZ ;  /* 0x000001003e307824 */ /* 0x000fe200078e00ff */
[----:B------:R-:W-:Y:S01]  /*a810*/  SHF.R.U32.HI R64, RZ, 0x8, R79 ;  /* 0x00000008ff407819 */ /* 0x000fe2000001164f */
[----:B------:R-:W-:Y:S01]  /*a820*/  IMAD.MOV.U32 R62, RZ, RZ, R50 ;  /* 0x000000ffff3e7224 */ /* 0x000fe200078e0032 */
[----:B------:R-:W-:Y:S02]  /*a830*/  SHF.R.U32.HI R78, RZ, 0x10, R73 ;  /* 0x00000010ff4e7819 */ /* 0x000fe40000011649 */
[----:B------:R-:W-:Y:S01]  /*a840*/  LOP3.LUT R65, R65, 0xff00, R48, 0xf8, !PT ;  /* 0x0000ff0041417812 */ /* 0x000fe200078ef830 */
[----:B------:R-:W-:Y:S01]  /*a850*/  IMAD.SHL.U32 R48, R70, 0x100, RZ ;  /* 0x0000010046307824 */ /* 0x000fe200078e00ff */
[----:B------:R-:W-:Y:S01]  /*a860*/  SHF.R.U32.HI R76, RZ, 0x10, R75 ;  /* 0x00000010ff4c7819 */ /* 0x000fe2000001164b */
[----:B------:R-:W-:Y:S01]  /*a870*/  IMAD.SHL.U32 R64, R64, 0x100, RZ ;  /* 0x0000010040407824 */ /* 0x000fe200078e00ff */
[----:B------:R-:W-:Y:S01]  /*a880*/  LOP3.LUT R67, R75, 0xff0000ff, RZ, 0xc0, !PT ;  /* 0xff0000ff4b437812 */ /* 0x000fe200078ec0ff */
[----:B------:R-:W-:Y:S01]  /*a890*/  IMAD.U32 R50, R78, 0x10000, RZ ;  /* 0x000100004e327824 */ /* 0x000fe200078e00ff */
[----:B------:R-:W-:-:S02]  /*a8a0*/  LOP3.LUT R73, R79, 0xff0000ff, RZ, 0xc0, !PT ;  /* 0xff0000ff4f497812 */ /* 0x000fc400078ec0ff */
[----:B--2---:R-:W-:Y:S02]  /*a8b0*/  MOV R69, R52 ;  /* 0x0000003400457202 */ /* 0x004fe40000000f00 */
[--C-:B------:R-:W-:Y:S02]  /*a8c0*/  SHF.R.U32.HI R74, RZ, 0x10, R77.reuse ;  /* 0x00000010ff4a7819 */ /* 0x100fe4000001164d */
[----:B------:R-:W-:Y:S02]  /*a8d0*/  SHF.R.U32.HI R68, RZ, 0x8, R77 ;  /* 0x00000008ff447819 */ /* 0x000fe4000001164d */
[----:B------:R-:W-:Y:S02]  /*a8e0*/  LOP3.LUT R71, R77, 0xff0000ff, RZ, 0xc0, !PT ;  /* 0xff0000ff4d477812 */ /* 0x000fe400078ec0ff */
[----:B------:R-:W-:Y:S01]  /*a8f0*/  LOP3.LUT R49, R67, 0xff00, R48, 0xf8, !PT ;  /* 0x0000ff0043317812 */ /* 0x000fe200078ef830 */
[----:B------:R-:W-:Y:S01]  /*a900*/  IMAD.U32 R48, R76, 0x10000, RZ ;  /* 0x000100004c307824 */ /* 0x000fe200078e00ff */
[----:B------:R-:W-:Y:S01]  /*a910*/  LOP3.LUT R77, R73, 0xff00, R64, 0xf8, !PT ;  /* 0x0000ff00494d7812 */ /* 0x000fe200078ef840 */
[----:B------:R-:W-:Y:S01]  /*a920*/  IMAD.SHL.U32 R52, R68, 0x100, RZ ;  /* 0x0000010044347824 */ /* 0x000fe200078e00ff */
[----:B------:R-:W-:-:S02]  /*a930*/  F2FP.F16.E4M3.UNPACK_B R73, R146.H1 ;  /* 0x00000092ff49723e */ /* 0x000fc400030006ff */
[----:B------:R-:W-:Y:S02]  /*a940*/  F2FP.F16.E4M3.UNPACK_B R70, R69.H1 ;  /* 0x00000045ff46723e */ /* 0x000fe400030006ff */
[----:B------:R-:W-:Y:S02]  /*a950*/  F2FP.F16.E4M3.UNPACK_B R67, R66.H1 ;  /* 0x00000042ff43723e */ /* 0x000fe400030006ff */
[----:B------:R-:W-:Y:S02]  /*a960*/  SHF.R.U32.HI R72, RZ, 0x10, R79 ;  /* 0x00000010ff487819 */ /* 0x000fe4000001164f */
[----:B------:R-:W-:Y:S01]  /*a970*/  LOP3.LUT R50, R65, 0xff0000, R50, 0xf8, !PT ;  /* 0x00ff000041327812 */ /* 0x000fe200078ef832 */
[----:B------:R-:W-:Y:S01]  /*a980*/  HADD2.F32 R65, -RZ, R70.H0_H0 ;  /* 0x20000046ff417230 */ /* 0x000fe20000004100 */
[----:B------:R-:W-:Y:S01]  /*a990*/  LOP3.LUT R48, R49, 0xff0000, R48, 0xf8, !PT ;  /* 0x00ff000031307812 */ /* 0x000fe200078ef830 */
[----:B------:R-:W-:Y:S01]  /*a9a0*/  HADD2.F32 R49, -RZ, R73.H0_H0 ;  /* 0x20000049ff317230 */ /* 0x000fe20000004100 */
[----:B------:R-:W-:Y:S01]  /*a9b0*/  F2FP.F16.E4M3.UNPACK_B R68, R144.H1 ;  /* 0x00000090ff44723e */ /* 0x000fe200030006ff */
[----:B------:R-:W-:Y:S01]  /*a9c0*/  HADD2.F32 R64, -RZ, R67.H0_H0 ;  /* 0x20000043ff407230 */ /* 0x000fe20000004100 */
[----:B------:R-:W-:Y:S01]  /*a9d0*/  LOP3.LUT R75, R71, 0xff00, R52, 0xf8, !PT ;  /* 0x0000ff00474b7812 */ /* 0x000fe200078ef834 */
[----:B------:R-:W-:Y:S01]  /*a9e0*/  IMAD.U32 R72, R72, 0x10000, RZ ;  /* 0x0001000048487824 */ /* 0x000fe200078e00ff */
[----:B------:R-:W-:Y:S01]  /*a9f0*/  SHF.L.U32 R52, R74, 0x10, RZ ;  /* 0x000000104a347819 */ /* 0x000fe200000006ff */
[----:B------:R-:W-:-:S02]  /*aa00*/  HADD2.F32 R71, -RZ, R68.H0_H0 ;  /* 0x20000044ff477230 */ /* 0x000fc40000004100 */
[-C--:B------:R-:W-:Y:S01]  /*aa10*/  FMUL.FTZ R79, R65, R49.reuse ;  /* 0x00000031414f7220 */ /* 0x080fe20000410000 */
[C---:B------:R-:W-:Y:S01]  /*aa20*/  FMUL.FTZ R74, R64.reuse, R49 ;  /* 0x00000031404a7220 */ /* 0x040fe20000410000 */
[----:B------:R-:W-:Y:S01]  /*aa30*/  LOP3.LUT R49, R77, 0xff0000, R72, 0xf8, !PT ;  /* 0x00ff00004d317812 */ /* 0x000fe200078ef848 */
[----:B------:R-:W-:Y:S02]  /*aa40*/  HADD2.F32 R72, -RZ, R68.H1_H1 ;  /* 0x30000044ff487230 */ /* 0x000fe40000004100 */
[-C--:B------:R-:W-:Y:S01]  /*aa50*/  FFMA.FTZ R64, R64, R71.reuse, -R79 ;  /* 0x0000004740407223 */ /* 0x080fe2000001084f */
[----:B------:R-:W-:Y:S01]  /*aa60*/  FFMA.FTZ R65, R65, R71, R74 ;  /* 0x0000004741417223 */ /* 0x000fe2000001004a */
[----:B------:R-:W-:Y:S01]  /*aa70*/  HADD2.F32 R74, -RZ, R73.H1_H1 ;  /* 0x30000049ff4a7230 */ /* 0x000fe20000004100 */
[----:B------:R-:W-:Y:S01]  /*aa80*/  F2FP.F16.E4M3.UNPACK_B R146, R146 ;  /* 0x00000092ff92723e */ /* 0x000fe200020006ff */
[----:B------:R-:W-:Y:S01]  /*aa90*/  HADD2.F32 R71, -RZ, R70.H1_H1 ;  /* 0x30000046ff477230 */ /* 0x000fe20000004100 */
[----:B------:R-:W-:Y:S01]  /*aaa0*/  F2FP.F16.E4M3.UNPACK_B R69, R69 ;  /* 0x00000045ff45723e */ /* 0x000fe200020006ff */
[----:B------:R-:W-:Y:S01]  /*aab0*/  HADD2.F32 R68, -RZ, R67.H1_H1 ;  /* 0x30000043ff447230 */ /* 0x000fe20000004100 */
[----:B------:R-:W-:Y:S01]  /*aac0*/  F2FP.F16.E4M3.UNPACK_B R66, R66 ;  /* 0x00000042ff42723e */ /* 0x000fe200020006ff */
[----:B------:R-:W-:Y:S01]  /*aad0*/  HADD2.F32 R73, -RZ, R146.H0_H0 ;  /* 0x20000092ff497230 */ /* 0x000fe20000004100 */
[----:B------:R-:W-:Y:S01]  /*aae0*/  LOP3.LUT R52, R75, 0xff0000, R52, 0xf8, !PT ;  /* 0x00ff00004b347812 */ /* 0x000fe200078ef834 */
[----:B------:R-:W-:Y:S01]  /*aaf0*/  FMUL.FTZ R75, R71, R74 ;  /* 0x0000004a474b7220 */ /* 0x000fe20000410000 */
[----:B------:R-:W-:Y:S01]  /*ab00*/  F2FP.F16.E4M3.UNPACK_B R144, R144 ;  /* 0x00000090ff90723e */ /* 0x000fe200020006ff */
[----:B------:R-:W-:Y:S01]  /*ab10*/  FMUL.FTZ R74, R68, R74 ;  /* 0x0000004a444a7220 */ /* 0x000fe20000410000 */
[----:B------:R-:W-:-:S02]  /*ab20*/  HADD2.F32 R70, -RZ, R69.H0_H0 ;  /* 0x20000045ff467230 */ /* 0x000fc40000004100 */
[-C--:B------:R-:W-:Y:S01]  /*ab30*/  FFMA.FTZ R79, R68, R72.reuse, -R75 ;  /* 0x00000048444f7223 */ /* 0x080fe2000001084b */
[----:B------:R-:W-:Y:S02]  /*ab40*/  HADD2.F32 R67, -RZ, R66.H0_H0 ;  /* 0x20000042ff437230 */ /* 0x000fe40000004100 */
[----:B------:R-:W-:Y:S01]  /*ab50*/  FFMA.FTZ R76, R71, R72, R74 ;  /* 0x00000048474c7223 */ /* 0x000fe2000001004a */
[----:B------:R-:W-:Y:S02]  /*ab60*/  HADD2.F32 R68, -RZ, R144.H0_H0 ;  /* 0x20000090ff447230 */ /* 0x000fe40000004100 */
[-C--:B------:R-:W-:Y:S01]  /*ab70*/  FMUL.FTZ R72, R70, R73.reuse ;  /* 0x0000004946487220 */ /* 0x080fe20000410000 */
[----:B------:R-:W-:Y:S02]  /*ab80*/  HADD2.F32 R146, -RZ, R146.H1_H1 ;  /* 0x30000092ff927230 */ /* 0x000fe40000004100 */
[----:B------:R-:W-:Y:S01]  /*ab90*/  FMUL.FTZ R73, R67, R73 ;  /* 0x0000004943497220 */ /* 0x000fe20000410000 */
[----:B------:R-:W-:-:S02]  /*aba0*/  HADD2.F32 R69, -RZ, R69.H1_H1 ;  /* 0x30000045ff457230 */ /* 0x000fc40000004100 */
        /* <DEDUP_REMOVED lines=11> */
[----:B------:R-:W-:Y:S01]  /*ac60*/  F2FP.F16.E4M3.UNPACK_B R66, R62.H1 ;  /* 0x0000003eff42723e */ /* 0x000fe200030006ff */
[----:B------:R-:W-:-:S02]  /*ac70*/  HADD2.F32 R70, -RZ, R68.H0_H0 ;  /* 0x20000044ff467230 */ /* 0x000fc40000004100 */
        /* <DEDUP_REMOVED lines=10> */
[----:B------:R-:W-:Y:S01]  /*ad20*/  FFMA.FTZ R78, R67, R69, -R78 ;  /* 0x00000045434e7223 */ /* 0x000fe2000001084e */
[----:B------:R-:W-:Y:S02]  /*ad30*/  HADD2.F32 R71, -RZ, R71.H1_H1 ;  /* 0x30000047ff477230 */ /* 0x000fe40000004100 */
[----:B------:R-:W-:Y:S01]  /*ad40*/  FMUL.FTZ R67, R68, R73 ;  /* 0x0000004944437220 */ /* 0x000fe20000410000 */
[----:B------:R-:W-:Y:S01]  /*ad50*/  FFMA.FTZ R72, R70, R69, R81 ;  /* 0x0000004546487223 */ /* 0x000fe20000010051 */
[C---:B------:R-:W-:Y:S01]  /*ad60*/  FMUL.FTZ R83, R66.reuse, R73 ;  /* 0x0000004942537220 */ /* 0x040fe20000410000 */
[----:B------:R-:W-:Y:S01]  /*ad70*/  F2FP.F16.E4M3.UNPACK_B R145, R145 ;  /* 0x00000091ff91723e */ /* 0x000fe200020006ff */
[-C--:B------:R-:W-:Y:S01]  /*ad80*/  FFMA.FTZ R73, R66, R71.reuse, -R67 ;  /* 0x0000004742497223 */ /* 0x080fe20000010843 */
[----:B------:R-:W-:Y:S01]  /*ad90*/  F2FP.F16.E4M3.UNPACK_B R66, R54 ;  /* 0x00000036ff42723e */ /* 0x000fe200020006ff */
[--C-:B------:R-:W-:Y:S02]  /*ada0*/  HADD2.F32 R69, -RZ, R147.reuse.H0_H0 ;  /* 0x20000093ff457230 */ /* 0x100fe40000004100 */
[----:B------:R-:W-:Y:S01]  /*adb0*/  FFMA.FTZ R83, R68, R71, R83 ;  /* 0x0000004744537223 */ /* 0x000fe20000010053 */
[----:B------:R-:W-:Y:S01]  /*adc0*/  HADD2.F32 R54, -RZ, R62.H0_H0 ;  /* 0x2000003eff367230 */ /* 0x000fe20000004100 */
[----:B------:R-:W-:Y:S01]  /*add0*/  F2FP.SATFINITE.E4M3.F32.PACK_AB_MERGE_C R64, R79, R64, RZ ;  /* 0x000000404f40723e */ /* 0x000fe200048070ff */
[----:B------:R-:W-:Y:S01]  /*ade0*/  HADD2.F32 R67, -RZ, R66.H0_H0 ;  /* 0x20000042ff437230 */ /* 0x000fe20000004100 */
[----:B------:R-:W-:Y:S01]  /*adf0*/  F2FP.SATFINITE.E4M3.F32.PACK_AB_MERGE_C R76, R76, R65, RZ ;  /* 0x000000414c4c723e */ /* 0x000fe200048070ff */
[----:B------:R-:W-:-:S02]  /*ae00*/  HADD2.F32 R147, -RZ, R147.H1_H1 ;  /* 0x30000093ff937230 */ /* 0x000fc40000004100 */
[-C--:B------:R-:W-:Y:S01]  /*ae10*/  FMUL.FTZ R70, R54, R69.reuse ;  /* 0x0000004536467220 */ /* 0x080fe20000410000 */
[----:B------:R-:W-:Y:S02]  /*ae20*/  HADD2.F32 R66, -RZ, R66.H1_H1 ;  /* 0x30000042ff427230 */ /* 0x000fe40000004100 */
[----:B------:R-:W-:Y:S01]  /*ae30*/  FMUL.FTZ R71, R67, R69 ;  /* 0x0000004543477220 */ /* 0x000fe20000410000 */
[--C-:B------:R-:W-:Y:S01]  /*ae40*/  HADD2.F32 R68, -RZ, R145.reuse.H0_H0 ;  /* 0x20000091ff447230 */ /* 0x100fe20000004100 */
[----:B------:R-:W-:Y:S01]  /*ae50*/  F2FP.SATFINITE.E4M3.F32.PACK_AB_MERGE_C R65, R77, R74, R64 ;  /* 0x0000004a4d41723e */ /* 0x000fe20004807040 */
[----:B------:R-:W-:Y:S02]  /*ae60*/  HADD2.F32 R62, -RZ, R62.H1_H1 ;  /* 0x3000003eff3e7230 */ /* 0x000fe40000004100 */
[-C--:B------:R-:W-:Y:S01]  /*ae70*/  FMUL.FTZ R69, R66, R147.reuse ;  /* 0x0000009342457220 */ /* 0x080fe20000410000 */
[----:B------:R-:W-:Y:S02]  /*ae80*/  HADD2.F32 R145, -RZ, R145.H1_H1 ;  /* 0x30000091ff917230 */ /* 0x000fe40000004100 */
[-C--:B------:R-:W-:Y:S01]  /*ae90*/  FFMA.FTZ R54, R54, R68.reuse, -R71 ;  /* 0x0000004436367223 */ /* 0x080fe20000010847 */
[----:B------:R-:W-:Y:S01]  /*aea0*/  FFMA.FTZ R70, R67, R68, R70 ;  /* 0x0000004443467223 */ /* 0x000fe20000010046 */
[C---:B------:R-:W-:Y:S01]  /*aeb0*/  FMUL.FTZ R147, R62.reuse, R147 ;  /* 0x000000933e937220 */ /* 0x040fe20000410000 */
[----:B------:R-:W-:Y:S01]  /*aec0*/  F2FP.F16.E4M3.UNPACK_B R68, R53 ;  /* 0x00000035ff44723e */ /* 0x000fe200020006ff */
[-C--:B------:R-:W-:Y:S01]  /*aed0*/  FFMA.FTZ R81, R62, R145.reuse, -R69 ;  /* 0x000000913e517223 */ /* 0x080fe20000010845 */
[----:B------:R-:W-:Y:S01]  /*aee0*/  F2FP.SATFINITE.E4M3.F32.PACK_AB_MERGE_C R62, R73, R78, RZ ;  /* 0x0000004e493e723e */ /* 0x000fe200048070ff */
[----:B------:R-:W-:Y:S01]  /*aef0*/  FFMA.FTZ R147, R66, R145, R147 ;  /* 0x0000009142937223 */ /* 0x000fe20000010093 */
[----:B------:R-:W-:Y:S01]  /*af00*/  F2FP.F16.E4M3.UNPACK_B R73, R52 ;  /* 0x00000034ff49723e */ /* 0x000fe200020006ff */
[----:B------:R-:W-:Y:S01]  /*af10*/  HADD2.F32 R69, -RZ, R68.H0_H0 ;  /* 0x20000044ff457230 */ /* 0x000fe20000004100 */
[----:B------:R-:W-:-:S02]  /*af20*/  F2FP.F16.E4M3.UNPACK_B R67, R60 ;  /* 0x0000003cff43723e */ /* 0x000fc400020006ff */
[----:B------:R-:W-:Y:S01]  /*af30*/  F2FP.SATFINITE.E4M3.F32.PACK_AB_MERGE_C R72, R83, R72, RZ ;  /* 0x000000485348723e */ /* 0x000fe200048070ff */
[----:B------:R-:W-:Y:S01]  /*af40*/  HADD2.F32 R74, -RZ, R73.H0_H0 ;  /* 0x20000049ff4a7230 */ /* 0x000fe20000004100 */
[----:B------:R-:W-:Y:S01]  /*af50*/  F2FP.F16.E4M3.UNPACK_B R71, R50 ;  /* 0x00000032ff47723e */ /* 0x000fe200020006ff */
[----:B------:R-:W-:Y:S01]  /*af60*/  HADD2.F32 R66, -RZ, R67.H0_H0 ;  /* 0x20000043ff427230 */ /* 0x000fe20000004100 */
[----:B------:R-:W-:Y:S01]  /*af70*/  F2FP.SATFINITE.E4M3.F32.PACK_AB_MERGE_C R62, R81, R54, R62 ;  /* 0x00000036513e723e */ /* 0x000fe2000480703e */
[----:B------:R-:W-:Y:S01]  /*af80*/  HADD2.F32 R73, -RZ, R73.H1_H1 ;  /* 0x30000049ff497230 */ /* 0x000fe20000004100 */
[----:B------:R-:W-:Y:S01]  /*af90*/  F2FP.SATFINITE.E4M3.F32.PACK_AB_MERGE_C R64, R146, R75, R76 ;  /* 0x0000004b9240723e */ /* 0x000fe2000480704c */
[----:B------:R-:W-:Y:S01]  /*afa0*/  FMUL.FTZ R75, R69, R74 ;  /* 0x0000004a454b7220 */ /* 0x000fe20000410000 */
[----:B------:R-:W-:Y:S01]  /*afb0*/  F2FP.SATFINITE.E4M3.F32.PACK_AB_MERGE_C R54, R147, R70, R72 ;  /* 0x000000469336723e */ /* 0x000fe20004807048 */
[----:B------:R-:W-:Y:S02]  /*afc0*/  HADD2.F32 R72, -RZ, R71.H0_H0 ;  /* 0x20000047ff487230 */ /* 0x000fe40000004100 */
[----:B------:R-:W-:Y:S01]  /*afd0*/  FMUL.FTZ R74, R66, R74 ;  /* 0x0000004a424a7220 */ /* 0x000fe20000410000 */
[----:B------:R-:W-:Y:S01]  /*afe0*/  HADD2.F32 R70, -RZ, R68.H1_H1 ;  /* 0x30000044ff467230 */ /* 0x000fe20000004100 */
[----:B------:R-:W-:Y:S01]  /*aff0*/  F2FP.F16.E4M3.UNPACK_B R53, R53.H1 ;  /* 0x00000035ff35723e */ /* 0x000fe200030006ff */
[----:B------:R-:W-:-:S02]  /*b000*/  HADD2.F32 R68, -RZ, R67.H1_H1 ;  /* 0x30000043ff447230 */ /* 0x000fc40000004100 */
[----:B------:R-:W-:Y:S01]  /*b010*/  FFMA.FTZ R67, R69, R72, R74 ;  /* 0x0000004845437223 */ /* 0x000fe2000001004a */
[----:B------:R-:W-:Y:S02]  /*b020*/  HADD2.F32 R71, -RZ, R71.H1_H1 ;  /* 0x30000047ff477230 */ /* 0x000fe40000004100 */
[-C--:B------:R-:W-:Y:S01]  /*b030*/  FMUL.FTZ R69, R70, R73.reuse ;  /* 0x0000004946457220 */ /* 0x080fe20000410000 */
[----:B------:R-:W-:Y:S01]  /*b040*/  F2FP.F16.E4M3.UNPACK_B R60, R60.H1 ;  /* 0x0000003cff3c723e */ /* 0x000fe200030006ff */
[----:B------:R-:W-:Y:S01]  /*b050*/  FMUL.FTZ R73, R68, R73 ;  /* 0x0000004944497220 */ /* 0x000fe20000410000 */
[----:B------:R-:W-:Y:S01]  /*b060*/  FFMA.FTZ R66, R66, R72, -R75 ;  /* 0x0000004842427223 */ /* 0x000fe2000001084b */
[----:B------:R-:W-:Y:S01]  /*b070*/  FFMA.FTZ R77, R68, R71, -R69 ;  /* 0x00000047444d7223 */ /* 0x000fe20000010845 */
[----:B------:R-:W-:Y:S01]  /*b080*/  F2FP.F16.E4M3.UNPACK_B R69, R52.H1 ;  /* 0x00000034ff45723e */ /* 0x000fe200030006ff */
[----:B------:R-:W-:Y:S01]  /*b090*/  HADD2.F32 R68, -RZ, R53.H0_H0 ;  /* 0x20000035ff447230 */ /* 0x000fe20000004100 */
[----:B------:R-:W-:Y:S01]  /*b0a0*/  F2FP.F16.E4M3.UNPACK_B R50, R50.H1 ;  /* 0x00000032ff32723e */ /* 0x000fe200030006ff */
[----:B------:R-:W-:-:S02]  /*b0b0*/  HADD2.F32 R52, -RZ, R60.H0_H0 ;  /* 0x2000003cff347230 */ /* 0x000fc40000004100 */
[----:B------:R-:W-:Y:S01]  /*b0c0*/  FFMA.FTZ R76, R70, R71, R73 ;  /* 0x00000047464c7223 */ /* 0x000fe20000010049 */
[----:B------:R-:W-:Y:S02]  /*b0d0*/  HADD2.F32 R53, -RZ, R53.H1_H1 ;  /* 0x30000035ff357230 */ /* 0x000fe40000004100 */
[--C-:B------:R-:W-:Y:S02]  /*b0e0*/  HADD2.F32 R72, -RZ, R69.reuse.H1_H1 ;  /* 0x30000045ff487230 */ /* 0x100fe40000004100 */
[----:B------:R-:W-:Y:S02]  /*b0f0*/  HADD2.F32 R60, -RZ, R60.H1_H1 ;  /* 0x3000003cff3c7230 */ /* 0x000fe40000004100 */
[----:B------:R-:W-:Y:S02]  /*b100*/  HADD2.F32 R71, -RZ, R69.H0_H0 ;  /* 0x20000045ff477230 */ /* 0x000fe40000004100 */
[----:B------:R-:W-:Y:S01]  /*b110*/  FMUL.FTZ R75, R53, R72 ;  /* 0x00000048354b7220 */ /* 0x000fe20000410000 */
[----:B------:R-:W-:-:S02]  /*b120*/  HADD2.F32 R70, -RZ, R50.H1_H1 ;  /* 0x30000032ff467230 */ /* 0x000fc40000004100 */
[----:B------:R-:W-:Y:S01]  /*b130*/  FMUL.FTZ R72, R60, R72 ;  /* 0x000000483c487220 */ /* 0x000fe20000410000 */
[----:B------:R-:W-:Y:S02]  /*b140*/  HADD2.F32 R69, -RZ, R50.H0_H0 ;  /* 0x20000032ff457230 */ /* 0x000fe40000004100 */
[-C--:B------:R-:W-:Y:S01]  /*b150*/  FMUL.FTZ R73, R68, R71.reuse ;  /* 0x0000004744497220 */ /* 0x080fe20000410000 */
[----:B------:R-:W-:Y:S01]  /*b160*/  FMUL.FTZ R71, R52, R71 ;  /* 0x0000004734477220 */ /* 0x000fe20000410000 */
[-C--:B------:R-:W-:Y:S01]  /*b170*/  FFMA.FTZ R81, R60, R70.reuse, -R75 ;  /* 0x000000463c517223 */ /* 0x080fe2000001084b */
[----:B------:R-:W-:Y:S01]  /*b180*/  FFMA.FTZ R80, R53, R70, R72 ;  /* 0x0000004635507223 */ /* 0x000fe20000010048 */
[----:B------:R-:W-:Y:S01]  /*b190*/  F2FP.F16.E4M3.UNPACK_B R60, R55 ;  /* 0x00000037ff3c723e */ /* 0x000fe200020006ff */
[----:B------:R-:W-:Y:S01]  /*b1a0*/  FFMA.FTZ R78, R52, R69, -R73 ;  /* 0x00000045344e7223 */ /* 0x000fe20000010849 */
[----:B------:R-:W-:Y:S01]  /*b1b0*/  F2FP.F16.E4M3.UNPACK_B R72, R49 ;  /* 0x00000031ff48723e */ /* 0x000fe200020006ff */
[----:B------:R-:W-:Y:S01]  /*b1c0*/  FFMA.FTZ R79, R68, R69, R71 ;  /* 0x00000045444f7223 */ /* 0x000fe20000010047 */
[----:B------:R-:W-:Y:S01]  /*b1d0*/  F2FP.F16.E4M3.UNPACK_B R73, R49.H1 ;  /* 0x00000031ff49723e */ /* 0x000fe200030006ff */
[----:B------:R-:W-:Y:S01]  /*b1e0*/  HADD2.F32 R68, -RZ, R60.H0_H0 ;  /* 0x2000003cff447230 */ /* 0x000fe20000004100 */
[----:B------:R-:W-:Y:S01]  /*b1f0*/  F2FP.F16.E4M3.UNPACK_B R50, R51 ;  /* 0x00000033ff32723e */ /* 0x000fe200020006ff */
[----:B------:R-:W-:Y:S01]  /*b200*/  HADD2.F32 R75, -RZ, R72.H0_H0 ;  /* 0x20000048ff4b7230 */ /* 0x000fe20000004100 */
[----:B------:R-:W-:Y:S01]  /*b210*/  F2FP.F16.E4M3.UNPACK_B R55, R55.H1 ;  /* 0x00000037ff37723e */ /* 0x000fe200030006ff */
[----:B------:R-:W-:Y:S01]  /*b220*/  HADD2.F32 R74, -RZ, R73.H0_H0 ;  /* 0x20000049ff4a7230 */ /* 0x000fe20000004100 */
[-C--:B------:R-:W-:Y:S01]  /*b230*/  F2FP.F16.E4M3.UNPACK_B R49, R48.reuse ;  /* 0x00000030ff31723e */ /* 0x080fe200020006ff */
[----:B------:R-:W-:Y:S01]  /*b240*/  HADD2.F32 R52, -RZ, R50.H0_H0 ;  /* 0x20000032ff347230 */ /* 0x000fe20000004100 */
[----:B------:R-:W-:Y:S01]  /*b250*/  F2FP.F16.E4M3.UNPACK_B R51, R51.H1 ;  /* 0x00000033ff33723e */ /* 0x000fe200030006ff */
[----:B------:R-:W-:Y:S01]  /*b260*/  FMUL.FTZ R83, R68, R75 ;  /* 0x0000004b44537220 */ /* 0x000fe20000410000 */
[----:B------:R-:W-:Y:S01]  /*b270*/  F2FP.F16.E4M3.UNPACK_B R69, R48.H1 ;  /* 0x00000030ff45723e */ /* 0x000fe200030006ff */
[----:B------:R-:W-:-:S02]  /*b280*/  HADD2.F32 R48, -RZ, R55.H0_H0 ;  /* 0x20000037ff307230 */ /* 0x000fc40000004100 */
[----:B------:R-:W-:Y:S01]  /*b290*/  FMUL.FTZ R75, R52, R75 ;  /* 0x0000004b344b7220 */ /* 0x000fe20000410000 */
[----:B------:R-:W-:Y:S01]  /*b2a0*/  HADD2.F32 R71, -RZ, R49.H0_H0 ;  /* 0x20000031ff477230 */ /* 0x000fe20000004100 */
[----:B------:R-:W-:Y:S01]  /*b2b0*/  F2FP.SATFINITE.E4M3.F32.PACK_AB_MERGE_C R78, R81, R78, RZ ;  /* 0x0000004e514e723e */ /* 0x000fe200048070ff */
[----:B------:R-:W-:Y:S02]  /*b2c0*/  HADD2.F32 R53, -RZ, R51.H0_H0 ;  /* 0x20000033ff357230 */ /* 0x000fe40000004100 */
[-C--:B------:R-:W-:Y:S01]  /*b2d0*/  FMUL.FTZ R82, R48, R74.reuse ;  /* 0x0000004a30527220 */ /* 0x080fe20000410000 */
[----:B------:R-:W-:Y:S02]  /*b2e0*/  HADD2.F32 R70, -RZ, R69.H0_H0 ;  /* 0x20000045ff467230 */ /* 0x000fe40000004100 */
[----:B------:R-:W-:Y:S01]  /*b2f0*/  FFMA.FTZ R83, R52, R71, -R83 ;  /* 0x0000004734537223 */ /* 0x000fe20000010853 */
[----:B------:R-:W-:Y:S02]  /*b300*/  HADD2.F32 R55, -RZ, R55.H1_H1 ;  /* 0x30000037ff377230 */ /* 0x000fe40000004100 */
[----:B------:R-:W-:Y:S01]  /*b310*/  FMUL.FTZ R85, R53, R74 ;  /* 0x0000004a35557220 */ /* 0x000fe20000410000 */
[----:B------:R-:W-:-:S02]  /*b320*/  HADD2.F32 R52, -RZ, R73.H1_H1 ;  /* 0x30000049ff347230 */ /* 0x000fc40000004100 */
[-C--:B------:R-:W-:Y:S01]  /*b330*/  FFMA.FTZ R82, R53, R70.reuse, -R82 ;  /* 0x0000004635527223 */ /* 0x080fe20000010852 */
[----:B------:R-:W-:Y:S02]  /*b340*/  HADD2.F32 R51, -RZ, R51.H1_H1 ;  /* 0x30000033ff337230 */ /* 0x000fe40000004100 */
        /* <DEDUP_REMOVED lines=18> */
[----:B------:R-:W-:-:S02]  /*b470*/  F2FP.SATFINITE.E4M3.F32.PACK_AB_MERGE_C R51, R51, R82, RZ ;  /* 0x000000523333723e */ /* 0x000fc400048070ff */
[----:B------:R-:W-:Y:S02]  /*b480*/  F2FP.SATFINITE.E4M3.F32.PACK_AB_MERGE_C R52, R52, R85, RZ ;  /* 0x000000553434723e */ /* 0x000fe400048070ff */
[----:B------:R-:W-:Y:S01]  /*b490*/  F2FP.SATFINITE.E4M3.F32.PACK_AB_MERGE_C R51, R50, R83, R51 ;  /* 0x000000533233723e */ /* 0x000fe20004807033 */
[----:B------:R-:W-:Y:S01]  /*b4a0*/  IMAD.MOV.U32 R50, RZ, RZ, R62 ;  /* 0x000000ffff327224 */ /* 0x000fe200078e003e */
[----:B------:R-:W-:Y:S01]  /*b4b0*/  F2FP.SATFINITE.E4M3.F32.PACK_AB_MERGE_C R55, R60, R75, R52 ;  /* 0x0000004b3c37723e */ /* 0x000fe20004807034 */
[----:B------:R-:W-:Y:S01]  /*b4c0*/  IMAD.MOV.U32 R52, RZ, RZ, R64 ;  /* 0x000000ffff347224 */ /* 0x000fe200078e0040 */
[----:B------:R-:W-:-:S07]  /*b4d0*/  F2FP.SATFINITE.E4M3.F32.PACK_AB_MERGE_C R53, R76, R67, R79 ;  /* 0x000000434c35723e */ /* 0x000fce000480704f */
.L_x_404:
[----:B------:R-:W-:Y:S05]  /*b4e0*/  BSYNC B1 ;  /* 0x0000000000017941 */ /* 0x000fea0003800000 */
.L_x_403:
[----:B-1----:R1:W-:Y:S01]  /*b4f0*/  STG.E.128 desc[UR60][R58.64], R48 ;  /* 0x000000303a007986 */ /* 0x0023e2000c101d3c */
[----:B------:R-:W-:-:S13]  /*b500*/  ISETP.GE.AND P2, PT, R63, R148, PT ;  /* 0x000000943f00720c */ /* 0x000fda0003f46270 */
[----:B------:R-:W-:Y:S05]  /*b510*/  @P2 BRA `(.L_x_381) ;  /* 0x0000000400c82947 */ /* 0x000fea0003800000 */
[--C-:B-1----:R-:W-:Y:S02]  /*b520*/  SHF.R.S32.HI R48, RZ, 0x1f, R63.reuse ;  /* 0x0000001fff307819 */ /* 0x102fe4000001143f */
[----:B------:R-:W-:-:S04]  /*b530*/  IADD3 R63, P2, P3, R44, R126, R63 ;  /* 0x0000007e2c3f7210 */ /* 0x000fc80007b5e03f */
[----:B------:R-:W-:Y:S02]  /*b540*/  IADD3.X R48, R40, R61, R48, P2, P3 ;  /* 0x0000003d28307210 */ /* 0x000fe400017e6430 */
[----:B------:R-:W-:-:S05]  /*b550*/  IADD3 R56, P2, R63, R56, RZ ;  /* 0x000000383f387210 */ /* 0x000fca0007f5e0ff */
[----:B------:R-:W-:-:S05]  /*b560*/  IMAD.X R57, R48, 0x1, R57, P2 ;  /* 0x0000000130397824 */ /* 0x000fca00010e0639 */
[----:B--2---:R1:W-:Y:S01]  /*b570*/  STG.E.128 desc[UR60][R56.64], R52 ;  /* 0x0000003438007986 */ /* 0x0043e2000c101d3c */
[----:B------:R-:W-:Y:S05]  /*b580*/  BRA `(.L_x_381) ;  /* 0x0000000400ac7947 */ /* 0x000fea0003800000 */
.L_x_344:
[----:B------:R-:W-:-:S13]  /*b590*/  ISETP.NE.AND P5, PT, R232, 0x3, PT ;  /* 0x00000003e800780c */ /* 0x000fda0003fa5270 */
[----:B------:R-:W-:Y:S05]  /*b5a0*/  @!P5 BRA `(.L_x_405) ;  /* 0x000000000004d947 */ /* 0x000fea0003800000 */
[----:B------:R-:W-:Y:S01]  /*b5b0*/  BPT.TRAP 0x1 ;  /* 0x000000040000795c */ /* 0x000fe20000300000 */
.L_x_405:
[----:B------:R-:W-:Y:S01]  /*b5c0*/  IMAD R110, R17, 0x8, R16 ;  /* 0x00000008116e7824 */ /* 0x000fe200078e0210 */
[----:B------:R-:W-:Y:S01]  /*b5d0*/  SHF.L.U32 R130, R231, 0x1f, RZ ;  /* 0x0000001fe7827819 */ /* 0x000fe200000006ff */
[-C--:B------:R-:W-:Y:S01]  /*b5e0*/  IMAD R48, R13, R25.reuse, RZ ;  /* 0x000000190d307224 */ /* 0x080fe200078e02ff */
[----:B------:R-:W-:Y:S01]  /*b5f0*/  SHF.R.S32.HI R49, RZ, 0x1f, R25 ;  /* 0x0000001fff317819 */ /* 0x000fe20000011419 */
[----:B------:R-:W-:Y:S01]  /*b600*/  IMAD R119, R25, -0xe0, R2 ;  /* 0xffffff2019777824 */ /* 0x000fe200078e0202 */
[----:B------:R-:W0:Y:S01]  /*b610*/  SYNCS.PHASECHK.TRANS64.TRYWAIT P2, [R110+URZ+0x2e890], R130 ;  /* 0x02e890826e0075a7 */ /* 0x000e22000804017f */
[----:B------:R-:W-:Y:S01]  /*b620*/  IMAD.WIDE.U32 R52, R132, R25, RZ ;  /* 0x0000001984347225 */ /* 0x000fe200078e00ff */
[----:B------:R-:W-:Y:S02]  /*b630*/  BSSY B1, `(.L_x_406) ;  /* 0x0000005000017945 */ /* 0x000fe40003800000 */
[----:B------:R-:W-:Y:S01]  /*b640*/  VIMNMX R119, R119, 0xe0, PT ;  /* 0x000000e077777848 */ /* 0x000fe20003fe0100 */
[----:B------:R-:W-:-:S04]  /*b650*/  IMAD R49, R49, R132, R48 ;  /* 0x0000008431317224 */ /* 0x000fc800078e0230 */
[----:B------:R-:W-:Y:S01]  /*b660*/  IMAD.IADD R57, R49, 0x1, R53 ;  /* 0x0000000131397824 */ /* 0x000fe200078e0235 */
[----:B0-----:R-:W-:Y:S06]  /*b670*/  @!P2 BRA `(.L_x_407) ;  /* 0x0000019c0054a947 */ /* 0x001fec0003800000 */
.L_x_645:
[----:B------:R-:W-:Y:S05]  /*b680*/  BSYNC B1 ;  /* 0x0000000000017941 */ /* 0x000fea0003800000 */
.L_x_406:
[----:B------:R-:W-:Y:S01]  /*b690*/  ISETP.GE.AND P2, PT, R228, R119, PT ;  /* 0x00000077e400720c */ /* 0x000fe20003f46270 */
[----:B------:R-:W-:-:S12]  /*b6a0*/  BSSY B1, `(.L_x_408) ;  /* 0x0000012000017945 */ /* 0x000fd80003800000 */
[----:B------:R-:W-:Y:S05]  /*b6b0*/  @P2 BRA `(.L_x_409) ;  /* 0x0000000000402947 */ /* 0x000fea0003800000 */
[----:B------:R-:W1:Y:S01]  /*b6c0*/  @!P0 LDS.128 R48, [R118+0x20400] ;  /* 0x0204000076308984 */ /* 0x000e620000000c00 */
[----:B------:R-:W2:Y:S02]  /*b6d0*/  @!P0 LDC.64 R54, c[0x0][0x2e8] ;  /* 0x0000ba00ff368b82 */ /* 0x000ea40000000a00 */
[----:B--2---:R-:W-:-:S04]  /*b6e0*/  @!P0 IADD3 R54, P2, P3, R52, R54, R38 ;  /* 0x0000003634368210 */ /* 0x004fc80007b5e026 */
[----:B------:R-:W-:-:S05]  /*b6f0*/  @!P0 IADD3.X R55, R57, R55, R106, P2, P3 ;  /* 0x0000003739378210 */ /* 0x000fca00017e646a */
[----:B-1----:R1:W-:Y:S01]  /*b700*/  @!P0 STG.E.128 desc[UR60][R54.64], R48 ;  /* 0x0000003036008986 */ /* 0x0023e2000c101d3c */
[----:B------:R-:W-:Y:S05]  /*b710*/  @P1 BRA `(.L_x_409) ;  /* 0x0000000000281947 */ /* 0x000fea0003800000 */
[----:B------:R-:W-:Y:S01]  /*b720*/  ULDC.64 UR4, c[0x0][0x2e8] ;  /* 0x0000ba0000047ab9 */ /* 0x000fe20000000a00 */
[----:B-1----:R-:W-:Y:S02]  /*b730*/  IADD3 R48, R30, 0x40, RZ ;  /* 0x000000401e307810 */ /* 0x002fe40007ffe0ff */
[----:B------:R-:W-:-:S04]  /*b740*/  IADD3 R54, P2, P3, R43, UR4, R52 ;  /* 0x000000042b367c10 */ /* 0x000fc8000fb5e034 */
[----:B------:R-:W-:Y:S02]  /*b750*/  IADD3.X R55, R108, UR5, R57, P2, P3 ;  /* 0x000000056c377c10 */ /* 0x000fe400097e6439 */
[----:B------:R-:W-:-:S13]  /*b760*/  LOP3.LUT P2, RZ, R229, 0x4, RZ, 0xc0, !PT ;  /* 0x00000004e5ff7812 */ /* 0x000fda000784c0ff */
[----:B------:R-:W-:-:S04]  /*b770*/  @P2 VIADD R48, R30, 0xffffffc0 ;  /* 0xffffffc01e302836 */ /* 0x000fc80000000000 */
[----:B------:R-:W-:-:S04]  /*b780*/  IMAD R49, R17, 0x7000, R48 ;  /* 0x0000700011317824 */ /* 0x000fc800078e0230 */
[----:B------:R-:W-:-:S06]  /*b790*/  IMAD.IADD R49, R16, 0x1, R49 ;  /* 0x0000000110317824 */ /* 0x000fcc00078e0231 */
[----:B------:R-:W1:Y:S04]  /*b7a0*/  LDS.128 R48, [R49+0x20400] ;  /* 0x0204000031307984 */ /* 0x000e680000000c00 */
[----:B-1----:R2:W-:Y:S02]  /*b7b0*/  STG.E.128 desc[UR60][R54.64], R48 ;  /* 0x0000003036007986 */ /* 0x0025e4000c101d3c */
.L_x_409:
[----:B------:R-:W-:Y:S05]  /*b7c0*/  BSYNC B1 ;  /* 0x0000000000017941 */ /* 0x000fea0003800000 */
.L_x_408:
[----:B-12---:R-:W-:Y:S01]  /*b7d0*/  VIADD R48, R228, 0x40 ;  /* 0x00000040e4307836 */ /* 0x006fe20000000000 */
[----:B------:R-:W-:Y:S04]  /*b7e0*/  BSSY B1, `(.L_x_410) ;  /* 0x0000015000017945 */ /* 0x000fe80003800000 */
[----:B------:R-:W-:-:S13]  /*b7f0*/  ISETP.GE.AND P2, PT, R48, R119, PT ;  /* 0x000000773000720c */ /* 0x000fda0003f46270 */
[----:B------:R-:W-:Y:S05]  /*b800*/  @P2 BRA `(.L_x_411) ;  /* 0x0000000000482947 */ /* 0x000fea0003800000 */
[----:B------:R-:W1:Y:S01]  /*b810*/  @!P0 LDS.128 R48, [R118+0x22400] ;  /* 0x0224000076308984 */ /* 0x000e620000000c00 */
[----:B------:R-:W2:Y:S01]  /*b820*/  @!P0 LDC.64 R54, c[0x0][0x2e8] ;  /* 0x0000ba00ff368b82 */ /* 0x000ea20000000a00 */
[----:B------:R-:W-:-:S05]  /*b830*/  IADD3 R59, P2, R104, R52, RZ ;  /* 0x00000034683b7210 */ /* 0x000fca0007f5e0ff */
[----:B------:R-:W-:Y:S01]  /*b840*/  IMAD.X R61, R57, 0x1, R105, P2 ;  /* 0x00000001393d7824 */ /* 0x000fe200010e0669 */
[----:B--2---:R-:W-:-:S04]  /*b850*/  @!P0 IADD3 R54, P2, P3, R59, R54, R38 ;  /* 0x000000363b368210 */ /* 0x004fc80007b5e026 */
[----:B------:R-:W-:-:S05]  /*b860*/  @!P0 IADD3.X R55, R61, R55, R106, P2, P3 ;  /* 0x000000373d378210 */ /* 0x000fca00017e646a */
[----:B-1----:R1:W-:Y:S01]  /*b870*/  @!P0 STG.E.128 desc[UR60][R54.64], R48 ;  /* 0x0000003036008986 */ /* 0x0023e2000c101d3c */
[----:B------:R-:W-:Y:S05]  /*b880*/  @P1 BRA `(.L_x_411) ;  /* 0x0000000000281947 */ /* 0x000fea0003800000 */
[----:B------:R-:W-:Y:S01]  /*b890*/  ULDC.64 UR4, c[0x0][0x2e8] ;  /* 0x0000ba0000047ab9 */ /* 0x000fe20000000a00 */
[----:B-1----:R-:W-:Y:S01]  /*b8a0*/  VIADD R48, R30, 0x40 ;  /* 0x000000401e307836 */ /* 0x002fe20000000000 */
        /* <DEDUP_REMOVED lines=8> */
.L_x_411:
[----:B------:R-:W-:Y:S05]  /*b930*/  BSYNC B1 ;  /* 0x0000000000017941 */ /* 0x000fea0003800000 */
.L_x_410:
[----:B-12---:R-:W-:Y:S01]  /*b940*/  IADD3 R48, R228, 0x80, RZ ;  /* 0x00000080e4307810 */ /* 0x006fe20007ffe0ff */
[----:B------:R-:W-:Y:S03]  /*b950*/  BSSY B1, `(.L_x_412) ;  /* 0x0000015000017945 */ /* 0x000fe60003800000 */
[----:B------:R-:W-:-:S13]  /*b960*/  ISETP.GE.AND P2, PT, R48, R119, PT ;  /* 0x000000773000720c */ /* 0x000fda0003f46270 */
[----:B------:R-:W-:Y:S05]  /*b970*/  @P2 BRA `(.L_x_413) ;  /* 0x0000000000482947 */ /* 0x000fea0003800000 */
[----:B------:R-:W1:Y:S01]  /*b980*/  @!P0 LDS.128 R48, [R118+0x24400] ;  /* 0x0244000076308984 */ /* 0x000e620000000c00 */
[----:B------:R-:W2:Y:S01]  /*b990*/  @!P0 LDC.64 R54, c[0x0][0x2e8] ;  /* 0x0000ba00ff368b82 */ /* 0x000ea20000000a00 */
[----:B------:R-:W-:-:S05]  /*b9a0*/  LEA R59, P2, R42, R52, 0x7 ;  /* 0x000000342a3b7211 */ /* 0x000fca00078438ff */
        /* <DEDUP_REMOVED lines=15> */
.L_x_413:
[----:B------:R-:W-:Y:S05]  /*baa0*/  BSYNC B1 ;  /* 0x0000000000017941 */ /* 0x000fea0003800000 */
.L_x_412:
[----:B-12---:R-:W-:-:S05]  /*bab0*/  VIADD R48, R228, 0xc0 ;  /* 0x000000c0e4307836 */ /* 0x006fca0000000000 */
[----:B------:R-:W-:-:S13]  /*bac0*/  ISETP.GE.AND P2, PT, R48, R119, PT ;  /* 0x000000773000720c */ /* 0x000fda0003f46270 */
[----:B------:R-:W-:Y:S05]  /*bad0*/  @P2 BRA `(.L_x_381) ;  /* 0x0000000000582947 */ /* 0x000fea0003800000 */
[----:B------:R-:W1:Y:S01]  /*bae0*/  LDC.64 R50, c[0x0][0x300] ;  /* 0x0000c000ff327b82 */ /* 0x000e620000000a00 */
[----:B------:R-:W-:Y:S02]  /*baf0*/  IMAD.MOV.U32 R54, RZ, RZ, R52 ;  /* 0x000000ffff367224 */ /* 0x000fe400078e0034 */
[----:B------:R-:W-:-:S05]  /*bb00*/  IMAD.MOV.U32 R55, RZ, RZ, R57 ;  /* 0x000000ffff377224 */ /* 0x000fca00078e0039 */
[----:B------:R-:W2:Y:S01]  /*bb10*/  @!P0 LDC.64 R48, c[0x0][0x2e8] ;  /* 0x0000ba00ff308b82 */ /* 0x000ea20000000a00 */
[----:B-1----:R-:W-:-:S04]  /*bb20*/  IMAD.WIDE.U32 R54, R50, 0xc0, R54 ;  /* 0x000000c032367825 */ /* 0x002fc800078e0036 */
[----:B------:R-:W-:Y:S01]  /*bb30*/  IMAD R51, R51, 0xc0, RZ ;  /* 0x000000c033337824 */ /* 0x000fe200078e02ff */
[----:B--2---:R-:W-:-:S04]  /*bb40*/  @!P0 IADD3 R52, P2, P3, R54, R48, R38 ;  /* 0x0000003036348210 */ /* 0x004fc80007b5e026 */
[----:B------:R-:W-:-:S04]  /*bb50*/  IADD3 R57, R55, R51, RZ ;  /* 0x0000003337397210 */ /* 0x000fc80007ffe0ff */
[----:B------:R-:W-:Y:S02]  /*bb60*/  @!P0 IADD3.X R53, R57, R49, R106, P2, P3 ;  /* 0x0000003139358210 */ /* 0x000fe400017e646a */
[----:B------:R-:W1:Y:S04]  /*bb70*/  @!P0 LDS.128 R48, [R118+0x26400] ;  /* 0x0264000076308984 */ /* 0x000e680000000c00 */
        /* <DEDUP_REMOVED lines=12> */
.L_x_381:
[----:B------:R-:W-:Y:S05]  /*bc40*/  BSYNC B0 ;  /* 0x0000000000007941 */ /* 0x000fea0003800000 */
.L_x_343:
[----:B01234-:R-:W0:Y:S01]  /*bc50*/  S2R R48, SR_TID.X ;  /* 0x0000000000307919 */ /* 0x01fe220000002100 */
[----:B------:R-:W-:Y:S01]  /*bc60*/  @!PT LDS RZ, [RZ] ;  /* 0x00000000fffff984 */ /* 0x000fe20000000800 */
[----:B------:R-:W-:Y:S01]  /*bc70*/  @!PT LDS RZ, [RZ] ;  /* 0x00000000fffff984 */ /* 0x000fe20000000800 */
[----:B------:R-:W-:Y:S01]  /*bc80*/  @!PT LDS RZ, [RZ] ;  /* 0x00000000fffff984 */ /* 0x000fe20000000800 */
[----:B------:R-:W-:Y:S01]  /*bc90*/  @!PT LDS RZ, [RZ] ;  /* 0x00000000fffff984 */ /* 0x000fe20000000800 */
[----:B------:R1:W-:Y:S06]  /*bca0*/  MEMBAR.ALL.CTA ;  /* 0x0000000000007992 */ /* 0x0003ec0000008000 */
[----:B-1----:R-:W1:Y:S01]  /*bcb0*/  FENCE.VIEW.ASYNC.S ;  /* 0x00000000000073c6 */ /* 0x002e620000000000 */
[----:B------:R-:W-:Y:S05]  /*bcc0*/  WARPSYNC.ALL ;  /* 0x0000000000007948 */ /* 0x000fea0003800000 */
[----:B------:R-:W-:Y:S01]  /*bcd0*/  BSSY B0, `(.L_x_414) ;  /* 0x0000009000007945 */ /* 0x000fe20003800000 */
[----:B0-----:R-:W-:Y:S01]  /*bce0*/  LOP3.LUT R48, R48, 0x7f, RZ, 0xc0, !PT ;  /* 0x0000007f30307812 */ /* 0x001fe200078ec0ff */
[----:B-1----:R0:W-:Y:S03]  /*bcf0*/  BAR.SYNC.DEFER_BLOCKING R137, 0x80 ;  /* 0x000200890000751d */ /* 0x0021e60000010000 */
[----:B------:R-:W-:-:S13]  /*bd00*/  ISETP.NE.AND P2, PT, R48, RZ, PT ;  /* 0x000000ff3000720c */ /* 0x000fda0003f45270 */
[----:B------:R-:W-:-:S05]  /*bd10*/  @!P2 VIADD R48, R110, 0x2e8a0 ;  /* 0x0002e8a06e30a836 */ /* 0x000fca0000000000 */
[----:B------:R-:W-:-:S04]  /*bd20*/  @!P2 PRMT R48, RZ, 0x654, R48 ;  /* 0x00000654ff30a816 */ /* 0x000fc80000000030 */
[----:B------:R0:W-:Y:S01]  /*bd30*/  @!P2 SYNCS.ARRIVE.TRANS64.RED.A1T0 RZ, [R48+URZ], RZ ;  /* 0x000000ff30ffa9a7 */ /* 0x0001e2000810043f */
[----:B------:R-:W-:Y:S05]  /*bd40*/  @!P5 BRA `(.L_x_415) ;  /* 0x000000000004d947 */ /* 0x000fea0003800000 */
[----:B------:R-:W-:Y:S01]  /*bd50*/  BPT.TRAP 0x1 ;  /* 0x000000040000795c */ /* 0x000fe20000300000 */
.L_x_415:
[----:B------:R-:W-:Y:S05]  /*bd60*/  BSYNC B0 ;  /* 0x0000000000007941 */ /* 0x000fea0003800000 */
.L_x_414:
[----:B------:R-:W1:Y:S01]  /*bd70*/  SYNCS.PHASECHK.TRANS64.TRYWAIT P3, [R110+URZ+0x2e8b0], R130 ;  /* 0x02e8b0826e0075a7 */ /* 0x000e62000806017f */
[----:B------:R-:W-:Y:S01]  /*bd80*/  ULDC.64 UR38, c[0x0][0x328] ;  /* 0x0000ca0000267ab9 */ /* 0x000fe20000000a00 */
[----:B------:R-:W-:Y:S01]  /*bd90*/  ULDC.64 UR36, c[0x0][0x318] ;  /* 0x0000c60000247ab9 */ /* 0x000fe20000000a00 */
[----:B------:R-:W-:Y:S01]  /*bda0*/  BSSY B0, `(.L_x_416) ;  /* 0x0000003000007945 */ /* 0x000fe20003800000 */
[----:B------:R-:W-:-:S03]  /*bdb0*/  IMAD.WIDE R52, R25, 0xe0, R100 ;  /* 0x000000e019347825 */ /* 0x000fc600078e0264 */
[----:B-1----:R-:W-:Y:S05]  /*bdc0*/  @!P3 BRA `(.L_x_417) ;  /* 0x000001940094b947 */ /* 0x002fea0003800000 */
.L_x_646:
[----:B------:R-:W-:Y:S05]  /*bdd0*/  BSYNC B0 ;  /* 0x0000000000007941 */ /* 0x000fea0003800000 */
.L_x_416:
[----:B------:R-:W-:Y:S01]  /*bde0*/  ISETP.GE.AND P3, PT, R228, R119, PT ;  /* 0x00000077e400720c */ /* 0x000fe20003f66270 */
[----:B------:R-:W-:-:S12]  /*bdf0*/  BSSY B0, `(.L_x_418) ;  /* 0x0000016000007945 */ /* 0x000fd80003800000 */
[----:B------:R-:W-:Y:S05]  /*be00*/  @P3 BRA `(.L_x_419) ;  /* 0x0000000000503947 */ /* 0x000fea0003800000 */
[----:B------:R-:W-:Y:S01]  /*be10*/  ULDC UR4, c[0x0][0x2f4] ;  /* 0x0000bd0000047ab9 */ /* 0x000fe20000000800 */
[----:B------:R-:W-:Y:S01]  /*be20*/  PLOP3.LUT P4, PT, PT, PT, PT, 0x8, 0x0 ;  /* 0x000000000000781c */ /* 0x000fe20003f8e170 */
[----:B0-----:R-:W-:Y:S01]  /*be30*/  IMAD.MOV.U32 R48, RZ, RZ, R46 ;  /* 0x000000ffff307224 */ /* 0x001fe200078e002e */
[----:B------:R-:W-:Y:S01]  /*be40*/  ISETP.GE.AND P3, PT, R4, UR4, PT ;  /* 0x0000000404007c0c */ /* 0x000fe2000bf66270 */
[----:B------:R-:W-:Y:S02]  /*be50*/  IMAD.MOV.U32 R49, RZ, RZ, R109 ;  /* 0x000000ffff317224 */ /* 0x000fe400078e006d */
[----:B------:R-:W-:Y:S02]  /*be60*/  IMAD R51, R53, UR38, RZ ;  /* 0x0000002635337c24 */ /* 0x000fe4000f8e02ff */
[----:B------:R-:W-:-:S04]  /*be70*/  IMAD.WIDE.U32 R48, R52, UR38, R48 ;  /* 0x0000002634307c25 */ /* 0x000fc8000f8e0030 */
[----:B------:R-:W-:-:S04]  /*be80*/  IMAD R51, R52, UR39, R51 ;  /* 0x0000002734337c24 */ /* 0x000fc8000f8e0233 */
[----:B------:R-:W-:Y:S01]  /*be90*/  @!P3 LOP3.LUT P5, RZ, R229, 0x4, RZ, 0xc0, !PT ;  /* 0x00000004e5ffb812 */ /* 0x000fe200078ac0ff */
[----:B------:R-:W-:-:S03]  /*bea0*/  @!P3 VIADD R56, R117, 0x40 ;  /* 0x000000407538b836 */ /* 0x000fc60000000000 */
[----:B------:R-:W-:Y:S02]  /*beb0*/  @!P3 PLOP3.LUT P4, PT, P5, PT, PT, 0x80, 0x0 ;  /* 0x000000000000b81c */ /* 0x000fe40002f8f070 */
[----:B------:R-:W-:-:S04]  /*bec0*/  IADD3 R54, P5, R48, UR36, RZ ;  /* 0x0000002430367c10 */ /* 0x000fc8000ffbe0ff */
[----:B------:R-:W-:-:S07]  /*bed0*/  IADD3.X R55, R49, UR37, R51, P5, !PT ;  /* 0x0000002531377c10 */ /* 0x000fce000affe433 */
[----:B------:R-:W-:Y:S02]  /*bee0*/  @P4 IADD3 R56, R117, -0x40, RZ ;  /* 0xffffffc075384810 */ /* 0x000fe40007ffe0ff */
[----:B------:R-:W-:-:S03]  /*bef0*/  ISETP.GE.AND P4, PT, R18, UR4, PT ;  /* 0x0000000412007c0c */ /* 0x000fc6000bf86270 */
[----:B------:R-:W-:-:S10]  /*bf00*/  @!P3 IMAD.IADD R56, R16, 0x1, R56 ;  /* 0x000000011038b824 */ /* 0x000fd400078e0238 */
[----:B------:R-:W0:Y:S04]  /*bf10*/  @!P4 LDS.128 R48, [R118+0xe400] ;  /* 0x00e400007630c984 */ /* 0x000e280000000c00 */
[----:B0-----:R-:W-:Y:S04]  /*bf20*/  @!P4 STG.E.128 desc[UR60][R54.64], R48 ;  /* 0x000000303600c986 */ /* 0x001fe8000c101d3c */
[----:B------:R-:W0:Y:S04]  /*bf30*/  @!P3 LDS.128 R48, [R56+0xe400] ;  /* 0x00e400003830b984 */ /* 0x000e280000000c00 */
[----:B0-----:R2:W-:Y:S02]  /*bf40*/  @!P3 STG.E.128 desc[UR60][R54.64+0x40], R48 ;  /* 0x000040303600b986 */ /* 0x0015e4000c101d3c */
.L_x_419:
[----:B------:R-:W-:Y:S05]  /*bf50*/  BSYNC B0 ;  /* 0x0000000000007941 */ /* 0x000fea0003800000 */
.L_x_418:
[----:B0-2---:R-:W-:Y:S01]  /*bf60*/  VIADD R48, R228, 0x40 ;  /* 0x00000040e4307836 */ /* 0x005fe20000000000 */
[----:B------:R-:W-:Y:S04]  /*bf70*/  BSSY B0, `(.L_x_420) ;  /* 0x0000019000007945 */ /* 0x000fe80003800000 */
[----:B------:R-:W-:-:S13]  /*bf80*/  ISETP.GE.AND P3, PT, R48, R119, PT ;  /* 0x000000773000720c */ /* 0x000fda0003f66270 */
[----:B------:R-:W-:Y:S05]  /*bf90*/  @P3 BRA `(.L_x_421) ;  /* 0x0000000000583947 */ /* 0x000fea0003800000 */
[----:B------:R-:W-:Y:S01]  /*bfa0*/  ULDC UR4, c[0x0][0x2f4] ;  /* 0x0000bd0000047ab9 */ /* 0x000fe20000000800 */
[----:B------:R-:W-:Y:S01]  /*bfb0*/  PLOP3.LUT P4, PT, PT, PT, PT, 0x8, 0x0 ;  /* 0x000000000000781c */ /* 0x000fe20003f8e170 */
[----:B------:R-:W-:Y:S01]  /*bfc0*/  IMAD.MOV.U32 R48, RZ, RZ, R46 ;  /* 0x000000ffff307224 */ /* 0x000fe200078e002e */
[----:B------:R-:W-:Y:S01]  /*bfd0*/  ISETP.GE.AND P3, PT, R4, UR4, PT ;  /* 0x0000000404007c0c */ /* 0x000fe2000bf66270 */
[----:B------:R-:W-:-:S12]  /*bfe0*/  IMAD.MOV.U32 R49, RZ, RZ, R109 ;  /* 0x000000ffff317224 */ /* 0x000fd800078e006d */
[----:B------:R-:W-:Y:S01]  /*bff0*/  @!P3 LOP3.LUT P5, RZ, R229, 0x4, RZ, 0xc0, !PT ;  /* 0x00000004e5ffb812 */ /* 0x000fe200078ac0ff */
[----:B------:R-:W-:-:S03]  /*c000*/  @!P3 VIADD R56, R117, 0x40 ;  /* 0x000000407538b836 */ /* 0x000fc60000000000 */
[----:B------:R-:W-:Y:S02]  /*c010*/  @!P3 PLOP3.LUT P4, PT, P5, PT, PT, 0x80, 0x0 ;  /* 0x000000000000b81c */ /* 0x000fe40002f8f070 */
[----:B------:R-:W-:-:S05]  /*c020*/  IADD3 R51, P5, R52, 0x40, RZ ;  /* 0x0000004034337810 */ /* 0x000fca0007fbe0ff */
[----:B------:R-:W-:Y:S02]  /*c030*/  IMAD.X R50, RZ, RZ, R53, P5 ;  /* 0x000000ffff327224 */ /* 0x000fe400028e0635 */
[----:B------:R-:W-:-:S04]  /*c040*/  IMAD.WIDE.U32 R48, R51, UR38, R48 ;  /* 0x0000002633307c25 */ /* 0x000fc8000f8e0030 */
[----:B------:R-:W-:Y:S02]  /*c050*/  IMAD R50, R50, UR38, RZ ;  /* 0x0000002632327c24 */ /* 0x000fe4000f8e02ff */
[----:B------:R-:W-:Y:S01]  /*c060*/  @P4 VIADD R56, R117, 0xffffffc0 ;  /* 0xffffffc075384836 */ /* 0x000fe20000000000 */
[----:B------:R-:W-:Y:S01]  /*c070*/  IADD3 R54, P4, R48, UR36, RZ ;  /* 0x0000002430367c10 */ /* 0x000fe2000ff9e0ff */
[----:B------:R-:W-:-:S03]  /*c080*/  IMAD R51, R51, UR39, R50 ;  /* 0x0000002733337c24 */ /* 0x000fc6000f8e0232 */
[----:B------:R-:W-:Y:S02]  /*c090*/  @!P3 IADD3 R56, R16, R56, RZ ;  /* 0x000000381038b210 */ /* 0x000fe40007ffe0ff */
[----:B------:R-:W-:Y:S02]  /*c0a0*/  IADD3.X R55, R49, UR37, R51, P4, !PT ;  /* 0x0000002531377c10 */ /* 0x000fe4000a7fe433 */
[----:B------:R-:W-:-:S13]  /*c0b0*/  ISETP.GE.AND P4, PT, R18, UR4, PT ;  /* 0x0000000412007c0c */ /* 0x000fda000bf86270 */
[----:B------:R-:W0:Y:S04]  /*c0c0*/  @!P4 LDS.128 R48, [R118+0x10400] ;  /* 0x010400007630c984 */ /* 0x000e280000000c00 */
[----:B0-----:R-:W-:Y:S04]  /*c0d0*/  @!P4 STG.E.128 desc[UR60][R54.64], R48 ;  /* 0x000000303600c986 */ /* 0x001fe8000c101d3c */
[----:B------:R-:W0:Y:S04]  /*c0e0*/  @!P3 LDS.128 R48, [R56+0x10400] ;  /* 0x010400003830b984 */ /* 0x000e280000000c00 */
[----:B0-----:R0:W-:Y:S02]  /*c0f0*/  @!P3 STG.E.128 desc[UR60][R54.64+0x40], R48 ;  /* 0x000040303600b986 */ /* 0x0011e4000c101d3c */
.L_x_421:
[----:B------:R-:W-:Y:S05]  /*c100*/  BSYNC B0 ;  /* 0x0000000000007941 */ /* 0x000fea0003800000 */
.L_x_420:
[----:B0-----:R-:W-:Y:S01]  /*c110*/  VIADD R48, R228, 0x80 ;  /* 0x00000080e4307836 */ /* 0x001fe20000000000 */
        /* <DEDUP_REMOVED lines=17> */
[----:B------:R-:W-:Y:S02]  /*c230*/  IMAD R51, R51, UR39, R50 ;  /* 0x0000002733337c24 */ /* 0x000fe4000f8e0232 */
[----:B------:R-:W-:-:S03]  /*c240*/  @!P3 IMAD.IADD R56, R16, 0x1, R56 ;  /* 0x000000011038b824 */ /* 0x000fc600078e0238 */
[----:B------:R-:W-:Y:S02]  /*c250*/  IADD3.X R55, R49, UR37, R51, P4, !PT ;  /* 0x0000002531377c10 */ /* 0x000fe4000a7fe433 */
[----:B------:R-:W-:-:S13]  /*c260*/  ISETP.GE.AND P4, PT, R18, UR4, PT ;  /* 0x0000000412007c0c */ /* 0x000fda000bf86270 */
[----:B------:R-:W0:Y:S04]  /*c270*/  @!P4 LDS.128 R48, [R118+0x12400] ;  /* 0x012400007630c984 */ /* 0x000e280000000c00 */
[----:B0-----:R-:W-:Y:S04]  /*c280*/  @!P4 STG.E.128 desc[UR60][R54.64], R48 ;  /* 0x000000303600c986 */ /* 0x001fe8000c101d3c */
[----:B------:R-:W0:Y:S04]  /*c290*/  @!P3 LDS.128 R48, [R56+0x12400] ;  /* 0x012400003830b984 */ /* 0x000e280000000c00 */
[----:B0-----:R0:W-:Y:S02]  /*c2a0*/  @!P3 STG.E.128 desc[UR60][R54.64+0x40], R48 ;  /* 0x000040303600b986 */ /* 0x0011e4000c101d3c */
.L_x_423:
[----:B------:R-:W-:Y:S05]  /*c2b0*/  BSYNC B0 ;  /* 0x0000000000007941 */ /* 0x000fea0003800000 */
.L_x_422:
[----:B0-----:R-:W-:Y:S01]  /*c2c0*/  IADD3 R48, R228, 0xc0, RZ ;  /* 0x000000c0e4307810 */ /* 0x001fe20007ffe0ff */
[----:B------:R-:W-:Y:S03]  /*c2d0*/  BSSY B0, `(.L_x_424) ;  /* 0x0000019000007945 */ /* 0x000fe60003800000 */
        /* <DEDUP_REMOVED lines=14> */
[----:B------:R-:W-:Y:S02]  /*c3c0*/  @P4 VIADD R54, R117, 0xffffffc0 ;  /* 0xffffffc075364836 */ /* 0x000fe40000000000 */
[----:B------:R-:W-:Y:S01]  /*c3d0*/  IMAD R51, R51, UR39, R52 ;  /* 0x0000002733337c24 */ /* 0x000fe2000f8e0234 */
[----:B------:R-:W-:Y:S01]  /*c3e0*/  IADD3 R52, P4, R48, UR36, RZ ;  /* 0x0000002430347c10 */ /* 0x000fe2000ff9e0ff */
[----:B------:R-:W-:-:S03]  /*c3f0*/  @!P3 IMAD.IADD R54, R16, 0x1, R54 ;  /* 0x000000011036b824 */ /* 0x000fc600078e0236 */
[----:B------:R-:W-:Y:S02]  /*c400*/  IADD3.X R53, R49, UR37, R51, P4, !PT ;  /* 0x0000002531357c10 */ /* 0x000fe4000a7fe433 */
[----:B------:R-:W-:-:S13]  /*c410*/  ISETP.GE.AND P4, PT, R18, UR4, PT ;  /* 0x0000000412007c0c */ /* 0x000fda000bf86270 */
[----:B------:R-:W0:Y:S04]  /*c420*/  @!P4 LDS.128 R48, [R118+0x14400] ;  /* 0x014400007630c984 */ /* 0x000e280000000c00 */
[----:B0-----:R-:W-:Y:S04]  /*c430*/  @!P4 STG.E.128 desc[UR60][R52.64], R48 ;  /* 0x000000303400c986 */ /* 0x001fe8000c101d3c */
[----:B------:R-:W0:Y:S04]  /*c440*/  @!P3 LDS.128 R48, [R54+0x14400] ;  /* 0x014400003630b984 */ /* 0x000e280000000c00 */
[----:B0-----:R0:W-:Y:S02]  /*c450*/  @!P3 STG.E.128 desc[UR60][R52.64+0x40], R48 ;  /* 0x000040303400b986 */ /* 0x0011e4000c101d3c */
.L_x_425:
[----:B------:R-:W-:Y:S05]  /*c460*/  BSYNC B0 ;  /* 0x0000000000007941 */ /* 0x000fea0003800000 */
.L_x_424:
[----:B------:R-:W-:Y:S01]  /*c470*/  @!PT LDS RZ, [RZ] ;  /* 0x00000000fffff984 */ /* 0x000fe20000000800 */
[----:B------:R-:W-:Y:S01]  /*c480*/  @!PT LDS RZ, [RZ] ;  /* 0x00000000fffff984 */ /* 0x000fe20000000800 */
[----:B------:R-:W-:Y:S01]  /*c490*/  @!PT LDS RZ, [RZ] ;  /* 0x00000000fffff984 */ /* 0x000fe20000000800 */
[----:B------:R-:W-:Y:S01]  /*c4a0*/  @!PT LDS RZ, [RZ] ;  /* 0x00000000fffff984 */ /* 0x000fe20000000800 */
[----:B------:R2:W-:Y:S06]  /*c4b0*/  MEMBAR.ALL.CTA ;  /* 0x0000000000007992 */ /* 0x0005ec0000008000 */
[----:B--2---:R-:W2:Y:S01]  /*c4c0*/  FENCE.VIEW.ASYNC.S ;  /* 0x00000000000073c6 */ /* 0x004ea20000000000 */
[----:B-1----:R-:W-:Y:S01]  /*c4d0*/  @!P2 VIADD R110, R110, 0x2e8c0 ;  /* 0x0002e8c06e6ea836 */ /* 0x002fe20000000000 */
[----:B--2---:R1:W-:Y:S01]  /*c4e0*/  BAR.SYNC.DEFER_BLOCKING R137, 0x80 ;  /* 0x000200890000751d */ /* 0x0043e20000010000 */
[----:B------:R-:W-:-:S03]  /*c4f0*/  ISETP.NE.AND P3, PT, R111, RZ, PT ;  /* 0x000000ff6f00720c */ /* 0x000fc60003f65270 */
[----:B------:R-:W-:Y:S02]  /*c500*/  @!P2 PRMT R110, RZ, 0x654, R110 ;  /* 0x00000654ff6ea816 */ /* 0x000fe4000000006e */
[----:B------:R-:W-:Y:S02]  /*c510*/  IADD3 R17, R17, 0x1, RZ ;  /* 0x0000000111117810 */ /* 0x000fe40007ffe0ff */
[----:B------:R1:W-:Y:S02]  /*c520*/  @!P2 SYNCS.ARRIVE.TRANS64.RED.A1T0 RZ, [R110+URZ], RZ ;  /* 0x000000ff6effa9a7 */ /* 0x0003e4000810043f */
[----:B------:R-:W-:-:S04]  /*c530*/  ISETP.NE.AND P2, PT, R17, 0x2, PT ;  /* 0x000000021100780c */ /* 0x000fc80003f45270 */
[----:B0-----:R-:W-:Y:S02]  /*c540*/  SEL R48, RZ, 0x1, P2 ;  /* 0x00000001ff307807 */ /* 0x001fe40001000000 */
[----:B------:R-:W-:Y:S02]  /*c550*/  SEL R17, R17, RZ, P2 ;  /* 0x000000ff11117207 */ /* 0x000fe40001000000 */
[----:B------:R-:W-:Y:S01]  /*c560*/  LOP3.LUT R231, R231, R48, RZ, 0x3c, !PT ;  /* 0x00000030e7e77212 */ /* 0x000fe200078e3cff */
[----:B-1----:R-:W-:Y:S06]  /*c570*/  @P3 BRA `(.L_x_426) ;  /* 0xffffff6000d03947 */ /* 0x002fec000383ffff */
[----:B------:R-:W0:Y:S01]  /*c580*/  S2R R49, SR_TID.X ;  /* 0x0000000000317919 */ /* 0x000e220000002100 */
[----:B------:R-:W-:Y:S02]  /*c590*/  PLOP3.LUT P0, PT, PT, PT, PT, 0x8, 0x0 ;  /* 0x000000000000781c */ /* 0x000fe40003f0e170 */
[----:B0-----:R-:W-:-:S04]  /*c5a0*/  SHF.R.U32.HI R49, RZ, 0x7, R49 ;  /* 0x00000007ff317819 */ /* 0x001fc80000011631 */
[----:B------:R-:W-:-:S13]  /*c5b0*/  ISETP.NE.AND P3, PT, R49, 0x1, PT ;  /* 0x000000013100780c */ /* 0x000fda0003f65270 */
[----:B------:R-:W-:Y:S06]  /*c5c0*/  @!P3 BAR.ARV 0x9, 0x100 ;  /* 0x024400000000bb1d */ /* 0x000fec0000002000 */
.L_x_338:
[----:B------:R-:W-:Y:S05]  /*c5d0*/  @P0 BRA `(.L_x_427) ;  /* 0x00000000000c0947 */ /* 0x000fea0003800000 */
[----:B------:R-:W0:Y:S01]  /*c5e0*/  FENCE.VIEW.ASYNC.G ;  /* 0x00000000000073c6 */ /* 0x000e220000000100 */
[----:B------:R-:W-:Y:S05]  /*c5f0*/  WARPSYNC.ALL ;  /* 0x0000000000007948 */ /* 0x000fea0003800000 */
[----:B0-----:R-:W-:Y:S06]  /*c600*/  BAR.ARV 0xc, 0x180 ;  /* 0x0306000000007b1d */ /* 0x001fec0000002000 */
.L_x_427:
[----:B------:R-:W2:Y:S01]  /*c610*/  LDL R2, [R1+0x8c] ;  /* 0x00008c0001027983 */ /* 0x000ea20000100800 */
[----:B------:R-:W-:Y:S01]  /*c620*/  ULDC.64 UR4, c[0x0][0x990] ;  /* 0x0002640000047ab9 */ /* 0x000fe20000000a00 */
[----:B------:R-:W-:Y:S02]  /*c630*/  ULDC.64 UR6, c[0x0][0x998] ;  /* 0x0002660000067ab9 */ /* 0x000fe40000000a00 */
[----:B------:R-:W3:Y:S04]  /*c640*/  LDL R4, [R1+0x74] ;  /* 0x0000740001047983 */ /* 0x000ee80000100800 */
[----:B------:R-:W4:Y:S01]  /*c650*/  LDL R14, [R1+0x60] ;  /* 0x00006000010e7983 */ /* 0x000f220000100800 */
[----:B------:R-:W-:Y:S02]  /*c660*/  ISETP.NE.U32.AND P0, PT, RZ, UR4, PT ;  /* 0x00000004ff007c0c */ /* 0x000fe4000bf05070 */
[----:B------:R-:W-:-:S02]  /*c670*/  ISETP.NE.U32.AND P1, PT, RZ, UR6, PT ;  /* 0x00000006ff007c0c */ /* 0x000fc4000bf25070 */
[----:B------:R-:W-:Y:S02]  /*c680*/  ISETP.NE.AND.EX P0, PT, RZ, UR5, PT, P0 ;  /* 0x00000005ff007c0c */ /* 0x000fe4000bf05300 */
[----:B------:R-:W-:Y:S02]  /*c690*/  ISETP.NE.AND.EX P1, PT, RZ, UR7, PT, P1 ;  /* 0x00000007ff007c0c */ /* 0x000fe4000bf25310 */
[----:B------:R-:W-:-:S09]  /*c6a0*/  ISETP.NE.AND P4, PT, R141, RZ, PT ;  /* 0x000000ff8d00720c */ /* 0x000fd20003f85270 */
[----:B------:R-:W2:Y:S08]  /*c6b0*/  @P0 LDC.64 R6, c[0x0][0x9a8] ;  /* 0x00026a00ff060b82 */ /* 0x000eb00000000a00 */
[----:B------:R-:W0:Y:S08]  /*c6c0*/  @P1 LDC.64 R8, c[0x0][0x9b8] ;  /* 0x00026e00ff081b82 */ /* 0x000e300000000a00 */
[----:B------:R-:W4:Y:S08]  /*c6d0*/  @P0 LDC.64 R10, c[0x0][0x9b0] ;  /* 0x00026c00ff0a0b82 */ /* 0x000f300000000a00 */
[----:B------:R-:W1:Y:S01]  /*c6e0*/  @P1 LDC.64 R12, c[0x0][0x9c0] ;  /* 0x00027000ff0c1b82 */ /* 0x000e620000000a00 */
[----:B--2---:R-:W-:-:S02]  /*c6f0*/  @P0 IMAD R0, R2, R6, RZ ;  /* 0x0000000602000224 */ /* 0x004fc400078e02ff */
[----:B0-----:R-:W-:Y:S02]  /*c700*/  @P1 IMAD R2, R2, R8, RZ ;  /* 0x0000000802021224 */ /* 0x001fe400078e02ff */
[C---:B---3--:R-:W-:Y:S02]  /*c710*/  @P0 IMAD R7, R4.reuse, R7, R0 ;  /* 0x0000000704070224 */ /* 0x048fe400078e0200 */
[C---:B------:R-:W-:Y:S02]  /*c720*/  @P1 IMAD R9, R4.reuse, R9, R2 ;  /* 0x0000000904091224 */ /* 0x040fe400078e0202 */
[----:B------:R-:W-:-:S04]  /*c730*/  @P0 IMAD.WIDE.U32 R2, R4, R6, RZ ;  /* 0x0000000604020225 */ /* 0x000fc800078e00ff */
[----:B------:R-:W-:-:S04]  /*c740*/  @P1 IMAD.WIDE.U32 R4, R4, R8, RZ ;  /* 0x0000000804041225 */ /* 0x000fc800078e00ff */
[----:B------:R-:W-:Y:S02]  /*c750*/  @P0 IMAD.IADD R3, R3, 0x1, R7 ;  /* 0x0000000103030824 */ /* 0x000fe400078e0207 */
[----:B------:R-:W-:Y:S02]  /*c760*/  @P1 IMAD.IADD R5, R5, 0x1, R9 ;  /* 0x0000000105051824 */ /* 0x000fe400078e0209 */
[----:B----4-:R-:W-:-:S04]  /*c770*/  @P0 IMAD.WIDE.U32 R2, R14, R10, R2 ;  /* 0x0000000a0e020225 */ /* 0x010fc800078e0002 */
[----:B-1----:R-:W-:Y:S01]  /*c780*/  @P1 IMAD.WIDE.U32 R6, R14, R12, R4 ;  /* 0x0000000c0e061225 */ /* 0x002fe200078e0004 */
[----:B------:R-:W-:Y:S01]  /*c790*/  @P0 LEA R4, P2, R2, UR4, 0x2 ;  /* 0x0000000402040c11 */ /* 0x000fe2000f8410ff */
[----:B------:R-:W-:Y:S02]  /*c7a0*/  ULDC UR4, c[0x0][0x988] ;  /* 0x0002620000047ab9 */ /* 0x000fe40000000800 */
[----:B------:R-:W-:Y:S01]  /*c7b0*/  @P0 IMAD R5, R14, R11, R3 ;  /* 0x0000000b0e050224 */ /* 0x000fe200078e0203 */
[----:B------:R-:W-:Y:S01]  /*c7c0*/  @P1 LEA R8, P3, R6, UR6, 0x2 ;  /* 0x0000000606081c11 */ /* 0x000fe2000f8610ff */
[----:B------:R-:W-:Y:S02]  /*c7d0*/  @P1 IMAD R3, R14, R13, R7 ;  /* 0x0000000d0e031224 */ /* 0x000fe400078e0207 */
[----:B------:R-:W-:Y:S01]  /*c7e0*/  IMAD.MOV.U32 R0, RZ, RZ, 0x3f800000 ;  /* 0x3f800000ff007424 */ /* 0x000fe200078e00ff */
[----:B------:R-:W-:Y:S02]  /*c7f0*/  @P0 LEA.HI.X R5, R2, UR5, R5, 0x2, P2 ;  /* 0x0000000502050c11 */ /* 0x000fe400090f1405 */
[----:B------:R-:W-:Y:S01]  /*c800*/  @P1 LEA.HI.X R9, R6, UR7, R3, 0x2, P3 ;  /* 0x0000000706091c11 */ /* 0x000fe200098f1403 */
[----:B------:R-:W-:-:S04]  /*c810*/  IMAD.MOV.U32 R3, RZ, RZ, 0x3f800000 ;  /* 0x3f800000ff037424 */ /* 0x000fc800078e00ff */
[----:B------:R-:W2:Y:S04]  /*c820*/  @P1 LDG.E R0, desc[UR60][R8.64] ;  /* 0x0000003c08001981 */ /* 0x000ea8000c1e1900 */
[----:B------:R-:W2:Y:S01]  /*c830*/  @P0 LDG.E R3, desc[UR60][R4.64] ;  /* 0x0000003c04030981 */ /* 0x000ea2000c1e1900 */
[----:B------:R-:W-:Y:S01]  /*c840*/  BSSY B0, `(.L_x_428) ;  /* 0x0000023000007945 */ /* 0x000fe20003800000 */
[----:B------:R-:W-:Y:S02]  /*c850*/  IMAD.MOV.U32 R6, RZ, RZ, RZ ;  /* 0x000000ffff067224 */ /* 0x000fe400078e00ff */
[----:B--2---:R-:W-:-:S04]  /*c860*/  FMUL.FTZ R0, R3, R0 ;  /* 0x0000000003007220 */ /* 0x004fc80000410000 */
[----:B------:R-:W-:Y:S01]  /*c870*/  FMUL.FTZ R2, R0, UR4 ;  /* 0x0000000400027c20 */ /* 0x000fe20008410000 */
[----:B------:R-:W-:Y:S06]  /*c880*/  @!P4 BRA `(.L_x_429) ;  /* 0x000000000078c947 */ /* 0x000fec0003800000 */
[----:B------:R-:W2:Y:S01]  /*c890*/  LDL R14, [R1+0x7c] ;  /* 0x00007c00010e7983 */ /* 0x000ea20000100800 */
[----:B------:R-:W-:Y:S01]  /*c8a0*/  ULDC UR4, c[0x0][0x9f0] ;  /* 0x00027c0000047ab9 */ /* 0x000fe20000000800 */
[----:B--2---:R-:W-:-:S04]  /*c8b0*/  ISETP.NE.AND P0, PT, R14, RZ, PT ;  /* 0x000000ff0e00720c */ /* 0x004fc80003f05270 */
        /* <DEDUP_REMOVED lines=9> */
[----:B0-----:R-:W-:Y:S01]  /*c950*/  VIADD R4, R3, 0xffffffe ;  /* 0x0ffffffe03047836 */ /* 0x001fe20000000000 */
[----:B------:R-:W-:-:S05]  /*c960*/  IADD3 R3, RZ, -R10, RZ ;  /* 0x8000000aff037210 */ /* 0x000fca0007ffe0ff */
        /* <DEDUP_REMOVED lines=14> */
[----:B------:R-:W-:-:S05]  /*ca50*/  @!P1 LOP3.LUT R5, RZ, R9, RZ, 0x33, !PT ;  /* 0x00000009ff059212 */ /* 0x000fca00078e33ff */
[----:B------:R-:W-:-:S07]  /*ca60*/  IMAD.MOV.U32 R6, RZ, RZ, R5 ;  /* 0x000000ffff067224 */ /* 0x000fce00078e0005 */
.L_x_429:
[----:B------:R-:W-:Y:S05]  /*ca70*/  BSYNC B0 ;  /* 0x0000000000007941 */ /* 0x000fea0003800000 */
.L_x_428:
[----:B------:R-:W2:Y:S01]  /*ca80*/  LDL R0, [R1+0x94] ;  /* 0x0000940001007983 */ /* 0x000ea20000100800 */
[----:B------:R-:W-:Y:S02]  /*ca90*/  PLOP3.LUT P0, PT, PT, PT, PT, 0x80, 0x0 ;  /* 0x000000000000781c */ /* 0x000fe40003f0f070 */
[----:B------:R-:W-:Y:S02]  /*caa0*/  CS2R R4, SRZ ;  /* 0x0000000000047805 */ /* 0x000fe4000001ff00 */
[----:B------:R-:W-:Y:S01]  /*cab0*/  CS2R R88, SRZ ;  /* 0x0000000000587805 */ /* 0x000fe2000001ff00 */
[----:B------:R-:W-:Y:S01]  /*cac0*/  IMAD.MOV.U32 R3, RZ, RZ, RZ ;  /* 0x000000ffff037224 */ /* 0x000fe200078e00ff */
[----:B------:R-:W-:Y:S02]  /*cad0*/  CS2R R38, SRZ ;  /* 0x0000000000267805 */ /* 0x000fe4000001ff00 */
[----:B------:R-:W-:Y:S01]  /*cae0*/  MOV R105, RZ ;  /* 0x000000ff00697202 */ /* 0x000fe20000000f00 */
[----:B------:R-:W-:Y:S01]  /*caf0*/  IMAD.MOV.U32 R90, RZ, RZ, RZ ;  /* 0x000000ffff5a7224 */ /* 0x000fe200078e00ff */
[----:B------:R-:W-:Y:S01]  /*cb00*/  CS2R R44, SRZ ;  /* 0x00000000002c7805 */ /* 0x000fe2000001ff00 */
[----:B------:R-:W-:Y:S01]  /*cb10*/  IMAD.MOV.U32 R72, RZ, RZ, RZ ;  /* 0x000000ffff487224 */ /* 0x000fe200078e00ff */
        /* <DEDUP_REMOVED lines=9> */
[----:B------:R-:W-:Y:S02]  /*cbb0*/  CS2R R56, SRZ ;  /* 0x0000000000387805 */ /* 0x000fe4000001ff00 */
[----:B------:R-:W-:Y:S01]  /*cbc0*/  CS2R R40, SRZ ;  /* 0x0000000000287805 */ /* 0x000fe2000001ff00 */
[----:B------:R-:W-:Y:S01]  /*cbd0*/  IMAD.MOV.U32 R46, RZ, RZ, RZ ;  /* 0x000000ffff2e7224 */ /* 0x000fe200078e00ff */
[----:B------:R-:W-:Y:S01]  /*cbe0*/  MOV R42, RZ ;  /* 0x000000ff002a7202 */ /* 0x000fe20000000f00 */
[----:B------:R-:W-:Y:S01]  /*cbf0*/  IMAD.MOV.U32 R111, RZ, RZ, RZ ;  /* 0x000000ffff6f7224 */ /* 0x000fe200078e00ff */
[----:B------:R-:W-:Y:S01]  /*cc00*/  CS2R R24, SRZ ;  /* 0x0000000000187805 */ /* 0x000fe2000001ff00 */
[----:B------:R-:W-:Y:S01]  /*cc10*/  IMAD.MOV.U32 R55, RZ, RZ, RZ ;  /* 0x000000ffff377224 */ /* 0x000fe200078e00ff */
        /* <DEDUP_REMOVED lines=9> */
[----:B------:R-:W-:Y:S01]  /*ccb0*/  CS2R R32, SRZ ;  /* 0x0000000000207805 */ /* 0x000fe2000001ff00 */
[----:B------:R-:W-:Y:S01]  /*ccc0*/  IMAD.MOV.U32 R109, RZ, RZ, RZ ;  /* 0x000000ffff6d7224 */ /* 0x000fe200078e00ff */
[----:B------:R-:W-:Y:S01]  /*ccd0*/  CS2R R30, SRZ ;  /* 0x00000000001e7805 */ /* 0x000fe2000001ff00 */
[----:B------:R-:W-:Y:S01]  /*cce0*/  IMAD.MOV.U32 R28, RZ, RZ, RZ ;  /* 0x000000ffff1c7224 */ /* 0x000fe200078e00ff */
[----:B------:R-:W-:Y:S01]  /*ccf0*/  MOV R149, RZ ;  /* 0x000000ff00957202 */ /* 0x000fe20000000f00 */
[----:B------:R-:W-:Y:S02]  /*cd00*/  IMAD.MOV.U32 R97, RZ, RZ, RZ ;  /* 0x000000ffff617224 */ /* 0x000fe400078e00ff */
[----:B------:R-:W-:Y:S02]  /*cd10*/  IMAD.MOV.U32 R9, RZ, RZ, RZ ;  /* 0x000000ffff097224 */ /* 0x000fe400078e00ff */
[----:B------:R-:W-:-:S02]  /*cd20*/  IMAD.MOV.U32 R81, RZ, RZ, RZ ;  /* 0x000000ffff517224 */ /* 0x000fc400078e00ff */
[----:B------:R-:W-:Y:S02]  /*cd30*/  IMAD.MOV.U32 R34, RZ, RZ, RZ ;  /* 0x000000ffff227224 */ /* 0x000fe400078e00ff */
[----:B--2---:R-:W-:-:S05]  /*cd40*/  IMAD R0, R0, R6, RZ ;  /* 0x0000000600007224 */ /* 0x004fca00078e02ff */
[----:B------:R-:W-:Y:S01]  /*cd50*/  VIADDMNMX R137, R0, R6, R131, PT ;  /* 0x0000000600897246 */ /* 0x000fe20003800183 */
[----:B------:R0:W-:Y:S01]  /*cd60*/  STL [R1+0x40], R0 ;  /* 0x0000400001007387 */ /* 0x0001e20000100800 */
[----:B------:R-:W-:Y:S02]  /*cd70*/  IMAD.MOV.U32 R6, RZ, RZ, RZ ;  /* 0x000000ffff067224 */ /* 0x000fe400078e00ff */
[----:B------:R-:W-:Y:S01]  /*cd80*/  ISETP.GT.AND P1, PT, R137, R0, PT ;  /* 0x000000008900720c */ /* 0x000fe20003f24270 */
[----:B0-----:R-:W-:-:S12]  /*cd90*/  IMAD.MOV.U32 R0, RZ, RZ, RZ ;  /* 0x000000ffff007224 */ /* 0x001fd800078e00ff */
[----:B------:R-:W-:Y:S05]  /*cda0*/  @!P1 BRA `(.L_x_430) ;  /* 0x000000d400389947 */ /* 0x000fea0003800000 */
[----:B------:R-:W-:-:S03]  /*cdb0*/  UMOV UR4, 0xffffffff ;  /* 0xffffffff00047882 */ /* 0x000fc60000000000 */
[----:B------:R-:W-:Y:S05]  /*cdc0*/  BRA.DIV UR4, `(.L_x_431) ;  /* 0x0000018604a87947 */ /* 0x000fea000b800000 */
[----:B------:R-:W0:Y:S02]  /*cdd0*/  S2R R0, SR_TID.X ;  /* 0x0000000000007919 */ /* 0x000e240000002100 */
[----:B0-----:R-:W-:-:S05]  /*cde0*/  VIADD R3, R0, 0xffffff80 ;  /* 0xffffff8000037836 */ /* 0x001fca0000000000 */
[----:B------:R-:W-:-:S04]  /*cdf0*/  SHF.R.S32.HI R0, RZ, 0x1f, R3 ;  /* 0x0000001fff007819 */ /* 0x000fc80000011403 */
[----:B------:R-:W-:-:S04]  /*ce00*/  LEA.HI R0, R0, R3, RZ, 0x7 ;  /* 0x0000000300007211 */ /* 0x000fc800078f38ff */
[----:B------:R-:W-:-:S06]  /*ce10*/  SHF.R.S32.HI R0, RZ, 0x7, R0 ;  /* 0x00000007ff007819 */ /* 0x000fcc0000011400 */
[----:B------:R-:W0:Y:S04]  /*ce20*/  SHFL.IDX PT, R0, R0, RZ, 0x1f ;  /* 0x00001fff00007589 */ /* 0x000e2800000e0000 */
[----:B0-----:R1:W-:Y:S02]  /*ce30*/  STL [R1+0x44], R0 ;  /* 0x0000440001007387 */ /* 0x0013e40000100800 */
.L_x_649:
[----:B------:R-:W1:Y:S01]  /*ce40*/  LDL R3, [R1+0x44] ;  /* 0x0000440001037983 */ /* 0x000e620000100800 */
[----:B------:R-:W-:Y:S01]  /*ce50*/  VIADD R27, R16, 0x1c400 ;  /* 0x0001c400101b7836 */ /* 0x000fe20000000000 */
[----:B------:R-:W-:Y:S04]  /*ce60*/  BSSY B6, `(.L_x_432) ;  /* 0x0000019000067945 */ /* 0x000fe80003800000 */
[----:B------:R-:W-:Y:S02]  /*ce70*/  LOP3.LUT P0, RZ, R27, 0x9f, RZ, 0xc0, !PT ;  /* 0x0000009f1bff7812 */ /* 0x000fe4000780c0ff */
[----:B-1----:R-:W-:-:S04]  /*ce80*/  LEA.HI R0, R3, R3, RZ, 0x1 ;  /* 0x0000000303007211 */ /* 0x002fc800078f08ff */
[----:B------:R-:W-:-:S05]  /*ce90*/  LOP3.LUT R0, R0, 0x1e, RZ, 0xc0, !PT ;  /* 0x0000001e00007812 */ /* 0x000fca00078ec0ff */
[----:B------:R-:W-:-:S05]  /*cea0*/  IMAD.IADD R0, R3, 0x1, -R0 ;  /* 0x0000000103007824 */ /* 0x000fca00078e0a00 */
[----:B------:R-:W-:-:S04]  /*ceb0*/  LEA R0, R0, R27, 0xd ;  /* 0x0000001b00007211 */ /* 0x000fc800078e68ff */
[----:B------:R-:W-:-:S04]  /*cec0*/  SHF.R.U32.HI R0, RZ, 0x4, R0 ;  /* 0x00000004ff007819 */ /* 0x000fc80000011600 */
[----:B------:R-:W-:Y:S01]  /*ced0*/  LOP3.LUT R28, R0, 0x3fff, RZ, 0xc0, !PT ;  /* 0x00003fff001c7812 */ /* 0x000fe200078ec0ff */
[----:B------:R-:W-:Y:S06]  /*cee0*/  @!P0 BRA `(.L_x_433) ;  /* 0x0000000000408947 */ /* 0x000fec0003800000 */
[----:B------:R-:W-:Y:S01]  /*cef0*/  MOV R0, 0x0 ;  /* 0x0000000000007802 */ /* 0x000fe20000000f00 */
[----:B------:R-:W-:Y:S01]  /*cf00*/  ULDC.64 UR4, c[0x4][0x98] ;  /* 0x0100260000047ab9 */ /* 0x000fe20000000a00 */
[----:B------:R-:W-:Y:S01]  /*cf10*/  ULDC.64 UR6, c[0x4][0xa0] ;  /* 0x0100280000067ab9 */ /* 0x000fe20000000a00 */
[----:B------:R-:W-:Y:S01]  /*cf20*/  IMAD.U32 R4, RZ, RZ, UR4 ;  /* 0x00000004ff047e24 */ /* 0x000fe2000f8e00ff */
[----:B0-----:R0:W1:Y:S01]  /*cf30*/  LDC.64 R14, c[0x4][R0] ;  /* 0x01000000000e7b82 */ /* 0x0010620000000a00 */
[----:B------:R-:W-:Y:S01]  /*cf40*/  IMAD.U32 R5, RZ, RZ, UR5 ;  /* 0x00000005ff057e24 */ /* 0x000fe2000f8e00ff */
[----:B------:R-:W-:Y:S01]  /*cf50*/  ULDC.64 UR4, c[0x4][0x30] ;  /* 0x01000c0000047ab9 */ /* 0x000fe20000000a00 */
[----:B------:R-:W-:Y:S01]  /*cf60*/  IMAD.U32 R6, RZ, RZ, UR6 ;  /* 0x00000006ff067e24 */ /* 0x000fe2000f8e00ff */
[----:B------:R-:W-:Y:S01]  /*cf70*/  MOV R12, 0x1 ;  /* 0x00000001000c7802 */ /* 0x000fe20000000f00 */
[----:B------:R-:W-:Y:S02]  /*cf80*/  IMAD.U32 R7, RZ, RZ, UR7 ;  /* 0x00000007ff077e24 */ /* 0x000fe4000f8e00ff */
[----:B------:R-:W-:-:S02]  /*cf90*/  IMAD.U32 R10, RZ, RZ, UR4 ;  /* 0x00000004ff0a7e24 */ /* 0x000fc4000f8e00ff */
[----:B------:R-:W-:Y:S02]  /*cfa0*/  IMAD.U32 R11, RZ, RZ, UR5 ;  /* 0x00000005ff0b7e24 */ /* 0x000fe4000f8e00ff */
[----:B------:R-:W-:Y:S02]  /*cfb0*/  IMAD.MOV.U32 R8, RZ, RZ, 0x70 ;  /* 0x00000070ff087424 */ /* 0x000fe400078e00ff */
[----:B0-----:R-:W-:-:S07]  /*cfc0*/  IMAD.MOV.U32 R13, RZ, RZ, RZ ;  /* 0x000000ffff0d7224 */ /* 0x001fce00078e00ff */
[----:B------:R-:W-:-:S07]  /*cfd0*/  LEPC R20, `(.L_x_433) ;  /* 0x000000001014794e */ /* 0x000fce0000000000 */
[----:B-1---5:R-:W-:Y:S05]  /*cfe0*/  CALL.ABS.NOINC R14 ;  /* 0x000000000e007343 */ /* 0x022fea0003c00000 */
.L_x_433:
[----:B------:R-:W-:Y:S05]  /*cff0*/  BSYNC B6 ;  /* 0x0000000000067941 */ /* 0x000fea0003800000 */
.L_x_432:
[----:B------:R-:W-:Y:S02]  /*d000*/  ULDC UR4, c[0x0][0x3f4] ;  /* 0x0000fd0000047ab9 */ /* 0x000fe40000000800 */
[----:B------:R-:W-:-:S13]  /*d010*/  ISETP.LT.AND P0, PT, RZ, UR4, PT ;  /* 0x00000004ff007c0c */ /* 0x000fda000bf01270 */
[----:B------:R-:W-:Y:S05]  /*d020*/  @P0 BRA `(.L_x_434) ;  /* 0x0000000000400947 */ /* 0x000fea0003800000 */
[----:B------:R-:W2:Y:S02]  /*d030*/  LDL R20, [R1+0x88] ;  /* 0x0000880001147983 */ /* 0x000ea40000100800 */
[----:B--2---:R-:W-:-:S04]  /*d040*/  LEA.HI R0, R20, R20, RZ, 0x1 ;  /* 0x0000001414007211 */ /* 0x004fc800078f08ff */
[----:B------:R-:W-:-:S05]  /*d050*/  LOP3.LUT R0, R0, 0xfffffffe, RZ, 0xc0, !PT ;  /* 0xfffffffe00007812 */ /* 0x000fca00078ec0ff */
[----:B------:R-:W-:-:S05]  /*d060*/  IMAD.IADD R0, R20, 0x1, -R0 ;  /* 0x0000000114007824 */ /* 0x000fca00078e0a00 */
[----:B------:R-:W-:-:S04]  /*d070*/  SHF.L.U32 R3, R0, 0x1f, RZ ;  /* 0x0000001f00037819 */ /* 0x000fc800000006ff */
[----:B------:R1:W2:Y:S03]  /*d080*/  SYNCS.PHASECHK.TRANS64.TRYWAIT P0, [R16+URZ+0x2e800], R3 ;  /* 0x02e80003100075a7 */ /* 0x0002a6000800017f */
[----:B--2---:R-:W-:Y:S05]  /*d090*/  @!P0 NANOSLEEP.SYNCS 0x989680 ;  /* 0x009896800000895d */ /* 0x004fea0003900000 */
[----:B------:R-:W2:Y:S01]  /*d0a0*/  @!P0 SYNCS.PHASECHK.TRANS64 P0, [R16+URZ+0x2e800], R3 ;  /* 0x02e80003100085a7 */ /* 0x000ea2000800007f */
[----:B------:R-:W-:Y:S04]  /*d0b0*/  BSSY B0, `(.L_x_435) ;  /* 0x0000006000007945 */ /* 0x000fe80003800000 */
[----:B--2---:R-:W-:Y:S05]  /*d0c0*/  @P0 BRA `(.L_x_436) ;  /* 0x0000000000100947 */ /* 0x004fea0003800000 */
.L_x_437:
[----:B--2---:R2:W3:Y:S02]  /*d0d0*/  SYNCS.PHASECHK.TRANS64.TRYWAIT P0, [R16+URZ+0x2e800], R3 ;  /* 0x02e80003100075a7 */ /* 0x0044e4000800017f */
[----:B---3--:R-:W-:Y:S05]  /*d0e0*/  @!P0 NANOSLEEP.SYNCS 0x989680 ;  /* 0x009896800000895d */ /* 0x008fea0003900000 */
[----:B------:R-:W3:Y:S02]  /*d0f0*/  @!P0 SYNCS.PHASECHK.TRANS64 P0, [R16+URZ+0x2e800], R3 ;  /* 0x02e80003100085a7 */ /* 0x000ee4000800007f */
[----:B---3--:R-:W-:Y:S05]  /*d100*/  @!P0 BRA `(.L_x_437) ;  /* 0xfffffffc00f08947 */ /* 0x008fea000383ffff */
.L_x_436:
[----:B------:R-:W-:Y:S05]  /*d110*/  BSYNC B0 ;  /* 0x0000000000007941 */ /* 0x000fea0003800000 */
.L_x_435:
[----:B------:R-:W-:Y:S05]  /*d120*/  BRA `(.L_x_438) ;  /* 0x00000040003c7947 */ /* 0x000fea0003800000 */
.L_x_434:
[----:B------:R-:W1:Y:S01]  /*d130*/  LDC.64 R24, c[0x0][0x3e8] ;  /* 0x0000fa00ff187b82 */ /* 0x000e620000000a00 */
[----:B------:R-:W-:Y:S01]  /*d140*/  LOP3.LUT P0, RZ, R27, 0x3ff, RZ, 0xc0, !PT ;  /* 0x000003ff1bff7812 */ /* 0x000fe2000780c0ff */
[----:B------:R-:W-:Y:S01]  /*d150*/  ULDC.64 UR4, c[0x0][0x3f8] ;  /* 0x0000fe0000047ab9 */ /* 0x000fe20000000a00 */
[----:B-----5:R-:W-:Y:S01]  /*d160*/  SHF.R.S32.HI R0, RZ, 0x1f, R122 ;  /* 0x0000001fff007819 */ /* 0x020fe2000001147a */
[----:B------:R-:W-:Y:S01]  /*d170*/  ULDC.64 UR6, c[0x0][0x408] ;  /* 0x0001020000067ab9 */ /* 0x000fe20000000a00 */
[----:B------:R-:W-:Y:S03]  /*d180*/  BSSY B6, `(.L_x_439) ;  /* 0x000001b000067945 */ /* 0x000fe60003800000 */
[----:B------:R-:W2:Y:S01]  /*d190*/  LDC.64 R4, c[0x0][0x400] ;  /* 0x00010000ff047b82 */ /* 0x000ea20000000a00 */
[C---:B------:R-:W-:Y:S02]  /*d1a0*/  IMAD R3, R0.reuse, UR4, RZ ;  /* 0x0000000400037c24 */ /* 0x040fe4000f8e02ff */
[----:B------:R-:W-:-:S02]  /*d1b0*/  IMAD R7, R0, UR6, RZ ;  /* 0x0000000600077c24 */ /* 0x000fc4000f8e02ff */
[C---:B------:R-:W-:Y:S02]  /*d1c0*/  IMAD R3, R122.reuse, UR5, R3 ;  /* 0x000000057a037c24 */ /* 0x040fe4000f8e0203 */
[C---:B------:R-:W-:Y:S02]  /*d1d0*/  IMAD R7, R122.reuse, UR7, R7 ;  /* 0x000000077a077c24 */ /* 0x040fe4000f8e0207 */
[----:B-1----:R-:W-:-:S04]  /*d1e0*/  IMAD.WIDE.U32 R24, R122, UR4, R24 ;  /* 0x000000047a187c25 */ /* 0x002fc8000f8e0018 */
[----:B------:R-:W-:Y:S02]  /*d1f0*/  IMAD.IADD R26, R3, 0x1, R25 ;  /* 0x00000001031a7824 */ /* 0x000fe400078e0219 */
[----:B--2---:R-:W-:-:S04]  /*d200*/  IMAD.WIDE.U32 R122, R122, UR6, R4 ;  /* 0x000000067a7a7c25 */ /* 0x004fc8000f8e0004 */
[----:B------:R-:W-:Y:S01]  /*d210*/  IMAD.IADD R27, R7, 0x1, R123 ;  /* 0x00000001071b7824 */ /* 0x000fe200078e027b */
        /* <DEDUP_REMOVED lines=16> */
[----:B-1----:R-:W-:Y:S05]  /*d320*/  CALL.ABS.NOINC R14 ;  /* 0x000000000e007343 */ /* 0x002fea0003c00000 */
.L_x_440:
[----:B------:R-:W-:Y:S05]  /*d330*/  BSYNC B6 ;  /* 0x0000000000067941 */ /* 0x000fea0003800000 */
.L_x_439:
[----:B------:R-:W-:Y:S01]  /*d340*/  ULDC.U8 UR4, c[0x0][0x410] ;  /* 0x0001040000047ab9 */ /* 0x000fe20000000000 */
[----:B------:R-:W-:Y:S01]  /*d350*/  BSSY B0, `(.L_x_441) ;  /* 0x00003e4000007945 */ /* 0x000fe20003800000 */
[----:B------:R-:W-:Y:S01]  /*d360*/  ISETP.NE.AND P0, PT, RZ, UR4, PT ;  /* 0x00000004ff007c0c */ /* 0x000fe2000bf05270 */
[----:B------:R-:W-:-:S12]  /*d370*/  IMAD R0, R121, 0x80, R228 ;  /* 0x0000008079007824 */ /* 0x000fd800078e02e4 */
[----:B------:R-:W-:Y:S05]  /*d380*/  @!P0 BRA `(.L_x_442) ;  /* 0x0000001c00d48947 */ /* 0x000fea0003800000 */
[----:B------:R-:W-:-:S03]  /*d390*/  UMOV UR4, 0xffffffff ;  /* 0xffffffff00047882 */ /* 0x000fc60000000000 */
[----:B------:R-:W-:Y:S05]  /*d3a0*/  BRA.DIV UR4, `(.L_x_443) ;  /* 0x0000018204707947 */ /* 0x000fea000b800000 */
[----:B------:R1:W2:Y:S04]  /*d3b0*/  SHFL.IDX PT, R5, R24, RZ, 0x1c1f ;  /* 0x001c1fff18057589 */ /* 0x0002a800000e0000 */
[----:B0-----:R1:W0:Y:S04]  /*d3c0*/  SHFL.IDX PT, R14, R122, RZ, 0x1c1f ;  /* 0x001c1fff7a0e7589 */ /* 0x00122800000e0000 */
[----:B------:R1:W3:Y:S04]  /*d3d0*/  SHFL.IDX PT, R3, R26, RZ, 0x1c1f ;  /* 0x001c1fff1a037589 */ /* 0x0002e800000e0000 */
[----:B------:R1:W4:Y:S02]  /*d3e0*/  SHFL.IDX PT, R7, R27, RZ, 0x1c1f ;  /* 0x001c1fff1b077589 */ /* 0x00032400000e0000 */
.L_x_655:
[----:B------:R-:W5:Y:S01]  /*d3f0*/  LDL R10, [R1+0x88] ;  /* 0x00008800010a7983 */ /* 0x000f620000100800 */
[C---:B------:R-:W-:Y:S01]  /*d400*/  IMAD.SHL.U32 R4, R229.reuse, 0x80, RZ ;  /* 0x00000080e5047824 */ /* 0x040fe200078e00ff */
[----:B------:R-:W-:Y:S01]  /*d410*/  ULDC UR4, c[0x0][0x448] ;  /* 0x0001120000047ab9 */ /* 0x000fe20000000800 */
[----:B------:R-:W-:Y:S01]  /*d420*/  BSSY B1, `(.L_x_444) ;  /* 0x000002f000017945 */ /* 0x000fe20003800000 */
[----:B------:R-:W2:Y:S01]  /*d430*/  S2R R8, SR_TID.X ;  /* 0x0000000000087919 */ /* 0x000ea20000002100 */
[----:B------:R-:W-:Y:S01]  /*d440*/  IMAD R32, R136, UR4, RZ ;  /* 0x0000000488207c24 */ /* 0x000fe2000f8e02ff */
[----:B------:R-:W-:Y:S02]  /*d450*/  LOP3.LUT R9, R4, 0x380, RZ, 0xc0, !PT ;  /* 0x0000038004097812 */ /* 0x000fe400078ec0ff */
[----:B------:R-:W-:Y:S02]  /*d460*/  CS2R R20, SRZ ;  /* 0x0000000000147805 */ /* 0x000fe4000001ff00 */
[----:B------:R-:W-:-:S02]  /*d470*/  LOP3.LUT P0, RZ, R229, 0x4, RZ, 0xc0, !PT ;  /* 0x00000004e5ff7812 */ /* 0x000fc4000780c0ff */
[----:B-1----:R-:W-:Y:S02]  /*d480*/  CS2R R26, SRZ ;  /* 0x00000000001a7805 */ /* 0x002fe4000001ff00 */
[----:B------:R-:W-:Y:S01]  /*d490*/  ISETP.GE.AND P1, PT, R0, R32, PT ;  /* 0x000000200000720c */ /* 0x000fe20003f26270 */
[----:B------:R-:W-:Y:S01]  /*d4a0*/  IMAD R32, R121, -0x80, R32 ;  /* 0xffffff8079207824 */ /* 0x000fe200078e0220 */
[----:B------:R-:W-:Y:S02]  /*d4b0*/  LOP3.LUT R6, R9, 0x30, R18, 0xf8, !PT ;  /* 0x0000003009067812 */ /* 0x000fe400078ef812 */
[----:B------:R-:W-:Y:S02]  /*d4c0*/  CS2R R24, SRZ ;  /* 0x0000000000187805 */ /* 0x000fe4000001ff00 */
[----:B------:R-:W-:-:S04]  /*d4d0*/  SHF.R.U32.HI R9, RZ, 0x3, R9 ;  /* 0x00000003ff097819 */ /* 0x000fc80000011609 */
[----:B------:R-:W-:Y:S02]  /*d4e0*/  LOP3.LUT R9, R6, R9, RZ, 0x3c, !PT ;  /* 0x0000000906097212 */ /* 0x000fe400078e3cff */
[----:B--2---:R-:W-:-:S04]  /*d4f0*/  IADD3 R11, R8, -0x80, RZ ;  /* 0xffffff80080b7810 */ /* 0x004fc80007ffe0ff */
[----:B------:R-:W-:-:S04]  /*d500*/  SHF.R.S32.HI R8, RZ, 0x1f, R11 ;  /* 0x0000001fff087819 */ /* 0x000fc8000001140b */
[----:B------:R-:W-:-:S05]  /*d510*/  LEA.HI R8, R8, R11, RZ, 0x5 ;  /* 0x0000000b08087211 */ /* 0x000fca00078f28ff */
[----:B------:R-:W-:-:S05]  /*d520*/  IMAD.SHL.U32 R8, R8, 0x20, RZ ;  /* 0x0000002008087824 */ /* 0x000fca00078e00ff */
[----:B------:R-:W-:Y:S02]  /*d530*/  LOP3.LUT R8, R8, 0xfffffc00, RZ, 0xc0, !PT ;  /* 0xfffffc0008087812 */ /* 0x000fe400078ec0ff */
[----:B-----5:R-:W-:-:S04]  /*d540*/  LEA.HI R4, R10, R10, RZ, 0x1 ;  /* 0x0000000a0a047211 */ /* 0x020fc800078f08ff */
[----:B------:R-:W-:-:S05]  /*d550*/  LOP3.LUT R4, R4, 0xfffffffe, RZ, 0xc0, !PT ;  /* 0xfffffffe04047812 */ /* 0x000fca00078ec0ff */
[----:B------:R-:W-:Y:S01]  /*d560*/  IMAD.IADD R4, R10, 0x1, -R4 ;  /* 0x000000010a047824 */ /* 0x000fe200078e0a04 */
[----:B------:R-:W-:Y:S02]  /*d570*/  IADD3 R10, R16, R9, R8 ;  /* 0x00000009100a7210 */ /* 0x000fe40007ffe008 */
[----:B------:R-:W-:Y:S02]  /*d580*/  CS2R R8, SRZ ;  /* 0x0000000000087805 */ /* 0x000fe4000001ff00 */
[----:B------:R-:W-:Y:S01]  /*d590*/  SHF.L.U32 R39, R4, 0x1f, RZ ;  /* 0x0000001f04277819 */ /* 0x000fe200000006ff */
[C---:B------:R-:W-:Y:S02]  /*d5a0*/  VIADD R11, R10.reuse, 0x1c400 ;  /* 0x0001c4000a0b7836 */ /* 0x040fe40000000000 */
[----:B------:R-:W-:Y:S01]  /*d5b0*/  VIADD R0, R10, 0x1c440 ;  /* 0x0001c4400a007836 */ /* 0x000fe20000000000 */
[----:B------:R-:W-:Y:S06]  /*d5c0*/  @P1 BRA `(.L_x_445) ;  /* 0x0000000000501947 */ /* 0x000fec0003800000 */
[----:B------:R-:W-:Y:S01]  /*d5d0*/  ULDC UR4, c[0x0][0x3f4] ;  /* 0x0000fd0000047ab9 */ /* 0x000fe20000000800 */
[----:B------:R-:W-:Y:S02]  /*d5e0*/  SHF.R.S32.HI R6, RZ, 0x1f, R230 ;  /* 0x0000001fff067819 */ /* 0x000fe400000114e6 */
[----:B------:R-:W-:Y:S02]  /*d5f0*/  CS2R R24, SRZ ;  /* 0x0000000000187805 */ /* 0x000fe4000001ff00 */
[----:B------:R-:W-:Y:S02]  /*d600*/  ISETP.GE.AND P2, PT, R230, UR4, PT ;  /* 0x00000004e6007c0c */ /* 0x000fe4000bf46270 */
[----:B------:R-:W-:Y:S02]  /*d610*/  ISETP.GE.AND P1, PT, R22, UR4, PT ;  /* 0x0000000416007c0c */ /* 0x000fe4000bf26270 */
[----:B------:R-:W-:-:S09]  /*d620*/  CS2R R8, SRZ ;  /* 0x0000000000087805 */ /* 0x000fd2000001ff00 */
[C---:B------:R-:W-:Y:S02]  /*d630*/  @!P2 IADD3 R12, P3, R230.reuse, R5, RZ ;  /* 0x00000005e60ca210 */ /* 0x040fe40007f7e0ff */
[----:B0-----:R-:W-:-:S03]  /*d640*/  @!P2 IADD3 R30, P5, R230, R14, RZ ;  /* 0x0000000ee61ea210 */ /* 0x001fc60007fbe0ff */
[--C-:B---3--:R-:W-:Y:S01]  /*d650*/  @!P2 IMAD.X R13, R3, 0x1, R6.reuse, P3 ;  /* 0x00000001030da824 */ /* 0x108fe200018e0606 */
[C---:B------:R-:W-:Y:S02]  /*d660*/  @!P1 IADD3 R4, P3, R22.reuse, R5, RZ ;  /* 0x0000000516049210 */ /* 0x040fe40007f7e0ff */
[----:B------:R-:W-:Y:S02]  /*d670*/  @!P1 IADD3 R14, P4, R22, R14, RZ ;  /* 0x0000000e160e9210 */ /* 0x000fe40007f9e0ff */
[----:B------:R-:W-:Y:S02]  /*d680*/  CS2R R26, SRZ ;  /* 0x00000000001a7805 */ /* 0x000fe4000001ff00 */
[----:B------:R-:W-:Y:S01]  /*d690*/  CS2R R20, SRZ ;  /* 0x0000000000147805 */ /* 0x000fe2000001ff00 */
[C---:B----4-:R-:W-:Y:S01]  /*d6a0*/  @!P2 IMAD.X R31, R7.reuse, 0x1, R6, P5 ;  /* 0x00000001071fa824 */ /* 0x050fe200028e0606 */
[----:B------:R-:W-:Y:S01]  /*d6b0*/  @!P1 IADD3.X R15, R7, R23, RZ, P4, !PT ;  /* 0x00000017070f9210 */ /* 0x000fe200027fe4ff */
[----:B------:R-:W-:Y:S01]  /*d6c0*/  @!P1 IMAD.X R5, R3, 0x1, R23, P3 ;  /* 0x0000000103059824 */ /* 0x000fe200018e0617 */
[----:B------:R1:W5:Y:S04]  /*d6d0*/  @!P2 LD.E.64 R24, desc[UR60][R12.64] ;  /* 0x0000003c0c18a980 */ /* 0x000368000c101b00 */
[----:B------:R1:W5:Y:S04]  /*d6e0*/  @!P2 LD.E.64 R8, desc[UR60][R30.64] ;  /* 0x0000003c1e08a980 */ /* 0x000368000c101b00 */
[----:B------:R1:W5:Y:S04]  /*d6f0*/  @!P1 LD.E.64 R26, desc[UR60][R4.64] ;  /* 0x0000003c041a9980 */ /* 0x000368000c101b00 */
[----:B------:R1:W5:Y:S02]  /*d700*/  @!P1 LD.E.64 R20, desc[UR60][R14.64] ;  /* 0x0000003c0e149980 */ /* 0x000364000c101b00 */
.L_x_445:
[----:B------:R-:W-:Y:S05]  /*d710*/  BSYNC B1 ;  /* 0x0000000000017941 */ /* 0x000fea0003800000 */
.L_x_444:
[----:B------:R-:W-:Y:S01]  /*d720*/  @P0 VIADD R0, R11, 0xffffffc0 ;  /* 0xffffffc00b000836 */ /* 0x000fe20000000000 */
[----:B------:R-:W2:Y:S01]  /*d730*/  SYNCS.PHASECHK.TRANS64.TRYWAIT P0, [R16+URZ+0x2e800], R39 ;  /* 0x02e80027100075a7 */ /* 0x000ea2000800017f */
[----:B-1---5:R-:W-:Y:S01]  /*d740*/  SHF.R.U32.HI R12, RZ, 0x8, R27 ;  /* 0x00000008ff0c7819 */ /* 0x022fe2000001161b */
[----:B------:R-:W-:Y:S01]  /*d750*/  BSSY B1, `(.L_x_446) ;  /* 0x000002e000017945 */ /* 0x000fe20003800000 */
[----:B---3--:R-:W-:Y:S02]  /*d760*/  SHF.R.U32.HI R3, RZ, 0x8, R26 ;  /* 0x00000008ff037819 */ /* 0x008fe4000001161a */
[----:B----4-:R-:W-:Y:S02]  /*d770*/  LOP3.LUT R7, R27, 0xff, RZ, 0xc0, !PT ;  /* 0x000000ff1b077812 */ /* 0x010fe400078ec0ff */
[----:B------:R-:W-:Y:S02]  /*d780*/  SHF.R.U32.HI R4, RZ, 0x8, R24 ;  /* 0x00000008ff047819 */ /* 0x000fe40000011618 */
[----:B------:R-:W-:-:S02]  /*d790*/  LOP3.LUT R12, R12, 0xff, RZ, 0xc0, !PT ;  /* 0x000000ff0c0c7812 */ /* 0x000fc400078ec0ff */
[----:B------:R-:W-:Y:S02]  /*d7a0*/  LOP3.LUT R5, R26, 0xff, RZ, 0xc0, !PT ;  /* 0x000000ff1a057812 */ /* 0x000fe400078ec0ff */
[----:B------:R-:W-:Y:S02]  /*d7b0*/  LOP3.LUT R11, R24, 0xff, RZ, 0xc0, !PT ;  /* 0x000000ff180b7812 */ /* 0x000fe400078ec0ff */
[----:B------:R-:W-:Y:S02]  /*d7c0*/  LOP3.LUT R6, R3, 0xff, RZ, 0xc0, !PT ;  /* 0x000000ff03067812 */ /* 0x000fe400078ec0ff */
[----:B------:R-:W-:Y:S02]  /*d7d0*/  LOP3.LUT R4, R4, 0xff, RZ, 0xc0, !PT ;  /* 0x000000ff04047812 */ /* 0x000fe400078ec0ff */
[----:B------:R-:W-:Y:S02]  /*d7e0*/  PRMT R7, R12, 0x7604, R7 ;  /* 0x000076040c077816 */ /* 0x000fe40000000007 */
[----:B------:R-:W-:-:S02]  /*d7f0*/  SHF.R.U32.HI R3, RZ, 0x8, R20 ;  /* 0x00000008ff037819 */ /* 0x000fc40000011614 */
[----:B------:R-:W-:Y:S02]  /*d800*/  SHF.R.U32.HI R12, RZ, 0x8, R21 ;  /* 0x00000008ff0c7819 */ /* 0x000fe40000011615 */
[----:B------:R-:W-:Y:S02]  /*d810*/  PRMT R5, R6, 0x7604, R5 ;  /* 0x0000760406057816 */ /* 0x000fe40000000005 */
[----:B------:R-:W-:Y:S02]  /*d820*/  PRMT R15, R4, 0x7604, R11 ;  /* 0x00007604040f7816 */ /* 0x000fe4000000000b */
[----:B------:R-:W-:Y:S02]  /*d830*/  LOP3.LUT R6, R20, 0xff, RZ, 0xc0, !PT ;  /* 0x000000ff14067812 */ /* 0x000fe400078ec0ff */
[----:B------:R-:W-:Y:S02]  /*d840*/  LOP3.LUT R11, R21, 0xff, RZ, 0xc0, !PT ;  /* 0x000000ff150b7812 */ /* 0x000fe400078ec0ff */
[----:B------:R-:W-:-:S02]  /*d850*/  SHF.R.U32.HI R4, RZ, 0x8, R8 ;  /* 0x00000008ff047819 */ /* 0x000fc40000011608 */
[----:B------:R-:W-:Y:S02]  /*d860*/  LOP3.LUT R3, R3, 0xff, RZ, 0xc0, !PT ;  /* 0x000000ff03037812 */ /* 0x000fe400078ec0ff */
[----:B------:R-:W-:Y:S02]  /*d870*/  LOP3.LUT R12, R12, 0xff, RZ, 0xc0, !PT ;  /* 0x000000ff0c0c7812 */ /* 0x000fe400078ec0ff */
[----:B0-----:R-:W-:Y:S02]  /*d880*/  SHF.R.U32.HI R14, RZ, 0x8, R25 ;  /* 0x00000008ff0e7819 */ /* 0x001fe40000011619 */
[----:B------:R-:W-:Y:S02]  /*d890*/  SHF.R.U32.HI R33, RZ, 0x8, R9 ;  /* 0x00000008ff217819 */ /* 0x000fe40000011609 */
[----:B------:R-:W-:Y:S02]  /*d8a0*/  LOP3.LUT R29, R4, 0xff, RZ, 0xc0, !PT ;  /* 0x000000ff041d7812 */ /* 0x000fe400078ec0ff */
[----:B------:R-:W-:-:S02]  /*d8b0*/  PRMT R31, R3, 0x7604, R6 ;  /* 0x00007604031f7816 */ /* 0x000fc40000000006 */
[----:B------:R-:W-:Y:S02]  /*d8c0*/  PRMT R11, R12, 0x7604, R11 ;  /* 0x000076040c0b7816 */ /* 0x000fe4000000000b */
[----:B------:R-:W-:Y:S02]  /*d8d0*/  LOP3.LUT R13, R25, 0xff, RZ, 0xc0, !PT ;  /* 0x000000ff190d7812 */ /* 0x000fe400078ec0ff */
[----:B------:R-:W-:Y:S02]  /*d8e0*/  LOP3.LUT R14, R14, 0xff, RZ, 0xc0, !PT ;  /* 0x000000ff0e0e7812 */ /* 0x000fe400078ec0ff */
[----:B------:R-:W-:Y:S02]  /*d8f0*/  SHF.R.U32.HI R4, RZ, 0x10, R27 ;  /* 0x00000010ff047819 */ /* 0x000fe4000001161b */
[----:B------:R-:W-:Y:S02]  /*d900*/  SHF.R.U32.HI R6, RZ, 0x10, R25 ;  /* 0x00000010ff067819 */ /* 0x000fe40000011619 */
[----:B------:R-:W-:Y:S01]  /*d910*/  SHF.R.U32.HI R12, RZ, 0x10, R21 ;  /* 0x00000010ff0c7819 */ /* 0x000fe20000011615 */
[----:B------:R-:W-:Y:S01]  /*d920*/  IMAD.U32 R4, R4, 0x10000, RZ ;  /* 0x0001000004047824 */ /* 0x000fe200078e00ff */
[----:B------:R-:W-:Y:S01]  /*d930*/  SHF.R.U32.HI R3, RZ, 0x10, R9 ;  /* 0x00000010ff037819 */ /* 0x000fe20000011609 */
[----:B------:R-:W-:Y:S01]  /*d940*/  IMAD.U32 R6, R6, 0x10000, RZ ;  /* 0x0001000006067824 */ /* 0x000fe200078e00ff */
[----:B------:R-:W-:Y:S01]  /*d950*/  LOP3.LUT R30, R9, 0xff, RZ, 0xc0, !PT ;  /* 0x000000ff091e7812 */ /* 0x000fe200078ec0ff */
[----:B------:R-:W-:Y:S01]  /*d960*/  IMAD.U32 R12, R12, 0x10000, RZ ;  /* 0x000100000c0c7824 */ /* 0x000fe200078e00ff */
[----:B------:R-:W-:Y:S01]  /*d970*/  LOP3.LUT R33, R33, 0xff, RZ, 0xc0, !PT ;  /* 0x000000ff21217812 */ /* 0x000fe200078ec0ff */
[----:B------:R-:W-:Y:S01]  /*d980*/  IMAD.U32 R3, R3, 0x10000, RZ ;  /* 0x0001000003037824 */ /* 0x000fe200078e00ff */
[----:B------:R-:W-:-:S02]  /*d990*/  PRMT R13, R14, 0x7604, R13 ;  /* 0x000076040e0d7816 */ /* 0x000fc4000000000d */
[----:B------:R-:W-:Y:S02]  /*d9a0*/  LOP3.LUT R14, R8, 0xff, RZ, 0xc0, !PT ;  /* 0x000000ff080e7812 */ /* 0x000fe400078ec0ff */
[----:B------:R-:W-:Y:S02]  /*d9b0*/  PRMT R30, R33, 0x7604, R30 ;  /* 0x00007604211e7816 */ /* 0x000fe4000000001e */
[----:B------:R-:W-:Y:S02]  /*d9c0*/  PRMT R35, R29, 0x7604, R14 ;  /* 0x000076041d237816 */ /* 0x000fe4000000000e */
[----:B------:R-:W-:Y:S02]  /*d9d0*/  LOP3.LUT R7, R7, 0xff0000, R4, 0xf8, !PT ;  /* 0x00ff000007077812 */ /* 0x000fe400078ef804 */
[----:B------:R-:W-:Y:S02]  /*d9e0*/  LOP3.LUT R29, R13, 0xff0000, R6, 0xf8, !PT ;  /* 0x00ff00000d1d7812 */ /* 0x000fe400078ef806 */
[----:B------:R-:W-:-:S02]  /*d9f0*/  LOP3.LUT R33, R11, 0xff0000, R12, 0xf8, !PT ;  /* 0x00ff00000b217812 */ /* 0x000fc400078ef80c */
[----:B------:R-:W-:Y:S02]  /*da00*/  LOP3.LUT R37, R30, 0xff0000, R3, 0xf8, !PT ;  /* 0x00ff00001e257812 */ /* 0x000fe400078ef803 */
[----:B------:R-:W-:Y:S01]  /*da10*/  LOP3.LUT R5, R5, 0xff0000, R26, 0xf8, !PT ;  /* 0x00ff000005057812 */ /* 0x000fe200078ef81a */
[----:B--2---:R-:W-:Y:S06]  /*da20*/  @!P0 BRA `(.L_x_447) ;  /* 0x0000017c00408947 */ /* 0x004fec0003800000 */
.L_x_656:
[----:B------:R-:W-:Y:S05]  /*da30*/  BSYNC B1 ;  /* 0x0000000000017941 */ /* 0x000fea0003800000 */
.L_x_446:
[----:B------:R-:W-:Y:S01]  /*da40*/  VIMNMX R13, R32, 0x80, PT ;  /* 0x00000080200d7848 */ /* 0x000fe20003fe0100 */
[----:B------:R-:W-:Y:S01]  /*da50*/  BSSY B1, `(.L_x_448) ;  /* 0x00000c9000017945 */ /* 0x000fe20003800000 */
[----:B------:R-:W-:Y:S02]  /*da60*/  LOP3.LUT R3, R15, 0xff0000, R24, 0xf8, !PT ;  /* 0x00ff00000f037812 */ /* 0x000fe400078ef818 */
[----:B------:R-:W-:Y:S02]  /*da70*/  ISETP.GE.AND P0, PT, R228, R13, PT ;  /* 0x0000000de400720c */ /* 0x000fe40003f06270 */
[----:B------:R-:W-:Y:S02]  /*da80*/  LOP3.LUT R15, R31, 0xff0000, R20, 0xf8, !PT ;  /* 0x00ff00001f0f7812 */ /* 0x000fe400078ef814 */
[----:B------:R-:W-:Y:S02]  /*da90*/  LOP3.LUT R35, R35, 0xff0000, R8, 0xf8, !PT ;  /* 0x00ff000023237812 */ /* 0x000fe400078ef808 */
[----:B------:R-:W-:-:S02]  /*daa0*/  LOP3.LUT R15, R15, 0xff000000, R20, 0xf8, !PT ;  /* 0xff0000000f0f7812 */ /* 0x000fc400078ef814 */
[----:B------:R-:W-:Y:S02]  /*dab0*/  LOP3.LUT R11, R5, 0xff000000, R26, 0xf8, !PT ;  /* 0xff000000050b7812 */ /* 0x000fe400078ef81a */
[----:B------:R-:W-:Y:S02]  /*dac0*/  LOP3.LUT R14, R7, 0xff000000, R27, 0xf8, !PT ;  /* 0xff000000070e7812 */ /* 0x000fe400078ef81b */
[----:B------:R-:W-:Y:S02]  /*dad0*/  LOP3.LUT R3, R3, 0xff000000, R24, 0xf8, !PT ;  /* 0xff00000003037812 */ /* 0x000fe400078ef818 */
[----:B------:R-:W-:Y:S02]  /*dae0*/  LOP3.LUT R12, R29, 0xff000000, R25, 0xf8, !PT ;  /* 0xff0000001d0c7812 */ /* 0x000fe400078ef819 */
[----:B------:R-:W-:Y:S02]  /*daf0*/  LOP3.LUT R20, R33, 0xff000000, R21, 0xf8, !PT ;  /* 0xff00000021147812 */ /* 0x000fe400078ef815 */
[----:B------:R-:W-:-:S02]  /*db00*/  LOP3.LUT R8, R35, 0xff000000, R8, 0xf8, !PT ;  /* 0xff00000023087812 */ /* 0x000fc400078ef808 */
[----:B------:R-:W-:Y:S01]  /*db10*/  LOP3.LUT R9, R37, 0xff000000, R9, 0xf8, !PT ;  /* 0xff00000025097812 */ /* 0x000fe200078ef809 */
[----:B------:R-:W-:Y:S06]  /*db20*/  @P0 BRA `(.L_x_449) ;  /* 0x0000000800ec0947 */ /* 0x000fec0003800000 */
[----:B------:R-:W1:Y:S01]  /*db30*/  LDC R5, c[0x0][0x3f4] ;  /* 0x0000fd00ff057b82 */ /* 0x000e620000000800 */
[----:B------:R-:W-:Y:S01]  /*db40*/  BSSY B2, `(.L_x_450) ;  /* 0x000005e000027945 */ /* 0x000fe20003800000 */
[-C--:B-1----:R-:W-:Y:S02]  /*db50*/  ISETP.GE.AND P0, PT, R22, R5.reuse, PT ;  /* 0x000000051600720c */ /* 0x082fe40003f06270 */
[----:B------:R-:W-:-:S11]  /*db60*/  ISETP.GE.AND P1, PT, R230, R5, PT ;  /* 0x00000005e600720c */ /* 0x000fd60003f26270 */
[----:B------:R-:W-:Y:S05]  /*db70*/  @P0 BRA `(.L_x_451) ;  /* 0x0000000400680947 */ /* 0x000fea0003800000 */
[----:B------:R-:W1:Y:S01]  /*db80*/  LDS.128 R4, [R10+0x1c400] ;  /* 0x01c400000a047984 */ /* 0x000e620000000c00 */
[----:B------:R-:W-:Y:S02]  /*db90*/  F2FP.F16.E4M3.UNPACK_B R31, R15 ;  /* 0x0000000fff1f723e */ /* 0x000fe400020006ff */
[----:B------:R-:W-:-:S03]  /*dba0*/  F2FP.F16.E4M3.UNPACK_B R29, R11 ;  /* 0x0000000bff1d723e */ /* 0x000fc600020006ff */
[----:B------:R-:W-:Y:S02]  /*dbb0*/  HADD2.F32 R32, -RZ, R31.H1_H1 ;  /* 0x3000001fff207230 */ /* 0x000fe40000004100 */
[----:B------:R-:W-:Y:S02]  /*dbc0*/  HADD2.F32 R30, -RZ, R29.H1_H1 ;  /* 0x3000001dff1e7230 */ /* 0x000fe40000004100 */
[----:B------:R-:W-:Y:S02]  /*dbd0*/  HADD2.F32 R31, -RZ, R31.H0_H0 ;  /* 0x2000001fff1f7230 */ /* 0x000fe40000004100 */
[----:B------:R-:W-:Y:S01]  /*dbe0*/  HADD2.F32 R29, -RZ, R29.H0_H0 ;  /* 0x2000001dff1d7230 */ /* 0x000fe20000004100 */
[-C--:B-1----:R-:W-:Y:S02]  /*dbf0*/  F2FP.F16.E4M3.UNPACK_B R21, R4.reuse.H1 ;  /* 0x00000004ff15723e */ /* 0x082fe400030006ff */
[-C--:B------:R-:W-:Y:S02]  /*dc00*/  F2FP.F16.E4M3.UNPACK_B R25, R5.reuse ;  /* 0x00000005ff19723e */ /* 0x080fe400020006ff */
[----:B------:R-:W-:Y:S01]  /*dc10*/  F2FP.F16.E4M3.UNPACK_B R26, R5.H1 ;  /* 0x00000005ff1a723e */ /* 0x000fe200030006ff */
[--C-:B------:R-:W-:Y:S01]  /*dc20*/  HADD2.F32 R24, -RZ, R21.reuse.H0_H0 ;  /* 0x20000015ff187230 */ /* 0x100fe20000004100 */
[----:B------:R-:W-:Y:S01]  /*dc30*/  F2FP.F16.E4M3.UNPACK_B R4, R4 ;  /* 0x00000004ff04723e */ /* 0x000fe200020006ff */
[----:B------:R-:W-:Y:S01]  /*dc40*/  HADD2.F32 R21, -RZ, R21.H1_H1 ;  /* 0x30000015ff157230 */ /* 0x000fe20000004100 */
[----:B------:R-:W-:-:S02]  /*dc50*/  F2FP.F16.E4M3.UNPACK_B R27, R6 ;  /* 0x00000006ff1b723e */ /* 0x000fc400020006ff */
[----:B------:R-:W-:Y:S02]  /*dc60*/  F2FP.F16.E4M3.UNPACK_B R6, R6.H1 ;  /* 0x00000006ff06723e */ /* 0x000fe400030006ff */
[C---:B------:R-:W-:Y:S01]  /*dc70*/  FMUL.FTZ R5, R21.reuse, R32 ;  /* 0x0000002015057220 */ /* 0x040fe20000410000 */
[-C--:B------:R-:W-:Y:S01]  /*dc80*/  FMUL.FTZ R33, R21, R30.reuse ;  /* 0x0000001e15217220 */ /* 0x080fe20000410000 */
[----:B------:R-:W-:Y:S02]  /*dc90*/  F2FP.F16.E4M3.UNPACK_B R21, R7 ;  /* 0x00000007ff15723e */ /* 0x000fe400020006ff */
[C---:B------:R-:W-:Y:S01]  /*dca0*/  FFMA.FTZ R35, R24.reuse, R30, -R5 ;  /* 0x0000001e18237223 */ /* 0x040fe20000010805 */
[--C-:B------:R-:W-:Y:S01]  /*dcb0*/  HADD2.F32 R5, -RZ, R4.reuse.H1_H1 ;  /* 0x30000004ff057230 */ /* 0x100fe20000004100 */
[----:B------:R-:W-:Y:S01]  /*dcc0*/  F2FP.F16.E4M3.UNPACK_B R30, R15.H1 ;  /* 0x0000000fff1e723e */ /* 0x000fe200030006ff */
[----:B------:R-:W-:Y:S01]  /*dcd0*/  FFMA.FTZ R36, R24, R32, R33 ;  /* 0x0000002018247223 */ /* 0x000fe20000010021 */
[----:B------:R-:W-:Y:S01]  /*dce0*/  HADD2.F32 R4, -RZ, R4.H0_H0 ;  /* 0x20000004ff047230 */ /* 0x000fe20000004100 */
[----:B------:R-:W-:Y:S01]  /*dcf0*/  F2FP.F16.E4M3.UNPACK_B R24, R11.H1 ;  /* 0x0000000bff18723e */ /* 0x000fe200030006ff */
[C---:B------:R-:W-:Y:S01]  /*dd00*/  FMUL.FTZ R33, R5.reuse, R31 ;  /* 0x0000001f05217220 */ /* 0x040fe20000410000 */
[----:B------:R-:W-:Y:S01]  /*dd10*/  FMUL.FTZ R34, R5, R29 ;  /* 0x0000001d05227220 */ /* 0x000fe20000410000 */
[----:B------:R-:W-:Y:S01]  /*dd20*/  HADD2.F32 R32, -RZ, R30.H1_H1 ;  /* 0x3000001eff207230 */ /* 0x000fe20000004100 */
[----:B------:R-:W-:Y:S01]  /*dd30*/  F2FP.F16.E4M3.UNPACK_B R7, R7.H1 ;  /* 0x00000007ff07723e */ /* 0x000fe200030006ff */
[----:B------:R-:W-:-:S02]  /*dd40*/  HADD2.F32 R5, -RZ, R26.H1_H1 ;  /* 0x3000001aff057230 */ /* 0x000fc40000004100 */
[C---:B------:R-:W-:Y:S01]  /*dd50*/  FFMA.FTZ R33, R4.reuse, R29, -R33 ;  /* 0x0000001d04217223 */ /* 0x040fe20000010821 */
[----:B------:R-:W-:Y:S01]  /*dd60*/  FFMA.FTZ R34, R4, R31, R34 ;  /* 0x0000001f04227223 */ /* 0x000fe20000010022 */
[----:B------:R-:W-:Y:S02]  /*dd70*/  HADD2.F32 R29, -RZ, R24.H1_H1 ;  /* 0x30000018ff1d7230 */ /* 0x000fe40000004100 */
[----:B------:R-:W-:Y:S02]  /*dd80*/  HADD2.F32 R26, -RZ, R26.H0_H0 ;  /* 0x2000001aff1a7230 */ /* 0x000fe40000004100 */
[C---:B------:R-:W-:Y:S01]  /*dd90*/  FMUL.FTZ R31, R5.reuse, R32 ;  /* 0x00000020051f7220 */ /* 0x040fe20000410000 */
[----:B------:R-:W-:Y:S02]  /*dda0*/  HADD2.F32 R30, -RZ, R30.H0_H0 ;  /* 0x2000001eff1e7230 */ /* 0x000fe40000004100 */
[----:B------:R-:W-:Y:S01]  /*ddb0*/  FMUL.FTZ R5, R5, R29 ;  /* 0x0000001d05057220 */ /* 0x000fe20000410000 */
[----:B------:R-:W-:-:S02]  /*ddc0*/  HADD2.F32 R4, -RZ, R25.H1_H1 ;  /* 0x30000019ff047230 */ /* 0x000fc40000004100 */
[C---:B0-----:R-:W-:Y:S01]  /*ddd0*/  FFMA.FTZ R39, R26.reuse, R29, -R31 ;  /* 0x0000001d1a277223 */ /* 0x041fe2000001081f */
[----:B------:R-:W-:Y:S01]  /*dde0*/  HADD2.F32 R24, -RZ, R24.H0_H0 ;  /* 0x20000018ff187230 */ /* 0x000fe20000004100 */
[----:B------:R-:W-:Y:S01]  /*ddf0*/  F2FP.F16.E4M3.UNPACK_B R29, R20 ;  /* 0x00000014ff1d723e */ /* 0x000fe200020006ff */
[----:B------:R-:W-:Y:S02]  /*de00*/  HADD2.F32 R25, -RZ, R25.H0_H0 ;  /* 0x20000019ff197230 */ /* 0x000fe40000004100 */
[----:B------:R-:W-:Y:S01]  /*de10*/  FFMA.FTZ R32, R26, R32, R5 ;  /* 0x000000201a207223 */ /* 0x000fe20000010005 */
[C---:B------:R-:W-:Y:S01]  /*de20*/  FMUL.FTZ R38, R4.reuse, R30 ;  /* 0x0000001e04267220 */ /* 0x040fe20000410000 */
[----:B------:R-:W-:Y:S01]  /*de30*/  F2FP.F16.E4M3.UNPACK_B R26, R14 ;  /* 0x0000000eff1a723e */ /* 0x000fe200020006ff */
[-C--:B------:R-:W-:Y:S01]  /*de40*/  FMUL.FTZ R37, R4, R24.reuse ;  /* 0x0000001804257220 */ /* 0x080fe20000410000 */
[----:B------:R-:W-:Y:S02]  /*de50*/  HADD2.F32 R31, -RZ, R29.H1_H1 ;  /* 0x3000001dff1f7230 */ /* 0x000fe40000004100 */
[----:B------:R-:W-:Y:S01]  /*de60*/  FFMA.FTZ R38, R25, R24, -R38 ;  /* 0x0000001819267223 */ /* 0x000fe20000010826 */
[----:B------:R-:W-:-:S02]  /*de70*/  HADD2.F32 R5, -RZ, R6.H1_H1 ;  /* 0x30000006ff057230 */ /* 0x000fc40000004100 */
[----:B------:R-:W-:Y:S01]  /*de80*/  FFMA.FTZ R37, R25, R30, R37 ;  /* 0x0000001e19257223 */ /* 0x000fe20000010025 */
[----:B------:R-:W-:Y:S01]  /*de90*/  HADD2.F32 R24, -RZ, R26.H1_H1 ;  /* 0x3000001aff187230 */ /* 0x000fe20000004100 */
[----:B------:R-:W-:Y:S01]  /*dea0*/  F2FP.SATFINITE.E4M3.F32.PACK_AB_MERGE_C R32, R32, R39, RZ ;  /* 0x000000272020723e */ /* 0x000fe200048070ff */
[----:B------:R-:W-:Y:S02]  /*deb0*/  HADD2.F32 R6, -RZ, R6.H0_H0 ;  /* 0x20000006ff067230 */ /* 0x000fe40000004100 */
[C---:B------:R-:W-:Y:S01]  /*dec0*/  FMUL.FTZ R25, R5.reuse, R31 ;  /* 0x0000001f05197220 */ /* 0x040fe20000410000 */
[----:B------:R-:W-:Y:S02]  /*ded0*/  HADD2.F32 R26, -RZ, R26.H0_H0 ;  /* 0x2000001aff1a7230 */ /* 0x000fe40000004100 */
[-C--:B------:R-:W-:Y:S01]  /*dee0*/  FMUL.FTZ R43, R5, R24.reuse ;  /* 0x00000018052b7220 */ /* 0x080fe20000410000 */
[----:B------:R-:W-:Y:S02]  /*def0*/  HADD2.F32 R29, -RZ, R29.H0_H0 ;  /* 0x2000001dff1d7230 */ /* 0x000fe40000004100 */
[----:B------:R-:W-:Y:S01]  /*df00*/  FFMA.FTZ R41, R6, R24, -R25 ;  /* 0x0000001806297223 */ /* 0x000fe20000010819 */
[--C-:B------:R-:W-:Y:S01]  /*df10*/  HADD2.F32 R4, -RZ, R27.reuse.H1_H1 ;  /* 0x3000001bff047230 */ /* 0x100fe20000004100 */
[----:B------:R-:W-:Y:S01]  /*df20*/  F2FP.F16.E4M3.UNPACK_B R5, R14.H1 ;  /* 0x0000000eff05723e */ /* 0x000fe200030006ff */
[----:B------:R-:W-:-:S02]  /*df30*/  HADD2.F32 R27, -RZ, R27.H0_H0 ;  /* 0x2000001bff1b7230 */ /* 0x000fc40000004100 */
[----:B------:R-:W-:Y:S01]  /*df40*/  FFMA.FTZ R42, R6, R31, R43 ;  /* 0x0000001f062a7223 */ /* 0x000fe2000001002b */
[CC--:B------:R-:W-:Y:S01]  /*df50*/  FMUL.FTZ R24, R4.reuse, R29.reuse ;  /* 0x0000001d04187220 */ /* 0x0c0fe20000410000 */
[----:B------:R-:W-:Y:S01]  /*df60*/  FMUL.FTZ R40, R4, R26 ;  /* 0x0000001a04287220 */ /* 0x000fe20000410000 */
[----:B------:R-:W-:Y:S01]  /*df70*/  F2FP.F16.E4M3.UNPACK_B R4, R20.H1 ;  /* 0x00000014ff04723e */ /* 0x000fe200030006ff */
[--C-:B------:R-:W-:Y:S02]  /*df80*/  HADD2.F32 R6, -RZ, R5.reuse.H0_H0 ;  /* 0x20000005ff067230 */ /* 0x100fe40000004100 */
[C---:B------:R-:W-:Y:S01]  /*df90*/  FFMA.FTZ R30, R27.reuse, R26, -R24 ;  /* 0x0000001a1b1e7223 */ /* 0x040fe20000010818 */
[----:B------:R-:W-:Y:S02]  /*dfa0*/  HADD2.F32 R24, -RZ, R5.H1_H1 ;  /* 0x30000005ff187230 */ /* 0x000fe40000004100 */
[----:B------:R-:W-:Y:S01]  /*dfb0*/  FFMA.FTZ R27, R27, R29, R40 ;  /* 0x0000001d1b1b7223 */ /* 0x000fe20000010028 */
[----:B------:R-:W-:-:S02]  /*dfc0*/  HADD2.F32 R26, -RZ, R4.H1_H1 ;  /* 0x30000004ff1a7230 */ /* 0x000fc40000004100 */
[----:B------:R-:W-:Y:S02]  /*dfd0*/  HADD2.F32 R5, -RZ, R7.H1_H1 ;  /* 0x30000007ff057230 */ /* 0x000fe40000004100 */
[----:B------:R-:W-:Y:S02]  /*dfe0*/  HADD2.F32 R25, -RZ, R4.H0_H0 ;  /* 0x20000004ff197230 */ /* 0x000fe40000004100 */
[----:B------:R-:W-:Y:S02]  /*dff0*/  HADD2.F32 R4, -RZ, R21.H1_H1 ;  /* 0x30000015ff047230 */ /* 0x000fe40000004100 */
[C---:B------:R-:W-:Y:S01]  /*e000*/  FMUL.FTZ R44, R5.reuse, R26 ;  /* 0x0000001a052c7220 */ /* 0x040fe20000410000 */
[----:B------:R-:W-:Y:S02]  /*e010*/  HADD2.F32 R7, -RZ, R7.H0_H0 ;  /* 0x20000007ff077230 */ /* 0x000fe40000004100 */
[----:B------:R-:W-:Y:S01]  /*e020*/  FMUL.FTZ R5, R5, R24 ;  /* 0x0000001805057220 */ /* 0x000fe20000410000 */
[----:B------:R-:W-:-:S02]  /*e030*/  HADD2.F32 R21, -RZ, R21.H0_H0 ;  /* 0x20000015ff157230 */ /* 0x000fc40000004100 */
[CC--:B------:R-:W-:Y:S01]  /*e040*/  FMUL.FTZ R40, R4.reuse, R25.reuse ;  /* 0x0000001904287220 */ /* 0x0c0fe20000410000 */
[----:B------:R-:W-:Y:S01]  /*e050*/  FMUL.FTZ R4, R4, R6 ;  /* 0x0000000604047220 */ /* 0x000fe20000410000 */
[C---:B------:R-:W-:Y:S01]  /*e060*/  FFMA.FTZ R44, R7.reuse, R24, -R44 ;  /* 0x00000018072c7223 */ /* 0x040fe2000001082c */
[----:B------:R-:W-:Y:S01]  /*e070*/  FFMA.FTZ R5, R7, R26, R5 ;  /* 0x0000001a07057223 */ /* 0x000fe20000010005 */
[C---:B------:R-:W-:Y:S01]  /*e080*/  FFMA.FTZ R7, R21.reuse, R6, -R40 ;  /* 0x0000000615077223 */ /* 0x040fe20000010828 */
[----:B------:R-:W-:Y:S01]  /*e090*/  FFMA.FTZ R24, R21, R25, R4 ;  /* 0x0000001915187223 */ /* 0x000fe20000010004 */
[----:B------:R-:W-:Y:S02]  /*e0a0*/  F2FP.SATFINITE.E4M3.F32.PACK_AB_MERGE_C R4, R36, R35, RZ ;  /* 0x000000232404723e */ /* 0x000fe400048070ff */
[----:B------:R-:W-:Y:S02]  /*e0b0*/  F2FP.SATFINITE.E4M3.F32.PACK_AB_MERGE_C R6, R42, R41, RZ ;  /* 0x000000292a06723e */ /* 0x000fe400048070ff */
[----:B------:R-:W-:-:S02]  /*e0c0*/  F2FP.SATFINITE.E4M3.F32.PACK_AB_MERGE_C R44, R5, R44, RZ ;  /* 0x0000002c052c723e */ /* 0x000fc400048070ff */
[----:B------:R-:W-:Y:S02]  /*e0d0*/  F2FP.SATFINITE.E4M3.F32.PACK_AB_MERGE_C R4, R34, R33, R4 ;  /* 0x000000212204723e */ /* 0x000fe40004807004 */
[----:B------:R-:W-:Y:S02]  /*e0e0*/  F2FP.SATFINITE.E4M3.F32.PACK_AB_MERGE_C R5, R37, R38, R32 ;  /* 0x000000262505723e */ /* 0x000fe40004807020 */
[----:B------:R-:W-:Y:S02]  /*e0f0*/  F2FP.SATFINITE.E4M3.F32.PACK_AB_MERGE_C R6, R27, R30, R6 ;  /* 0x0000001e1b06723e */ /* 0x000fe40004807006 */
[----:B------:R-:W-:-:S05]  /*e100*/  F2FP.SATFINITE.E4M3.F32.PACK_AB_MERGE_C R7, R24, R7, R44 ;  /* 0x000000071807723e */ /* 0x000fca000480702c */
[----:B------:R1:W-:Y:S02]  /*e110*/  STS.128 [R10+0x1c400], R4 ;  /* 0x01c400040a007388 */ /* 0x0003e40000000c00 */
.L_x_451:
[----:B------:R-:W-:Y:S05]  /*e120*/  BSYNC B2 ;  /* 0x0000000000027941 */ /* 0x000fea0003800000 */
.L_x_450:
[----:B------:R-:W-:Y:S05]  /*e130*/  @P1 BRA `(.L_x_449) ;  /* 0x0000000400681947 */ /* 0x000fea0003800000 */
[----:B-1----:R-:W1:Y:S01]  /*e140*/  LDS.128 R4, [R0] ;  /* 0x0000000000047984 */ /* 0x002e620000000c00 */
        /* <DEDUP_REMOVED lines=60> */
[C---:B------:R-:W-:Y:S01]  /*e510*/  FMUL.FTZ R24, R4.reuse, R29 ;  /* 0x0000001d04187220 */ /* 0x040fe20000410000 */
[-C--:B------:R-:W-:Y:S01]  /*e520*/  FMUL.FTZ R40, R4, R26.reuse ;  /* 0x0000001a04287220 */ /* 0x080fe20000410000 */
        /* <DEDUP_REMOVED lines=26> */
[----:B------:R2:W-:Y:S02]  /*e6d0*/  STS.128 [R0], R4 ;  /* 0x0000000400007388 */ /* 0x0005e40000000c00 */
.L_x_449:
[----:B------:R-:W-:Y:S05]  /*e6e0*/  BSYNC B1 ;  /* 0x0000000000017941 */ /* 0x000fea0003800000 */
.L_x_448:
[----:B-12---:R-:W-:-:S05]  /*e6f0*/  VIADD R4, R228, 0x40 ;  /* 0x00000040e4047836 */ /* 0x006fca0000000000 */
[----:B------:R-:W-:-:S13]  /*e700*/  ISETP.GE.AND P0, PT, R4, R13, PT ;  /* 0x0000000d0400720c */ /* 0x000fda0003f06270 */
[----:B------:R-:W-:Y:S05]  /*e710*/  @P0 BRA `(.L_x_452) ;  /* 0x00000028009c0947 */ /* 0x000fea0003800000 */
        /* <DEDUP_REMOVED lines=10> */
[----:B------:R-:W-:Y:S01]  /*e7c0*/  HADD2.F32 R34, -RZ, R31.H0_H0 ;  /* 0x2000001fff227230 */ /* 0x000fe20000004100 */
[-C--:B-1----:R-:W-:Y:S02]  /*e7d0*/  F2FP.F16.E4M3.UNPACK_B R13, R4.reuse.H1 ;  /* 0x00000004ff0d723e */ /* 0x082fe400030006ff */
[----:B------:R-:W-:Y:S02]  /*e7e0*/  F2FP.F16.E4M3.UNPACK_B R4, R4 ;  /* 0x00000004ff04723e */ /* 0x000fe400020006ff */
[-C--:B------:R-:W-:Y:S01]  /*e7f0*/  F2FP.F16.E4M3.UNPACK_B R24, R5.reuse ;  /* 0x00000005ff18723e */ /* 0x080fe200020006ff */
[--C-:B------:R-:W-:Y:S01]  /*e800*/  HADD2.F32 R21, -RZ, R13.reuse.H0_H0 ;  /* 0x2000000dff157230 */ /* 0x100fe20000004100 */
[----:B------:R-:W-:Y:S01]  /*e810*/  F2FP.F16.E4M3.UNPACK_B R25, R5.H1 ;  /* 0x00000005ff19723e */ /* 0x000fe200030006ff */
[----:B------:R-:W-:Y:S01]  /*e820*/  HADD2.F32 R13, -RZ, R13.H1_H1 ;  /* 0x3000000dff0d7230 */ /* 0x000fe20000004100 */
[-C--:B------:R-:W-:Y:S01]  /*e830*/  F2FP.F16.E4M3.UNPACK_B R26, R6.reuse ;  /* 0x00000006ff1a723e */ /* 0x080fe200020006ff */
[--C-:B------:R-:W-:Y:S01]  /*e840*/  HADD2.F32 R5, -RZ, R4.reuse.H1_H1 ;  /* 0x30000004ff057230 */ /* 0x100fe20000004100 */
[----:B------:R-:W-:Y:S01]  /*e850*/  F2FP.F16.E4M3.UNPACK_B R6, R6.H1 ;  /* 0x00000006ff06723e */ /* 0x000fe200030006ff */
[----:B------:R-:W-:-:S02]  /*e860*/  HADD2.F32 R4, -RZ, R4.H0_H0 ;  /* 0x20000004ff047230 */ /* 0x000fc40000004100 */
[-C--:B------:R-:W-:Y:S01]  /*e870*/  FMUL.FTZ R30, R33, R13.reuse ;  /* 0x0000000d211e7220 */ /* 0x080fe20000410000 */
[C---:B------:R-:W-:Y:S01]  /*e880*/  FMUL.FTZ R32, R27.reuse, R13 ;  /* 0x0000000d1b207220 */ /* 0x040fe20000410000 */
[----:B------:R-:W-:Y:S02]  /*e890*/  F2FP.F16.E4M3.UNPACK_B R13, R7 ;  /* 0x00000007ff0d723e */ /* 0x000fe400020006ff */
[-C--:B------:R-:W-:Y:S01]  /*e8a0*/  FFMA.FTZ R27, R27, R21.reuse, -R30 ;  /* 0x000000151b1b7223 */ /* 0x080fe2000001081e */
[----:B------:R-:W-:Y:S02]  /*e8b0*/  HADD2.F32 R30, -RZ, R29.H0_H0 ;  /* 0x2000001dff1e7230 */ /* 0x000fe40000004100 */
[----:B------:R-:W-:Y:S01]  /*e8c0*/  FFMA.FTZ R32, R33, R21, R32 ;  /* 0x0000001521207223 */ /* 0x000fe20000010020 */
[----:B------:R-:W-:Y:S01]  /*e8d0*/  F2FP.F16.E4M3.UNPACK_B R21, R11.H1 ;  /* 0x0000000bff15723e */ /* 0x000fe200030006ff */
[----:B------:R-:W-:Y:S01]  /*e8e0*/  FMUL.FTZ R11, R34, R5 ;  /* 0x00000005220b7220 */ /* 0x000fe20000410000 */
[----:B------:R-:W-:Y:S01]  /*e8f0*/  F2FP.F16.E4M3.UNPACK_B R29, R15.H1 ;  /* 0x0000000fff1d723e */ /* 0x000fe200030006ff */
[----:B------:R-:W-:Y:S01]  /*e900*/  FMUL.FTZ R15, R30, R5 ;  /* 0x000000051e0f7220 */ /* 0x000fe20000410000 */
[----:B------:R-:W-:-:S02]  /*e910*/  HADD2.F32 R5, -RZ, R25.H1_H1 ;  /* 0x30000019ff057230 */ /* 0x000fc40000004100 */
[-C--:B------:R-:W-:Y:S01]  /*e920*/  FFMA.FTZ R11, R30, R4.reuse, -R11 ;  /* 0x000000041e0b7223 */ /* 0x080fe2000001080b */
[----:B------:R-:W-:Y:S02]  /*e930*/  HADD2.F32 R38, -RZ, R21.H0_H0 ;  /* 0x20000015ff267230 */ /* 0x000fe40000004100 */
[----:B------:R-:W-:Y:S01]  /*e940*/  FFMA.FTZ R30, R34, R4, R15 ;  /* 0x00000004221e7223 */ /* 0x000fe2000001000f */
[----:B------:R-:W-:Y:S01]  /*e950*/  HADD2.F32 R31, -RZ, R29.H1_H1 ;  /* 0x3000001dff1f7230 */ /* 0x000fe20000004100 */
[----:B------:R-:W-:Y:S01]  /*e960*/  F2FP.F16.E4M3.UNPACK_B R33, R20 ;  /* 0x00000014ff21723e */ /* 0x000fe200020006ff */
[----:B------:R-:W-:Y:S01]  /*e970*/  HADD2.F32 R15, -RZ, R21.H1_H1 ;  /* 0x30000015ff0f7230 */ /* 0x000fe20000004100 */
[----:B------:R-:W-:Y:S01]  /*e980*/  F2FP.F16.E4M3.UNPACK_B R7, R7.H1 ;  /* 0x00000007ff07723e */ /* 0x000fe200030006ff */
[----:B------:R-:W-:Y:S02]  /*e990*/  HADD2.F32 R40, -RZ, R29.H0_H0 ;  /* 0x2000001dff287230 */ /* 0x000fe40000004100 */
[----:B------:R-:W-:Y:S01]  /*e9a0*/  FMUL.FTZ R34, R31, R5 ;  /* 0x000000051f227220 */ /* 0x000fe20000410000 */
[----:B------:R-:W-:-:S02]  /*e9b0*/  HADD2.F32 R4, -RZ, R24.H1_H1 ;  /* 0x30000018ff047230 */ /* 0x000fc40000004100 */
[C---:B------:R-:W-:Y:S01]  /*e9c0*/  FMUL.FTZ R36, R15.reuse, R5 ;  /* 0x000000050f247220 */ /* 0x040fe20000410000 */
[----:B------:R-:W-:Y:S01]  /*e9d0*/  HADD2.F32 R25, -RZ, R25.H0_H0 ;  /* 0x20000019ff197230 */ /* 0x000fe20000004100 */
[----:B------:R-:W-:Y:S01]  /*e9e0*/  F2FP.F16.E4M3.UNPACK_B R29, R14 ;  /* 0x0000000eff1d723e */ /* 0x000fe200020006ff */
[----:B------:R-:W-:Y:S02]  /*e9f0*/  HADD2.F32 R24, -RZ, R24.H0_H0 ;  /* 0x20000018ff187230 */ /* 0x000fe40000004100 */
[-C--:B------:R-:W-:Y:S01]  /*ea00*/  FMUL.FTZ R5, R40, R4.reuse ;  /* 0x0000000428057220 */ /* 0x080fe20000410000 */
[C---:B------:R-:W-:Y:S01]  /*ea10*/  FMUL.FTZ R21, R38.reuse, R4 ;  /* 0x0000000426157220 */ /* 0x040fe20000410000 */
[----:B------:R-:W-:Y:S01]  /*ea20*/  FFMA.FTZ R34, R15, R25, -R34 ;  /* 0x000000190f227223 */ /* 0x000fe20000010822 */
[----:B------:R-:W-:Y:S02]  /*ea30*/  HADD2.F32 R42, -RZ, R33.H1_H1 ;  /* 0x30000021ff2a7230 */ /* 0x000fe40000004100 */
[----:B------:R-:W-:Y:S01]  /*ea40*/  FFMA.FTZ R15, R38, R24, -R5 ;  /* 0x00000018260f7223 */ /* 0x000fe20000010805 */
[----:B------:R-:W-:-:S02]  /*ea50*/  HADD2.F32 R5, -RZ, R6.H1_H1 ;  /* 0x30000006ff057230 */ /* 0x000fc40000004100 */
[----:B------:R-:W-:Y:S01]  /*ea60*/  FFMA.FTZ R24, R40, R24, R21 ;  /* 0x0000001828187223 */ /* 0x000fe20000010015 */
[----:B------:R-:W-:Y:S02]  /*ea70*/  HADD2.F32 R38, -RZ, R29.H1_H1 ;  /* 0x3000001dff267230 */ /* 0x000fe40000004100 */
[----:B------:R-:W-:Y:S01]  /*ea80*/  FFMA.FTZ R25, R31, R25, R36 ;  /* 0x000000191f197223 */ /* 0x000fe20000010024 */
[----:B------:R-:W-:Y:S02]  /*ea90*/  HADD2.F32 R40, -RZ, R33.H0_H0 ;  /* 0x20000021ff287230 */ /* 0x000fe40000004100 */
[-C--:B------:R-:W-:Y:S01]  /*eaa0*/  FMUL.FTZ R21, R42, R5.reuse ;  /* 0x000000052a157220 */ /* 0x080fe20000410000 */
[----:B------:R-:W-:Y:S02]  /*eab0*/  HADD2.F32 R4, -RZ, R26.H1_H1 ;  /* 0x3000001aff047230 */ /* 0x000fe40000004100 */
[----:B------:R-:W-:Y:S01]  /*eac0*/  FMUL.FTZ R31, R38, R5 ;  /* 0x00000005261f7220 */ /* 0x000fe20000410000 */
[----:B------:R-:W-:Y:S01]  /*ead0*/  HADD2.F32 R6, -RZ, R6.H0_H0 ;  /* 0x20000006ff067230 */ /* 0x000fe20000004100 */
[----:B------:R-:W-:Y:S01]  /*eae0*/  F2FP.F16.E4M3.UNPACK_B R33, R14.H1 ;  /* 0x0000000eff21723e */ /* 0x000fe200030006ff */
[----:B------:R-:W-:-:S02]  /*eaf0*/  HADD2.F32 R36, -RZ, R29.H0_H0 ;  /* 0x2000001dff247230 */ /* 0x000fc40000004100 */
[----:B------:R-:W-:Y:S01]  /*eb00*/  FMUL.FTZ R5, R40, R4 ;  /* 0x0000000428057220 */ /* 0x000fe20000410000 */
[----:B------:R-:W-:Y:S01]  /*eb10*/  HADD2.F32 R26, -RZ, R26.H0_H0 ;  /* 0x2000001aff1a7230 */ /* 0x000fe20000004100 */
[----:B------:R-:W-:Y:S01]  /*eb20*/  F2FP.F16.E4M3.UNPACK_B R20, R20.H1 ;  /* 0x00000014ff14723e */ /* 0x000fe200030006ff */
[-C--:B------:R-:W-:Y:S01]  /*eb30*/  FFMA.FTZ R29, R38, R6.reuse, -R21 ;  /* 0x00000006261d7223 */ /* 0x080fe20000010815 */
[----:B------:R-:W-:Y:S01]  /*eb40*/  FFMA.FTZ R14, R42, R6, R31 ;  /* 0x000000062a0e7223 */ /* 0x000fe2000001001f */
[C---:B------:R-:W-:Y:S01]  /*eb50*/  FMUL.FTZ R21, R36.reuse, R4 ;  /* 0x0000000424157220 */ /* 0x040fe20000410000 */
[----:B------:R-:W-:Y:S01]  /*eb60*/  FFMA.FTZ R6, R36, R26, -R5 ;  /* 0x0000001a24067223 */ /* 0x000fe20000010805 */
[----:B------:R-:W-:Y:S01]  /*eb70*/  HADD2.F32 R31, -RZ, R33.H1_H1 ;  /* 0x30000021ff1f7230 */ /* 0x000fe20000004100 */
[----:B------:R-:W-:Y:S01]  /*eb80*/  F2FP.SATFINITE.E4M3.F32.PACK_AB_MERGE_C R25, R25, R34, RZ ;  /* 0x000000221919723e */ /* 0x000fe200048070ff */
[--C-:B------:R-:W-:Y:S02]  /*eb90*/  HADD2.F32 R37, -RZ, R20.reuse.H1_H1 ;  /* 0x30000014ff257230 */ /* 0x100fe40000004100 */
[----:B------:R-:W-:Y:S01]  /*eba0*/  FFMA.FTZ R21, R40, R26, R21 ;  /* 0x0000001a28157223 */ /* 0x000fe20000010015 */
[----:B------:R-:W-:Y:S01]  /*ebb0*/  HADD2.F32 R5, -RZ, R7.H1_H1 ;  /* 0x30000007ff057230 */ /* 0x000fe20000004100 */
[----:B------:R-:W-:Y:S01]  /*ebc0*/  F2FP.SATFINITE.E4M3.F32.PACK_AB_MERGE_C R14, R14, R29, RZ ;  /* 0x0000001d0e0e723e */ /* 0x000fe200048070ff */
[----:B------:R-:W-:-:S02]  /*ebd0*/  HADD2.F32 R35, -RZ, R20.H0_H0 ;  /* 0x20000014ff237230 */ /* 0x000fc40000004100 */
[----:B------:R-:W-:Y:S02]  /*ebe0*/  HADD2.F32 R4, -RZ, R13.H1_H1 ;  /* 0x3000000dff047230 */ /* 0x000fe40000004100 */
[-C--:B------:R-:W-:Y:S01]  /*ebf0*/  FMUL.FTZ R26, R37, R5.reuse ;  /* 0x00000005251a7220 */ /* 0x080fe20000410000 */
[----:B------:R-:W-:Y:S02]  /*ec00*/  HADD2.F32 R33, -RZ, R33.H0_H0 ;  /* 0x20000021ff217230 */ /* 0x000fe40000004100 */
[----:B------:R-:W-:Y:S01]  /*ec10*/  FMUL.FTZ R36, R31, R5 ;  /* 0x000000051f247220 */ /* 0x000fe20000410000 */
[----:B------:R-:W-:Y:S02]  /*ec20*/  HADD2.F32 R7, -RZ, R7.H0_H0 ;  /* 0x20000007ff077230 */ /* 0x000fe40000004100 */
[-C--:B------:R-:W-:Y:S01]  /*ec30*/  FMUL.FTZ R20, R35, R4.reuse ;  /* 0x0000000423147220 */ /* 0x080fe20000410000 */
[----:B------:R-:W-:Y:S02]  /*ec40*/  HADD2.F32 R13, -RZ, R13.H0_H0 ;  /* 0x2000000dff0d7230 */ /* 0x000fe40000004100 */
[----:B------:R-:W-:Y:S01]  /*ec50*/  FMUL.FTZ R4, R33, R4 ;  /* 0x0000000421047220 */ /* 0x000fe20000410000 */
[----:B------:R-:W-:Y:S01]  /*ec60*/  F2FP.SATFINITE.E4M3.F32.PACK_AB_MERGE_C R6, R21, R6, R14 ;  /* 0x000000061506723e */ /* 0x000fe2000480700e */
[-C--:B------:R-:W-:Y:S01]  /*ec70*/  FFMA.FTZ R26, R31, R7.reuse, -R26 ;  /* 0x000000071f1a7223 */ /* 0x080fe2000001081a */
[----:B------:R-:W-:Y:S01]  /*ec80*/  FFMA.FTZ R5, R37, R7, R36 ;  /* 0x0000000725057223 */ /* 0x000fe20000010024 */
[-C--:B------:R-:W-:Y:S01]  /*ec90*/  FFMA.FTZ R7, R33, R13.reuse, -R20 ;  /* 0x0000000d21077223 */ /* 0x080fe20000010814 */
[----:B------:R-:W-:Y:S01]  /*eca0*/  FFMA.FTZ R20, R35, R13, R4 ;  /* 0x0000000d23147223 */ /* 0x000fe20000010004 */
[----:B------:R-:W-:-:S02]  /*ecb0*/  F2FP.SATFINITE.E4M3.F32.PACK_AB_MERGE_C R4, R32, R27, RZ ;  /* 0x0000001b2004723e */ /* 0x000fc400048070ff */
[----:B------:R-:W-:Y:S02]  /*ecc0*/  F2FP.SATFINITE.E4M3.F32.PACK_AB_MERGE_C R26, R5, R26, RZ ;  /* 0x0000001a051a723e */ /* 0x000fe400048070ff */
[----:B------:R-:W-:Y:S02]  /*ecd0*/  F2FP.SATFINITE.E4M3.F32.PACK_AB_MERGE_C R4, R30, R11, R4 ;  /* 0x0000000b1e04723e */ /* 0x000fe40004807004 */
[----:B------:R-:W-:Y:S02]  /*ece0*/  F2FP.SATFINITE.E4M3.F32.PACK_AB_MERGE_C R5, R24, R15, R25 ;  /* 0x0000000f1805723e */ /* 0x000fe40004807019 */
[----:B------:R-:W-:-:S05]  /*ecf0*/  F2FP.SATFINITE.E4M3.F32.PACK_AB_MERGE_C R7, R20, R7, R26 ;  /* 0x000000071407723e */ /* 0x000fca000480701a */
[----:B------:R1:W-:Y:S02]  /*ed00*/  STS.128 [R10+0x1e400], R4 ;  /* 0x01e400040a007388 */ /* 0x0003e40000000c00 */
.L_x_454:
[----:B------:R-:W-:Y:S05]  /*ed10*/  BSYNC B1 ;  /* 0x0000000000017941 */ /* 0x000fea0003800000 */
.L_x_453:
[----:B------:R-:W-:Y:S05]  /*ed20*/  @P1 BRA `(.L_x_452) ;  /* 0x0000002400181947 */ /* 0x000fea0003800000 */
[----:B-1----:R-:W1:Y:S01]  /*ed30*/  LDS.128 R4, [R0+0x2000] ;  /* 0x0020000000047984 */ /* 0x002e620000000c00 */
[----:B------:R-:W-:Y:S02]  /*ed40*/  F2FP.F16.E4M3.UNPACK_B R26, R8 ;  /* 0x00000008ff1a723e */ /* 0x000fe400020006ff */
[----:B------:R-:W-:Y:S02]  /*ed50*/  F2FP.F16.E4M3.UNPACK_B R25, R3 ;  /* 0x00000003ff19723e */ /* 0x000fe400020006ff */
[-C--:B------:R-:W-:Y:S01]  /*ed60*/  F2FP.F16.E4M3.UNPACK_B R33, R9.reuse ;  /* 0x00000009ff21723e */ /* 0x080fe200020006ff */
[--C-:B------:R-:W-:Y:S01]  /*ed70*/  HADD2.F32 R27, -RZ, R26.reuse.H1_H1 ;  /* 0x3000001aff1b7230 */ /* 0x100fe20000004100 */
[----:B------:R-:W-:Y:S01]  /*ed80*/  F2FP.F16.E4M3.UNPACK_B R9, R9.H1 ;  /* 0x00000009ff09723e */ /* 0x000fe200030006ff */
[----:B------:R-:W-:Y:S02]  /*ed90*/  HADD2.F32 R21, -RZ, R25.H1_H1 ;  /* 0x30000019ff157230 */ /* 0x000fe40000004100 */
[----:B------:R-:W-:-:S02]  /*eda0*/  HADD2.F32 R30, -RZ, R26.H0_H0 ;  /* 0x2000001aff1e7230 */ /* 0x000fc40000004100 */
        /* <DEDUP_REMOVED lines=15> */
[----:B------:R-:W-:Y:S01]  /*eea0*/  FFMA.FTZ R21, R27, R11, R24 ;  /* 0x0000000b1b157223 */ /* 0x000fe20000010018 */
[----:B------:R-:W-:Y:S01]  /*eeb0*/  F2FP.F16.E4M3.UNPACK_B R27, R8.H1 ;  /* 0x00000008ff1b723e */ /* 0x000fe200030006ff */
[----:B------:R-:W-:Y:S01]  /*eec0*/  FMUL.FTZ R11, R26, R5 ;  /* 0x000000051a0b7220 */ /* 0x000fe20000410000 */
[----:B------:R-:W-:Y:S01]  /*eed0*/  F2FP.F16.E4M3.UNPACK_B R24, R3.H1 ;  /* 0x00000003ff18723e */ /* 0x000fe200030006ff */
[----:B------:R-:W-:Y:S01]  /*eee0*/  FMUL.FTZ R3, R30, R5 ;  /* 0x000000051e037220 */ /* 0x000fe20000410000 */
[----:B------:R-:W-:-:S02]  /*eef0*/  HADD2.F32 R5, -RZ, R14.H1_H1 ;  /* 0x3000000eff057230 */ /* 0x000fc40000004100 */
[-C--:B------:R-:W-:Y:S01]  /*ef00*/  FFMA.FTZ R11, R30, R4.reuse, R11 ;  /* 0x000000041e0b7223 */ /* 0x080fe2000001000b */
[--C-:B------:R-:W-:Y:S02]  /*ef10*/  HADD2.F32 R32, -RZ, R27.reuse.H1_H1 ;  /* 0x3000001bff207230 */ /* 0x100fe40000004100 */
[----:B------:R-:W-:Y:S01]  /*ef20*/  FFMA.FTZ R8, R26, R4, -R3 ;  /* 0x000000041a087223 */ /* 0x000fe20000010803 */
[----:B------:R-:W-:Y:S01]  /*ef30*/  HADD2.F32 R4, -RZ, R24.H1_H1 ;  /* 0x30000018ff047230 */ /* 0x000fe20000004100 */
[----:B------:R-:W-:Y:S01]  /*ef40*/  F2FP.F16.E4M3.UNPACK_B R26, R12 ;  /* 0x0000000cff1a723e */ /* 0x000fe200020006ff */
[----:B------:R-:W-:Y:S02]  /*ef50*/  HADD2.F32 R14, -RZ, R14.H0_H0 ;  /* 0x2000000eff0e7230 */ /* 0x000fe40000004100 */
[-C--:B------:R-:W-:Y:S01]  /*ef60*/  FMUL.FTZ R25, R32, R5.reuse ;  /* 0x0000000520197220 */ /* 0x080fe20000410000 */
[----:B------:R-:W-:Y:S02]  /*ef70*/  HADD2.F32 R29, -RZ, R27.H0_H0 ;  /* 0x2000001bff1d7230 */ /* 0x000fe40000004100 */
[----:B------:R-:W-:Y:S01]  /*ef80*/  FMUL.FTZ R5, R4, R5 ;  /* 0x0000000504057220 */ /* 0x000fe20000410000 */
[----:B------:R-:W-:-:S02]  /*ef90*/  HADD2.F32 R3, -RZ, R13.H1_H1 ;  /* 0x3000000dff037230 */ /* 0x000fc40000004100 */
        /* <DEDUP_REMOVED lines=9> */
[--C-:B------:R-:W-:Y:S02]  /*f030*/  HADD2.F32 R4, -RZ, R6.reuse.H1_H1 ;  /* 0x30000006ff047230 */ /* 0x100fe40000004100 */
[----:B------:R-:W-:Y:S01]  /*f040*/  FFMA.FTZ R14, R29, R13, R14 ;  /* 0x0000000d1d0e7223 */ /* 0x000fe2000001000e */
[----:B------:R-:W-:Y:S01]  /*f050*/  HADD2.F32 R33, -RZ, R33.H0_H0 ;  /* 0x20000021ff217230 */ /* 0x000fe20000004100 */
[----:B------:R-:W-:Y:S01]  /*f060*/  F2FP.F16.E4M3.UNPACK_B R29, R12.H1 ;  /* 0x0000000cff1d723e */ /* 0x000fe200030006ff */
[--C-:B------:R-:W-:Y:S02]  /*f070*/  HADD2.F32 R3, -RZ, R15.reuse.H1_H1 ;  /* 0x3000000fff037230 */ /* 0x100fe40000004100 */
[-C--:B------:R-:W-:Y:S01]  /*f080*/  FMUL.FTZ R13, R32, R4.reuse ;  /* 0x00000004200d7220 */ /* 0x080fe20000410000 */
[----:B------:R-:W-:Y:S02]  /*f090*/  HADD2.F32 R6, -RZ, R6.H0_H0 ;  /* 0x20000006ff067230 */ /* 0x000fe40000004100 */
[----:B------:R-:W-:Y:S01]  /*f0a0*/  FMUL.FTZ R27, R30, R4 ;  /* 0x000000041e1b7220 */ /* 0x000fe20000410000 */
[----:B------:R-:W-:Y:S01]  /*f0b0*/  HADD2.F32 R31, -RZ, R26.H0_H0 ;  /* 0x2000001aff1f7230 */ /* 0x000fe20000004100 */
[----:B------:R-:W-:Y:S01]  /*f0c0*/  F2FP.F16.E4M3.UNPACK_B R7, R7.H1 ;  /* 0x00000007ff07723e */ /* 0x000fe200030006ff */
[----:B------:R-:W-:-:S02]  /*f0d0*/  HADD2.F32 R15, -RZ, R15.H0_H0 ;  /* 0x2000000fff0f7230 */ /* 0x000fc40000004100 */
[----:B------:R-:W-:Y:S01]  /*f0e0*/  FMUL.FTZ R4, R33, R3 ;  /* 0x0000000321047220 */ /* 0x000fe20000410000 */
[-C--:B------:R-:W-:Y:S01]  /*f0f0*/  FFMA.FTZ R13, R30, R6.reuse, -R13 ;  /* 0x000000061e0d7223 */ /* 0x080fe2000001080d */
[----:B------:R-:W-:Y:S01]  /*f100*/  FFMA.FTZ R26, R32, R6, R27 ;  /* 0x00000006201a7223 */ /* 0x000fe2000001001b */
[--C-:B------:R-:W-:Y:S02]  /*f110*/  HADD2.F32 R27, -RZ, R29.reuse.H1_H1 ;  /* 0x3000001dff1b7230 */ /* 0x100fe40000004100 */
[C---:B------:R-:W-:Y:S01]  /*f120*/  FFMA.FTZ R6, R31.reuse, R15, -R4 ;  /* 0x0000000f1f067223 */ /* 0x040fe20000010804 */
[----:B------:R-:W-:Y:S02]  /*f130*/  HADD2.F32 R30, -RZ, R29.H0_H0 ;  /* 0x2000001dff1e7230 */ /* 0x000fe40000004100 */
[----:B------:R-:W-:Y:S01]  /*f140*/  FMUL.FTZ R12, R31, R3 ;  /* 0x000000031f0c7220 */ /* 0x000fe20000410000 */
[----:B------:R-:W-:Y:S01]  /*f150*/  HADD2.F32 R29, -RZ, R9.H1_H1 ;  /* 0x30000009ff1d7230 */ /* 0x000fe20000004100 */
[----:B------:R-:W-:Y:S01]  /*f160*/  F2FP.SATFINITE.E4M3.F32.PACK_AB_MERGE_C R24, R24, R25, RZ ;  /* 0x000000191818723e */ /* 0x000fe200048070ff */
[----:B------:R-:W-:-:S02]  /*f170*/  HADD2.F32 R4, -RZ, R7.H1_H1 ;  /* 0x30000007ff047230 */ /* 0x000fc40000004100 */
[----:B------:R-:W-:Y:S01]  /*f180*/  FFMA.FTZ R15, R33, R15, R12 ;  /* 0x0000000f210f7223 */ /* 0x000fe2000001000c */
[----:B------:R-:W-:Y:S01]  /*f190*/  HADD2.F32 R32, -RZ, R9.H0_H0 ;  /* 0x20000009ff207230 */ /* 0x000fe20000004100 */
[----:B------:R-:W-:Y:S01]  /*f1a0*/  F2FP.SATFINITE.E4M3.F32.PACK_AB_MERGE_C R13, R26, R13, RZ ;  /* 0x0000000d1a0d723e */ /* 0x000fe200048070ff */
[--C-:B------:R-:W-:Y:S02]  /*f1b0*/  HADD2.F32 R3, -RZ, R10.reuse.H1_H1 ;  /* 0x3000000aff037230 */ /* 0x100fe40000004100 */
[-C--:B------:R-:W-:Y:S01]  /*f1c0*/  FMUL.FTZ R12, R29, R4.reuse ;  /* 0x000000041d0c7220 */ /* 0x080fe20000410000 */
[----:B------:R-:W-:Y:S02]  /*f1d0*/  HADD2.F32 R7, -RZ, R7.H0_H0 ;  /* 0x20000007ff077230 */ /* 0x000fe40000004100 */
[C---:B------:R-:W-:Y:S01]  /*f1e0*/  FMUL.FTZ R4, R27.reuse, R4 ;  /* 0x000000041b047220 */ /* 0x040fe20000410000 */
[----:B------:R-:W-:Y:S02]  /*f1f0*/  HADD2.F32 R10, -RZ, R10.H0_H0 ;  /* 0x2000000aff0a7230 */ /* 0x000fe40000004100 */
[-C--:B------:R-:W-:Y:S01]  /*f200*/  FMUL.FTZ R9, R32, R3.reuse ;  /* 0x0000000320097220 */ /* 0x080fe20000410000 */
[C---:B------:R-:W-:Y:S01]  /*f210*/  FMUL.FTZ R3, R30.reuse, R3 ;  /* 0x000000031e037220 */ /* 0x040fe20000410000 */
        /* <DEDUP_REMOVED lines=8> */
[----:B------:R-:W-:Y:S02]  /*f2a0*/  F2FP.SATFINITE.E4M3.F32.PACK_AB_MERGE_C R6, R15, R6, R13 ;  /* 0x000000060f06723e */ /* 0x000fe4000480700d */
[----:B------:R-:W-:-:S05]  /*f2b0*/  F2FP.SATFINITE.E4M3.F32.PACK_AB_MERGE_C R7, R10, R7, R12 ;  /* 0x000000070a07723e */ /* 0x000fca000480700c */
[----:B------:R2:W-:Y:S01]  /*f2c0*/  STS.128 [R0+0x2000], R4 ;  /* 0x0020000400007388 */ /* 0x0005e20000000c00 */
[----:B------:R-:W-:Y:S05]  /*f2d0*/  BRA `(.L_x_452) ;  /* 0x0000001c00ac7947 */ /* 0x000fea0003800000 */
.L_x_442:
[----:B------:R-:W-:-:S03]  /*f2e0*/  UMOV UR4, 0xffffffff ;  /* 0xffffffff00047882 */ /* 0x000fc60000000000 */
[----:B------:R-:W-:Y:S05]  /*f2f0*/  BRA.DIV UR4, `(.L_x_455) ;  /* 0x0000016604207947 */ /* 0x000fea000b800000 */
[----:B------:R1:W2:Y:S04]  /*f300*/  SHFL.IDX PT, R21, R24, RZ, 0x1c1f ;  /* 0x001c1fff18157589 */ /* 0x0002a800000e0000 */
[----:B0-----:R1:W0:Y:S04]  /*f310*/  SHFL.IDX PT, R14, R122, RZ, 0x1c1f ;  /* 0x001c1fff7a0e7589 */ /* 0x00122800000e0000 */
[----:B------:R1:W3:Y:S04]  /*f320*/  SHFL.IDX PT, R3, R26, RZ, 0x1c1f ;  /* 0x001c1fff1a037589 */ /* 0x0002e800000e0000 */
[----:B------:R1:W4:Y:S02]  /*f330*/  SHFL.IDX PT, R25, R27, RZ, 0x1c1f ;  /* 0x001c1fff1b197589 */ /* 0x00032400000e0000 */
.L_x_662:
[----:B-1----:R-:W5:Y:S01]  /*f340*/  LDL R24, [R1+0x88] ;  /* 0x0000880001187983 */ /* 0x002f620000100800 */
[----:B------:R-:W-:Y:S01]  /*f350*/  ULDC UR4, c[0x0][0x448] ;  /* 0x0001120000047ab9 */ /* 0x000fe20000000800 */
[----:B------:R-:W-:Y:S01]  /*f360*/  BSSY B1, `(.L_x_456) ;  /* 0x0000013000017945 */ /* 0x000fe20003800000 */
[----:B------:R-:W-:Y:S01]  /*f370*/  IMAD R32, R136, UR4, RZ ;  /* 0x0000000488207c24 */ /* 0x000fe2000f8e02ff */
[----:B------:R-:W-:Y:S02]  /*f380*/  CS2R R8, SRZ ;  /* 0x0000000000087805 */ /* 0x000fe4000001ff00 */
[----:B------:R-:W-:Y:S02]  /*f390*/  CS2R R6, SRZ ;  /* 0x0000000000067805 */ /* 0x000fe4000001ff00 */
[----:B------:R-:W-:Y:S02]  /*f3a0*/  CS2R R4, SRZ ;  /* 0x0000000000047805 */ /* 0x000fe4000001ff00 */
[----:B------:R-:W-:-:S02]  /*f3b0*/  CS2R R10, SRZ ;  /* 0x00000000000a7805 */ /* 0x000fc4000001ff00 */
[----:B------:R-:W-:Y:S02]  /*f3c0*/  ISETP.GE.AND P0, PT, R0, R32, PT ;  /* 0x000000200000720c */ /* 0x000fe40003f06270 */
[----:B-----5:R-:W-:-:S11]  /*f3d0*/  LEA.HI R20, R24, R24, RZ, 0x1 ;  /* 0x0000001818147211 */ /* 0x020fd600078f08ff */
[----:B------:R-:W-:Y:S05]  /*f3e0*/  @P0 BRA `(.L_x_457) ;  /* 0x0000000000280947 */ /* 0x000fea0003800000 */
[----:B------:R-:W-:Y:S01]  /*f3f0*/  ULDC UR4, c[0x0][0x3f4] ;  /* 0x0000fd0000047ab9 */ /* 0x000fe20000000800 */
[C---:B--2---:R-:W-:Y:S02]  /*f400*/  IADD3 R12, P0, R18.reuse, R21, RZ ;  /* 0x00000015120c7210 */ /* 0x044fe40007f1e0ff */
[----:B------:R-:W-:Y:S02]  /*f410*/  CS2R R8, SRZ ;  /* 0x0000000000087805 */ /* 0x000fe4000001ff00 */
[C---:B------:R-:W-:Y:S02]  /*f420*/  ISETP.GE.AND P2, PT, R18.reuse, UR4, PT ;  /* 0x0000000412007c0c */ /* 0x040fe4000bf46270 */
[----:B0-----:R-:W-:Y:S01]  /*f430*/  IADD3 R14, P1, R18, R14, RZ ;  /* 0x0000000e120e7210 */ /* 0x001fe20007f3e0ff */
[----:B---3--:R-:W-:-:S03]  /*f440*/  IMAD.X R13, R3, 0x1, R19, P0 ;  /* 0x00000001030d7824 */ /* 0x008fc600000e0613 */
[----:B----4-:R-:W-:-:S07]  /*f450*/  IADD3.X R15, R25, R19, RZ, P1, !PT ;  /* 0x00000013190f7210 */ /* 0x010fce0000ffe4ff */
[----:B------:R-:W-:Y:S05]  /*f460*/  @P2 BRA `(.L_x_457) ;  /* 0x0000000000082947 */ /* 0x000fea0003800000 */
[----:B------:R1:W5:Y:S04]  /*f470*/  LD.E.128 R4, desc[UR60][R12.64] ;  /* 0x0000003c0c047980 */ /* 0x000368000c101d00 */
[----:B------:R1:W5:Y:S02]  /*f480*/  LD.E.128 R8, desc[UR60][R14.64] ;  /* 0x0000003c0e087980 */ /* 0x000364000c101d00 */
.L_x_457:
[----:B------:R-:W-:Y:S05]  /*f490*/  BSYNC B1 ;  /* 0x0000000000017941 */ /* 0x000fea0003800000 */
.L_x_456:
[----:B------:R-:W-:Y:S01]  /*f4a0*/  LOP3.LUT R20, R20, 0xfffffffe, RZ, 0xc0, !PT ;  /* 0xfffffffe14147812 */ /* 0x000fe200078ec0ff */
[----:B------:R-:W-:Y:S01]  /*f4b0*/  IMAD R32, R121, -0x80, R32 ;  /* 0xffffff8079207824 */ /* 0x000fe200078e0220 */
[----:B-----5:R-:W-:Y:S01]  /*f4c0*/  SHF.R.U32.HI R0, RZ, 0x8, R4 ;  /* 0x00000008ff007819 */ /* 0x020fe20000011604 */
[----:B------:R-:W-:Y:S01]  /*f4d0*/  BSSY B1, `(.L_x_458) ;  /* 0x0000034000017945 */ /* 0x000fe20003800000 */
[----:B---3--:R-:W-:Y:S01]  /*f4e0*/  LOP3.LUT R3, R4, 0xff, RZ, 0xc0, !PT ;  /* 0x000000ff04037812 */ /* 0x008fe200078ec0ff */
[----:B------:R-:W-:Y:S01]  /*f4f0*/  IMAD.IADD R20, R24, 0x1, -R20 ;  /* 0x0000000118147824 */ /* 0x000fe200078e0a14 */
[----:B------:R-:W-:Y:S02]  /*f500*/  LOP3.LUT R0, R0, 0xff, RZ, 0xc0, !PT ;  /* 0x000000ff00007812 */ /* 0x000fe400078ec0ff */
[----:B----4-:R-:W-:Y:S02]  /*f510*/  SHF.R.U32.HI R25, RZ, 0x8, R7 ;  /* 0x00000008ff197819 */ /* 0x010fe40000011607 */
[----:B------:R-:W-:-:S02]  /*f520*/  SHF.L.U32 R35, R20, 0x1f, RZ ;  /* 0x0000001f14237819 */ /* 0x000fc400000006ff */
[----:B-1----:R-:W-:Y:S02]  /*f530*/  PRMT R13, R0, 0x7604, R3 ;  /* 0x00007604000d7816 */ /* 0x002fe40000000003 */
[----:B------:R-:W1:Y:S01]  /*f540*/  SYNCS.PHASECHK.TRANS64.TRYWAIT P1, [R16+URZ+0x2e800], R35 ;  /* 0x02e80023100075a7 */ /* 0x000e62000802017f */
[----:B------:R-:W-:Y:S02]  /*f550*/  SHF.R.U32.HI R0, RZ, 0x8, R6 ;  /* 0x00000008ff007819 */ /* 0x000fe40000011606 */
[----:B0-----:R-:W-:Y:S02]  /*f560*/  LOP3.LUT R14, R6, 0xff, RZ, 0xc0, !PT ;  /* 0x000000ff060e7812 */ /* 0x001fe400078ec0ff */
[----:B------:R-:W-:Y:S02]  /*f570*/  LOP3.LUT R20, R7, 0xff, RZ, 0xc0, !PT ;  /* 0x000000ff07147812 */ /* 0x000fe400078ec0ff */
[----:B--2---:R-:W-:Y:S02]  /*f580*/  LOP3.LUT R21, R0, 0xff, RZ, 0xc0, !PT ;  /* 0x000000ff00157812 */ /* 0x004fe400078ec0ff */
[----:B------:R-:W-:-:S02]  /*f590*/  LOP3.LUT R25, R25, 0xff, RZ, 0xc0, !PT ;  /* 0x000000ff19197812 */ /* 0x000fc400078ec0ff */
[----:B------:R-:W-:Y:S02]  /*f5a0*/  SHF.R.U32.HI R0, RZ, 0x8, R8 ;  /* 0x00000008ff007819 */ /* 0x000fe40000011608 */
[----:B------:R-:W-:Y:S02]  /*f5b0*/  SHF.R.U32.HI R29, RZ, 0x8, R9 ;  /* 0x00000008ff1d7819 */ /* 0x000fe40000011609 */
[----:B------:R-:W-:Y:S01]  /*f5c0*/  SHF.R.U32.HI R33, RZ, 0x8, R11 ;  /* 0x00000008ff217819 */ /* 0x000fe2000001160b */
[----:B------:R-:W0:Y:S01]  /*f5d0*/  LDC R3, c[0x0][0x3f4] ;  /* 0x0000fd00ff037b82 */ /* 0x000e220000000800 */
[----:B------:R-:W-:Y:S02]  /*f5e0*/  SHF.R.U32.HI R15, RZ, 0x8, R5 ;  /* 0x00000008ff0f7819 */ /* 0x000fe40000011605 */
[----:B------:R-:W-:Y:S02]  /*f5f0*/  PRMT R21, R21, 0x7604, R14 ;  /* 0x0000760415157816 */ /* 0x000fe4000000000e */
[----:B------:R-:W-:-:S02]  /*f600*/  PRMT R20, R25, 0x7604, R20 ;  /* 0x0000760419147816 */ /* 0x000fc40000000014 */
[----:B------:R-:W-:Y:S02]  /*f610*/  LOP3.LUT R14, R8, 0xff, RZ, 0xc0, !PT ;  /* 0x000000ff080e7812 */ /* 0x000fe400078ec0ff */
[----:B------:R-:W-:Y:S02]  /*f620*/  LOP3.LUT R24, R9, 0xff, RZ, 0xc0, !PT ;  /* 0x000000ff09187812 */ /* 0x000fe400078ec0ff */
[----:B------:R-:W-:Y:S02]  /*f630*/  LOP3.LUT R30, R11, 0xff, RZ, 0xc0, !PT ;  /* 0x000000ff0b1e7812 */ /* 0x000fe400078ec0ff */
[----:B------:R-:W-:Y:S02]  /*f640*/  LOP3.LUT R25, R0, 0xff, RZ, 0xc0, !PT ;  /* 0x000000ff00197812 */ /* 0x000fe400078ec0ff */
[----:B------:R-:W-:Y:S02]  /*f650*/  LOP3.LUT R29, R29, 0xff, RZ, 0xc0, !PT ;  /* 0x000000ff1d1d7812 */ /* 0x000fe400078ec0ff */
[----:B------:R-:W-:-:S02]  /*f660*/  LOP3.LUT R33, R33, 0xff, RZ, 0xc0, !PT ;  /* 0x000000ff21217812 */ /* 0x000fc400078ec0ff */
[----:B------:R-:W-:Y:S02]  /*f670*/  LOP3.LUT R12, R5, 0xff, RZ, 0xc0, !PT ;  /* 0x000000ff050c7812 */ /* 0x000fe400078ec0ff */
[----:B------:R-:W-:Y:S02]  /*f680*/  LOP3.LUT R15, R15, 0xff, RZ, 0xc0, !PT ;  /* 0x000000ff0f0f7812 */ /* 0x000fe400078ec0ff */
[----:B------:R-:W-:Y:S02]  /*f690*/  PRMT R27, R25, 0x7604, R14 ;  /* 0x00007604191b7816 */ /* 0x000fe4000000000e */
[----:B------:R-:W-:Y:S02]  /*f6a0*/  PRMT R24, R29, 0x7604, R24 ;  /* 0x000076041d187816 */ /* 0x000fe40000000018 */
[----:B------:R-:W-:Y:S02]  /*f6b0*/  PRMT R30, R33, 0x7604, R30 ;  /* 0x00007604211e7816 */ /* 0x000fe4000000001e */
[----:B------:R-:W-:-:S02]  /*f6c0*/  SHF.R.U32.HI R0, RZ, 0x10, R5 ;  /* 0x00000010ff007819 */ /* 0x000fc40000011605 */
[----:B------:R-:W-:Y:S02]  /*f6d0*/  SHF.R.U32.HI R25, RZ, 0x10, R7 ;  /* 0x00000010ff197819 */ /* 0x000fe40000011607 */
[----:B------:R-:W-:Y:S01]  /*f6e0*/  SHF.R.U32.HI R29, RZ, 0x10, R9 ;  /* 0x00000010ff1d7819 */ /* 0x000fe20000011609 */
[----:B------:R-:W-:Y:S01]  /*f6f0*/  IMAD.U32 R0, R0, 0x10000, RZ ;  /* 0x0001000000007824 */ /* 0x000fe200078e00ff */
[----:B------:R-:W-:Y:S01]  /*f700*/  SHF.R.U32.HI R33, RZ, 0x10, R11 ;  /* 0x00000010ff217819 */ /* 0x000fe2000001160b */
[----:B------:R-:W-:Y:S01]  /*f710*/  IMAD.U32 R25, R25, 0x10000, RZ ;  /* 0x0001000019197824 */ /* 0x000fe200078e00ff */
[----:B------:R-:W-:Y:S01]  /*f720*/  PRMT R15, R15, 0x7604, R12 ;  /* 0x000076040f0f7816 */ /* 0x000fe2000000000c */
[----:B------:R-:W-:Y:S01]  /*f730*/  IMAD.U32 R29, R29, 0x10000, RZ ;  /* 0x000100001d1d7824 */ /* 0x000fe200078e00ff */
[----:B------:R-:W-:Y:S01]  /*f740*/  SHF.R.U32.HI R12, RZ, 0x8, R10 ;  /* 0x00000008ff0c7819 */ /* 0x000fe2000001160a */
[----:B------:R-:W-:Y:S01]  /*f750*/  IMAD.U32 R33, R33, 0x10000, RZ ;  /* 0x0001000021217824 */ /* 0x000fe200078e00ff */
[----:B------:R-:W-:-:S02]  /*f760*/  LOP3.LUT R26, R10, 0xff, RZ, 0xc0, !PT ;  /* 0x000000ff0a1a7812 */ /* 0x000fc400078ec0ff */
[----:B------:R-:W-:Y:S02]  /*f770*/  LOP3.LUT R31, R12, 0xff, RZ, 0xc0, !PT ;  /* 0x000000ff0c1f7812 */ /* 0x000fe400078ec0ff */
[----:B0-----:R-:W-:Y:S02]  /*f780*/  ISETP.GE.AND P0, PT, R18, R3, PT ;  /* 0x000000031200720c */ /* 0x001fe40003f06270 */
[----:B------:R-:W-:Y:S02]  /*f790*/  PRMT R31, R31, 0x7604, R26 ;  /* 0x000076041f1f7816 */ /* 0x000fe4000000001a */
[----:B------:R-:W-:Y:S02]  /*f7a0*/  LOP3.LUT R15, R15, 0xff0000, R0, 0xf8, !PT ;  /* 0x00ff00000f0f7812 */ /* 0x000fe400078ef800 */
[----:B------:R-:W-:Y:S02]  /*f7b0*/  LOP3.LUT R25, R20, 0xff0000, R25, 0xf8, !PT ;  /* 0x00ff000014197812 */ /* 0x000fe400078ef819 */
[----:B------:R-:W-:-:S02]  /*f7c0*/  LOP3.LUT R29, R24, 0xff0000, R29, 0xf8, !PT ;  /* 0x00ff0000181d7812 */ /* 0x000fc400078ef81d */
[----:B------:R-:W-:Y:S02]  /*f7d0*/  LOP3.LUT R33, R30, 0xff0000, R33, 0xf8, !PT ;  /* 0x00ff00001e217812 */ /* 0x000fe400078ef821 */
[----:B------:R-:W-:Y:S02]  /*f7e0*/  VIMNMX R37, R32, 0x80, PT ;  /* 0x0000008020257848 */ /* 0x000fe40003fe0100 */
[----:B------:R-:W-:Y:S01]  /*f7f0*/  LOP3.LUT R13, R13, 0xff0000, R4, 0xf8, !PT ;  /* 0x00ff00000d0d7812 */ /* 0x000fe200078ef804 */
[----:B-1----:R-:W-:Y:S06]  /*f800*/  @!P1 BRA `(.L_x_459) ;  /* 0x00000160004c9947 */ /* 0x002fec0003800000 */
.L_x_663:
[----:B------:R-:W-:Y:S05]  /*f810*/  BSYNC B1 ;  /* 0x0000000000017941 */ /* 0x000fea0003800000 */
.L_x_458:
[C---:B------:R-:W-:Y:S01]  /*f820*/  ISETP.GE.OR P1, PT, R228.reuse, R37, P0 ;  /* 0x00000025e400720c */ /* 0x040fe20000726670 */
[----:B------:R-:W-:Y:S01]  /*f830*/  VIADD R14, R228, 0x40 ;  /* 0x00000040e40e7836 */ /* 0x000fe20000000000 */
[----:B------:R-:W-:Y:S01]  /*f840*/  LOP3.LUT R0, R13, 0xff000000, R4, 0xf8, !PT ;  /* 0xff0000000d007812 */ /* 0x000fe200078ef804 */
[----:B------:R-:W-:Y:S01]  /*f850*/  BSSY B1, `(.L_x_460) ;  /* 0x00000d1000017945 */ /* 0x000fe20003800000 */
[----:B------:R-:W-:Y:S02]  /*f860*/  LOP3.LUT R12, R15, 0xff000000, R5, 0xf8, !PT ;  /* 0xff0000000f0c7812 */ /* 0x000fe400078ef805 */
[----:B------:R-:W-:Y:S02]  /*f870*/  LOP3.LUT R13, R21, 0xff0000, R6, 0xf8, !PT ;  /* 0x00ff0000150d7812 */ /* 0x000fe400078ef806 */
[----:B------:R-:W-:Y:S02]  /*f880*/  LOP3.LUT R15, R27, 0xff0000, R8, 0xf8, !PT ;  /* 0x00ff00001b0f7812 */ /* 0x000fe400078ef808 */
[----:B------:R-:W-:-:S02]  /*f890*/  LOP3.LUT R21, R31, 0xff0000, R10, 0xf8, !PT ;  /* 0x00ff00001f157812 */ /* 0x000fc400078ef80a */
[----:B------:R-:W-:Y:S02]  /*f8a0*/  ISETP.GE.OR P0, PT, R14, R37, P0 ;  /* 0x000000250e00720c */ /* 0x000fe40000706670 */
[----:B------:R-:W-:Y:S02]  /*f8b0*/  LOP3.LUT R13, R13, 0xff000000, R6, 0xf8, !PT ;  /* 0xff0000000d0d7812 */ /* 0x000fe400078ef806 */
[----:B------:R-:W-:Y:S02]  /*f8c0*/  LOP3.LUT R14, R25, 0xff000000, R7, 0xf8, !PT ;  /* 0xff000000190e7812 */ /* 0x000fe400078ef807 */
[----:B------:R-:W-:Y:S02]  /*f8d0*/  LOP3.LUT R15, R15, 0xff000000, R8, 0xf8, !PT ;  /* 0xff0000000f0f7812 */ /* 0x000fe400078ef808 */
[----:B------:R-:W-:Y:S02]  /*f8e0*/  LOP3.LUT R20, R29, 0xff000000, R9, 0xf8, !PT ;  /* 0xff0000001d147812 */ /* 0x000fe400078ef809 */
[----:B------:R-:W-:-:S02]  /*f8f0*/  LOP3.LUT R21, R21, 0xff000000, R10, 0xf8, !PT ;  /* 0xff00000015157812 */ /* 0x000fc400078ef80a */
[----:B------:R-:W-:Y:S01]  /*f900*/  LOP3.LUT R24, R33, 0xff000000, R11, 0xf8, !PT ;  /* 0xff00000021187812 */ /* 0x000fe200078ef80b */
[----:B------:R-:W-:Y:S06]  /*f910*/  @P1 BRA `(.L_x_461) ;  /* 0x0000000c00101947 */ /* 0x000fec0003800000 */
[----:B------:R-:W1:Y:S01]  /*f920*/  S2R R26, SR_TID.X ;  /* 0x00000000001a7919 */ /* 0x000e620000002100 */
[----:B------:R-:W-:Y:S01]  /*f930*/  IMAD.SHL.U32 R4, R229, 0x80, RZ ;  /* 0x00000080e5047824 */ /* 0x000fe200078e00ff */
[----:B------:R-:W-:Y:S01]  /*f940*/  F2FP.F16.E4M3.UNPACK_B R38, R0.H1 ;  /* 0x00000000ff26723e */ /* 0x000fe200030006ff */
[----:B------:R-:W-:Y:S01]  /*f950*/  IMAD.IADD R5, R18, 0x1, R3 ;  /* 0x0000000112057824 */ /* 0x000fe200078e0203 */
[-C--:B------:R-:W-:Y:S02]  /*f960*/  F2FP.F16.E4M3.UNPACK_B R42, R15.reuse.H1 ;  /* 0x0000000fff2a723e */ /* 0x080fe400030006ff */
[----:B------:R-:W-:Y:S01]  /*f970*/  LOP3.LUT R6, R4, 0x380, RZ, 0xc0, !PT ;  /* 0x0000038004067812 */ /* 0x000fe200078ec0ff */
[----:B------:R-:W-:Y:S01]  /*f980*/  HADD2.F32 R39, -RZ, R38.H0_H0 ;  /* 0x20000026ff277230 */ /* 0x000fe20000004100 */
[----:B------:R-:W-:Y:S01]  /*f990*/  F2FP.F16.E4M3.UNPACK_B R41, R15 ;  /* 0x0000000fff29723e */ /* 0x000fe200020006ff */
[----:B------:R-:W-:Y:S01]  /*f9a0*/  HADD2.F32 R40, -RZ, R42.H0_H0 ;  /* 0x2000002aff287230 */ /* 0x000fe20000004100 */
[----:B------:R-:W-:-:S02]  /*f9b0*/  LOP3.LUT R4, R6, 0x70, R18, 0xf8, !PT ;  /* 0x0000007006047812 */ /* 0x000fc400078ef812 */
[----:B------:R-:W-:Y:S02]  /*f9c0*/  SHF.R.U32.HI R9, RZ, 0x3, R6 ;  /* 0x00000003ff097819 */ /* 0x000fe40000011606 */
[----:B------:R-:W-:Y:S02]  /*f9d0*/  LOP3.LUT R5, R6, 0x70, R5, 0xf8, !PT ;  /* 0x0000007006057812 */ /* 0x000fe400078ef805 */
[-C--:B------:R-:W-:Y:S02]  /*f9e0*/  LOP3.LUT R25, R4, R9.reuse, RZ, 0x3c, !PT ;  /* 0x0000000904197212 */ /* 0x080fe400078e3cff */
[----:B------:R-:W-:Y:S02]  /*f9f0*/  LOP3.LUT R9, R5, R9, RZ, 0x3c, !PT ;  /* 0x0000000905097212 */ /* 0x000fe400078e3cff */
[----:B-1----:R-:W-:-:S04]  /*fa00*/  IADD3 R34, R26, -0x80, RZ ;  /* 0xffffff801a227810 */ /* 0x002fc80007ffe0ff */
[----:B------:R-:W-:-:S04]  /*fa10*/  SHF.R.S32.HI R26, RZ, 0x1f, R34 ;  /* 0x0000001fff1a7819 */ /* 0x000fc80000011422 */
[----:B------:R-:W-:-:S05]  /*fa20*/  LEA.HI R26, R26, R34, RZ, 0x5 ;  /* 0x000000221a1a7211 */ /* 0x000fca00078f28ff */
[----:B------:R-:W-:-:S05]  /*fa30*/  IMAD.SHL.U32 R26, R26, 0x20, RZ ;  /* 0x000000201a1a7824 */ /* 0x000fca00078e00ff */
[----:B------:R-:W-:-:S04]  /*fa40*/  LOP3.LUT R26, R26, 0xfffffc00, RZ, 0xc0, !PT ;  /* 0xfffffc001a1a7812 */ /* 0x000fc800078ec0ff */
[C-C-:B------:R-:W-:Y:S02]  /*fa50*/  IADD3 R25, R16.reuse, R25, R26.reuse ;  /* 0x0000001910197210 */ /* 0x140fe40007ffe01a */
[----:B------:R-:W-:-:S03]  /*fa60*/  IADD3 R26, R16, R9, R26 ;  /* 0x00000009101a7210 */ /* 0x000fc60007ffe01a */
[----:B------:R-:W1:Y:S04]  /*fa70*/  LDS.128 R4, [R25+0x1c400] ;  /* 0x01c4000019047984 */ /* 0x000e680000000c00 */
[----:B------:R-:W2:Y:S01]  /*fa80*/  LDS.128 R8, [R26+0x1c400] ;  /* 0x01c400001a087984 */ /* 0x000ea20000000c00 */
[-C--:B-1----:R-:W-:Y:S02]  /*fa90*/  F2FP.F16.E4M3.UNPACK_B R27, R4.reuse ;  /* 0x00000004ff1b723e */ /* 0x082fe400020006ff */
[----:B------:R-:W-:Y:S02]  /*faa0*/  F2FP.F16.E4M3.UNPACK_B R4, R4.H1 ;  /* 0x00000004ff04723e */ /* 0x000fe400030006ff */
[----:B--2---:R-:W-:Y:S02]  /*fab0*/  F2FP.F16.E4M3.UNPACK_B R33, R8.H1 ;  /* 0x00000008ff21723e */ /* 0x004fe400030006ff */
[----:B------:R-:W-:-:S02]  /*fac0*/  F2FP.F16.E4M3.UNPACK_B R29, R5 ;  /* 0x00000005ff1d723e */ /* 0x000fc400020006ff */
[----:B------:R-:W-:Y:S01]  /*fad0*/  F2FP.F16.E4M3.UNPACK_B R30, R5.H1 ;  /* 0x00000005ff1e723e */ /* 0x000fe200030006ff */
[--C-:B------:R-:W-:Y:S01]  /*fae0*/  HADD2.F32 R34, -RZ, R33.reuse.H0_H0 ;  /* 0x20000021ff227230 */ /* 0x100fe20000004100 */
[-C--:B0-----:R-:W-:Y:S01]  /*faf0*/  F2FP.F16.E4M3.UNPACK_B R35, R9.reuse ;  /* 0x00000009ff23723e */ /* 0x081fe200020006ff */
[----:B------:R-:W-:Y:S01]  /*fb00*/  HADD2.F32 R5, -RZ, R4.H0_H0 ;  /* 0x20000004ff057230 */ /* 0x000fe20000004100 */
[----:B------:R-:W-:Y:S01]  /*fb10*/  F2FP.F16.E4M3.UNPACK_B R36, R9.H1 ;  /* 0x00000009ff24723e */ /* 0x000fe200030006ff */
[----:B------:R-:W-:Y:S02]  /*fb20*/  HADD2.F32 R33, -RZ, R33.H1_H1 ;  /* 0x30000021ff217230 */ /* 0x000fe40000004100 */
[CC--:B------:R-:W-:Y:S01]  /*fb30*/  FMUL.FTZ R9, R34.reuse, R39.reuse ;  /* 0x0000002722097220 */ /* 0x0c0fe20000410000 */
[----:B------:R-:W-:Y:S01]  /*fb40*/  FMUL.FTZ R44, R34, R40 ;  /* 0x00000028222c7220 */ /* 0x000fe20000410000 */
[----:B------:R-:W-:Y:S02]  /*fb50*/  F2FP.F16.E4M3.UNPACK_B R8, R8 ;  /* 0x00000008ff08723e */ /* 0x000fe400020006ff */
[C---:B------:R-:W-:Y:S01]  /*fb60*/  FFMA.FTZ R46, R5.reuse, R40, R9 ;  /* 0x00000028052e7223 */ /* 0x040fe20000010009 */
[----:B------:R-:W-:Y:S01]  /*fb70*/  FFMA.FTZ R45, R5, R39, -R44 ;  /* 0x00000027052d7223 */ /* 0x000fe2000001082c */
[----:B------:R-:W-:Y:S01]  /*fb80*/  HADD2.F32 R40, -RZ, R38.H1_H1 ;  /* 0x30000026ff287230 */ /* 0x000fe20000004100 */
[----:B------:R-:W-:Y:S01]  /*fb90*/  F2FP.F16.E4M3.UNPACK_B R38, R0 ;  /* 0x00000000ff26723e */ /* 0x000fe200020006ff */
[----:B------:R-:W-:Y:S01]  /*fba0*/  HADD2.F32 R44, -RZ, R42.H1_H1 ;  /* 0x3000002aff2c7230 */ /* 0x000fe20000004100 */
[----:B------:R-:W-:Y:S01]  /*fbb0*/  F2FP.F16.E4M3.UNPACK_B R37, R10 ;  /* 0x0000000aff25723e */ /* 0x000fe200020006ff */
[----:B------:R-:W-:-:S02]  /*fbc0*/  HADD2.F32 R42, -RZ, R41.H0_H0 ;  /* 0x20000029ff2a7230 */ /* 0x000fc40000004100 */
[C---:B------:R-:W-:Y:S01]  /*fbd0*/  FMUL.FTZ R43, R33.reuse, R40 ;  /* 0x00000028212b7220 */ /* 0x040fe20000410000 */
[----:B------:R-:W-:Y:S02]  /*fbe0*/  HADD2.F32 R9, -RZ, R8.H0_H0 ;  /* 0x20000008ff097230 */ /* 0x000fe40000004100 */
[----:B------:R-:W-:Y:S01]  /*fbf0*/  FMUL.FTZ R48, R33, R44 ;  /* 0x0000002c21307220 */ /* 0x000fe20000410000 */
[----:B------:R-:W-:Y:S01]  /*fc00*/  HADD2.F32 R5, -RZ, R4.H1_H1 ;  /* 0x30000004ff057230 */ /* 0x000fe20000004100 */
[----:B------:R-:W-:Y:S01]  /*fc10*/  F2FP.F16.E4M3.UNPACK_B R10, R10.H1 ;  /* 0x0000000aff0a723e */ /* 0x000fe200030006ff */
[----:B------:R-:W-:Y:S02]  /*fc20*/  HADD2.F32 R39, -RZ, R38.H0_H0 ;  /* 0x20000026ff277230 */ /* 0x000fe40000004100 */
[----:B------:R-:W-:Y:S01]  /*fc30*/  FMUL.FTZ R33, R9, R42 ;  /* 0x0000002a09217220 */ /* 0x000fe20000410000 */
[----:B------:R-:W-:Y:S02]  /*fc40*/  HADD2.F32 R4, -RZ, R27.H0_H0 ;  /* 0x2000001bff047230 */ /* 0x000fe40000004100 */
[C---:B------:R-:W-:Y:S01]  /*fc50*/  FFMA.FTZ R47, R5.reuse, R44, R43 ;  /* 0x0000002c052f7223 */ /* 0x040fe2000001002b */
[----:B------:R-:W-:Y:S01]  /*fc60*/  FFMA.FTZ R48, R5, R40, -R48 ;  /* 0x0000002805307223 */ /* 0x000fe20000010830 */
[----:B------:R-:W-:Y:S01]  /*fc70*/  FMUL.FTZ R9, R9, R39 ;  /* 0x0000002709097220 */ /* 0x000fe20000410000 */
[----:B------:R-:W-:-:S02]  /*fc80*/  HADD2.F32 R5, -RZ, R36.H0_H0 ;  /* 0x20000024ff057230 */ /* 0x000fc40000004100 */
[C---:B------:R-:W-:Y:S01]  /*fc90*/  FFMA.FTZ R43, R4.reuse, R39, -R33 ;  /* 0x00000027042b7223 */ /* 0x040fe20000010821 */
[----:B------:R-:W-:Y:S01]  /*fca0*/  F2FP.F16.E4M3.UNPACK_B R39, R20.H1 ;  /* 0x00000014ff27723e */ /* 0x000fe200030006ff */
[----:B------:R-:W-:Y:S01]  /*fcb0*/  FFMA.FTZ R42, R4, R42, R9 ;  /* 0x0000002a042a7223 */ /* 0x000fe20000010009 */
[----:B------:R-:W-:Y:S01]  /*fcc0*/  F2FP.F16.E4M3.UNPACK_B R9, R12.H1 ;  /* 0x0000000cff09723e */ /* 0x000fe200030006ff */
[----:B------:R-:W-:Y:S01]  /*fcd0*/  HADD2.F32 R41, -RZ, R41.H1_H1 ;  /* 0x30000029ff297230 */ /* 0x000fe20000004100 */
[-C--:B------:R-:W-:Y:S01]  /*fce0*/  F2FP.F16.E4M3.UNPACK_B R31, R6.reuse ;  /* 0x00000006ff1f723e */ /* 0x080fe200020006ff */
[----:B------:R-:W-:Y:S01]  /*fcf0*/  HADD2.F32 R40, -RZ, R39.H0_H0 ;  /* 0x20000027ff287230 */ /* 0x000fe20000004100 */
[----:B------:R-:W-:Y:S01]  /*fd00*/  F2FP.F16.E4M3.UNPACK_B R6, R6.H1 ;  /* 0x00000006ff06723e */ /* 0x000fe200030006ff */
[----:B------:R-:W-:Y:S01]  /*fd10*/  HADD2.F32 R8, -RZ, R8.H1_H1 ;  /* 0x30000008ff087230 */ /* 0x000fe20000004100 */
[----:B------:R-:W-:Y:S01]  /*fd20*/  F2FP.F16.E4M3.UNPACK_B R34, R11 ;  /* 0x0000000bff22723e */ /* 0x000fe200020006ff */
[----:B------:R-:W-:-:S02]  /*fd30*/  HADD2.F32 R38, -RZ, R38.H1_H1 ;  /* 0x30000026ff267230 */ /* 0x000fc40000004100 */
[C---:B------:R-:W-:Y:S01]  /*fd40*/  FMUL.FTZ R49, R5.reuse, R40 ;  /* 0x0000002805317220 */ /* 0x040fe20000410000 */
[----:B------:R-:W-:Y:S02]  /*fd50*/  HADD2.F32 R33, -RZ, R9.H0_H0 ;  /* 0x20000009ff217230 */ /* 0x000fe40000004100 */
[C---:B------:R-:W-:Y:S01]  /*fd60*/  FMUL.FTZ R44, R8.reuse, R41 ;  /* 0x00000029082c7220 */ /* 0x040fe20000410000 */
[----:B------:R-:W-:Y:S02]  /*fd70*/  HADD2.F32 R4, -RZ, R30.H0_H0 ;  /* 0x2000001eff047230 */ /* 0x000fe40000004100 */
[----:B------:R-:W-:Y:S01]  /*fd80*/  FMUL.FTZ R8, R8, R38 ;  /* 0x0000002608087220 */ /* 0x000fe20000410000 */
[----:B------:R-:W-:Y:S02]  /*fd90*/  HADD2.F32 R27, -RZ, R27.H1_H1 ;  /* 0x3000001bff1b7230 */ /* 0x000fe40000004100 */
[----:B------:R-:W-:Y:S01]  /*fda0*/  FMUL.FTZ R5, R5, R33 ;  /* 0x0000002105057220 */ /* 0x000fe20000410000 */
[----:B------:R-:W-:-:S02]  /*fdb0*/  HADD2.F32 R39, -RZ, R39.H1_H1 ;  /* 0x30000027ff277230 */ /* 0x000fc40000004100 */
[C---:B------:R-:W-:Y:S01]  /*fdc0*/  FFMA.FTZ R50, R4.reuse, R33, -R49 ;  /* 0x0000002104327223 */ /* 0x040fe20000010831 */
[----:B------:R-:W-:Y:S01]  /*fdd0*/  F2FP.F16.E4M3.UNPACK_B R33, R20 ;  /* 0x00000014ff21723e */ /* 0x000fe200020006ff */
[C---:B------:R-:W-:Y:S01]  /*fde0*/  FFMA.FTZ R44, R27.reuse, R38, -R44 ;  /* 0x000000261b2c7223 */ /* 0x040fe2000001082c */
[----:B------:R-:W-:Y:S01]  /*fdf0*/  FFMA.FTZ R41, R27, R41, R8 ;  /* 0x000000291b297223 */ /* 0x000fe20000010008 */
[----:B------:R-:W-:Y:S01]  /*fe00*/  HADD2.F32 R36, -RZ, R36.H1_H1 ;  /* 0x30000024ff247230 */ /* 0x000fe20000004100 */
[----:B------:R-:W-:Y:S01]  /*fe10*/  F2FP.F16.E4M3.UNPACK_B R8, R12 ;  /* 0x0000000cff08723e */ /* 0x000fe200020006ff */
[----:B------:R-:W-:Y:S02]  /*fe20*/  HADD2.F32 R27, -RZ, R9.H1_H1 ;  /* 0x30000009ff1b7230 */ /* 0x000fe40000004100 */
[----:B------:R-:W-:Y:S01]  /*fe30*/  FFMA.FTZ R51, R4, R40, R5 ;  /* 0x0000002804337223 */ /* 0x000fe20000010005 */
[----:B------:R-:W-:Y:S02]  /*fe40*/  HADD2.F32 R38, -RZ, R33.H0_H0 ;  /* 0x20000021ff267230 */ /* 0x000fe40000004100 */
[----:B------:R-:W-:Y:S01]  /*fe50*/  FMUL.FTZ R53, R36, R39 ;  /* 0x0000002724357220 */ /* 0x000fe20000410000 */
[----:B------:R-:W-:-:S02]  /*fe60*/  HADD2.F32 R5, -RZ, R35.H0_H0 ;  /* 0x20000023ff057230 */ /* 0x000fc40000004100 */
[----:B------:R-:W-:Y:S01]  /*fe70*/  FMUL.FTZ R36, R36, R27 ;  /* 0x0000001b24247220 */ /* 0x000fe20000410000 */
[----:B------:R-:W-:Y:S01]  /*fe80*/  HADD2.F32 R30, -RZ, R30.H1_H1 ;  /* 0x3000001eff1e7230 */ /* 0x000fe20000004100 */
[----:B------:R-:W-:Y:S01]  /*fe90*/  F2FP.F16.E4M3.UNPACK_B R11, R11.H1 ;  /* 0x0000000bff0b723e */ /* 0x000fe200030006ff */
[----:B------:R-:W-:Y:S02]  /*fea0*/  HADD2.F32 R9, -RZ, R8.H0_H0 ;  /* 0x20000008ff097230 */ /* 0x000fe40000004100 */
[C---:B------:R-:W-:Y:S01]  /*feb0*/  FMUL.FTZ R49, R5.reuse, R38 ;  /* 0x0000002605317220 */ /* 0x040fe20000410000 */
[----:B------:R-:W-:Y:S02]  /*fec0*/  HADD2.F32 R4, -RZ, R29.H0_H0 ;  /* 0x2000001dff047230 */ /* 0x000fe40000004100 */
[C---:B------:R-:W-:Y:S01]  /*fed0*/  FFMA.FTZ R52, R30.reuse, R39, R36 ;  /* 0x000000271e347223 */ /* 0x040fe20000010024 */
[----:B------:R-:W-:Y:S01]  /*fee0*/  FFMA.FTZ R53, R30, R27, -R53 ;  /* 0x0000001b1e357223 */ /* 0x000fe20000010835 */
[----:B------:R-:W-:Y:S01]  /*fef0*/  FMUL.FTZ R5, R5, R9 ;  /* 0x0000000905057220 */ /* 0x000fe20000410000 */
[----:B------:R-:W-:Y:S01]  /*ff00*/  F2FP.F16.E4M3.UNPACK_B R36, R21.H1 ;  /* 0x00000015ff24723e */ /* 0x000fe200030006ff */
[----:B------:R-:W-:Y:S01]  /*ff10*/  FFMA.FTZ R49, R4, R9, -R49 ;  /* 0x0000000904317223 */ /* 0x000fe20000010831 */
[----:B------:R-:W-:Y:S01]  /*ff20*/  HADD2.F32 R30, -RZ, R33.H1_H1 ;  /* 0x30000021ff1e7230 */ /* 0x000fe20000004100 */
[----:B------:R-:W-:Y:S01]  /*ff30*/  F2FP.F16.E4M3.UNPACK_B R9, R13.H1 ;  /* 0x0000000dff09723e */ /* 0x000fe200030006ff */
[----:B------:R-:W-:-:S02]  /*ff40*/  HADD2.F32 R35, -RZ, R35.H1_H1 ;  /* 0x30000023ff237230 */ /* 0x000fc40000004100 */
[----:B------:R-:W-:Y:S01]  /*ff50*/  FFMA.FTZ R38, R4, R38, R5 ;  /* 0x0000002604267223 */ /* 0x000fe20000010005 */
[----:B------:R-:W-:Y:S01]  /*ff60*/  HADD2.F32 R8, -RZ, R8.H1_H1 ;  /* 0x30000008ff087230 */ /* 0x000fe20000004100 */
[-C--:B------:R-:W-:Y:S01]  /*ff70*/  F2FP.F16.E4M3.UNPACK_B R32, R7.reuse ;  /* 0x00000007ff20723e */ /* 0x080fe200020006ff */
[----:B------:R-:W-:Y:S02]  /*ff80*/  HADD2.F32 R33, -RZ, R36.H0_H0 ;  /* 0x20000024ff217230 */ /* 0x000fe40000004100 */
[C---:B------:R-:W-:Y:S01]  /*ff90*/  FMUL.FTZ R40, R35.reuse, R30 ;  /* 0x0000001e23287220 */ /* 0x040fe20000410000 */
[----:B------:R-:W-:Y:S02]  /*ffa0*/  HADD2.F32 R5, -RZ, R10.H0_H0 ;  /* 0x2000000aff057230 */ /* 0x000fe40000004100 */
[----:B------:R-:W-:Y:S01]  /*ffb0*/  FMUL.FTZ R35, R35, R8 ;  /* 0x0000000823237220 */ /* 0x000fe20000410000 */
[----:B------:R-:W-:Y:S01]  /*ffc0*/  HADD2.F32 R29, -RZ, R29.H1_H1 ;  /* 0x3000001dff1d7230 */ /* 0x000fe20000004100 */
[----:B------:R-:W-:Y:S01]  /*ffd0*/  F2FP.F16.E4M3.UNPACK_B R7, R7.H1 ;  /* 0x00000007ff07723e */ /* 0x000fe200030006ff */
[----:B------:R-:W-:-:S02]  /*ffe0*/  HADD2.F32 R27, -RZ, R9.H0_H0 ;  /* 0x20000009ff1b7230 */ /* 0x000fc40000004100 */
[----:B------:R-:W-:Y:S01]  /*fff0*/  FMUL.FTZ R39, R5, R33 ;  /* 0x0000002105277220 */ /* 0x000fe20000410000 */
[----:B------:R-:W-:Y:S02]  /*10000*/  HADD2.F32 R4, -RZ, R6.H0_H0 ;  /* 0x20000006ff047230 */ /* 0x000fe40000004100 */
[C---:B------:R-:W-:Y:S01]  /*10010*/  FFMA.FTZ R40, R29.reuse, R8, -R40 ;  /* 0x000000081d287223 */ /* 0x040fe20000010828 */
[----:B------:R-:W-:Y:S01]  /*10020*/  FFMA.FTZ R35, R29, R30, R35 ;  /* 0x0000001e1d237223 */ /* 0x000fe20000010023 */
[-C--:B------:R-:W-:Y:S01]  /*10030*/  FMUL.FTZ R54, R5, R27.reuse ;  /* 0x0000001b05367220 */ /* 0x080fe20000410000 */
[----:B------:R-:W-:Y:S02]  /*10040*/  HADD2.F32 R29, -RZ, R36.H1_H1 ;  /* 0x30000024ff1d7230 */ /* 0x000fe40000004100 */
[----:B------:R-:W-:Y:S01]  /*10050*/  FFMA.FTZ R39, R4, R27, -R39 ;  /* 0x0000001b04277223 */ /* 0x000fe20000010827 */
[----:B------:R-:W-:Y:S01]  /*10060*/  HADD2.F32 R10, -RZ, R10.H1_H1 ;  /* 0x3000000aff0a7230 */ /* 0x000fe20000004100 */
[----:B------:R-:W-:Y:S01]  /*10070*/  F2FP.F16.E4M3.UNPACK_B R27, R21 ;  /* 0x00000015ff1b723e */ /* 0x000fe200020006ff */
[----:B------:R-:W-:-:S02]  /*10080*/  HADD2.F32 R9, -RZ, R9.H1_H1 ;  /* 0x30000009ff097230 */ /* 0x000fc40000004100 */
[----:B------:R-:W-:Y:S01]  /*10090*/  FFMA.FTZ R33, R4, R33, R54 ;  /* 0x0000002104217223 */ /* 0x000fe20000010036 */
[----:B------:R-:W-:Y:S01]  /*100a0*/  HADD2.F32 R6, -RZ, R6.H1_H1 ;  /* 0x30000006ff067230 */ /* 0x000fe20000004100 */
[----:B------:R-:W-:Y:S01]  /*100b0*/  F2FP.F16.E4M3.UNPACK_B R8, R13 ;  /* 0x0000000dff08723e */ /* 0x000fe200020006ff */
[C---:B------:R-:W-:Y:S01]  /*100c0*/  FMUL.FTZ R55, R10.reuse, R29 ;  /* 0x0000001d0a377220 */ /* 0x040fe20000410000 */
[-C--:B------:R-:W-:Y:S01]  /*100d0*/  FMUL.FTZ R4, R10, R9.reuse ;  /* 0x000000090a047220 */ /* 0x080fe20000410000 */
[----:B------:R-:W-:Y:S02]  /*100e0*/  HADD2.F32 R10, -RZ, R27.H0_H0 ;  /* 0x2000001bff0a7230 */ /* 0x000fe40000004100 */
[----:B------:R-:W-:Y:S02]  /*100f0*/  HADD2.F32 R5, -RZ, R37.H0_H0 ;  /* 0x20000025ff057230 */ /* 0x000fe40000004100 */
[C---:B------:R-:W-:Y:S01]  /*10100*/  FFMA.FTZ R56, R6.reuse, R9, -R55 ;  /* 0x0000000906387223 */ /* 0x040fe20000010837 */
[----:B------:R-:W-:Y:S01]  /*10110*/  FFMA.FTZ R58, R6, R29, R4 ;  /* 0x0000001d063a7223 */ /* 0x000fe20000010004 */
[----:B------:R-:W-:-:S02]  /*10120*/  HADD2.F32 R6, -RZ, R8.H0_H0 ;  /* 0x20000008ff067230 */ /* 0x000fc40000004100 */
[----:B------:R-:W-:Y:S02]  /*10130*/  HADD2.F32 R4, -RZ, R31.H0_H0 ;  /* 0x2000001fff047230 */ /* 0x000fe40000004100 */
[C---:B------:R-:W-:Y:S01]  /*10140*/  FMUL.FTZ R9, R5.reuse, R10 ;  /* 0x0000000a05097220 */ /* 0x040fe20000410000 */
[----:B------:R-:W-:Y:S02]  /*10150*/  HADD2.F32 R30, -RZ, R27.H1_H1 ;  /* 0x3000001bff1e7230 */ /* 0x000fe40000004100 */
[-C--:B------:R-:W-:Y:S01]  /*10160*/  FMUL.FTZ R5, R5, R6.reuse ;  /* 0x0000000605057220 */ /* 0x080fe20000410000 */
[----:B------:R-:W-:Y:S02]  /*10170*/  HADD2.F32 R37, -RZ, R37.H1_H1 ;  /* 0x30000025ff257230 */ /* 0x000fe40000004100 */
[----:B------:R-:W-:Y:S01]  /*10180*/  FFMA.FTZ R27, R4, R6, -R9 ;  /* 0x00000006041b7223 */ /* 0x000fe20000010809 */
[----:B------:R-:W-:Y:S01]  /*10190*/  HADD2.F32 R8, -RZ, R8.H1_H1 ;  /* 0x30000008ff087230 */ /* 0x000fe20000004100 */
[----:B------:R-:W-:Y:S01]  /*101a0*/  F2FP.F16.E4M3.UNPACK_B R9, R24.H1 ;  /* 0x00000018ff09723e */ /* 0x000fe200030006ff */
[----:B------:R-:W-:-:S02]  /*101b0*/  HADD2.F32 R31, -RZ, R31.H1_H1 ;  /* 0x3000001fff1f7230 */ /* 0x000fc40000004100 */
[----:B------:R-:W-:Y:S01]  /*101c0*/  FFMA.FTZ R29, R4, R10, R5 ;  /* 0x0000000a041d7223 */ /* 0x000fe20000010005 */
[C---:B------:R-:W-:Y:S01]  /*101d0*/  FMUL.FTZ R6, R37.reuse, R30 ;  /* 0x0000001e25067220 */ /* 0x040fe20000410000 */
[----:B------:R-:W-:Y:S01]  /*101e0*/  F2FP.F16.E4M3.UNPACK_B R4, R14.H1 ;  /* 0x0000000eff04723e */ /* 0x000fe200030006ff */
[-C--:B------:R-:W-:Y:S01]  /*101f0*/  FMUL.FTZ R37, R37, R8.reuse ;  /* 0x0000000825257220 */ /* 0x080fe20000410000 */
[----:B------:R-:W-:Y:S02]  /*10200*/  HADD2.F32 R10, -RZ, R9.H0_H0 ;  /* 0x20000009ff0a7230 */ /* 0x000fe40000004100 */
[C---:B------:R-:W-:Y:S01]  /*10210*/  FFMA.FTZ R36, R31.reuse, R8, -R6 ;  /* 0x000000081f247223 */ /* 0x040fe20000010806 */
[----:B------:R-:W-:Y:S02]  /*10220*/  HADD2.F32 R5, -RZ, R11.H0_H0 ;  /* 0x2000000bff057230 */ /* 0x000fe40000004100 */
[----:B------:R-:W-:Y:S01]  /*10230*/  FFMA.FTZ R54, R31, R30, R37 ;  /* 0x0000001e1f367223 */ /* 0x000fe20000010025 */
[----:B------:R-:W-:-:S02]  /*10240*/  HADD2.F32 R6, -RZ, R4.H0_H0 ;  /* 0x20000004ff067230 */ /* 0x000fc40000004100 */
[----:B------:R-:W-:Y:S02]  /*10250*/  HADD2.F32 R8, -RZ, R4.H1_H1 ;  /* 0x30000004ff087230 */ /* 0x000fe40000004100 */
[C---:B------:R-:W-:Y:S01]  /*10260*/  FMUL.FTZ R31, R5.reuse, R10 ;  /* 0x0000000a051f7220 */ /* 0x040fe20000410000 */
[----:B------:R-:W-:Y:S02]  /*10270*/  HADD2.F32 R4, -RZ, R7.H0_H0 ;  /* 0x20000007ff047230 */ /* 0x000fe40000004100 */
[----:B------:R-:W-:Y:S02]  /*10280*/  HADD2.F32 R30, -RZ, R9.H1_H1 ;  /* 0x30000009ff1e7230 */ /* 0x000fe40000004100 */
[-C--:B------:R-:W-:Y:S01]  /*10290*/  FMUL.FTZ R9, R5, R6.reuse ;  /* 0x0000000605097220 */ /* 0x080fe20000410000 */
[----:B------:R-:W-:Y:S02]  /*102a0*/  HADD2.F32 R11, -RZ, R11.H1_H1 ;  /* 0x3000000bff0b7230 */ /* 0x000fe40000004100 */
[C---:B------:R-:W-:Y:S01]  /*102b0*/  FFMA.FTZ R37, R4.reuse, R6, -R31 ;  /* 0x0000000604257223 */ /* 0x040fe2000001081f */
[----:B------:R-:W-:Y:S01]  /*102c0*/  HADD2.F32 R7, -RZ, R7.H1_H1 ;  /* 0x30000007ff077230 */ /* 0x000fe20000004100 */
[----:B------:R-:W-:Y:S01]  /*102d0*/  F2FP.F16.E4M3.UNPACK_B R5, R14 ;  /* 0x0000000eff05723e */ /* 0x000fe200020006ff */
[----:B------:R-:W-:Y:S01]  /*102e0*/  FFMA.FTZ R55, R4, R10, R9 ;  /* 0x0000000a04377223 */ /* 0x000fe20000010009 */
[C---:B------:R-:W-:Y:S01]  /*102f0*/  FMUL.FTZ R6, R11.reuse, R30 ;  /* 0x0000001e0b067220 */ /* 0x040fe20000410000 */
[----:B------:R-:W-:Y:S01]  /*10300*/  FMUL.FTZ R11, R11, R8 ;  /* 0x000000080b0b7220 */ /* 0x000fe20000410000 */
[----:B------:R-:W-:-:S02]  /*10310*/  F2FP.F16.E4M3.UNPACK_B R4, R24 ;  /* 0x00000018ff04723e */ /* 0x000fc400020006ff */
[C---:B------:R-:W-:Y:S01]  /*10320*/  FFMA.FTZ R60, R7.reuse, R8, -R6 ;  /* 0x00000008073c7223 */ /* 0x040fe20000010806 */
[----:B------:R-:W-:Y:S01]  /*10330*/  FFMA.FTZ R62, R7, R30, R11 ;  /* 0x0000001e073e7223 */ /* 0x000fe2000001000b */
[--C-:B------:R-:W-:Y:S02]  /*10340*/  HADD2.F32 R6, -RZ, R5.reuse.H0_H0 ;  /* 0x20000005ff067230 */ /* 0x100fe40000004100 */
[----:B------:R-:W-:Y:S02]  /*10350*/  HADD2.F32 R7, -RZ, R5.H1_H1 ;  /* 0x30000005ff077230 */ /* 0x000fe40000004100 */
[----:B------:R-:W-:Y:S01]  /*10360*/  HADD2.F32 R8, -RZ, R4.H0_H0 ;  /* 0x20000004ff087230 */ /* 0x000fe20000004100 */
[----:B------:R-:W-:Y:S01]  /*10370*/  F2FP.SATFINITE.E4M3.F32.PACK_AB_MERGE_C R55, R62, R55, RZ ;  /* 0x000000373e37723e */ /* 0x000fe200048070ff */
[----:B------:R-:W-:Y:S02]  /*10380*/  HADD2.F32 R5, -RZ, R34.H0_H0 ;  /* 0x20000022ff057230 */ /* 0x000fe40000004100 */
[----:B------:R-:W-:-:S02]  /*10390*/  HADD2.F32 R9, -RZ, R4.H1_H1 ;  /* 0x30000004ff097230 */ /* 0x000fc40000004100 */
[----:B------:R-:W-:Y:S02]  /*103a0*/  HADD2.F32 R34, -RZ, R34.H1_H1 ;  /* 0x30000022ff227230 */ /* 0x000fe40000004100 */
[C---:B------:R-:W-:Y:S01]  /*103b0*/  FMUL.FTZ R11, R5.reuse, R8 ;  /* 0x00000008050b7220 */ /* 0x040fe20000410000 */
[--C-:B------:R-:W-:Y:S02]  /*103c0*/  HADD2.F32 R4, -RZ, R32.reuse.H0_H0 ;  /* 0x20000020ff047230 */ /* 0x100fe40000004100 */
[-C--:B------:R-:W-:Y:S01]  /*103d0*/  FMUL.FTZ R5, R5, R6.reuse ;  /* 0x0000000605057220 */ /* 0x080fe20000410000 */
[----:B------:R-:W-:Y:S02]  /*103e0*/  HADD2.F32 R32, -RZ, R32.H1_H1 ;  /* 0x30000020ff207230 */ /* 0x000fe40000004100 */
[C---:B------:R-:W-:Y:S01]  /*103f0*/  FMUL.FTZ R31, R34.reuse, R9 ;  /* 0x00000009221f7220 */ /* 0x040fe20000410000 */
[-C--:B------:R-:W-:Y:S01]  /*10400*/  FMUL.FTZ R10, R34, R7.reuse ;  /* 0x00000007220a7220 */ /* 0x080fe20000410000 */
[C---:B------:R-:W-:Y:S01]  /*10410*/  FFMA.FTZ R11, R4.reuse, R6, -R11 ;  /* 0x00000006040b7223 */ /* 0x040fe2000001080b */
[----:B------:R-:W-:Y:S01]  /*10420*/  FFMA.FTZ R30, R4, R8, R5 ;  /* 0x00000008041e7223 */ /* 0x000fe20000010005 */
[C---:B------:R-:W-:Y:S01]  /*10430*/  FFMA.FTZ R34, R32.reuse, R7, -R31 ;  /* 0x0000000720227223 */ /* 0x040fe2000001081f */
[----:B------:R-:W-:Y:S01]  /*10440*/  FFMA.FTZ R31, R32, R9, R10 ;  /* 0x00000009201f7223 */ /* 0x000fe2000001000a */
[----:B------:R-:W-:-:S02]  /*10450*/  F2FP.SATFINITE.E4M3.F32.PACK_AB_MERGE_C R4, R48, R45, RZ ;  /* 0x0000002d3004723e */ /* 0x000fc400048070ff */
[----:B------:R-:W-:Y:S02]  /*10460*/  F2FP.SATFINITE.E4M3.F32.PACK_AB_MERGE_C R5, R53, R50, RZ ;  /* 0x000000323505723e */ /* 0x000fe400048070ff */
[----:B------:R-:W-:Y:S02]  /*10470*/  F2FP.SATFINITE.E4M3.F32.PACK_AB_MERGE_C R6, R56, R39, RZ ;  /* 0x000000273806723e */ /* 0x000fe400048070ff */
[----:B------:R-:W-:Y:S02]  /*10480*/  F2FP.SATFINITE.E4M3.F32.PACK_AB_MERGE_C R7, R60, R37, RZ ;  /* 0x000000253c07723e */ /* 0x000fe400048070ff */
[----:B------:R-:W-:Y:S02]  /*10490*/  F2FP.SATFINITE.E4M3.F32.PACK_AB_MERGE_C R8, R47, R46, RZ ;  /* 0x0000002e2f08723e */ /* 0x000fe400048070ff */
[----:B------:R-:W-:Y:S02]  /*104a0*/  F2FP.SATFINITE.E4M3.F32.PACK_AB_MERGE_C R9, R52, R51, RZ ;  /* 0x000000333409723e */ /* 0x000fe400048070ff */
[----:B------:R-:W-:-:S02]  /*104b0*/  F2FP.SATFINITE.E4M3.F32.PACK_AB_MERGE_C R10, R58, R33, RZ ;  /* 0x000000213a0a723e */ /* 0x000fc400048070ff */
[----:B------:R-:W-:Y:S02]  /*104c0*/  F2FP.SATFINITE.E4M3.F32.PACK_AB_MERGE_C R4, R44, R43, R4 ;  /* 0x0000002b2c04723e */ /* 0x000fe40004807004 */
[----:B------:R-:W-:Y:S02]  /*104d0*/  F2FP.SATFINITE.E4M3.F32.PACK_AB_MERGE_C R5, R40, R49, R5 ;  /* 0x000000312805723e */ /* 0x000fe40004807005 */
[----:B------:R-:W-:Y:S02]  /*104e0*/  F2FP.SATFINITE.E4M3.F32.PACK_AB_MERGE_C R6, R36, R27, R6 ;  /* 0x0000001b2406723e */ /* 0x000fe40004807006 */
[----:B------:R-:W-:Y:S02]  /*104f0*/  F2FP.SATFINITE.E4M3.F32.PACK_AB_MERGE_C R7, R34, R11, R7 ;  /* 0x0000000b2207723e */ /* 0x000fe40004807007 */
[----:B------:R-:W-:Y:S02]  /*10500*/  F2FP.SATFINITE.E4M3.F32.PACK_AB_MERGE_C R8, R41, R42, R8 ;  /* 0x0000002a2908723e */ /* 0x000fe40004807008 */
[----:B------:R-:W-:Y:S01]  /*10510*/  F2FP.SATFINITE.E4M3.F32.PACK_AB_MERGE_C R9, R35, R38, R9 ;  /* 0x000000262309723e */ /* 0x000fe20004807009 */
[----:B------:R1:W-:Y:S01]  /*10520*/  STS.128 [R25+0x1c400], R4 ;  /* 0x01c4000419007388 */ /* 0x0003e20000000c00 */
[----:B------:R-:W-:-:S02]  /*10530*/  F2FP.SATFINITE.E4M3.F32.PACK_AB_MERGE_C R10, R54, R29, R10 ;  /* 0x0000001d360a723e */ /* 0x000fc4000480700a */
[----:B------:R-:W-:-:S05]  /*10540*/  F2FP.SATFINITE.E4M3.F32.PACK_AB_MERGE_C R11, R31, R30, R55 ;  /* 0x0000001e1f0b723e */ /* 0x000fca0004807037 */
[----:B------:R1:W-:Y:S02]  /*10550*/  STS.128 [R26+0x1c400], R8 ;  /* 0x01c400081a007388 */ /* 0x0003e40000000c00 */
.L_x_461:
[----:B------:R-:W-:Y:S05]  /*10560*/  BSYNC B1 ;  /* 0x0000000000017941 */ /* 0x000fea0003800000 */
.L_x_460:
[----:B------:R-:W-:Y:S05]  /*10570*/  @P0 BRA `(.L_x_452) ;  /* 0x0000000c00040947 */ /* 0x000fea0003800000 */
[----:B-1----:R-:W2:Y:S01]  /*10580*/  LDL R8, [R1+0x68] ;  /* 0x0000680001087983 */ /* 0x002ea20000100800 */
[C---:B------:R-:W-:Y:S02]  /*10590*/  VIADD R4, R228.reuse, 0x40 ;  /* 0x00000040e4047836 */ /* 0x040fe40000000000 */
[----:B------:R-:W-:Y:S01]  /*105a0*/  VIADD R5, R228, 0x40 ;  /* 0x00000040e4057836 */ /* 0x000fe20000000000 */
[----:B------:R-:W3:Y:S01]  /*105b0*/  LDL R49, [R1+0x9c] ;  /* 0x00009c0001317983 */ /* 0x000ee20000100800 */
[----:B------:R-:W-:Y:S02]  /*105c0*/  IMAD.SHL.U32 R4, R4, 0x80, RZ ;  /* 0x0000008004047824 */ /* 0x000fe400078e00ff */
[----:B------:R-:W-:Y:S02]  /*105d0*/  IMAD.SHL.U32 R5, R5, 0x80, RZ ;  /* 0x0000008005057824 */ /* 0x000fe400078e00ff */
[----:B------:R-:W-:Y:S01]  /*105e0*/  IMAD.IADD R3, R18, 0x1, R3 ;  /* 0x0000000112037824 */ /* 0x000fe200078e0203 */
[----:B------:R-:W-:-:S02]  /*105f0*/  LOP3.LUT R4, R4, 0x380, RZ, 0xc0, !PT ;  /* 0x0000038004047812 */ /* 0x000fc400078ec0ff */
[----:B------:R-:W-:Y:S02]  /*10600*/  LOP3.LUT R5, R5, 0x380, RZ, 0xc0, !PT ;  /* 0x0000038005057812 */ /* 0x000fe400078ec0ff */
[----:B------:R-:W-:Y:S02]  /*10610*/  SHF.R.U32.HI R4, RZ, 0x3, R4 ;  /* 0x00000003ff047819 */ /* 0x000fe40000011604 */
[----:B------:R-:W-:-:S04]  /*10620*/  LOP3.LUT R3, R5, 0x70, R3, 0xf8, !PT ;  /* 0x0000007005037812 */ /* 0x000fc800078ef803 */
[----:B------:R-:W-:Y:S02]  /*10630*/  LOP3.LUT R3, R3, R4, RZ, 0x3c, !PT ;  /* 0x0000000403037212 */ /* 0x000fe400078e3cff */
[----:B------:R-:W-:Y:S02]  /*10640*/  F2FP.F16.E4M3.UNPACK_B R37, R0.H1 ;  /* 0x00000000ff25723e */ /* 0x000fe400030006ff */
[----:B------:R-:W-:-:S03]  /*10650*/  F2FP.F16.E4M3.UNPACK_B R41, R15.H1 ;  /* 0x0000000fff29723e */ /* 0x000fc600030006ff */
[----:B0-----:R-:W-:Y:S02]  /*10660*/  HADD2.F32 R35, -RZ, R37.H0_H0 ;  /* 0x20000025ff237230 */ /* 0x001fe40000004100 */
[--C-:B------:R-:W-:Y:S02]  /*10670*/  HADD2.F32 R39, -RZ, R41.reuse.H0_H0 ;  /* 0x20000029ff277230 */ /* 0x100fe40000004100 */
[----:B------:R-:W-:Y:S02]  /*10680*/  HADD2.F32 R46, -RZ, R41.H1_H1 ;  /* 0x30000029ff2e7230 */ /* 0x000fe40000004100 */
[----:B------:R-:W-:Y:S01]  /*10690*/  HADD2.F32 R40, -RZ, R37.H1_H1 ;  /* 0x30000025ff287230 */ /* 0x000fe20000004100 */
[----:B------:R-:W-:Y:S02]  /*106a0*/  F2FP.F16.E4M3.UNPACK_B R45, R20 ;  /* 0x00000014ff2d723e */ /* 0x000fe400020006ff */
[----:B--2---:R-:W-:Y:S01]  /*106b0*/  IADD3 R3, R16, R3, R8 ;  /* 0x0000000310037210 */ /* 0x004fe20007ffe008 */
[----:B---3--:R-:W0:Y:S04]  /*106c0*/  LDS.128 R4, [R49+0x1c400] ;  /* 0x01c4000031047984 */ /* 0x008e280000000c00 */
[----:B------:R-:W1:Y:S01]  /*106d0*/  LDS.128 R8, [R3+0x1c400] ;  /* 0x01c4000003087984 */ /* 0x000e620000000c00 */
[----:B0-----:R-:W-:-:S02]  /*106e0*/  F2FP.F16.E4M3.UNPACK_B R25, R4 ;  /* 0x00000004ff19723e */ /* 0x001fc400020006ff */
[----:B-1----:R-:W-:Y:S02]  /*106f0*/  F2FP.F16.E4M3.UNPACK_B R31, R8.H1 ;  /* 0x00000008ff1f723e */ /* 0x002fe400030006ff */
[----:B------:R-:W-:-:S03]  /*10700*/  F2FP.F16.E4M3.UNPACK_B R4, R4.H1 ;  /* 0x00000004ff04723e */ /* 0x000fc600030006ff */
[--C-:B------:R-:W-:Y:S01]  /*10710*/  HADD2.F32 R32, -RZ, R31.reuse.H0_H0 ;  /* 0x2000001fff207230 */ /* 0x100fe20000004100 */
[-C--:B------:R-:W-:Y:S02]  /*10720*/  F2FP.F16.E4M3.UNPACK_B R26, R5.reuse ;  /* 0x00000005ff1a723e */ /* 0x080fe400020006ff */
[----:B------:R-:W-:Y:S01]  /*10730*/  F2FP.F16.E4M3.UNPACK_B R27, R5.H1 ;  /* 0x00000005ff1b723e */ /* 0x000fe200030006ff */
[----:B------:R-:W-:Y:S02]  /*10740*/  HADD2.F32 R5, -RZ, R4.H0_H0 ;  /* 0x20000004ff057230 */ /* 0x000fe40000004100 */
[-C--:B------:R-:W-:Y:S01]  /*10750*/  FMUL.FTZ R38, R35, R32.reuse ;  /* 0x0000002023267220 */ /* 0x080fe20000410000 */
[C---:B------:R-:W-:Y:S01]  /*10760*/  FMUL.FTZ R36, R39.reuse, R32 ;  /* 0x0000002027247220 */ /* 0x040fe20000410000 */
[----:B------:R-:W-:Y:S02]  /*10770*/  F2FP.F16.E4M3.UNPACK_B R8, R8 ;  /* 0x00000008ff08723e */ /* 0x000fe400020006ff */
[----:B------:R-:W-:Y:S01]  /*10780*/  FFMA.FTZ R38, R39, R5, R38 ;  /* 0x0000000527267223 */ /* 0x000fe20000010026 */
[----:B------:R-:W-:Y:S01]  /*10790*/  F2FP.F16.E4M3.UNPACK_B R39, R15 ;  /* 0x0000000fff27723e */ /* 0x000fe200020006ff */
[----:B------:R-:W-:Y:S01]  /*107a0*/  FFMA.FTZ R35, R35, R5, -R36 ;  /* 0x0000000523237223 */ /* 0x000fe20000010824 */
[----:B------:R-:W-:Y:S01]  /*107b0*/  F2FP.F16.E4M3.UNPACK_B R36, R0 ;  /* 0x00000000ff24723e */ /* 0x000fe200020006ff */
[----:B------:R-:W-:-:S02]  /*107c0*/  HADD2.F32 R31, -RZ, R31.H1_H1 ;  /* 0x3000001fff1f7230 */ /* 0x000fc40000004100 */
[----:B------:R-:W-:Y:S02]  /*107d0*/  HADD2.F32 R44, -RZ, R39.H0_H0 ;  /* 0x20000027ff2c7230 */ /* 0x000fe40000004100 */
[----:B------:R-:W-:Y:S02]  /*107e0*/  HADD2.F32 R5, -RZ, R8.H0_H0 ;  /* 0x20000008ff057230 */ /* 0x000fe40000004100 */
[-C--:B------:R-:W-:Y:S01]  /*107f0*/  FMUL.FTZ R37, R46, R31.reuse ;  /* 0x0000001f2e257220 */ /* 0x080fe20000410000 */
[----:B------:R-:W-:Y:S02]  /*10800*/  HADD2.F32 R4, -RZ, R4.H1_H1 ;  /* 0x30000004ff047230 */ /* 0x000fe40000004100 */
[----:B------:R-:W-:Y:S01]  /*10810*/  FMUL.FTZ R31, R40, R31 ;  /* 0x0000001f281f7220 */ /* 0x000fe20000410000 */
[----:B------:R-:W-:Y:S02]  /*10820*/  HADD2.F32 R42, -RZ, R36.H0_H0 ;  /* 0x20000024ff2a7230 */ /* 0x000fe40000004100 */
[----:B------:R-:W-:Y:S01]  /*10830*/  FMUL.FTZ R15, R44, R5 ;  /* 0x000000052c0f7220 */ /* 0x000fe20000410000 */
[----:B------:R-:W-:-:S02]  /*10840*/  HADD2.F32 R0, -RZ, R25.H0_H0 ;  /* 0x20000019ff007230 */ /* 0x000fc40000004100 */
[----:B------:R-:W-:Y:S02]  /*10850*/  HADD2.F32 R43, -RZ, R39.H1_H1 ;  /* 0x30000027ff2b7230 */ /* 0x000fe40000004100 */
[----:B------:R-:W-:Y:S02]  /*10860*/  HADD2.F32 R8, -RZ, R8.H1_H1 ;  /* 0x30000008ff087230 */ /* 0x000fe40000004100 */
[----:B------:R-:W-:Y:S01]  /*10870*/  HADD2.F32 R41, -RZ, R36.H1_H1 ;  /* 0x30000024ff297230 */ /* 0x000fe20000004100 */
[----:B------:R-:W-:Y:S01]  /*10880*/  F2FP.F16.E4M3.UNPACK_B R33, R9 ;  /* 0x00000009ff21723e */ /* 0x000fe200020006ff */
[----:B------:R-:W-:Y:S01]  /*10890*/  FMUL.FTZ R5, R42, R5 ;  /* 0x000000052a057220 */ /* 0x000fe20000410000 */
[----:B------:R-:W-:Y:S01]  /*108a0*/  FFMA.FTZ R31, R46, R4, R31 ;  /* 0x000000042e1f7223 */ /* 0x000fe2000001001f */
[----:B------:R-:W-:Y:S01]  /*108b0*/  FFMA.FTZ R15, R42, R0, -R15 ;  /* 0x000000002a0f7223 */ /* 0x000fe2000001080f */
[----:B------:R-:W-:Y:S01]  /*108c0*/  F2FP.F16.E4M3.UNPACK_B R9, R9.H1 ;  /* 0x00000009ff09723e */ /* 0x000fe200030006ff */
[----:B------:R-:W-:Y:S01]  /*108d0*/  HADD2.F32 R25, -RZ, R25.H1_H1 ;  /* 0x30000019ff197230 */ /* 0x000fe20000004100 */
[----:B------:R-:W-:Y:S01]  /*108e0*/  F2FP.F16.E4M3.UNPACK_B R46, R20.H1 ;  /* 0x00000014ff2e723e */ /* 0x000fe200030006ff */
[----:B------:R-:W-:Y:S01]  /*108f0*/  FMUL.FTZ R36, R43, R8 ;  /* 0x000000082b247220 */ /* 0x000fe20000410000 */
[----:B------:R-:W-:Y:S01]  /*10900*/  F2FP.F16.E4M3.UNPACK_B R42, R12.H1 ;  /* 0x0000000cff2a723e */ /* 0x000fe200030006ff */
[----:B------:R-:W-:Y:S01]  /*10910*/  FMUL.FTZ R8, R41, R8 ;  /* 0x0000000829087220 */ /* 0x000fe20000410000 */
[----:B------:R-:W-:Y:S01]  /*10920*/  FFMA.FTZ R40, R40, R4, -R37 ;  /* 0x0000000428287223 */ /* 0x000fe20000010825 */
[----:B------:R-:W-:Y:S01]  /*10930*/  FFMA.FTZ R5, R44, R0, R5 ;  /* 0x000000002c057223 */ /* 0x000fe20000010005 */
[----:B------:R-:W-:-:S02]  /*10940*/  HADD2.F32 R48, -RZ, R46.H0_H0 ;  /* 0x2000002eff307230 */ /* 0x000fc40000004100 */
[-C--:B------:R-:W-:Y:S01]  /*10950*/  FFMA.FTZ R8, R43, R25.reuse, R8 ;  /* 0x000000192b087223 */ /* 0x080fe20000010008 */
[--C-:B------:R-:W-:Y:S02]  /*10960*/  HADD2.F32 R4, -RZ, R9.reuse.H0_H0 ;  /* 0x20000009ff047230 */ /* 0x100fe40000004100 */
[--C-:B------:R-:W-:Y:S02]  /*10970*/  HADD2.F32 R44, -RZ, R42.reuse.H0_H0 ;  /* 0x2000002aff2c7230 */ /* 0x100fe40000004100 */
[----:B------:R-:W-:Y:S02]  /*10980*/  HADD2.F32 R43, -RZ, R42.H1_H1 ;  /* 0x3000002aff2b7230 */ /* 0x000fe40000004100 */
[----:B------:R-:W-:Y:S02]  /*10990*/  HADD2.F32 R9, -RZ, R9.H1_H1 ;  /* 0x30000009ff097230 */ /* 0x000fe40000004100 */
[----:B------:R-:W-:Y:S01]  /*109a0*/  FFMA.FTZ R36, R41, R25, -R36 ;  /* 0x0000001929247223 */ /* 0x000fe20000010824 */
[----:B------:R-:W-:-:S02]  /*109b0*/  HADD2.F32 R0, -RZ, R27.H0_H0 ;  /* 0x2000001bff007230 */ /* 0x000fc40000004100 */
[-C--:B------:R-:W-:Y:S01]  /*109c0*/  FMUL.FTZ R37, R48, R4.reuse ;  /* 0x0000000430257220 */ /* 0x080fe20000410000 */
[C---:B------:R-:W-:Y:S01]  /*109d0*/  FMUL.FTZ R39, R44.reuse, R4 ;  /* 0x000000042c277220 */ /* 0x040fe20000410000 */
[----:B------:R-:W-:Y:S01]  /*109e0*/  HADD2.F32 R47, -RZ, R46.H1_H1 ;  /* 0x3000002eff2f7230 */ /* 0x000fe20000004100 */
[----:B------:R-:W-:Y:S01]  /*109f0*/  F2FP.F16.E4M3.UNPACK_B R41, R12 ;  /* 0x0000000cff29723e */ /* 0x000fe200020006ff */
[----:B------:R-:W-:Y:S02]  /*10a00*/  HADD2.F32 R27, -RZ, R27.H1_H1 ;  /* 0x3000001bff1b7230 */ /* 0x000fe40000004100 */
[----:B------:R-:W-:Y:S01]  /*10a10*/  FMUL.FTZ R42, R43, R9 ;  /* 0x000000092b2a7220 */ /* 0x000fe20000410000 */
[----:B------:R-:W-:Y:S02]  /*10a20*/  HADD2.F32 R46, -RZ, R45.H0_H0 ;  /* 0x2000002dff2e7230 */ /* 0x000fe40000004100 */
[----:B------:R-:W-:Y:S02]  /*10a30*/  HADD2.F32 R4, -RZ, R33.H0_H0 ;  /* 0x20000021ff047230 */ /* 0x000fe40000004100 */
[-C--:B------:R-:W-:Y:S01]  /*10a40*/  FFMA.FTZ R37, R44, R0.reuse, -R37 ;  /* 0x000000002c257223 */ /* 0x080fe20000010825 */
[----:B------:R-:W-:Y:S01]  /*10a50*/  FFMA.FTZ R39, R48, R0, R39 ;  /* 0x0000000030277223 */ /* 0x000fe20000010027 */
[----:B------:R-:W-:-:S02]  /*10a60*/  HADD2.F32 R44, -RZ, R41.H0_H0 ;  /* 0x20000029ff2c7230 */ /* 0x000fc40000004100 */
[C---:B------:R-:W-:Y:S01]  /*10a70*/  FMUL.FTZ R12, R47.reuse, R9 ;  /* 0x000000092f0c7220 */ /* 0x040fe20000410000 */
[----:B------:R-:W-:Y:S01]  /*10a80*/  HADD2.F32 R0, -RZ, R26.H0_H0 ;  /* 0x2000001aff007230 */ /* 0x000fe20000004100 */
[----:B------:R-:W-:Y:S01]  /*10a90*/  F2FP.F16.E4M3.UNPACK_B R34, R10 ;  /* 0x0000000aff22723e */ /* 0x000fe200020006ff */
[----:B------:R-:W-:Y:S01]  /*10aa0*/  FMUL.FTZ R9, R46, R4 ;  /* 0x000000042e097220 */ /* 0x000fe20000410000 */
[----:B------:R-:W-:Y:S01]  /*10ab0*/  FFMA.FTZ R42, R47, R27, R42 ;  /* 0x0000001b2f2a7223 */ /* 0x000fe2000001002a */
[----:B------:R-:W-:Y:S02]  /*10ac0*/  F2FP.F16.E4M3.UNPACK_B R10, R10.H1 ;  /* 0x0000000aff0a723e */ /* 0x000fe400030006ff */
[----:B------:R-:W-:Y:S01]  /*10ad0*/  F2FP.F16.E4M3.UNPACK_B R47, R21.H1 ;  /* 0x00000015ff2f723e */ /* 0x000fe200030006ff */
[C---:B------:R-:W-:Y:S01]  /*10ae0*/  FMUL.FTZ R25, R44.reuse, R4 ;  /* 0x000000042c197220 */ /* 0x040fe20000410000 */
[----:B------:R-:W-:Y:S01]  /*10af0*/  F2FP.F16.E4M3.UNPACK_B R29, R6 ;  /* 0x00000006ff1d723e */ /* 0x000fe200020006ff */
[----:B------:R-:W-:Y:S01]  /*10b00*/  FFMA.FTZ R9, R44, R0, -R9 ;  /* 0x000000002c097223 */ /* 0x000fe20000010809 */
[----:B------:R-:W-:Y:S01]  /*10b10*/  F2FP.F16.E4M3.UNPACK_B R6, R6.H1 ;  /* 0x00000006ff06723e */ /* 0x000fe200030006ff */
[----:B------:R-:W-:Y:S01]  /*10b20*/  HADD2.F32 R50, -RZ, R47.H0_H0 ;  /* 0x2000002fff327230 */ /* 0x000fe20000004100 */
[----:B------:R-:W-:Y:S01]  /*10b30*/  F2FP.F16.E4M3.UNPACK_B R44, R13.H1 ;  /* 0x0000000dff2c723e */ /* 0x000fe200030006ff */
[----:B------:R-:W-:-:S02]  /*10b40*/  HADD2.F32 R4, -RZ, R10.H0_H0 ;  /* 0x2000000aff047230 */ /* 0x000fc40000004100 */
[----:B------:R-:W-:Y:S01]  /*10b50*/  FFMA.FTZ R20, R43, R27, -R12 ;  /* 0x0000001b2b147223 */ /* 0x000fe2000001080c */
[----:B------:R-:W-:Y:S01]  /*10b60*/  FFMA.FTZ R25, R46, R0, R25 ;  /* 0x000000002e197223 */ /* 0x000fe20000010019 */
[----:B------:R-:W-:Y:S02]  /*10b70*/  HADD2.F32 R48, -RZ, R45.H1_H1 ;  /* 0x3000002dff307230 */ /* 0x000fe40000004100 */
[----:B------:R-:W-:Y:S02]  /*10b80*/  HADD2.F32 R33, -RZ, R33.H1_H1 ;  /* 0x30000021ff217230 */ /* 0x000fe40000004100 */
[----:B------:R-:W-:Y:S02]  /*10b90*/  HADD2.F32 R12, -RZ, R41.H1_H1 ;  /* 0x30000029ff0c7230 */ /* 0x000fe40000004100 */
[----:B------:R-:W-:Y:S01]  /*10ba0*/  FMUL.FTZ R41, R50, R4 ;  /* 0x0000000432297220 */ /* 0x000fe20000410000 */
[----:B------:R-:W-:Y:S02]  /*10bb0*/  HADD2.F32 R46, -RZ, R44.H0_H0 ;  /* 0x2000002cff2e7230 */ /* 0x000fe40000004100 */
[----:B------:R-:W-:-:S02]  /*10bc0*/  HADD2.F32 R0, -RZ, R6.H0_H0 ;  /* 0x20000006ff007230 */ /* 0x000fc40000004100 */
[-C--:B------:R-:W-:Y:S01]  /*10bd0*/  FMUL.FTZ R27, R48, R33.reuse ;  /* 0x00000021301b7220 */ /* 0x080fe20000410000 */
[----:B------:R-:W-:Y:S02]  /*10be0*/  HADD2.F32 R26, -RZ, R26.H1_H1 ;  /* 0x3000001aff1a7230 */ /* 0x000fe40000004100 */
[----:B------:R-:W-:Y:S01]  /*10bf0*/  FMUL.FTZ R33, R12, R33 ;  /* 0x000000210c217220 */ /* 0x000fe20000410000 */
[C---:B------:R-:W-:Y:S01]  /*10c00*/  FMUL.FTZ R43, R46.reuse, R4 ;  /* 0x000000042e2b7220 */ /* 0x040fe20000410000 */
[----:B------:R-:W-:Y:S01]  /*10c10*/  FFMA.FTZ R41, R46, R0, -R41 ;  /* 0x000000002e297223 */ /* 0x000fe20000010829 */
[----:B------:R-:W-:Y:S02]  /*10c20*/  HADD2.F32 R46, -RZ, R47.H1_H1 ;  /* 0x3000002fff2e7230 */ /* 0x000fe40000004100 */
[----:B------:R-:W-:Y:S02]  /*10c30*/  HADD2.F32 R10, -RZ, R10.H1_H1 ;  /* 0x3000000aff0a7230 */ /* 0x000fe40000004100 */
[----:B------:R-:W-:-:S02]  /*10c40*/  HADD2.F32 R44, -RZ, R44.H1_H1 ;  /* 0x3000002cff2c7230 */ /* 0x000fc40000004100 */
[-C--:B------:R-:W-:Y:S01]  /*10c50*/  FFMA.FTZ R12, R12, R26.reuse, -R27 ;  /* 0x0000001a0c0c7223 */ /* 0x080fe2000001081b */
[----:B------:R-:W-:Y:S01]  /*10c60*/  FFMA.FTZ R26, R48, R26, R33 ;  /* 0x0000001a301a7223 */ /* 0x000fe20000010021 */
[----:B------:R-:W-:Y:S01]  /*10c70*/  F2FP.F16.E4M3.UNPACK_B R33, R21 ;  /* 0x00000015ff21723e */ /* 0x000fe200020006ff */
[----:B------:R-:W-:Y:S01]  /*10c80*/  HADD2.F32 R6, -RZ, R6.H1_H1 ;  /* 0x30000006ff067230 */ /* 0x000fe20000004100 */
[----:B------:R-:W-:Y:S01]  /*10c90*/  F2FP.F16.E4M3.UNPACK_B R27, R13 ;  /* 0x0000000dff1b723e */ /* 0x000fe200020006ff */
[-C--:B------:R-:W-:Y:S01]  /*10ca0*/  FMUL.FTZ R13, R46, R10.reuse ;  /* 0x0000000a2e0d7220 */ /* 0x080fe20000410000 */
[C---:B------:R-:W-:Y:S01]  /*10cb0*/  FMUL.FTZ R21, R44.reuse, R10 ;  /* 0x0000000a2c157220 */ /* 0x040fe20000410000 */
[----:B------:R-:W-:Y:S02]  /*10cc0*/  HADD2.F32 R10, -RZ, R33.H0_H0 ;  /* 0x20000021ff0a7230 */ /* 0x000fe40000004100 */
[-C--:B------:R-:W-:Y:S01]  /*10cd0*/  FFMA.FTZ R44, R44, R6.reuse, -R13 ;  /* 0x000000062c2c7223 */ /* 0x080fe2000001080d */
[----:B------:R-:W-:Y:S01]  /*10ce0*/  FFMA.FTZ R46, R46, R6, R21 ;  /* 0x000000062e2e7223 */ /* 0x000fe20000010015 */
[----:B------:R-:W-:-:S02]  /*10cf0*/  HADD2.F32 R4, -RZ, R34.H0_H0 ;  /* 0x20000022ff047230 */ /* 0x000fc40000004100 */
[----:B------:R-:W-:Y:S02]  /*10d00*/  HADD2.F32 R6, -RZ, R27.H0_H0 ;  /* 0x2000001bff067230 */ /* 0x000fe40000004100 */
[----:B------:R-:W-:Y:S01]  /*10d10*/  FFMA.FTZ R43, R50, R0, R43 ;  /* 0x00000000322b7223 */ /* 0x000fe2000001002b */
[----:B------:R-:W-:Y:S02]  /*10d20*/  HADD2.F32 R33, -RZ, R33.H1_H1 ;  /* 0x30000021ff217230 */ /* 0x000fe40000004100 */
[----:B------:R-:W-:Y:S02]  /*10d30*/  HADD2.F32 R34, -RZ, R34.H1_H1 ;  /* 0x30000022ff227230 */ /* 0x000fe40000004100 */
[-C--:B------:R-:W-:Y:S01]  /*10d40*/  FMUL.FTZ R13, R10, R4.reuse ;  /* 0x000000040a0d7220 */ /* 0x080fe20000410000 */
[----:B------:R-:W-:Y:S02]  /*10d50*/  HADD2.F32 R0, -RZ, R29.H0_H0 ;  /* 0x2000001dff007230 */ /* 0x000fe40000004100 */
[C---:B------:R-:W-:Y:S01]  /*10d60*/  FMUL.FTZ R21, R6.reuse, R4 ;  /* 0x0000000406157220 */ /* 0x040fe20000410000 */
[----:B------:R-:W-:Y:S01]  /*10d70*/  HADD2.F32 R27, -RZ, R27.H1_H1 ;  /* 0x3000001bff1b7230 */ /* 0x000fe20000004100 */
[-C--:B------:R-:W-:Y:S01]  /*10d80*/  F2FP.F16.E4M3.UNPACK_B R32, R11.reuse ;  /* 0x0000000bff20723e */ /* 0x080fe200020006ff */
[----:B------:R-:W-:Y:S01]  /*10d90*/  HADD2.F32 R29, -RZ, R29.H1_H1 ;  /* 0x3000001dff1d7230 */ /* 0x000fe20000004100 */
[----:B------:R-:W-:Y:S01]  /*10da0*/  F2FP.F16.E4M3.UNPACK_B R11, R11.H1 ;  /* 0x0000000bff0b723e */ /* 0x000fe200030006ff */
[----:B------:R-:W-:Y:S01]  /*10db0*/  FMUL.FTZ R4, R33, R34 ;  /* 0x0000002221047220 */ /* 0x000fe20000410000 */
[----:B------:R-:W-:Y:S01]  /*10dc0*/  F2FP.F16.E4M3.UNPACK_B R47, R24.H1 ;  /* 0x00000018ff2f723e */ /* 0x000fe200030006ff */
[-C--:B------:R-:W-:Y:S01]  /*10dd0*/  FFMA.FTZ R6, R6, R0.reuse, -R13 ;  /* 0x0000000006067223 */ /* 0x080fe2000001080d */
[----:B------:R-:W-:Y:S01]  /*10de0*/  FFMA.FTZ R10, R10, R0, R21 ;  /* 0x000000000a0a7223 */ /* 0x000fe20000010015 */
[----:B------:R-:W-:Y:S01]  /*10df0*/  F2FP.F16.E4M3.UNPACK_B R0, R14.H1 ;  /* 0x0000000eff00723e */ /* 0x000fe200030006ff */
[C---:B------:R-:W-:Y:S01]  /*10e00*/  FMUL.FTZ R34, R27.reuse, R34 ;  /* 0x000000221b227220 */ /* 0x040fe20000410000 */
[----:B------:R-:W-:Y:S01]  /*10e10*/  F2FP.F16.E4M3.UNPACK_B R30, R7 ;  /* 0x00000007ff1e723e */ /* 0x000fe200020006ff */
[----:B------:R-:W-:Y:S01]  /*10e20*/  FFMA.FTZ R13, R27, R29, -R4 ;  /* 0x0000001d1b0d7223 */ /* 0x000fe20000010804 */
[----:B------:R-:W-:Y:S01]  /*10e30*/  F2FP.F16.E4M3.UNPACK_B R7, R7.H1 ;  /* 0x00000007ff07723e */ /* 0x000fe200030006ff */
[----:B------:R-:W-:-:S02]  /*10e40*/  HADD2.F32 R48, -RZ, R47.H0_H0 ;  /* 0x2000002fff307230 */ /* 0x000fc40000004100 */
[----:B------:R-:W-:Y:S01]  /*10e50*/  FFMA.FTZ R29, R33, R29, R34 ;  /* 0x0000001d211d7223 */ /* 0x000fe20000010022 */
[----:B------:R-:W-:Y:S02]  /*10e60*/  HADD2.F32 R4, -RZ, R11.H0_H0 ;  /* 0x2000000bff047230 */ /* 0x000fe40000004100 */
[--C-:B------:R-:W-:Y:S02]  /*10e70*/  HADD2.F32 R34, -RZ, R0.reuse.H0_H0 ;  /* 0x20000000ff227230 */ /* 0x100fe40000004100 */
[----:B------:R-:W-:Y:S02]  /*10e80*/  HADD2.F32 R45, -RZ, R0.H1_H1 ;  /* 0x30000000ff2d7230 */ /* 0x000fe40000004100 */
[-C--:B------:R-:W-:Y:S01]  /*10e90*/  FMUL.FTZ R21, R48, R4.reuse ;  /* 0x0000000430157220 */ /* 0x080fe20000410000 */
[----:B------:R-:W-:Y:S02]  /*10ea0*/  HADD2.F32 R0, -RZ, R7.H0_H0 ;  /* 0x20000007ff007230 */ /* 0x000fe40000004100 */
[----:B------:R-:W-:Y:S01]  /*10eb0*/  FMUL.FTZ R27, R34, R4 ;  /* 0x00000004221b7220 */ /* 0x000fe20000410000 */
[----:B------:R-:W-:-:S02]  /*10ec0*/  HADD2.F32 R47, -RZ, R47.H1_H1 ;  /* 0x3000002fff2f7230 */ /* 0x000fc40000004100 */
[----:B------:R-:W-:Y:S02]  /*10ed0*/  HADD2.F32 R11, -RZ, R11.H1_H1 ;  /* 0x3000000bff0b7230 */ /* 0x000fe40000004100 */
[----:B------:R-:W-:Y:S01]  /*10ee0*/  FFMA.FTZ R33, R34, R0, -R21 ;  /* 0x0000000022217223 */ /* 0x000fe20000010815 */
[----:B------:R-:W-:Y:S01]  /*10ef0*/  HADD2.F32 R7, -RZ, R7.H1_H1 ;  /* 0x30000007ff077230 */ /* 0x000fe20000004100 */
[----:B------:R-:W-:Y:S01]  /*10f00*/  F2FP.F16.E4M3.UNPACK_B R21, R14 ;  /* 0x0000000eff15723e */ /* 0x000fe200020006ff */
[----:B------:R-:W-:Y:S01]  /*10f10*/  FFMA.FTZ R14, R48, R0, R27 ;  /* 0x00000000300e7223 */ /* 0x000fe2000001001b */
[-C--:B------:R-:W-:Y:S01]  /*10f20*/  FMUL.FTZ R4, R47, R11.reuse ;  /* 0x0000000b2f047220 */ /* 0x080fe20000410000 */
[C---:B------:R-:W-:Y:S01]  /*10f30*/  FMUL.FTZ R34, R45.reuse, R11 ;  /* 0x0000000b2d227220 */ /* 0x040fe20000410000 */
[----:B------:R-:W-:Y:S02]  /*10f40*/  F2FP.F16.E4M3.UNPACK_B R0, R24 ;  /* 0x00000018ff00723e */ /* 0x000fe400020006ff */
[-C--:B------:R-:W-:Y:S01]  /*10f50*/  FFMA.FTZ R24, R45, R7.reuse, -R4 ;  /* 0x000000072d187223 */ /* 0x080fe20000010804 */
[----:B------:R-:W-:Y:S01]  /*10f60*/  FFMA.FTZ R45, R47, R7, R34 ;  /* 0x000000072f2d7223 */ /* 0x000fe20000010022 */
[----:B------:R-:W-:-:S02]  /*10f70*/  HADD2.F32 R34, -RZ, R21.H0_H0 ;  /* 0x20000015ff227230 */ /* 0x000fc40000004100 */
[----:B------:R-:W-:Y:S02]  /*10f80*/  HADD2.F32 R50, -RZ, R0.H0_H0 ;  /* 0x20000000ff327230 */ /* 0x000fe40000004100 */
[----:B------:R-:W-:Y:S02]  /*10f90*/  HADD2.F32 R4, -RZ, R32.H0_H0 ;  /* 0x20000020ff047230 */ /* 0x000fe40000004100 */
[----:B------:R-:W-:Y:S02]  /*10fa0*/  HADD2.F32 R52, -RZ, R0.H1_H1 ;  /* 0x30000000ff347230 */ /* 0x000fe40000004100 */
[----:B------:R-:W-:Y:S02]  /*10fb0*/  HADD2.F32 R32, -RZ, R32.H1_H1 ;  /* 0x30000020ff207230 */ /* 0x000fe40000004100 */
[----:B------:R-:W-:Y:S02]  /*10fc0*/  HADD2.F32 R48, -RZ, R21.H1_H1 ;  /* 0x30000015ff307230 */ /* 0x000fe40000004100 */
[----:B------:R-:W-:Y:S01]  /*10fd0*/  FMUL.FTZ R7, R50, R4 ;  /* 0x0000000432077220 */ /* 0x000fe20000410000 */
[----:B------:R-:W-:-:S02]  /*10fe0*/  HADD2.F32 R0, -RZ, R30.H0_H0 ;  /* 0x2000001eff007230 */ /* 0x000fc40000004100 */
[----:B------:R-:W-:Y:S01]  /*10ff0*/  FMUL.FTZ R11, R34, R4 ;  /* 0x00000004220b7220 */ /* 0x000fe20000410000 */
[----:B------:R-:W-:Y:S02]  /*11000*/  HADD2.F32 R30, -RZ, R30.H1_H1 ;  /* 0x3000001eff1e7230 */ /* 0x000fe40000004100 */
[-C--:B------:R-:W-:Y:S01]  /*11010*/  FMUL.FTZ R21, R52, R32.reuse ;  /* 0x0000002034157220 */ /* 0x080fe20000410000 */
[----:B------:R-:W-:Y:S01]  /*11020*/  FMUL.FTZ R27, R48, R32 ;  /* 0x00000020301b7220 */ /* 0x000fe20000410000 */
[-C--:B------:R-:W-:Y:S01]  /*11030*/  FFMA.FTZ R7, R34, R0.reuse, -R7 ;  /* 0x0000000022077223 */ /* 0x080fe20000010807 */
[----:B------:R-:W-:Y:S01]  /*11040*/  FFMA.FTZ R11, R50, R0, R11 ;  /* 0x00000000320b7223 */ /* 0x000fe2000001000b */
[----:B------:R-:W-:Y:S01]  /*11050*/  FFMA.FTZ R0, R48, R30, -R21 ;  /* 0x0000001e30007223 */ /* 0x000fe20000010815 */
[----:B------:R-:W-:Y:S01]  /*11060*/  F2FP.SATFINITE.E4M3.F32.PACK_AB_MERGE_C R31, R31, R38, RZ ;  /* 0x000000261f1f723e */ /* 0x000fe200048070ff */
        /* <DEDUP_REMOVED lines=13> */
[----:B------:R-:W-:-:S02]  /*11140*/  F2FP.SATFINITE.E4M3.F32.PACK_AB_MERGE_C R9, R26, R25, R39 ;  /* 0x000000191a09723e */ /* 0x000fc40004807027 */
[----:B------:R-:W-:Y:S02]  /*11150*/  F2FP.SATFINITE.E4M3.F32.PACK_AB_MERGE_C R10, R29, R10, R43 ;  /* 0x0000000a1d0a723e */ /* 0x000fe4000480702b */
[----:B------:R-:W-:Y:S01]  /*11160*/  F2FP.SATFINITE.E4M3.F32.PACK_AB_MERGE_C R11, R30, R11, R14 ;  /* 0x0000000b1e0b723e */ /* 0x000fe2000480700e */
[----:B------:R3:W-:Y:S04]  /*11170*/  STS.128 [R49+0x1c400], R4 ;  /* 0x01c4000431007388 */ /* 0x0007e80000000c00 */
[----:B------:R3:W-:Y:S02]  /*11180*/  STS.128 [R3+0x1c400], R8 ;  /* 0x01c4000803007388 */ /* 0x0007e40000000c00 */
.L_x_452:
[----:B------:R-:W-:Y:S05]  /*11190*/  BSYNC B0 ;  /* 0x0000000000007941 */ /* 0x000fea0003800000 */
.L_x_441:
[----:B------:R-:W-:Y:S01]  /*111a0*/  @!PT LDS RZ, [RZ] ;  /* 0x00000000fffff984 */ /* 0x000fe20000000800 */
[----:B------:R-:W-:Y:S01]  /*111b0*/  @!PT LDS RZ, [RZ] ;  /* 0x00000000fffff984 */ /* 0x000fe20000000800 */
[----:B------:R-:W-:Y:S01]  /*111c0*/  @!PT LDS RZ, [RZ] ;  /* 0x00000000fffff984 */ /* 0x000fe20000000800 */
[----:B------:R-:W-:Y:S01]  /*111d0*/  @!PT LDS RZ, [RZ] ;  /* 0x00000000fffff984 */ /* 0x000fe20000000800 */
[----:B------:R4:W-:Y:S06]  /*111e0*/  MEMBAR.ALL.CTA ;  /* 0x0000000000007992 */ /* 0x0009ec0000008000 */
[----:B----4-:R-:W4:Y:S01]  /*111f0*/  FENCE.VIEW.ASYNC.S ;  /* 0x00000000000073c6 */ /* 0x010f220000000000 */
[----:B------:R-:W-:Y:S05]  /*11200*/  WARPSYNC.ALL ;  /* 0x0000000000007948 */ /* 0x000fea0003800000 */
[----:B----4-:R-:W-:Y:S06]  /*11210*/  BAR.SYNC.DEFER_BLOCKING 0xd, 0x100 ;  /* 0x0344000000007b1d */ /* 0x010fec0000010000 */
.L_x_438:
[----:B------:R-:W-:-:S13]  /*11220*/  ISETP.NE.AND P0, PT, R232, 0x3, PT ;  /* 0x00000003e800780c */ /* 0x000fda0003f05270 */
[----:B------:R-:W-:Y:S05]  /*11230*/  @!P0 BRA `(.L_x_462) ;  /* 0x0000000000048947 */ /* 0x000fea0003800000 */
[----:B------:R-:W-:Y:S01]  /*11240*/  BPT.TRAP 0x1 ;  /* 0x000000040000795c */ /* 0x000fe20000300000 */
.L_x_462:
[----:B-123--:R-:W-:Y:S02]  /*11250*/  LEA R3, R234, R16, 0x3 ;  /* 0x00000010ea037211 */ /* 0x00efe400078e18ff */
[----:B------:R-:W-:-:S04]  /*11260*/  SHF.L.U32 R6, R237, 0x1f, RZ ;  /* 0x0000001fed067819 */ /* 0x000fc800000006ff */
[----:B------:R1:W2:Y:S01]  /*11270*/  SYNCS.PHASECHK.TRANS64.TRYWAIT P1, [R3+URZ+0x2e830], R6 ;  /* 0x02e83006030075a7 */ /* 0x0002a2000802017f */
[----:B------:R-:W-:Y:S05]  /*11280*/  @!P0 BRA `(.L_x_463) ;  /* 0x0000000000048947 */ /* 0x000fea0003800000 */
[----:B------:R-:W-:Y:S01]  /*11290*/  BPT.TRAP 0x1 ;  /* 0x000000040000795c */ /* 0x000fe20000300000 */
.L_x_463:
[----:B------:R-:W-:Y:S01]  /*112a0*/  VIADD R0, R16, 0x20400 ;  /* 0x0002040010007836 */ /* 0x000fe20000000000 */
[----:B------:R-:W-:Y:S01]  /*112b0*/  LOP3.LUT R4, R28, 0x10000, RZ, 0xfc, !PT ;  /* 0x000100001c047812 */ /* 0x000fe200078efcff */
[----:B------:R-:W-:-:S03]  /*112c0*/  IMAD.MOV.U32 R5, RZ, RZ, 0x40000040 ;  /* 0x40000040ff057424 */ /* 0x000fc600078e00ff */
[----:B------:R-:W-:-:S04]  /*112d0*/  SHF.R.U32.HI R0, RZ, 0x4, R0 ;  /* 0x00000004ff007819 */ /* 0x000fc80000011600 */
[----:B------:R-:W-:-:S04]  /*112e0*/  LOP3.LUT R0, R0, 0x3fff, RZ, 0xc0, !PT ;  /* 0x00003fff00007812 */ /* 0x000fc800078ec0ff */
[----:B------:R-:W-:-:S05]  /*112f0*/  LOP3.LUT R0, R0, 0x10000, RZ, 0xfc, !PT ;  /* 0x0001000000007812 */ /* 0x000fca00078efcff */
[----:B------:R3:W-:Y:S01]  /*11300*/  STL [R1+0x48], R0 ;  /* 0x0000480001007387 */ /* 0x0007e20000100800 */
[----:B--2---:R-:W-:Y:S05]  /*11310*/  @P1 BRA `(.L_x_464) ;  /* 0x0000000000081947 */ /* 0x004fea0003800000 */
[----:B------:R-:W2:Y:S02]  /*11320*/  SYNCS.PHASECHK.TRANS64.TRYWAIT P1, [R3+URZ+0x2e830], R6 ;  /* 0x02e83006030075a7 */ /* 0x000ea4000802017f */
[----:B--2---:R-:W-:Y:S05]  /*11330*/  @!P1 BRA `(.L_x_465) ;  /* 0x0000014400949947 */ /* 0x004fea0003800000 */
.L_x_464:
[----:B---3--:R-:W3:Y:S01]  /*11340*/  LDL R0, [R1+0x48] ;  /* 0x0000480001007983 */ /* 0x008ee20000100800 */
[----:B------:R-:W-:Y:S01]  /*11350*/  IMAD.MOV.U32 R13, RZ, RZ, 0x40000040 ;  /* 0x40000040ff0d7424 */ /* 0x000fe200078e00ff */
[----:B------:R-:W-:Y:S05]  /*11360*/  WARPSYNC.ALL ;  /* 0x0000000000007948 */ /* 0x000fea0003800000 */
[C---:B------:R-:W-:Y:S02]  /*11370*/  R2UR UR4, R4.reuse ;  /* 0x00000000040472ca */ /* 0x040fe400000e0000 */
[----:B------:R-:W-:Y:S02]  /*11380*/  R2UR UR5, R5 ;  /* 0x00000000050572ca */ /* 0x000fe400000e0000 */
[----:B------:R-:W-:Y:S01]  /*11390*/  R2UR UR7, R13 ;  /* 0x000000000d0772ca */ /* 0x000fe200000e0000 */
[----:B-----5:R-:W-:Y:S01]  /*113a0*/  WARPGROUP.ARRIVE ;  /* 0x00000000000079c5 */ /* 0x020fe20000000000 */
[----:B------:R-:W-:Y:S01]  /*113b0*/  IMAD.MOV.U32 R7, RZ, RZ, 0x40000040 ;  /* 0x40000040ff077424 */ /* 0x000fe200078e00ff */
[----:B------:R-:W-:-:S02]  /*113c0*/  R2UR UR8, R4 ;  /* 0x00000000040872ca */ /* 0x000fc400000e0000 */
[C---:B------:R-:W-:Y:S01]  /*113d0*/  R2UR UR9, R5.reuse ;  /* 0x00000000050972ca */ /* 0x040fe200000e0000 */
[----:B------:R-:W-:Y:S01]  /*113e0*/  IMAD.MOV.U32 R9, RZ, RZ, 0x40000040 ;  /* 0x40000040ff097424 */ /* 0x000fe200078e00ff */
[C---:B------:R-:W-:Y:S02]  /*113f0*/  R2UR UR12, R4.reuse ;  /* 0x00000000040c72ca */ /* 0x040fe400000e0000 */
[----:B------:R-:W-:Y:S02]  /*11400*/  R2UR UR13, R5 ;  /* 0x00000000050d72ca */ /* 0x000fe400000e0000 */
[----:B------:R-:W-:Y:S01]  /*11410*/  R2UR UR15, R9 ;  /* 0x00000000090f72ca */ /* 0x000fe200000e0000 */
[----:B------:R-:W-:Y:S01]  /*11420*/  IMAD.MOV.U32 R11, RZ, RZ, 0x40000040 ;  /* 0x40000040ff0b7424 */ /* 0x000fe200078e00ff */
[----:B------:R-:W-:Y:S02]  /*11430*/  R2UR UR16, R4 ;  /* 0x00000000041072ca */ /* 0x000fe400000e0000 */
[----:B------:R-:W-:-:S02]  /*11440*/  R2UR UR17, R5 ;  /* 0x00000000051172ca */ /* 0x000fc400000e0000 */
[----:B------:R-:W-:Y:S01]  /*11450*/  P2R R136, PR, RZ, 0x1 ;  /* 0x00000001ff887803 */ /* 0x000fe20000000000 */
[----:B---3--:R-:W-:Y:S01]  /*11460*/  IMAD R12, R234, 0x700, R0 ;  /* 0x00000700ea0c7824 */ /* 0x008fe200078e0200 */
[----:B------:R-:W-:Y:S01]  /*11470*/  R2UR UR19, R11 ;  /* 0x000000000b1372ca */ /* 0x000fe200000e0000 */
[----:B------:R-:W-:Y:S01]  /*11480*/  IMAD.MOV.U32 R9, RZ, RZ, 0x40000040 ;  /* 0x40000040ff097424 */ /* 0x000fe200078e00ff */
[----:B------:R-:W-:Y:S01]  /*11490*/  R2UR UR20, R4 ;  /* 0x00000000041472ca */ /* 0x000fe200000e0000 */
[----:B------:R-:W-:Y:S01]  /*114a0*/  IMAD.MOV.U32 R15, RZ, RZ, 0x40000040 ;  /* 0x40000040ff0f7424 */ /* 0x000fe200078e00ff */
[C---:B------:R-:W-:Y:S01]  /*114b0*/  R2UR UR6, R12.reuse ;  /* 0x000000000c0672ca */ /* 0x040fe200000e0000 */
[----:B------:R-:W-:Y:S01]  /*114c0*/  IMAD.MOV.U32 R21, RZ, RZ, 0x40000040 ;  /* 0x40000040ff157424 */ /* 0x000fe200078e00ff */
[----:B------:R-:W-:Y:S01]  /*114d0*/  R2UR UR21, R5 ;  /* 0x00000000051572ca */ /* 0x000fe200000e0000 */
[----:B------:R-:W3:Y:S01]  /*114e0*/  LDL R0, [R1+0x64] ;  /* 0x0000640001007983 */ /* 0x000ee20000100800 */
[C---:B-12---:R-:W-:Y:S01]  /*114f0*/  VIADD R6, R12.reuse, 0x100 ;  /* 0x000001000c067836 */ /* 0x046fe20000000000 */
[C---:B------:R-:W-:Y:S01]  /*11500*/  IADD3 R10, R12.reuse, 0x400, RZ ;  /* 0x000004000c0a7810 */ /* 0x040fe20007ffe0ff */
[C---:B------:R-:W-:Y:S01]  /*11510*/  VIADD R8, R12.reuse, 0x300 ;  /* 0x000003000c087836 */ /* 0x040fe20000000000 */
[----:B------:R-:W-:Y:S01]  /*11520*/  R2UR UR23, R9 ;  /* 0x00000000091772ca */ /* 0x000fe200000e0000 */
[----:B0-----:R-:W-:Y:S01]  /*11530*/  VIADD R14, R12, 0x2 ;  /* 0x000000020c0e7836 */ /* 0x001fe20000000000 */
[----:B------:R-:W-:Y:S01]  /*11540*/  R2UR UR18, R10 ;  /* 0x000000000a1272ca */ /* 0x000fe200000e0000 */
[----:B------:R-:W-:Y:S01]  /*11550*/  IMAD.MOV.U32 R11, RZ, RZ, 0x40000040 ;  /* 0x40000040ff0b7424 */ /* 0x000fe200078e00ff */
[----:B------:R-:W-:Y:S01]  /*11560*/  R2UR UR14, R8 ;  /* 0x00000000080e72ca */ /* 0x000fe200000e0000 */
[----:B------:R-:W-:Y:S01]  /*11570*/  VIADD R8, R12, 0x600 ;  /* 0x000006000c087836 */ /* 0x000fe20000000000 */
[----:B------:R-:W-:Y:S01]  /*11580*/  QGMMA.64x32x32.F32.E4M3.E4M3 R120, gdesc[UR4], RZ, !UPT, gsb0 ;  /* 0x00600000047879f3 */ /* 0x000fe2000c0008ff */
[----:B------:R-:W-:Y:S01]  /*11590*/  R2UR UR4, R4 ;  /* 0x00000000040472ca */ /* 0x000fe200000e0000 */
[----:B------:R-:W-:Y:S01]  /*115a0*/  IMAD.MOV.U32 R9, RZ, RZ, 0x40000040 ;  /* 0x40000040ff097424 */ /* 0x000fe200078e00ff */
[----:B------:R-:W-:Y:S01]  /*115b0*/  R2UR UR5, R5 ;  /* 0x00000000050572ca */ /* 0x000fe200000e0000 */
[----:B------:R-:W-:Y:S01]  /*115c0*/  VIADD R20, R12, 0x304 ;  /* 0x000003040c147836 */ /* 0x000fe20000000000 */
[----:B------:R-:W-:Y:S01]  /*115d0*/  R2UR UR6, R6 ;  /* 0x00000000060672ca */ /* 0x000fe200000e0000 */
[----:B------:R-:W-:Y:S01]  /*115e0*/  VIADD R6, R12, 0x200 ;  /* 0x000002000c067836 */ /* 0x000fe20000000000 */
        /* <DEDUP_REMOVED lines=8> */
[----:B------:R-:W-:Y:S01]  /*11670*/  IADD3 R10, R4, 0x2, RZ ;  /* 0x00000002040a7810 */ /* 0x000fe20007ffe0ff */
[----:B------:R-:W-:Y:S01]  /*11680*/  IMAD.MOV.U32 R13, RZ, RZ, 0x40000040 ;  /* 0x40000040ff0d7424 */ /* 0x000fe200078e00ff */
[----:B------:R-:W-:Y:S01]  /*11690*/  R2UR UR26, R14 ;  /* 0x000000000e1a72ca */ /* 0x000fe200000e0000 */
[----:B------:R-:W-:Y:S01]  /*116a0*/  VIADD R14, R12, 0x302 ;  /* 0x000003020c0e7836 */ /* 0x000fe20000000000 */
[----:B------:R-:W-:Y:S01]  /*116b0*/  R2UR UR27, R15 ;  /* 0x000000000f1b72ca */ /* 0x000fe200000e0000 */
[----:B------:R-:W-:Y:S01]  /*116c0*/  IMAD.MOV.U32 R15, RZ, RZ, 0x40000040 ;  /* 0x40000040ff0f7424 */ /* 0x000fe200078e00ff */
[----:B------:R-:W-:Y:S01]  /*116d0*/  R2UR UR24, R10 ;  /* 0x000000000a1872ca */ /* 0x000fe200000e0000 */
[----:B------:R-:W0:Y:S01]  /*116e0*/  S2R R138, SR_TID.X ;  /* 0x00000000008a7919 */ /* 0x000e220000002100 */
[----:B------:R-:W-:-:S02]  /*116f0*/  R2UR UR25, R11 ;  /* 0x000000000b1972ca */ /* 0x000fc400000e0000 */
[----:B0-----:R-:W-:Y:S01]  /*11700*/  LOP3.LUT R138, R138, 0x7f, RZ, 0xc0, !PT ;  /* 0x0000007f8a8a7812 */ /* 0x001fe200078ec0ff */
[----:B------:R-:W-:Y:S02]  /*11710*/  WARPGROUP.DEPBAR.LE gsb0, 0x0 ;  /* 0x00008000000079c5 */ /* 0x000fe40000010000 */
[----:B------:R-:W-:-:S06]  /*11720*/  WARPGROUP.ARRIVE ;  /* 0x00000000000079c5 */ /* 0x000fcc0000000000 */
[----:B------:R-:W-:Y:S01]  /*11730*/  QGMMA.64x32x32.F32.E4M3.E4M3 R104, gdesc[UR4], RZ, !UPT, gsb0 ;  /* 0x00600000046879f3 */ /* 0x000fe2000c0008ff */
[----:B------:R-:W-:Y:S01]  /*11740*/  R2UR UR6, R6 ;  /* 0x00000000060672ca */ /* 0x000fe200000e0000 */
[----:B------:R-:W-:Y:S01]  /*11750*/  VIADD R6, R12, 0x102 ;  /* 0x000001020c067836 */ /* 0x000fe20000000000 */
[----:B------:R-:W-:Y:S01]  /*11760*/  R2UR UR7, R7 ;  /* 0x00000000070772ca */ /* 0x000fe200000e0000 */
[----:B------:R-:W-:Y:S01]  /*11770*/  IMAD.MOV.U32 R7, RZ, RZ, 0x40000040 ;  /* 0x40000040ff077424 */ /* 0x000fe200078e00ff */
[----:B------:R-:W-:Y:S02]  /*11780*/  R2UR UR4, R4 ;  /* 0x00000000040472ca */ /* 0x000fe400000e0000 */
[----:B------:R-:W-:Y:S01]  /*11790*/  R2UR UR5, R5 ;  /* 0x00000000050572ca */ /* 0x000fe200000e0000 */
        /* <DEDUP_REMOVED lines=21> */
[----:B------:R-:W-:Y:S02]  /*118f0*/  R2UR UR16, R10 ;  /* 0x000000000a1072ca */ /* 0x000fe400000e0000 */
[----:B------:R-:W-:Y:S01]  /*11900*/  R2UR UR17, R11 ;  /* 0x000000000b1172ca */ /* 0x000fe200000e0000 */
[----:B------:R-:W-:Y:S02]  /*11910*/  WARPGROUP.DEPBAR.LE gsb0, 0x0 ;  /* 0x00008000000079c5 */ /* 0x000fe40000010000 */
[----:B------:R-:W-:-:S06]  /*11920*/  WARPGROUP.ARRIVE ;  /* 0x00000000000079c5 */ /* 0x000fcc0000000000 */
[----:B------:R-:W-:Y:S01]  /*11930*/  QGMMA.64x32x32.F32.E4M3.E4M3 R40, gdesc[UR4], RZ, !UPT, gsb0 ;  /* 0x00600000042879f3 */ /* 0x000fe2000c0008ff */
[----:B------:R-:W-:Y:S02]  /*11940*/  R2UR UR4, R10 ;  /* 0x000000000a0472ca */ /* 0x000fe400000e0000 */
[----:B------:R-:W-:Y:S02]  /*11950*/  R2UR UR5, R11 ;  /* 0x000000000b0572ca */ /* 0x000fe400000e0000 */
[----:B------:R-:W-:Y:S02]  /*11960*/  R2UR UR6, R6 ;  /* 0x00000000060672ca */ /* 0x000fe400000e0000 */
[----:B------:R-:W-:Y:S01]  /*11970*/  R2UR UR7, R7 ;  /* 0x00000000070772ca */ /* 0x000fe200000e0000 */
[----:B------:R-:W-:Y:S01]  /*11980*/  IMAD.MOV.U32 R7, RZ, RZ, 0x40000040 ;  /* 0x40000040ff077424 */ /* 0x000fe200078e00ff */
[----:B------:R-:W-:-:S04]  /*11990*/  IADD3 R6, R12, 0x402, RZ ;  /* 0x000004020c067810 */ /* 0x000fc80007ffe0ff */
[----:B------:R-:W-:Y:S01]  /*119a0*/  R2UR UR18, R6 ;  /* 0x00000000061272ca */ /* 0x000fe200000e0000 */
[----:B------:R-:W-:Y:S01]  /*119b0*/  VIADD R6, R12, 0x602 ;  /* 0x000006020c067836 */ /* 0x000fe20000000000 */
[----:B------:R-:W-:Y:S01]  /*119c0*/  R2UR UR19, R7 ;  /* 0x00000000071372ca */ /* 0x000fe200000e0000 */
[----:B------:R-:W-:Y:S01]  /*119d0*/  IMAD.MOV.U32 R7, RZ, RZ, 0x40000040 ;  /* 0x40000040ff077424 */ /* 0x000fe200078e00ff */
        /* <DEDUP_REMOVED lines=11> */
[----:B------:R-:W-:Y:S01]  /*11a90*/  QGMMA.64x32x32.F32.E4M3.E4M3 R120, gdesc[UR24], R120, gsb0 ;  /* 0x00600000187879f3 */ /* 0x000fe20008000878 */
[----:B------:R-:W-:Y:S02]  /*11aa0*/  R2UR UR26, R14 ;  /* 0x000000000e1a72ca */ /* 0x000fe400000e0000 */
[----:B------:R-:W-:Y:S01]  /*11ab0*/  R2UR UR27, R15 ;  /* 0x000000000f1b72ca */ /* 0x000fe200000e0000 */
[----:B------:R-:W-:Y:S01]  /*11ac0*/  IMAD.MOV.U32 R15, RZ, RZ, 0x40000040 ;  /* 0x40000040ff0f7424 */ /* 0x000fe200078e00ff */
[----:B------:R-:W-:Y:S01]  /*11ad0*/  IADD3 R14, R12, 0x404, RZ ;  /* 0x000004040c0e7810 */ /* 0x000fe20007ffe0ff */
[----:B------:R-:W-:Y:S02]  /*11ae0*/  WARPGROUP.DEPBAR.LE gsb0, 0x0 ;  /* 0x00008000000079c5 */ /* 0x000fe40000010000 */
[----:B------:R-:W-:-:S06]  /*11af0*/  WARPGROUP.ARRIVE ;  /* 0x00000000000079c5 */ /* 0x000fcc0000000000 */
[----:B------:R-:W-:Y:S01]  /*11b00*/  QGMMA.64x32x32.F32.E4M3.E4M3 R104, gdesc[UR4], R104, gsb0 ;  /* 0x00600000046879f3 */ /* 0x000fe20008000868 */
[----:B------:R-:W-:Y:S02]  /*11b10*/  R2UR UR6, R8 ;  /* 0x00000000080672ca */ /* 0x000fe400000e0000 */
[----:B------:R-:W-:Y:S01]  /*11b20*/  R2UR UR7, R9 ;  /* 0x00000000090772ca */ /* 0x000fe200000e0000 */
[----:B------:R-:W-:Y:S01]  /*11b30*/  IMAD.MOV.U32 R9, RZ, RZ, 0x40000040 ;  /* 0x40000040ff097424 */ /* 0x000fe200078e00ff */
[----:B------:R-:W-:Y:S02]  /*11b40*/  R2UR UR4, R10 ;  /* 0x000000000a0472ca */ /* 0x000fe400000e0000 */
[----:B------:R-:W-:Y:S02]  /*11b50*/  R2UR UR5, R11 ;  /* 0x000000000b0572ca */ /* 0x000fe400000e0000 */
[----:B------:R-:W-:Y:S02]  /*11b60*/  IADD3 R8, R4, 0x4, RZ ;  /* 0x0000000404087810 */ /* 0x000fe40007ffe0ff */
[----:B------:R-:W-:-:S02]  /*11b70*/  R2UR UR25, R9 ;  /* 0x00000000091972ca */ /* 0x000fc400000e0000 */
[----:B------:R-:W-:Y:S01]  /*11b80*/  R2UR UR24, R8 ;  /* 0x00000000081872ca */ /* 0x000fe200000e0000 */
[----:B------:R-:W-:Y:S02]  /*11b90*/  WARPGROUP.DEPBAR.LE gsb0, 0x0 ;  /* 0x00008000000079c5 */ /* 0x000fe40000010000 */
[----:B------:R-:W-:-:S06]  /*11ba0*/  WARPGROUP.ARRIVE ;  /* 0x00000000000079c5 */ /* 0x000fcc0000000000 */
[----:B------:R-:W-:Y:S01]  /*11bb0*/  QGMMA.64x32x32.F32.E4M3.E4M3 R88, gdesc[UR8], R88, gsb0 ;  /* 0x00600000085879f3 */ /* 0x000fe20008000858 */
[----:B------:R-:W-:Y:S02]  /*11bc0*/  R2UR UR8, R8 ;  /* 0x00000000080872ca */ /* 0x000fe400000e0000 */
[----:B------:R-:W-:Y:S01]  /*11bd0*/  R2UR UR9, R9 ;  /* 0x00000000090972ca */ /* 0x000fe200000e0000 */
[----:B------:R-:W-:Y:S02]  /*11be0*/  WARPGROUP.DEPBAR.LE gsb0, 0x0 ;  /* 0x00008000000079c5 */ /* 0x000fe40000010000 */
[----:B------:R-:W-:-:S06]  /*11bf0*/  WARPGROUP.ARRIVE ;  /* 0x00000000000079c5 */ /* 0x000fcc0000000000 */
[----:B------:R-:W-:Y:S01]  /*11c00*/  QGMMA.64x32x32.F32.E4M3.E4M3 R72, gdesc[UR12], R72, gsb0 ;  /* 0x006000000c4879f3 */ /* 0x000fe20008000848 */
        /* <DEDUP_REMOVED lines=19> */
[----:B------:R-:W-:Y:S02]  /*11d40*/  R2UR UR5, R9 ;  /* 0x00000000090572ca */ /* 0x000fe400000e0000 */
[----:B------:R-:W-:Y:S01]  /*11d50*/  R2UR UR6, R6 ;  /* 0x00000000060672ca */ /* 0x000fe200000e0000 */
[----:B------:R-:W-:Y:S01]  /*11d60*/  VIADD R6, R12, 0x204 ;  /* 0x000002040c067836 */ /* 0x000fe20000000000 */
[----:B------:R-:W-:Y:S01]  /*11d70*/  R2UR UR7, R7 ;  /* 0x00000000070772ca */ /* 0x000fe200000e0000 */
[----:B------:R-:W-:-:S03]  /*11d80*/  IMAD.MOV.U32 R7, RZ, RZ, 0x40000040 ;  /* 0x40000040ff077424 */ /* 0x000fc600078e00ff */
[----:B------:R-:W-:Y:S01]  /*11d90*/  R2UR UR10, R6 ;  /* 0x00000000060a72ca */ /* 0x000fe200000e0000 */
[----:B------:R-:W-:Y:S01]  /*11da0*/  VIADD R6, R12, 0x504 ;  /* 0x000005040c067836 */ /* 0x000fe20000000000 */
[----:B------:R-:W-:Y:S01]  /*11db0*/  R2UR UR11, R7 ;  /* 0x00000000070b72ca */ /* 0x000fe200000e0000 */
[----:B------:R-:W-:Y:S01]  /*11dc0*/  IMAD.MOV.U32 R7, RZ, RZ, 0x40000040 ;  /* 0x40000040ff077424 */ /* 0x000fe200078e00ff */
        /* <DEDUP_REMOVED lines=14> */
[----:B---3--:R-:W-:-:S05]  /*11eb0*/  IADD3 R20, R140, 0xe0, -R0 ;  /* 0x000000e08c147810 */ /* 0x008fca0007ffe800 */
        /* <DEDUP_REMOVED lines=38> */
[----:B------:R-:W-:Y:S01]  /*12120*/  IMAD.MOV.U32 R15, RZ, RZ, 0x40000040 ;  /* 0x40000040ff0f7424 */ /* 0x000fe200078e00ff */
[----:B------:R-:W-:Y:S02]  /*12130*/  WARPGROUP.DEPBAR.LE gsb0, 0x0 ;  /* 0x00008000000079c5 */ /* 0x000fe40000010000 */
[----:B------:R-:W-:-:S06]  /*12140*/  WARPGROUP.ARRIVE ;  /* 0x00000000000079c5 */ /* 0x000fcc0000000000 */
[----:B------:R-:W-:Y:S03]  /*12150*/  QGMMA.64x32x32.F32.E4M3.E4M3 R24, gdesc[UR20], R24, gsb0 ;  /* 0x00600000141879f3 */ /* 0x000fe60008000818 */
[----:B------:R-:W-:Y:S02]  /*12160*/  WARPGROUP.DEPBAR.LE gsb0, 0x0 ;  /* 0x00008000000079c5 */ /* 0x000fe40000010000 */
[----:B------:R-:W-:-:S06]  /*12170*/  WARPGROUP.ARRIVE ;  /* 0x00000000000079c5 */ /* 0x000fcc0000000000 */
[----:B------:R-:W-:Y:S03]  /*12180*/  QGMMA.64x32x32.F32.E4M3.E4M3 R120, gdesc[UR24], R120, gsb0 ;  /* 0x00600000187879f3 */ /* 0x000fe60008000878 */
[----:B------:R-:W-:Y:S02]  /*12190*/  WARPGROUP.DEPBAR.LE gsb0, 0x0 ;  /* 0x00008000000079c5 */ /* 0x000fe40000010000 */
[----:B------:R-:W-:Y:S01]  /*121a0*/  WARPGROUP.ARRIVE ;  /* 0x00000000000079c5 */ /* 0x000fe20000000000 */
[----:B------:R-:W-:Y:S02]  /*121b0*/  FSEL R139, R120, -INF , P2 ;  /* 0xff800000788b7808 */ /* 0x000fe40001000000 */
[----:B------:R-:W-:Y:S02]  /*121c0*/  FSEL R120, R121, -INF , P5 ;  /* 0xff80000079787808 */ /* 0x000fe40002800000 */
[----:B------:R-:W-:Y:S01]  /*121d0*/  FSEL R141, R124, -INF , P4 ;  /* 0xff8000007c8d7808 */ /* 0x000fe20002000000 */
[----:B------:R-:W-:Y:S01]  /*121e0*/  QGMMA.64x32x32.F32.E4M3.E4M3 R104, gdesc[UR4], R104, gsb0 ;  /* 0x00600000046879f3 */ /* 0x000fe20008000868 */
[----:B------:R-:W-:-:S02]  /*121f0*/  R2UR UR6, R14 ;  /* 0x000000000e0672ca */ /* 0x000fc400000e0000 */
[----:B------:R-:W-:Y:S01]  /*12200*/  R2UR UR7, R15 ;  /* 0x000000000f0772ca */ /* 0x000fe200000e0000 */
[----:B------:R-:W-:Y:S01]  /*12210*/  IMAD.MOV.U32 R15, RZ, RZ, 0x40000040 ;  /* 0x40000040ff0f7424 */ /* 0x000fe200078e00ff */
[----:B------:R-:W-:Y:S02]  /*12220*/  R2UR UR4, R6 ;  /* 0x00000000060472ca */ /* 0x000fe400000e0000 */
[----:B------:R-:W-:Y:S02]  /*12230*/  R2UR UR5, R7 ;  /* 0x00000000070572ca */ /* 0x000fe400000e0000 */
[----:B------:R-:W-:Y:S02]  /*12240*/  IADD3 R14, R12, 0x306, RZ ;  /* 0x000003060c0e7810 */ /* 0x000fe40007ffe0ff */
        /* <DEDUP_REMOVED lines=23> */
[----:B------:R-:W-:Y:S02]  /*123c0*/  ISETP.GT.AND P4, PT, R20, 0x28, PT ;  /* 0x000000281400780c */ /* 0x000fe40003f84270 */
[----:B------:R-:W-:Y:S01]  /*123d0*/  FSEL R127, R127, -INF , P1 ;  /* 0xff8000007f7f7808 */ /* 0x000fe20000800000 */
[----:B------:R-:W-:Y:S02]  /*123e0*/  WARPGROUP.DEPBAR.LE gsb0, 0x0 ;  /* 0x00008000000079c5 */ /* 0x000fe40000010000 */
[----:B------:R-:W-:Y:S01]  /*123f0*/  WARPGROUP.ARRIVE ;  /* 0x00000000000079c5 */ /* 0x000fe20000000000 */
[----:B------:R-:W-:Y:S01]  /*12400*/  FSEL R153, R104, -INF , P2 ;  /* 0xff80000068997808 */ /* 0x000fe20001000000 */
[----:B------:R-:W-:Y:S01]  /*12410*/  VIADD R104, R12, 0x506 ;  /* 0x000005060c687836 */ /* 0x000fe20000000000 */
[----:B------:R-:W-:Y:S01]  /*12420*/  FSEL R157, R105, -INF , P5 ;  /* 0xff800000699d7808 */ /* 0x000fe20002800000 */
[----:B------:R-:W-:Y:S01]  /*12430*/  IMAD.MOV.U32 R105, RZ, RZ, 0x40000040 ;  /* 0x40000040ff697424 */ /* 0x000fe200078e00ff */
[----:B------:R-:W-:Y:S01]  /*12440*/  FMNMX.FTZ R0, R153, R0, !PT ;  /* 0x0000000099007209 */ /* 0x000fe20007810000 */
[----:B------:R-:W-:Y:S01]  /*12450*/  QGMMA.64x32x32.F32.E4M3.E4M3 R88, gdesc[UR4], R88, gsb0 ;  /* 0x00600000045879f3 */ /* 0x000fe20008000858 */
[----:B------:R-:W-:Y:S01]  /*12460*/  R2UR UR6, R14 ;  /* 0x000000000e0672ca */ /* 0x000fe200000e0000 */
[----:B------:R-:W-:Y:S01]  /*12470*/  VIADD R14, R12, 0x406 ;  /* 0x000004060c0e7836 */ /* 0x000fe20000000000 */
[----:B------:R-:W-:Y:S01]  /*12480*/  R2UR UR7, R15 ;  /* 0x000000000f0772ca */ /* 0x000fe200000e0000 */
[----:B------:R-:W-:Y:S01]  /*12490*/  IMAD.MOV.U32 R15, RZ, RZ, 0x40000040 ;  /* 0x40000040ff0f7424 */ /* 0x000fe200078e00ff */
[----:B------:R-:W-:Y:S01]  /*124a0*/  R2UR UR4, R6 ;  /* 0x00000000060472ca */ /* 0x000fe200000e0000 */
[----:B------:R-:W-:Y:S01]  /*124b0*/  VIADD R12, R12, 0x606 ;  /* 0x000006060c0c7836 */ /* 0x000fe20000000000 */
[----:B------:R-:W-:-:S02]  /*124c0*/  R2UR UR5, R7 ;  /* 0x00000000070572ca */ /* 0x000fc400000e0000 */
        /* <DEDUP_REMOVED lines=14> */
[----:B------:R-:W-:Y:S02]  /*125b0*/  R2UR UR10, R104 ;  /* 0x00000000680a72ca */ /* 0x000fe400000e0000 */
[----:B------:R-:W-:Y:S02]  /*125c0*/  R2UR UR11, R105 ;  /* 0x00000000690b72ca */ /* 0x000fe400000e0000 */
        /* <DEDUP_REMOVED lines=9> */
[----:B------:R-:W-:Y:S01]  /*12660*/  FSEL R113, R118, -INF , P5 ;  /* 0xff80000076717808 */ /* 0x000fe20002800000 */
[----:B------:R-:W-:Y:S02]  /*12670*/  WARPGROUP.DEPBAR.LE gsb0, 0x0 ;  /* 0x00008000000079c5 */ /* 0x000fe40000010000 */
[----:B------:R-:W-:Y:S01]  /*12680*/  WARPGROUP.ARRIVE ;  /* 0x00000000000079c5 */ /* 0x000fe20000000000 */
[----:B------:R-:W-:Y:S02]  /*12690*/  ISETP.GT.AND P5, PT, R20, 0x41, PT ;  /* 0x000000411400780c */ /* 0x000fe40003fa4270 */
[----:B------:R-:W-:Y:S02]  /*126a0*/  FSEL R105, R88, -INF , P2 ;  /* 0xff80000058697808 */ /* 0x000fe40001000000 */
[----:B------:R-:W-:Y:S01]  /*126b0*/  FMNMX.FTZ R0, R117, R0, !PT ;  /* 0x0000000075007209 */ /* 0x000fe20007810000 */
[----:B------:R-:W-:Y:S01]  /*126c0*/  QGMMA.64x32x32.F32.E4M3.E4M3 R72, gdesc[UR4], R72, gsb0 ;  /* 0x00600000044879f3 */ /* 0x000fe20008000848 */
[----:B------:R-:W-:-:S02]  /*126d0*/  R2UR UR6, R14 ;  /* 0x000000000e0672ca */ /* 0x000fc400000e0000 */
[----:B------:R-:W-:Y:S02]  /*126e0*/  R2UR UR7, R15 ;  /* 0x000000000f0772ca */ /* 0x000fe400000e0000 */
[----:B------:R-:W-:Y:S02]  /*126f0*/  R2UR UR4, R6 ;  /* 0x00000000060472ca */ /* 0x000fe400000e0000 */
[----:B------:R-:W-:Y:S02]  /*12700*/  R2UR UR5, R7 ;  /* 0x00000000070572ca */ /* 0x000fe400000e0000 */
        /* <DEDUP_REMOVED lines=25> */
[----:B------:R-:W-:Y:S01]  /*128a0*/  FSEL R101, R101, -INF , P4 ;  /* 0xff80000065657808 */ /* 0x000fe20002000000 */
[----:B------:R-:W-:Y:S02]  /*128b0*/  WARPGROUP.DEPBAR.LE gsb0, 0x0 ;  /* 0x00008000000079c5 */ /* 0x000fe40000010000 */
[----:B------:R-:W-:Y:S01]  /*128c0*/  WARPGROUP.ARRIVE ;  /* 0x00000000000079c5 */ /* 0x000fe20000000000 */
[----:B------:R-:W-:-:S02]  /*128d0*/  ISETP.GT.AND P3, PT, R20, 0x60, PT ;  /* 0x000000601400780c */ /* 0x000fc40003f64270 */
[----:B------:R-:W-:Y:S02]  /*128e0*/  FMNMX.FTZ R0, R179, R0, !PT ;  /* 0x00000000b3007209 */ /* 0x000fe40007810000 */
[----:B------:R-:W-:Y:S01]  /*128f0*/  FSEL R95, R95, -INF , P1 ;  /* 0xff8000005f5f7808 */ /* 0x000fe20000800000 */
[----:B------:R-:W-:Y:S01]  /*12900*/  QGMMA.64x32x32.F32.E4M3.E4M3 R56, gdesc[UR4], R56, gsb0 ;  /* 0x00600000043879f3 */ /* 0x000fe20008000838 */
[----:B------:R-:W-:Y:S02]  /*12910*/  R2UR UR7, R13 ;  /* 0x000000000d0772ca */ /* 0x000fe400000e0000 */
[----:B------:R-:W-:Y:S02]  /*12920*/  ISETP.GT.AND P1, PT, R20, 0x61, PT ;  /* 0x000000611400780c */ /* 0x000fe40003f24270 */
        /* <DEDUP_REMOVED lines=22> */
[----:B------:R-:W-:Y:S02]  /*12a90*/  R2UR UR6, R12 ;  /* 0x000000000c0672ca */ /* 0x000fe400000e0000 */
[----:B------:R-:W-:Y:S02]  /*12aa0*/  FSEL R185, R78, -INF , P2 ;  /* 0xff8000004eb97808 */ /* 0x000fe40001000000 */
[----:B------:R-:W-:Y:S02]  /*12ab0*/  R2UR UR4, R6 ;  /* 0x00000000060472ca */ /* 0x000fe400000e0000 */
[----:B------:R-:W-:-:S02]  /*12ac0*/  R2UR UR5, R7 ;  /* 0x00000000070572ca */ /* 0x000fc400000e0000 */
[----:B------:R-:W-:Y:S02]  /*12ad0*/  ISETP.GT.AND P2, PT, R20, 0x79, PT ;  /* 0x000000791400780c */ /* 0x000fe40003f44270 */
[----:B------:R-:W-:Y:S01]  /*12ae0*/  FSEL R189, R84, -INF , P1 ;  /* 0xff80000054bd7808 */ /* 0x000fe20000800000 */
[----:B------:R-:W-:Y:S02]  /*12af0*/  WARPGROUP.DEPBAR.LE gsb0, 0x0 ;  /* 0x00008000000079c5 */ /* 0x000fe40000010000 */
[----:B------:R-:W-:Y:S01]  /*12b00*/  WARPGROUP.ARRIVE ;  /* 0x00000000000079c5 */ /* 0x000fe20000000000 */
[----:B------:R-:W-:Y:S02]  /*12b10*/  FMNMX.FTZ R0, R81, R0, !PT ;  /* 0x0000000051007209 */ /* 0x000fe40007810000 */
[----:B------:R-:W-:Y:S02]  /*12b20*/  FSEL R79, R79, -INF , P5 ;  /* 0xff8000004f4f7808 */ /* 0x000fe40002800000 */
[----:B------:R-:W-:Y:S01]  /*12b30*/  ISETP.GT.AND P5, PT, R20, 0x80, PT ;  /* 0x000000801400780c */ /* 0x000fe20003fa4270 */
[----:B------:R-:W-:Y:S01]  /*12b40*/  QGMMA.64x32x32.F32.E4M3.E4M3 R40, gdesc[UR8], R40, gsb0 ;  /* 0x00600000082879f3 */ /* 0x000fe20008000828 */
        /* <DEDUP_REMOVED lines=29> */
[----:B------:R-:W-:Y:S01]  /*12d20*/  FMNMX.FTZ R0, R203, R0, !PT ;  /* 0x00000000cb007209 */ /* 0x000fe20007810000 */
[----:B------:R-:W-:Y:S02]  /*12d30*/  WARPGROUP.DEPBAR.LE gsb0, 0x0 ;  /* 0x00008000000079c5 */ /* 0x000fe40000010000 */
[----:B------:R-:W-:Y:S01]  /*12d40*/  WARPGROUP.ARRIVE ;  /* 0x00000000000079c5 */ /* 0x000fe20000000000 */
[----:B------:R-:W-:-:S02]  /*12d50*/  FSEL R63, R63, -INF , P1 ;  /* 0xff8000003f3f7808 */ /* 0x000fc40000800000 */
[----:B------:R-:W-:Y:S02]  /*12d60*/  ISETP.GT.AND P1, PT, R20, 0xa0, PT ;  /* 0x000000a01400780c */ /* 0x000fe40003f24270 */
[----:B------:R-:W-:Y:S01]  /*12d70*/  FSEL R69, R69, -INF , P3 ;  /* 0xff80000045457808 */ /* 0x000fe20001800000 */
[----:B------:R-:W-:Y:S01]  /*12d80*/  QGMMA.64x32x32.F32.E4M3.E4M3 R24, gdesc[UR4], R24, gsb0 ;  /* 0x00600000041879f3 */ /* 0x000fe20008000818 */
        /* <DEDUP_REMOVED lines=26> */
[----:B------:R-:W-:Y:S02]  /*12f30*/  FMNMX.FTZ R0, R219, R0, !PT ;  /* 0x00000000db007209 */ /* 0x000fe40007810000 */
[----:B------:R-:W-:-:S02]  /*12f40*/  FSEL R223, R53, -INF , P0 ;  /* 0xff80000035df7808 */ /* 0x000fc40000000000 */
[----:B------:R-:W-:Y:S02]  /*12f50*/  FMNMX.FTZ R0, R221, R0, !PT ;  /* 0x00000000dd007209 */ /* 0x000fe40007810000 */
[----:B------:R-:W-:Y:S01]  /*12f60*/  ISETP.GT.AND P0, PT, R20, 0xc1, PT ;  /* 0x000000c11400780c */ /* 0x000fe20003f04270 */
[----:B------:R-:W-:Y:S02]  /*12f70*/  WARPGROUP.DEPBAR.LE gsb0, 0x0 ;  /* 0x00008000000079c5 */ /* 0x000fe40000010000 */
        /* <DEDUP_REMOVED lines=12> */
[----:B------:R-:W-:Y:S02]  /*13040*/  FMNMX.FTZ R0, R233, R0, !PT ;  /* 0x00000000e9007209 */ /* 0x000fe40007810000 */
[----:B------:R-:W-:Y:S02]  /*13050*/  ISETP.GT.AND P3, PT, R20, 0xd0, PT ;  /* 0x000000d01400780c */ /* 0x000fe40003f64270 */
[----:B------:R-:W-:Y:S02]  /*13060*/  FSEL R47, R47, -INF , P4 ;  /* 0xff8000002f2f7808 */ /* 0x000fe40002000000 */
[----:B------:R-:W-:-:S02]  /*13070*/  FSEL R235, R32, -INF , P3 ;  /* 0xff80000020eb7808 */ /* 0x000fc40001800000 */
[----:B------:R-:W-:Y:S02]  /*13080*/  FMNMX.FTZ R0, R29, R0, !PT ;  /* 0x000000001d007209 */ /* 0x000fe40007810000 */
[----:B------:R-:W-:Y:S02]  /*13090*/  ISETP.GT.AND P4, PT, R20, 0xd1, PT ;  /* 0x000000d11400780c */ /* 0x000fe40003f84270 */
[----:B------:R-:W-:Y:S02]  /*130a0*/  FSEL R49, R46, -INF , P5 ;  /* 0xff8000002e317808 */ /* 0x000fe40002800000 */
[----:B------:R-:W-:Y:S02]  /*130b0*/  FSEL R12, R33, -INF , P4 ;  /* 0xff800000210c7808 */ /* 0x000fe40002000000 */
[----:B------:R-:W-:Y:S02]  /*130c0*/  FMNMX.FTZ R0, R235, R0, !PT ;  /* 0x00000000eb007209 */ /* 0x000fe40007810000 */
[----:B------:R-:W-:-:S02]  /*130d0*/  ISETP.GT.AND P5, PT, R20, 0xd8, PT ;  /* 0x000000d81400780c */ /* 0x000fc40003fa4270 */
[----:B------:R-:W-:Y:S02]  /*130e0*/  FMNMX.FTZ R0, R12, R0, !PT ;  /* 0x000000000c007209 */ /* 0x000fe40007810000 */
[----:B------:R-:W-:Y:S02]  /*130f0*/  FSEL R33, R36, -INF , P5 ;  /* 0xff80000024217808 */ /* 0x000fe40002800000 */
[----:B------:R-:W-:Y:S02]  /*13100*/  ISETP.GT.AND P6, PT, R20, 0xd9, PT ;  /* 0x000000d91400780c */ /* 0x000fe40003fc4270 */
[----:B------:R-:W-:Y:S02]  /*13110*/  FMNMX.FTZ R0, R33, R0, !PT ;  /* 0x0000000021007209 */ /* 0x000fe40007810000 */
[----:B------:R-:W-:Y:S02]  /*13120*/  FSEL R37, R37, -INF , P6 ;  /* 0xff80000025257808 */ /* 0x000fe40003000000 */
[----:B------:R-:W-:-:S02]  /*13130*/  FMNMX.FTZ R46, R21, R123, !PT ;  /* 0x0000007b152e7209 */ /* 0x000fc40007810000 */
[----:B------:R-:W-:Y:S02]  /*13140*/  FMNMX.FTZ R24, R37, R0, !PT ;  /* 0x0000000025187209 */ /* 0x000fe40007810000 */
[----:B------:R-:W-:Y:S02]  /*13150*/  FMNMX.FTZ R46, R121, R46, !PT ;  /* 0x0000002e792e7209 */ /* 0x000fe40007810000 */
[----:B------:R-:W-:Y:S01]  /*13160*/  P2R R40, PR, RZ, 0x4 ;  /* 0x00000004ff287803 */ /* 0x000fe20000000000 */
[----:B------:R-:W0:Y:S01]  /*13170*/  SHFL.BFLY PT, R0, R24, 0x2, 0x1f ;  /* 0x0c401f0018007f89 */ /* 0x000e2200000e0000 */
[----:B------:R-:W-:Y:S02]  /*13180*/  FMNMX.FTZ R48, R127, R46, !PT ;  /* 0x0000002e7f307209 */ /* 0x000fe40007810000 */
[----:B------:R-:W-:Y:S02]  /*13190*/  P2R R42, PR, RZ, 0x2 ;  /* 0x00000002ff2a7803 */ /* 0x000fe40000000000 */
[----:B------:R-:W-:-:S02]  /*131a0*/  FMNMX.FTZ R48, R143, R48, !PT ;  /* 0x000000308f307209 */ /* 0x000fc40007810000 */
[C---:B------:R-:W-:Y:S02]  /*131b0*/  ISETP.GT.AND P1, PT, R20.reuse, 0xb9, PT ;  /* 0x000000b91400780c */ /* 0x040fe40003f24270 */
[----:B------:R-:W-:Y:S02]  /*131c0*/  FMNMX.FTZ R48, R131, R48, !PT ;  /* 0x0000003083307209 */ /* 0x000fe40007810000 */
[----:B------:R-:W-:Y:S02]  /*131d0*/  P2R R44, PR, RZ, 0x1 ;  /* 0x00000001ff2c7803 */ /* 0x000fe40000000000 */
[----:B------:R-:W-:Y:S02]  /*131e0*/  FMNMX.FTZ R48, R129, R48, !PT ;  /* 0x0000003081307209 */ /* 0x000fe40007810000 */
[----:B------:R-:W-:Y:S02]  /*131f0*/  ISETP.GT.AND P0, PT, R20, 0xc0, PT ;  /* 0x000000c01400780c */ /* 0x000fe40003f04270 */
[----:B------:R-:W-:-:S02]  /*13200*/  FMNMX.FTZ R50, R135, R48, !PT ;  /* 0x0000003087327209 */ /* 0x000fc40007810000 */
[----:B------:R-:W-:Y:S02]  /*13210*/  FSEL R55, R55, -INF , P1 ;  /* 0xff80000037377808 */ /* 0x000fe40000800000 */
[----:B------:R-:W-:Y:S02]  /*13220*/  FMNMX.FTZ R50, R151, R50, !PT ;  /* 0x0000003297327209 */ /* 0x000fe40007810000 */
[----:B------:R-:W-:Y:S02]  /*13230*/  FSEL R26, R26, -INF , P0 ;  /* 0xff8000001a1a7808 */ /* 0x000fe40000000000 */
[----:B0-----:R-:W-:Y:S02]  /*13240*/  FMNMX.FTZ R28, R24, R0, !PT ;  /* 0x00000000181c7209 */ /* 0x001fe40007810000 */
[----:B------:R-:W-:Y:S02]  /*13250*/  FMNMX.FTZ R50, R107, R50, !PT ;  /* 0x000000326b327209 */ /* 0x000fe40007810000 */
[----:B------:R-:W-:Y:S01]  /*13260*/  ISETP.NE.AND P0, PT, R44, RZ, PT ;  /* 0x000000ff2c00720c */ /* 0x000fe20003f05270 */
[----:B------:R-:W0:Y:S01]  /*13270*/  SHFL.BFLY PT, R0, R28, 0x1, 0x1f ;  /* 0x0c201f001c007f89 */ /* 0x000e2200000e0000 */
[----:B------:R-:W-:-:S02]  /*13280*/  FMNMX.FTZ R50, R155, R50, !PT ;  /* 0x000000329b327209 */ /* 0x000fc40007810000 */
[----:B------:R-:W-:Y:S02]  /*13290*/  ISETP.NE.AND P1, PT, R42, RZ, PT ;  /* 0x000000ff2a00720c */ /* 0x000fe40003f25270 */
[----:B------:R-:W-:Y:S02]  /*132a0*/  FSEL R27, R27, -INF , P0 ;  /* 0xff8000001b1b7808 */ /* 0x000fe40000000000 */
[----:B------:R-:W-:Y:S02]  /*132b0*/  FSEL R30, R30, -INF , P1 ;  /* 0xff8000001e1e7808 */ /* 0x000fe40000800000 */
[----:B------:R-:W-:Y:S02]  /*132c0*/  ISETP.NE.AND P0, PT, R136, RZ, PT ;  /* 0x000000ff8800720c */ /* 0x000fe40003f05270 */
[----:B0-----:R-:W-:-:S04]  /*132d0*/  FMNMX.FTZ R0, R28, R0, !PT ;  /* 0x000000001c007209 */ /* 0x001fc80007810000 */
[----:B------:R-:W-:Y:S01]  /*132e0*/  FSETP.NEU.FTZ.AND P2, PT, R0, -INF , PT ;  /* 0xff8000000000780b */ /* 0x000fe20003f5d000 */
[----:B------:R-:W-:-:S05]  /*132f0*/  FFMA.FTZ R14, R2, R0, -8 ;  /* 0xc1000000020e7423 */ /* 0x000fca0000010000 */
[----:B------:R-:W-:Y:S02]  /*13300*/  FSEL R14, R14, RZ, P2 ;  /* 0x000000ff0e0e7208 */ /* 0x000fe40001000000 */
[----:B------:R-:W-:-:S03]  /*13310*/  ISETP.NE.AND P2, PT, R40, RZ, PT ;  /* 0x000000ff2800720c */ /* 0x000fc60003f45270 */
[C-C-:B------:R-:W-:Y:S01]  /*13320*/  FFMA.FTZ R52, R2.reuse, R105, -R14.reuse ;  /* 0x0000006902347223 */ /* 0x140fe2000001080e */
[----:B------:R-:W-:-:S01]  /*13330*/  FFMA.FTZ R13, R2, R13, -R14 ;  /* 0x0000000d020d7223 */ /* 0x000fc2000001080e */
[C-C-:B------:R-:W-:Y:S01]  /*13340*/  FFMA.FTZ R72, R2.reuse, R69, -R14.reuse ;  /* 0x0000004502487223 */ /* 0x140fe2000001080e */
[----:B------:R-:W-:Y:S01]  /*13350*/  FSEL R69, R31, -INF , P2 ;  /* 0xff8000001f457808 */ /* 0x000fe20001000000 */
[----:B------:R0:W-:Y:S01]  /*13360*/  MUFU.EX2 R46, R52 ;  /* 0x00000034002e7308 */ /* 0x0001e20000000800 */
[----:B------:R-:W-:-:S01]  /*13370*/  FFMA.FTZ R42, R2, R163, -R14 ;  /* 0x000000a3022a7223 */ /* 0x000fc2000001080e */
[----:B------:R-:W-:Y:S01]  /*13380*/  FSEL R163, R34, -INF , P3 ;  /* 0xff80000022a37808 */ /* 0x000fe20001800000 */
[----:B------:R-:W-:-:S01]  /*13390*/  FFMA.FTZ R24, R2, R141, -R14 ;  /* 0x0000008d02187223 */ /* 0x000fc2000001080e */
[C-C-:B------:R-:W-:Y:S01]  /*133a0*/  FFMA.FTZ R141, R2.reuse, R147, -R14.reuse ;  /* 0x00000093028d7223 */ /* 0x140fe2000001080e */
[----:B------:R-:W-:-:S01]  /*133b0*/  FFMA.FTZ R147, R2, R165, -R14 ;  /* 0x000000a502937223 */ /* 0x000fc2000001080e */
[----:B------:R-:W-:Y:S01]  /*133c0*/  FSEL R165, R35, -INF , P4 ;  /* 0xff80000023a57808 */ /* 0x000fe20002000000 */
[----:B------:R-:W-:-:S01]  /*133d0*/  FFMA.FTZ R44, R2, R167, -R14 ;  /* 0x000000a7022c7223 */ /* 0x000fc2000001080e */
[----:B------:R-:W-:Y:S01]  /*133e0*/  FSEL R167, R38, -INF , P5 ;  /* 0xff80000026a77808 */ /* 0x000fe20002800000 */
[----:B------:R-:W-:-:S01]  /*133f0*/  FFMA.FTZ R105, R2, R169, -R14 ;  /* 0x000000a902697223 */ /* 0x000fc2000001080e */
[----:B0-----:R-:W-:Y:S01]  /*13400*/  FMNMX.FTZ R52, R111, R50, !PT ;  /* 0x000000326f347209 */ /* 0x001fe20007810000 */
[----:B------:R-:W-:-:S01]  /*13410*/  FFMA.FTZ R173, R2, R173, -R14 ;  /* 0x000000ad02ad7223 */ /* 0x000fc2000001080e */
[----:B------:R-:W-:Y:S01]  /*13420*/  FSEL R169, R39, -INF , P6 ;  /* 0xff80000027a97808 */ /* 0x000fe20003000000 */
[----:B------:R-:W-:-:S01]  /*13430*/  FFMA.FTZ R20, R2, R139, -R14 ;  /* 0x0000008b02147223 */ /* 0x000fc2000001080e */
[----:B------:R-:W-:Y:S01]  /*13440*/  FMNMX.FTZ R52, R161, R52, !PT ;  /* 0x00000034a1347209 */ /* 0x000fe20007810000 */
[----:B------:R-:W-:-:S01]  /*13450*/  FFMA.FTZ R171, R2, R171, -R14 ;  /* 0x000000ab02ab7223 */ /* 0x000fc2000001080e */
[C-C-:B------:R-:W-:Y:S01]  /*13460*/  FFMA.FTZ R139, R2.reuse, R120, -R14.reuse ;  /* 0x00000078028b7223 */ /* 0x140fe2000001080e */
[----:B------:R0:W-:Y:S01]  /*13470*/  MUFU.EX2 R50, R173 ;  /* 0x000000ad00327308 */ /* 0x0001e20000000800 */
[----:B------:R-:W-:Y:S01]  /*13480*/  FMNMX.FTZ R52, R115, R52, !PT ;  /* 0x0000003473347209 */ /* 0x000fe20007810000 */
[C-C-:B------:R-:W-:Y:S01]  /*13490*/  FFMA.FTZ R28, R2.reuse, R145, -R14.reuse ;  /* 0x00000091021c7223 */ /* 0x140fe2000001080e */
[----:B------:R-:W-:-:S01]  /*134a0*/  FFMA.FTZ R32, R2, R149, -R14 ;  /* 0x0000009502207223 */ /* 0x000fc2000001080e */
[C-C-:B------:R-:W-:Y:S01]  /*134b0*/  FFMA.FTZ R36, R2.reuse, R153, -R14.reuse ;  /* 0x0000009902247223 */ /* 0x140fe2000001080e */
[----:B------:R-:W-:Y:S01]  /*134c0*/  FMNMX.FTZ R52, R113, R52, !PT ;  /* 0x0000003471347209 */ /* 0x000fe20007810000 */
[C-C-:B------:R-:W-:Y:S01]  /*134d0*/  FFMA.FTZ R145, R2.reuse, R157, -R14.reuse ;  /* 0x0000009d02917223 */ /* 0x140fe2000001080e */
[----:B------:R-:W-:-:S01]  /*134e0*/  FFMA.FTZ R40, R2, R159, -R14 ;  /* 0x0000009f02287223 */ /* 0x000fc2000001080e */
[----:B------:R-:W-:Y:S01]  /*134f0*/  MUFU.EX2 R48, R171 ;  /* 0x000000ab00307308 */ /* 0x000fe20000000800 */
[----:B------:R-:W-:Y:S01]  /*13500*/  FMNMX.FTZ R54, R119, R52, !PT ;  /* 0x0000003477367209 */ /* 0x000fe20007810000 */
[C-C-:B0-----:R-:W-:Y:S01]  /*13510*/  FFMA.FTZ R173, R2.reuse, R12, -R14.reuse ;  /* 0x0000000c02ad7223 */ /* 0x141fe2000001080e */
[----:B------:R-:W-:-:S01]  /*13520*/  FFMA.FTZ R35, R2, R41, -R14 ;  /* 0x0000002902237223 */ /* 0x000fc2000001080e */
[C-C-:B------:R-:W-:Y:S01]  /*13530*/  FFMA.FTZ R12, R2.reuse, R33, -R14.reuse ;  /* 0x00000021020c7223 */ /* 0x140fe2000001080e */
[----:B------:R-:W-:Y:S01]  /*13540*/  FMNMX.FTZ R54, R15, R54, !PT ;  /* 0x000000360f367209 */ /* 0x000fe20007810000 */
[C-C-:B------:R-:W-:Y:S01]  /*13550*/  FFMA.FTZ R125, R2.reuse, R125, -R14.reuse ;  /* 0x0000007d027d7223 */ /* 0x140fe2000001080e */
[----:B------:R-:W-:-:S01]  /*13560*/  FFMA.FTZ R133, R2, R133, -R14 ;  /* 0x0000008502857223 */ /* 0x000fc2000001080e */
        /* <DEDUP_REMOVED lines=8> */
[C-C-:B------:R-:W-:Y:S01]  /*135f0*/  FFMA.FTZ R101, R2.reuse, R101, -R14.reuse ;  /* 0x0000006502657223 */ /* 0x140fe2000001080e */
[----:B------:R-:W-:Y:S01]  /*13600*/  FMNMX.FTZ R56, R95, R54, !PT ;  /* 0x000000365f387209 */ /* 0x000fe20007810000 */
[C-C-:B------:R-:W-:Y:S01]  /*13610*/  FFMA.FTZ R73, R2.reuse, R73, -R14.reuse ;  /* 0x0000004902497223 */ /* 0x140fe2000001080e */
[----:B------:R1:W-:Y:S01]  /*13620*/  MUFU.EX2 R54, R13 ;  /* 0x0000000d00367308 */ /* 0x0003e20000000800 */
[----:B------:R-:W-:-:S01]  /*13630*/  FFMA.FTZ R181, R2, R181, -R14 ;  /* 0x000000b502b57223 */ /* 0x000fc2000001080e */
[----:B------:R-:W-:Y:S01]  /*13640*/  FMNMX.FTZ R56, R175, R56, !PT ;  /* 0x00000038af387209 */ /* 0x000fe20007810000 */
[----:B------:R-:W-:-:S01]  /*13650*/  FFMA.FTZ R77, R2, R77, -R14 ;  /* 0x0000004d024d7223 */ /* 0x000fc2000001080e */
[C-C-:B------:R-:W-:Y:S01]  /*13660*/  FFMA.FTZ R187, R2.reuse, R187, -R14.reuse ;  /* 0x000000bb02bb7223 */ /* 0x140fe2000001080e */
        /* <DEDUP_REMOVED lines=19> */
[C-C-:B0-----:R-:W-:Y:S01]  /*137a0*/  FFMA.FTZ R72, R2.reuse, R221, -R14.reuse ;  /* 0x000000dd02487223 */ /* 0x141fe2000001080e */
[----:B------:R-:W-:-:S01]  /*137b0*/  FFMA.FTZ R171, R2, R223, -R14 ;  /* 0x000000df02ab7223 */ /* 0x000fc2000001080e */
[----:B------:R-:W-:Y:S01]  /*137c0*/  FMNMX.FTZ R58, R185, R58, !PT ;  /* 0x0000003ab93a7209 */ /* 0x000fe20007810000 */
[----:B------:R-:W-:-:S01]  /*137d0*/  FFMA.FTZ R25, R2, R25, -R14 ;  /* 0x0000001902197223 */ /* 0x000fc2000001080e */
[C-C-:B------:R-:W-:Y:S01]  /*137e0*/  FFMA.FTZ R76, R2.reuse, R233, -R14.reuse ;  /* 0x000000e9024c7223 */ /* 0x140fe2000001080e */
[----:B------:R-:W-:-:S01]  /*137f0*/  FFMA.FTZ R29, R2, R29, -R14 ;  /* 0x0000001d021d7223 */ /* 0x000fc2000001080e */
[----:B------:R-:W-:Y:S01]  /*13800*/  FMNMX.FTZ R60, R79, R58, !PT ;  /* 0x0000003a4f3c7209 */ /* 0x000fe20007810000 */
[----:B------:R-:W-:-:S01]  /*13810*/  FFMA.FTZ R78, R2, R235, -R14 ;  /* 0x000000eb024e7223 */ /* 0x000fc2000001080e */
[----:B------:R-:W-:Y:S01]  /*13820*/  FFMA.FTZ R33, R2, R37, -R14 ;  /* 0x0000002502217223 */ /* 0x000fe2000001080e */
[----:B------:R-:W-:Y:S01]  /*13830*/  MUFU.EX2 R20, R20 ;  /* 0x0000001400147308 */ /* 0x000fe20000000800 */
[----:B------:R-:W-:-:S04]  /*13840*/  FMNMX.FTZ R60, R191, R60, !PT ;  /* 0x0000003cbf3c7209 */ /* 0x000fc80007810000 */
[----:B------:R-:W-:-:S03]  /*13850*/  FMNMX.FTZ R60, R83, R60, !PT ;  /* 0x0000003c533c7209 */ /* 0x000fc60007810000 */
[----:B------:R-:W-:Y:S01]  /*13860*/  MUFU.EX2 R139, R139 ;  /* 0x0000008b008b7308 */ /* 0x000fe20000000800 */
[----:B------:R-:W-:-:S04]  /*13870*/  FMNMX.FTZ R60, R57, R60, !PT ;  /* 0x0000003c393c7209 */ /* 0x000fc80007810000 */
[----:B------:R-:W-:-:S03]  /*13880*/  FMNMX.FTZ R62, R87, R60, !PT ;  /* 0x0000003c573e7209 */ /* 0x000fc60007810000 */
        /* <DEDUP_REMOVED lines=15> */
[----:B------:R-:W2:Y:S01]  /*13980*/  MUFU.EX2 R133, R133 ;  /* 0x0000008500857308 */ /* 0x000ea20000000800 */
[----:B------:R-:W-:-:S04]  /*13990*/  FMNMX.FTZ R66, R49, R66, !PT ;  /* 0x0000004231427209 */ /* 0x000fc80007810000 */
[----:B------:R-:W-:-:S03]  /*139a0*/  FMNMX.FTZ R68, R47, R66, !PT ;  /* 0x000000422f447209 */ /* 0x000fc60007810000 */
[----:B------:R-:W-:Y:S01]  /*139b0*/  MUFU.EX2 R36, R36 ;  /* 0x0000002400247308 */ /* 0x000fe20000000800 */
[----:B------:R-:W-:-:S04]  /*139c0*/  FMNMX.FTZ R68, R53, R68, !PT ;  /* 0x0000004435447209 */ /* 0x000fc80007810000 */
[----:B------:R-:W-:-:S03]  /*139d0*/  FMNMX.FTZ R68, R51, R68, !PT ;  /* 0x0000004433447209 */ /* 0x000fc60007810000 */
[----:B------:R-:W-:Y:S01]  /*139e0*/  MUFU.EX2 R145, R145 ;  /* 0x0000009100917308 */ /* 0x000fe20000000800 */
[----:B------:R-:W-:-:S04]  /*139f0*/  FMNMX.FTZ R68, R227, R68, !PT ;  /* 0x00000044e3447209 */ /* 0x000fc80007810000 */
[----:B-1----:R-:W-:-:S03]  /*13a00*/  FMNMX.FTZ R13, R55, R68, !PT ;  /* 0x00000044370d7209 */ /* 0x002fc60007810000 */
        /* <DEDUP_REMOVED lines=11> */
[----:B------:R-:W-:Y:S01]  /*13ac0*/  FMNMX.FTZ R13, R169, R70, !PT ;  /* 0x00000046a90d7209 */ /* 0x000fe20007810000 */
[----:B------:R-:W-:-:S02]  /*13ad0*/  FFMA.FTZ R70, R2, R219, -R14 ;  /* 0x000000db02467223 */ /* 0x000fc4000001080e */
[----:B------:R-:W-:Y:S02]  /*13ae0*/  MUFU.EX2 R44, R44 ;  /* 0x0000002c002c7308 */ /* 0x000fe40000000800 */
[----:B------:R-:W1:Y:S06]  /*13af0*/  SHFL.BFLY PT, R74, R13, 0x2, 0x1f ;  /* 0x0c401f000d4a7f89 */ /* 0x000e6c00000e0000 */
[----:B------:R-:W-:Y:S08]  /*13b00*/  MUFU.EX2 R117, R117 ;  /* 0x0000007500757308 */ /* 0x000ff00000000800 */
[----:B------:R-:W-:Y:S08]  /*13b10*/  MUFU.EX2 R105, R105 ;  /* 0x0000006900697308 */ /* 0x000ff00000000800 */
[----:B------:R-:W-:Y:S01]  /*13b20*/  MUFU.EX2 R93, R93 ;  /* 0x0000005d005d7308 */ /* 0x000fe20000000800 */
[----:B-1----:R-:W-:Y:S01]  /*13b30*/  FMNMX.FTZ R80, R13, R74, !PT ;  /* 0x0000004a0d507209 */ /* 0x002fe20007810000 */
[----:B------:R-:W-:-:S04]  /*13b40*/  FFMA.FTZ R74, R2, R225, -R14 ;  /* 0x000000e1024a7223 */ /* 0x000fc8000001080e */
[----:B------:R-:W1:Y:S02]  /*13b50*/  SHFL.BFLY PT, R13, R80, 0x1, 0x1f ;  /* 0x0c201f00500d7f89 */ /* 0x000e6400000e0000 */
[----:B------:R-:W-:Y:S08]  /*13b60*/  MUFU.EX2 R149, R149 ;  /* 0x0000009500957308 */ /* 0x000ff00000000800 */
[----:B------:R-:W-:Y:S08]  /*13b70*/  MUFU.EX2 R52, R179 ;  /* 0x000000b300347308 */ /* 0x000ff00000000800 */
[----:B------:R-:W-:Y:S01]  /*13b80*/  MUFU.EX2 R101, R101 ;  /* 0x0000006500657308 */ /* 0x000fe20000000800 */
[----:B-1----:R-:W-:-:S07]  /*13b90*/  FMNMX.FTZ R13, R80, R13, !PT ;  /* 0x0000000d500d7209 */ /* 0x002fce0007810000 */
[----:B------:R-:W-:Y:S01]  /*13ba0*/  MUFU.EX2 R73, R73 ;  /* 0x0000004900497308 */ /* 0x000fe20000000800 */
[----:B------:R-:W-:Y:S01]  /*13bb0*/  FSETP.NEU.FTZ.AND P1, PT, R13, -INF , PT ;  /* 0xff8000000d00780b */ /* 0x000fe20003f3d000 */
[----:B------:R-:W-:Y:S01]  /*13bc0*/  FFMA.FTZ R92, R2, R13, -8 ;  /* 0xc1000000025c7423 */ /* 0x000fe2000001000d */
[----:B0-----:R-:W-:Y:S02]  /*13bd0*/  F2FP.SATFINITE.E4M3.F32.PACK_AB_MERGE_C R224, R125, R24, RZ ;  /* 0x000000187de0723e */ /* 0x001fe400048070ff */
[----:B--2---:R-:W-:-:S03]  /*13be0*/  F2FP.SATFINITE.E4M3.F32.PACK_AB_MERGE_C R226, R133, R32, RZ ;  /* 0x0000002085e2723e */ /* 0x004fc600048070ff */
[----:B------:R-:W-:Y:S01]  /*13bf0*/  MUFU.EX2 R56, R181 ;  /* 0x000000b500387308 */ /* 0x000fe20000000800 */
[----:B------:R-:W-:-:S07]  /*13c00*/  FSEL R92, R92, RZ, P1 ;  /* 0x000000ff5c5c7208 */ /* 0x000fce0000800000 */
[----:B------:R-:W-:Y:S01]  /*13c10*/  MUFU.EX2 R77, R77 ;  /* 0x0000004d004d7308 */ /* 0x000fe20000000800 */
[----:B------:R-:W-:-:S01]  /*13c20*/  FFMA.FTZ R86, R2, R91, -R92 ;  /* 0x0000005b02567223 */ /* 0x000fc2000001085c */
[C-C-:B------:R-:W-:Y:S01]  /*13c30*/  FFMA.FTZ R91, R2.reuse, R89, -R92.reuse ;  /* 0x00000059025b7223 */ /* 0x140fe2000001085c */
[----:B------:R-:W-:-:S01]  /*13c40*/  FFMA.FTZ R89, R2, R99, -R92 ;  /* 0x0000006302597223 */ /* 0x000fc2000001085c */
[C-C-:B------:R-:W-:Y:S01]  /*13c50*/  FFMA.FTZ R14, R2.reuse, R21, -R92.reuse ;  /* 0x00000015020e7223 */ /* 0x140fe2000001085c */
[----:B------:R-:W2:Y:S01]  /*13c60*/  LDL R99, [R1+0x40] ;  /* 0x0000400001637983 */ /* 0x000ea20000100800 */
[----:B------:R-:W-:-:S01]  /*13c70*/  FFMA.FTZ R21, R2, R123, -R92 ;  /* 0x0000007b02157223 */ /* 0x000fc2000001085c */
[C-C-:B------:R-:W-:Y:S01]  /*13c80*/  FFMA.FTZ R94, R2.reuse, R121, -R92.reuse ;  /* 0x00000079025e7223 */ /* 0x140fe2000001085c */
[----:B------:R-:W-:-:S01]  /*13c90*/  FFMA.FTZ R121, R2, R127, -R92 ;  /* 0x0000007f02797223 */ /* 0x000fc2000001085c */
[C-C-:B------:R-:W-:Y:S01]  /*13ca0*/  FFMA.FTZ R37, R2.reuse, R143, -R92.reuse ;  /* 0x0000008f02257223 */ /* 0x140fe2000001085c */
        /* <DEDUP_REMOVED lines=8> */
[----:B------:R-:W0:Y:S01]  /*13d30*/  MUFU.EX2 R21, R21 ;  /* 0x0000001500157308 */ /* 0x000e220000000800 */
[----:B------:R-:W-:-:S01]  /*13d40*/  FADD.FTZ R57, R20, R139 ;  /* 0x0000008b14397221 */ /* 0x000fc20000010000 */
[C-C-:B------:R-:W-:Y:S01]  /*13d50*/  FFMA.FTZ R107, R2.reuse, R107, -R92.reuse ;  /* 0x0000006b026b7223 */ /* 0x140fe2000001085c */
[----:B------:R-:W-:-:S01]  /*13d60*/  FFMA.FTZ R98, R2, R155, -R92 ;  /* 0x0000009b02627223 */ /* 0x000fc2000001085c */
[C-C-:B------:R-:W-:Y:S01]  /*13d70*/  FFMA.FTZ R127, R2.reuse, R111, -R92.reuse ;  /* 0x0000006f027f7223 */ /* 0x140fe2000001085c */
[----:B------:R-:W-:-:S01]  /*13d80*/  FFMA.FTZ R84, R2, R161, -R92 ;  /* 0x000000a102547223 */ /* 0x000fc2000001085c */
[C-C-:B------:R-:W-:Y:S01]  /*13d90*/  FFMA.FTZ R100, R2.reuse, R113, -R92.reuse ;  /* 0x0000007102647223 */ /* 0x140fe2000001085c */
[----:B------:R-:W-:-:S01]  /*13da0*/  FFMA.FTZ R15, R2, R15, -R92 ;  /* 0x0000000f020f7223 */ /* 0x000fc2000001085c */
[----:B------:R-:W1:Y:S01]  /*13db0*/  MUFU.EX2 R94, R94 ;  /* 0x0000005e005e7308 */ /* 0x000e620000000800 */
[----:B------:R-:W-:-:S01]  /*13dc0*/  FADD.FTZ R108, R24, R57 ;  /* 0x00000039186c7221 */ /* 0x000fc20000010000 */
[C-C-:B------:R-:W-:Y:S01]  /*13dd0*/  FFMA.FTZ R104, R2.reuse, R95, -R92.reuse ;  /* 0x0000005f02687223 */ /* 0x140fe2000001085c */
[----:B------:R-:W-:-:S01]  /*13de0*/  FFMA.FTZ R88, R2, R175, -R92 ;  /* 0x000000af02587223 */ /* 0x000fc2000001085c */
[C-C-:B------:R-:W-:Y:S01]  /*13df0*/  FFMA.FTZ R106, R2.reuse, R103, -R92.reuse ;  /* 0x00000067026a7223 */ /* 0x140fe2000001085c */
[----:B------:R-:W-:-:S01]  /*13e00*/  FFMA.FTZ R90, R2, R183, -R92 ;  /* 0x000000b7025a7223 */ /* 0x000fc2000001085c */
[C-C-:B------:R-:W-:Y:S01]  /*13e10*/  FFMA.FTZ R75, R2.reuse, R75, -R92.reuse ;  /* 0x0000004b024b7223 */ /* 0x140fe2000001085c */
[----:B------:R-:W-:-:S01]  /*13e20*/  FFMA.FTZ R110, R2, R79, -R92 ;  /* 0x0000004f026e7223 */ /* 0x000fc2000001085c */
[----:B------:R-:W3:Y:S01]  /*13e30*/  MUFU.EX2 R121, R121 ;  /* 0x0000007900797308 */ /* 0x000ee20000000800 */
[----:B------:R-:W-:-:S01]  /*13e40*/  FFMA.FTZ R57, R2, R61, -R92 ;  /* 0x0000003d02397223 */ /* 0x000fc2000001085c */
[----:B0-----:R-:W-:-:S06]  /*13e50*/  FADD.FTZ R61, R14, R21 ;  /* 0x000000150e3d7221 */ /* 0x001fcc0000010000 */
[----:B------:R-:W-:Y:S01]  /*13e60*/  MUFU.EX2 R58, R187 ;  /* 0x000000bb003a7308 */ /* 0x000fe20000000800 */
[----:B------:R-:W-:Y:S02]  /*13e70*/  F2FP.SATFINITE.E4M3.F32.PACK_AB_MERGE_C R222, R117, R44, RZ ;  /* 0x0000002c75de723e */ /* 0x000fe400048070ff */
[----:B------:R-:W-:-:S05]  /*13e80*/  ISETP.NE.AND P1, PT, R138, RZ, PT ;  /* 0x000000ff8a00720c */ /* 0x000fca0003f25270 */
[----:B------:R-:W0:Y:S01]  /*13e90*/  MUFU.EX2 R37, R37 ;  /* 0x0000002500257308 */ /* 0x000e220000000800 */
[----:B------:R-:W-:-:S01]  /*13ea0*/  FADD.FTZ R87, R125, R108 ;  /* 0x0000006c7d577221 */ /* 0x000fc20000010000 */
[----:B-1----:R-:W-:Y:S01]  /*13eb0*/  FADD.FTZ R114, R94, R61 ;  /* 0x0000003d5e727221 */ /* 0x002fe20000010000 */
[----:B------:R-:W-:-:S01]  /*13ec0*/  FFMA.FTZ R111, R2, R115, -R92 ;  /* 0x00000073026f7223 */ /* 0x000fc2000001085c */
[----:B------:R-:W-:-:S04]  /*13ed0*/  FFMA.FTZ R113, R2, R119, -R92 ;  /* 0x0000007702717223 */ /* 0x000fc8000001085c */
[----:B------:R-:W1:Y:S01]  /*13ee0*/  MUFU.EX2 R80, R80 ;  /* 0x0000005000507308 */ /* 0x000e620000000800 */
[----:B------:R-:W-:-:S01]  /*13ef0*/  FADD.FTZ R116, R28, R87 ;  /* 0x000000571c747221 */ /* 0x000fc20000010000 */
[----:B---3--:R-:W-:-:S06]  /*13f00*/  FADD.FTZ R114, R121, R114 ;  /* 0x0000007279727221 */ /* 0x008fcc0000010000 */
[----:B------:R-:W3:Y:S01]  /*13f10*/  MUFU.EX2 R96, R96 ;  /* 0x0000006000607308 */ /* 0x000ee20000000800 */
[----:B------:R-:W-:-:S01]  /*13f20*/  FFMA.FTZ R108, R2, R59, -R92 ;  /* 0x0000003b026c7223 */ /* 0x000fc2000001085c */
[----:B------:R-:W-:Y:S01]  /*13f30*/  FADD.FTZ R59, R141, R116 ;  /* 0x000000748d3b7221 */ /* 0x000fe20000010000 */
[----:B0-----:R-:W-:-:S01]  /*13f40*/  FADD.FTZ R61, R37, R114 ;  /* 0x00000072253d7221 */ /* 0x001fc20000010000 */
[----:B------:R-:W-:-:S04]  /*13f50*/  FFMA.FTZ R95, R2, R97, -R92 ;  /* 0x00000061025f7223 */ /* 0x000fc8000001085c */
[----:B------:R-:W0:Y:S01]  /*13f60*/  MUFU.EX2 R123, R123 ;  /* 0x0000007b007b7308 */ /* 0x000e220000000800 */
[----:B------:R-:W-:-:S01]  /*13f70*/  FADD.FTZ R114, R32, R59 ;  /* 0x0000003b20727221 */ /* 0x000fc20000010000 */
[----:B-1----:R-:W-:-:S06]  /*13f80*/  FADD.FTZ R61, R80, R61 ;  /* 0x0000003d503d7221 */ /* 0x002fcc0000010000 */
[----:B------:R-:W1:Y:S01]  /*13f90*/  MUFU.EX2 R82, R82 ;  /* 0x0000005200527308 */ /* 0x000e620000000800 */
[----:B------:R-:W-:-:S01]  /*13fa0*/  FFMA.FTZ R116, R2, R63, -R92 ;  /* 0x0000003f02747223 */ /* 0x000fc2000001085c */
[----:B------:R-:W-:Y:S01]  /*13fb0*/  FADD.FTZ R63, R133, R114 ;  /* 0x00000072853f7221 */ /* 0x000fe20000010000 */
[----:B---3--:R-:W-:-:S01]  /*13fc0*/  FADD.FTZ R118, R96, R61 ;  /* 0x0000003d60767221 */ /* 0x008fc20000010000 */
[C-C-:B------:R-:W-:Y:S01]  /*13fd0*/  FFMA.FTZ R97, R2.reuse, R185, -R92.reuse ;  /* 0x000000b902617223 */ /* 0x140fe2000001085c */
[----:B------:R-:W-:-:S03]  /*13fe0*/  FFMA.FTZ R79, R2, R191, -R92 ;  /* 0x000000bf024f7223 */ /* 0x000fc6000001085c */
[----:B------:R-:W3:Y:S01]  /*13ff0*/  MUFU.EX2 R107, R107 ;  /* 0x0000006b006b7308 */ /* 0x000ee20000000800 */
[----:B------:R-:W-:-:S01]  /*14000*/  FADD.FTZ R120, R36, R63 ;  /* 0x0000003f24787221 */ /* 0x000fc20000010000 */
[----:B0-----:R-:W-:-:S06]  /*14010*/  FADD.FTZ R61, R123, R118 ;  /* 0x000000767b3d7221 */ /* 0x001fcc0000010000 */
[----:B------:R-:W0:Y:S01]  /*14020*/  MUFU.EX2 R98, R98 ;  /* 0x0000006200627308 */ /* 0x000e220000000800 */
[----:B------:R-:W-:-:S01]  /*14030*/  FADD.FTZ R63, R145, R120 ;  /* 0x00000078913f7221 */ /* 0x000fc20000010000 */
[----:B-1----:R-:W-:-:S06]  /*14040*/  FADD.FTZ R120, R82, R61 ;  /* 0x0000003d52787221 */ /* 0x002fcc0000010000 */
[----:B------:R-:W1:Y:S01]  /*14050*/  MUFU.EX2 R127, R127 ;  /* 0x0000007f007f7308 */ /* 0x000e620000000800 */
[----:B------:R-:W-:-:S01]  /*14060*/  FADD.FTZ R122, R40, R63 ;  /* 0x0000003f287a7221 */ /* 0x000fc20000010000 */
[----:B------:R-:W-:Y:S01]  /*14070*/  FFMA.FTZ R61, R2, R45, -R92 ;  /* 0x0000002d023d7223 */ /* 0x000fe2000001085c */
[----:B---3--:R-:W-:-:S05]  /*14080*/  FADD.FTZ R45, R107, R120 ;  /* 0x000000786b2d7221 */ /* 0x008fca0000010000 */
[----:B------:R-:W3:Y:S01]  /*14090*/  MUFU.EX2 R84, R84 ;  /* 0x0000005400547308 */ /* 0x000ee20000000800 */
[----:B------:R-:W-:-:S01]  /*140a0*/  FFMA.FTZ R63, R2, R43, -R92 ;  /* 0x0000002b023f7223 */ /* 0x000fc2000001085c */
[----:B------:R-:W-:Y:S01]  /*140b0*/  FADD.FTZ R43, R109, R122 ;  /* 0x0000007a6d2b7221 */ /* 0x000fe20000010000 */
[----:B0-----:R-:W-:-:S05]  /*140c0*/  FADD.FTZ R120, R98, R45 ;  /* 0x0000002d62787221 */ /* 0x001fca0000010000 */
[----:B------:R-:W0:Y:S01]  /*140d0*/  MUFU.EX2 R111, R111 ;  /* 0x0000006f006f7308 */ /* 0x000e220000000800 */
[----:B------:R-:W-:-:S01]  /*140e0*/  FADD.FTZ R122, R42, R43 ;  /* 0x0000002b2a7a7221 */ /* 0x000fc20000010000 */
[----:B-1----:R-:W-:-:S06]  /*140f0*/  FADD.FTZ R43, R127, R120 ;  /* 0x000000787f2b7221 */ /* 0x002fcc0000010000 */
[----:B------:R-:W1:Y:S01]  /*14100*/  MUFU.EX2 R100, R100 ;  /* 0x0000006400647308 */ /* 0x000e620000000800 */
[----:B------:R-:W-:-:S01]  /*14110*/  FADD.FTZ R45, R147, R122 ;  /* 0x0000007a932d7221 */ /* 0x000fc20000010000 */
[----:B---3--:R-:W-:-:S06]  /*14120*/  FADD.FTZ R120, R84, R43 ;  /* 0x0000002b54787221 */ /* 0x008fcc0000010000 */
[----:B------:R-:W3:Y:S01]  /*14130*/  MUFU.EX2 R113, R113 ;  /* 0x0000007100717308 */ /* 0x000ee20000000800 */
[----:B------:R-:W-:-:S01]  /*14140*/  FADD.FTZ R122, R44, R45 ;  /* 0x0000002d2c7a7221 */ /* 0x000fc20000010000 */
[----:B------:R-:W-:Y:S01]  /*14150*/  FFMA.FTZ R59, R2, R65, -R92 ;  /* 0x00000041023b7223 */ /* 0x000fe2000001085c */
[----:B0-----:R-:W-:-:S05]  /*14160*/  FADD.FTZ R45, R111, R120 ;  /* 0x000000786f2d7221 */ /* 0x001fca0000010000 */
[----:B------:R-:W0:Y:S01]  /*14170*/  MUFU.EX2 R15, R15 ;  /* 0x0000000f000f7308 */ /* 0x000e220000000800 */
[----:B------:R-:W-:-:S01]  /*14180*/  FFMA.FTZ R65, R2, R49, -R92 ;  /* 0x0000003102417223 */ /* 0x000fc2000001085c */
[----:B------:R-:W-:Y:S01]  /*14190*/  FFMA.FTZ R49, R2, R47, -R92 ;  /* 0x0000002f02317223 */ /* 0x000fe2000001085c */
[----:B------:R-:W-:-:S05]  /*141a0*/  FADD.FTZ R47, R117, R122 ;  /* 0x0000007a752f7221 */ /* 0x000fca0000010000 */
[----:B------:R-:W4:Y:S01]  /*141b0*/  MUFU.EX2 R86, R86 ;  /* 0x0000005600567308 */ /* 0x000f220000000800 */
[----:B-1----:R-:W-:-:S01]  /*141c0*/  FADD.FTZ R120, R100, R45 ;  /* 0x0000002d64787221 */ /* 0x002fc20000010000 */
[----:B------:R-:W-:Y:S01]  /*141d0*/  FFMA.FTZ R45, R2, R26, -R92 ;  /* 0x0000001a022d7223 */ /* 0x000fe2000001085c */
[----:B------:R-:W-:-:S05]  /*141e0*/  FADD.FTZ R26, R46, R47 ;  /* 0x0000002f2e1a7221 */ /* 0x000fca0000010000 */
[----:B------:R-:W1:Y:S01]  /*141f0*/  MUFU.EX2 R91, R91 ;  /* 0x0000005b005b7308 */ /* 0x000e620000000800 */
[----:B---3--:R-:W-:-:S01]  /*14200*/  FADD.FTZ R120, R113, R120 ;  /* 0x0000007871787221 */ /* 0x008fc20000010000 */
[----:B------:R-:W-:Y:S01]  /*14210*/  FFMA.FTZ R114, R2, R67, -R92 ;  /* 0x0000004302727223 */ /* 0x000fe2000001085c */
[----:B------:R-:W-:-:S05]  /*14220*/  FADD.FTZ R67, R105, R26 ;  /* 0x0000001a69437221 */ /* 0x000fca0000010000 */
[----:B------:R-:W3:Y:S01]  /*14230*/  MUFU.EX2 R104, R104 ;  /* 0x0000006800687308 */ /* 0x000ee20000000800 */
[----:B0-----:R-:W-:-:S01]  /*14240*/  FADD.FTZ R47, R15, R120 ;  /* 0x000000780f2f7221 */ /* 0x001fc20000010000 */
[----:B------:R-:W-:-:S06]  /*14250*/  FADD.FTZ R26, R48, R67 ;  /* 0x00000043301a7221 */ /* 0x000fcc0000010000 */
[----:B------:R-:W0:Y:S01]  /*14260*/  MUFU.EX2 R88, R88 ;  /* 0x0000005800587308 */ /* 0x000e220000000800 */
[----:B----4-:R-:W-:-:S01]  /*14270*/  FADD.FTZ R120, R86, R47 ;  /* 0x0000002f56787221 */ /* 0x010fc20000010000 */
[----:B------:R-:W-:-:S06]  /*14280*/  FADD.FTZ R67, R93, R26 ;  /* 0x0000001a5d437221 */ /* 0x000fcc0000010000 */
[----:B------:R-:W4:Y:S01]  /*14290*/  MUFU.EX2 R89, R89 ;  /* 0x0000005900597308 */ /* 0x000f220000000800 */
[----:B-1----:R-:W-:-:S01]  /*142a0*/  FADD.FTZ R47, R91, R120 ;  /* 0x000000785b2f7221 */ /* 0x002fc20000010000 */
[----:B------:R-:W-:-:S06]  /*142b0*/  FADD.FTZ R120, R50, R67 ;  /* 0x0000004332787221 */ /* 0x000fcc0000010000 */
        /* <DEDUP_REMOVED lines=10> */
[----:B------:R-:W4:Y:S08]  /*14360*/  MUFU.EX2 R75, R75 ;  /* 0x0000004b004b7308 */ /* 0x000f300000000800 */
[----:B------:R-:W4:Y:S08]  /*14370*/  MUFU.EX2 R97, R97 ;  /* 0x0000006100617308 */ /* 0x000f300000000800 */
[----:B------:R1:W-:Y:S08]  /*14380*/  MUFU.EX2 R26, R61 ;  /* 0x0000003d001a7308 */ /* 0x0003f00000000800 */
[----:B------:R-:W4:Y:S01]  /*14390*/  MUFU.EX2 R110, R110 ;  /* 0x0000006e006e7308 */ /* 0x000f220000000800 */
[----:B-1----:R-:W-:-:S01]  /*143a0*/  FADD.FTZ R61, R95, R32 ;  /* 0x000000205f3d7221 */ /* 0x002fc20000010000 */
[----:B------:R-:W-:-:S03]  /*143b0*/  FADD.FTZ R32, R54, R67 ;  /* 0x0000004336207221 */ /* 0x000fc60000010000 */
[----:B---3--:R-:W-:-:S03]  /*143c0*/  FADD.FTZ R61, R106, R61 ;  /* 0x0000003d6a3d7221 */ /* 0x008fc60000010000 */
[----:B------:R-:W1:Y:S01]  /*143d0*/  MUFU.EX2 R81, R81 ;  /* 0x0000005100517308 */ /* 0x000e620000000800 */
[----:B------:R-:W-:-:S07]  /*143e0*/  F2FP.SATFINITE.E4M3.F32.PACK_AB_MERGE_C R220, R109, R40, RZ ;  /* 0x000000286ddc723e */ /* 0x000fce00048070ff */
[----:B------:R3:W-:Y:S01]  /*143f0*/  MUFU.EX2 R47, R63 ;  /* 0x0000003f002f7308 */ /* 0x0007e20000000800 */
[----:B------:R-:W-:-:S07]  /*14400*/  F2FP.SATFINITE.E4M3.F32.PACK_AB_MERGE_C R204, R77, R56, RZ ;  /* 0x000000384dcc723e */ /* 0x000fce00048070ff */
[----:B------:R-:W1:Y:S01]  /*14410*/  MUFU.EX2 R79, R79 ;  /* 0x0000004f004f7308 */ /* 0x000e620000000800 */
[----:B---3--:R-:W-:-:S01]  /*14420*/  FADD.FTZ R63, R73, R32 ;  /* 0x00000020493f7221 */ /* 0x008fc20000010000 */
[----:B0-----:R-:W-:-:S03]  /*14430*/  FADD.FTZ R32, R90, R61 ;  /* 0x0000003d5a207221 */ /* 0x001fc60000010000 */
[----:B------:R-:W-:Y:S01]  /*14440*/  FADD.FTZ R44, R56, R63 ;  /* 0x0000003f382c7221 */ /* 0x000fe20000010000 */
[----:B----4-:R-:W-:-:S02]  /*14450*/  FADD.FTZ R40, R75, R32 ;  /* 0x000000204b287221 */ /* 0x010fc40000010000 */
[----:B------:R-:W0:Y:S01]  /*14460*/  MUFU.EX2 R60, R189 ;  /* 0x000000bd003c7308 */ /* 0x000e220000000800 */
[----:B------:R-:W-:-:S01]  /*14470*/  FADD.FTZ R77, R77, R44 ;  /* 0x0000002c4d4d7221 */ /* 0x000fc20000010000 */
[----:B------:R-:W-:-:S06]  /*14480*/  FADD.FTZ R61, R97, R40 ;  /* 0x00000028613d7221 */ /* 0x000fcc0000010000 */
[----:B------:R-:W3:Y:S01]  /*14490*/  MUFU.EX2 R102, R102 ;  /* 0x0000006600667308 */ /* 0x000ee20000000800 */
[----:B------:R-:W-:-:S07]  /*144a0*/  FADD.FTZ R44, R58, R77 ;  /* 0x0000004d3a2c7221 */ /* 0x000fce0000010000 */
[----:B------:R-:W4:Y:S01]  /*144b0*/  MUFU.EX2 R85, R85 ;  /* 0x0000005500557308 */ /* 0x000f220000000800 */
[----:B------:R-:W-:-:S07]  /*144c0*/  FADD.FTZ R40, R110, R61 ;  /* 0x0000003d6e287221 */ /* 0x000fce0000010000 */
[----:B------:R-:W-:Y:S01]  /*144d0*/  MUFU.EX2 R83, R83 ;  /* 0x0000005300537308 */ /* 0x000fe20000000800 */
[----:B-1----:R-:W-:-:S01]  /*144e0*/  FADD.FTZ R63, R81, R44 ;  /* 0x0000002c513f7221 */ /* 0x002fc20000010000 */
[----:B------:R-:W-:-:S06]  /*144f0*/  @!P1 IADD3 R3, R3, 0x2e840, RZ ;  /* 0x0002e84003039810 */ /* 0x000fcc0007ffe0ff */
[----:B------:R-:W1:Y:S01]  /*14500*/  MUFU.EX2 R62, R193 ;  /* 0x000000c1003e7308 */ /* 0x000e620000000800 */
[----:B------:R-:W-:-:S07]  /*14510*/  FADD.FTZ R61, R79, R40 ;  /* 0x000000284f3d7221 */ /* 0x000fce0000010000 */
[----:B------:R-:W-:Y:S01]  /*14520*/  MUFU.EX2 R112, R112 ;  /* 0x0000007000707308 */ /* 0x000fe20000000800 */
[----:B------:R-:W-:-:S01]  /*14530*/  FFMA.FTZ R53, R2, R53, -R92 ;  /* 0x0000003502357223 */ /* 0x000fc2000001085c */
[----:B0-----:R-:W-:-:S06]  /*14540*/  FADD.FTZ R44, R60, R63 ;  /* 0x0000003f3c2c7221 */ /* 0x001fcc0000010000 */
[----:B------:R-:W0:Y:S01]  /*14550*/  MUFU.EX2 R153, R153 ;  /* 0x0000009900997308 */ /* 0x000e220000000800 */
[----:B------:R-:W-:Y:S01]  /*14560*/  @!P1 PRMT R3, RZ, 0x654, R3 ;  /* 0x00000654ff039816 */ /* 0x000fe20000000003 */
[----:B---3--:R-:W-:-:S06]  /*14570*/  FADD.FTZ R40, R102, R61 ;  /* 0x0000003d66287221 */ /* 0x008fcc0000010000 */
[----:B------:R-:W3:Y:S01]  /*14580*/  MUFU.EX2 R57, R57 ;  /* 0x0000003900397308 */ /* 0x000ee20000000800 */
[C---:B----4-:R-:W-:Y:S01]  /*14590*/  F2FP.SATFINITE.E4M3.F32.PACK_AB_MERGE_C R206, R85.reuse, R60, RZ ;  /* 0x0000003c55ce723e */ /* 0x050fe200048070ff */
[----:B------:R-:W-:Y:S01]  /*145a0*/  FADD.FTZ R85, R85, R44 ;  /* 0x0000002c55557221 */ /* 0x000fe20000010000 */
[----:B------:R4:W-:Y:S05]  /*145b0*/  @!P1 SYNCS.ARRIVE.TRANS64.RED.A1T0 RZ, [R3+URZ], RZ ;  /* 0x000000ff03ff99a7 */ /* 0x0009ea000810043f */
[----:B------:R-:W2:Y:S01]  /*145c0*/  MUFU.EX2 R64, R197 ;  /* 0x000000c500407308 */ /* 0x000ea20000000800 */
[----:B------:R-:W-:-:S07]  /*145d0*/  F2FP.SATFINITE.E4M3.F32.PACK_AB_MERGE_C R226, R141, R28, R226 ;  /* 0x0000001c8de2723e */ /* 0x000fce00048070e2 */
[----:B------:R-:W2:Y:S01]  /*145e0*/  MUFU.EX2 R108, R108 ;  /* 0x0000006c006c7308 */ /* 0x000ea20000000800 */
[----:B----4-:R-:W-:-:S01]  /*145f0*/  FFMA.FTZ R3, R2, R207, -R92 ;  /* 0x000000cf02037223 */ /* 0x010fc2000001085c */
[----:B-1----:R-:W-:-:S06]  /*14600*/  FADD.FTZ R28, R62, R85 ;  /* 0x000000553e1c7221 */ /* 0x002fcc0000010000 */
[----:B------:R-:W1:Y:S08]  /*14610*/  MUFU.EX2 R157, R157 ;  /* 0x0000009d009d7308 */ /* 0x000e700000000800 */
[----:B------:R-:W4:Y:S08]  /*14620*/  MUFU.EX2 R59, R59 ;  /* 0x0000003b003b7308 */ /* 0x000f300000000800 */
[----:B------:R3:W-:Y:S01]  /*14630*/  MUFU.EX2 R32, R53 ;  /* 0x0000003500207308 */ /* 0x0007e20000000800 */
[----:B0-----:R-:W-:-:S07]  /*14640*/  FADD.FTZ R61, R153, R28 ;  /* 0x0000001c993d7221 */ /* 0x001fce0000010000 */
[----:B------:R-:W0:Y:S01]  /*14650*/  MUFU.EX2 R66, R201 ;  /* 0x000000c900427308 */ /* 0x000e220000000800 */
[----:B---3--:R-:W-:-:S01]  /*14660*/  FADD.FTZ R53, R83, R40 ;  /* 0x0000002853357221 */ /* 0x008fc20000010000 */
[----:B------:R-:W-:-:S03]  /*14670*/  F2FP.SATFINITE.E4M3.F32.PACK_AB_MERGE_C R83, R112, R83, RZ ;  /* 0x000000537053723e */ /* 0x000fc600048070ff */
[----:B------:R-:W-:-:S03]  /*14680*/  FADD.FTZ R112, R112, R53 ;  /* 0x0000003570707221 */ /* 0x000fc60000010000 */
[----:B------:R-:W3:Y:S01]  /*14690*/  MUFU.EX2 R116, R116 ;  /* 0x0000007400747308 */ /* 0x000ee20000000800 */
[----:B------:R-:W-:-:S01]  /*146a0*/  FADD.FTZ R53, R57, R112 ;  /* 0x0000007039357221 */ /* 0x000fc20000010000 */
[----:B------:R-:W-:Y:S01]  /*146b0*/  F2FP.SATFINITE.E4M3.F32.PACK_AB_MERGE_C R220, R145, R36, R220 ;  /* 0x0000002491dc723e */ /* 0x000fe200048070dc */
[----:B------:R-:W-:-:S05]  /*146c0*/  FFMA.FTZ R211, R2, R211, -R92 ;  /* 0x000000d302d37223 */ /* 0x000fca000001085c */
[----:B------:R-:W3:Y:S01]  /*146d0*/  MUFU.EX2 R159, R159 ;  /* 0x0000009f009f7308 */ /* 0x000ee20000000800 */
[----:B--2---:R-:W-:-:S01]  /*146e0*/  FADD.FTZ R36, R64, R61 ;  /* 0x0000003d40247221 */ /* 0x004fc20000010000 */
[----:B------:R-:W-:-:S06]  /*146f0*/  FADD.FTZ R28, R108, R53 ;  /* 0x000000356c1c7221 */ /* 0x000fcc0000010000 */
[----:B------:R-:W2:Y:S01]  /*14700*/  MUFU.EX2 R3, R3 ;  /* 0x0000000300037308 */ /* 0x000ea20000000800 */
[C---:B-1----:R-:W-:Y:S01]  /*14710*/  F2FP.SATFINITE.E4M3.F32.PACK_AB_MERGE_C R208, R157.reuse, R64, RZ ;  /* 0x000000409dd0723e */ /* 0x042fe200048070ff */
[----:B------:R-:W-:-:S06]  /*14720*/  FADD.FTZ R157, R157, R36 ;  /* 0x000000249d9d7221 */ /* 0x000fcc0000010000 */
[----:B------:R-:W1:Y:S01]  /*14730*/  MUFU.EX2 R68, R205 ;  /* 0x000000cd00447308 */ /* 0x000e620000000800 */
[----:B----4-:R-:W-:-:S07]  /*14740*/  FADD.FTZ R53, R59, R28 ;  /* 0x0000001c3b357221 */ /* 0x010fce0000010000 */
[----:B------:R-:W4:Y:S01]  /*14750*/  MUFU.EX2 R114, R114 ;  /* 0x0000007200727308 */ /* 0x000f220000000800 */
[----:B------:R-:W-:Y:S01]  /*14760*/  F2FP.SATFINITE.E4M3.F32.PACK_AB_MERGE_C R222, R147, R42, R222 ;  /* 0x0000002a93de723e */ /* 0x000fe200048070de */
[----:B0-----:R-:W-:Y:S01]  /*14770*/  FADD.FTZ R28, R66, R157 ;  /* 0x0000009d421c7221 */ /* 0x001fe20000010000 */
[----:B---3--:R-:W-:-:S05]  /*14780*/  F2FP.SATFINITE.E4M3.F32.PACK_AB_MERGE_C R42, R116, R59, RZ ;  /* 0x0000003b742a723e */ /* 0x008fca00048070ff */
[----:B------:R-:W0:Y:S01]  /*14790*/  MUFU.EX2 R43, R211 ;  /* 0x000000d3002b7308 */ /* 0x000e220000000800 */
[----:B------:R-:W-:-:S01]  /*147a0*/  FADD.FTZ R116, R116, R53 ;  /* 0x0000003574747221 */ /* 0x000fc20000010000 */
[----:B------:R-:W-:-:S06]  /*147b0*/  FADD.FTZ R59, R159, R28 ;  /* 0x0000001c9f3b7221 */ /* 0x000fcc0000010000 */
[----:B------:R-:W-:Y:S01]  /*147c0*/  MUFU.EX2 R38, R38 ;  /* 0x0000002600267308 */ /* 0x000fe20000000800 */
[----:B--2---:R-:W-:-:S07]  /*147d0*/  FADD.FTZ R53, R3, R116 ;  /* 0x0000007403357221 */ /* 0x004fce0000010000 */
[----:B------:R-:W2:Y:S08]  /*147e0*/  MUFU.EX2 R39, R39 ;  /* 0x0000002700277308 */ /* 0x000eb00000000800 */
[----:B------:R-:W3:Y:S01]  /*147f0*/  MUFU.EX2 R118, R118 ;  /* 0x0000007600767308 */ /* 0x000ee20000000800 */
[----:B-1----:R-:W-:-:S01]  /*14800*/  FADD.FTZ R40, R68, R59 ;  /* 0x0000003b44287221 */ /* 0x002fc20000010000 */
[----:B----4-:R-:W-:-:S06]  /*14810*/  FADD.FTZ R36, R114, R53 ;  /* 0x0000003572247221 */ /* 0x010fcc0000010000 */
[----:B------:R-:W1:Y:S08]  /*14820*/  MUFU.EX2 R34, R34 ;  /* 0x0000002200227308 */ /* 0x000e700000000800 */
[----:B------:R-:W4:Y:S01]  /*14830*/  MUFU.EX2 R35, R35 ;  /* 0x0000002300237308 */ /* 0x000f220000000800 */
[C---:B------:R-:W-:Y:S01]  /*14840*/  F2FP.SATFINITE.E4M3.F32.PACK_AB_MERGE_C R210, R31.reuse, R68, RZ ;  /* 0x000000441fd2723e */ /* 0x040fe200048070ff */
[----:B------:R-:W-:Y:S01]  /*14850*/  FADD.FTZ R53, R31, R40 ;  /* 0x000000281f357221 */ /* 0x000fe20000010000 */
[----:B0-----:R-:W-:-:S01]  /*14860*/  FADD.FTZ R31, R43, R36 ;  /* 0x000000242b1f7221 */ /* 0x001fc20000010000 */
[----:B--2---:R-:W-:-:S04]  /*14870*/  F2FP.SATFINITE.E4M3.F32.PACK_AB_MERGE_C R212, R39, R38, RZ ;  /* 0x0000002627d4723e */ /* 0x004fc800048070ff */
[----:B------:R-:W0:Y:S01]  /*14880*/  MUFU.EX2 R24, R65 ;  /* 0x0000004100187308 */ /* 0x000e220000000800 */
[----:B---3--:R-:W-:-:S01]  /*14890*/  FADD.FTZ R31, R118, R31 ;  /* 0x0000001f761f7221 */ /* 0x008fc20000010000 */
[----:B------:R-:W-:Y:S01]  /*148a0*/  FFMA.FTZ R51, R2, R51, -R92 ;  /* 0x0000003302337223 */ /* 0x000fe2000001085c */
[----:B------:R-:W-:-:S05]  /*148b0*/  F2FP.SATFINITE.E4M3.F32.PACK_AB_MERGE_C R225, R121, R94, RZ ;  /* 0x0000005e79e1723e */ /* 0x000fca00048070ff */
[----:B------:R-:W2:Y:S01]  /*148c0*/  MUFU.EX2 R49, R49 ;  /* 0x0000003100317308 */ /* 0x000ea20000000800 */
[----:B-1----:R-:W-:-:S01]  /*148d0*/  FADD.FTZ R36, R34, R53 ;  /* 0x0000003522247221 */ /* 0x002fc20000010000 */
[----:B----4-:R-:W-:Y:S01]  /*148e0*/  F2FP.SATFINITE.E4M3.F32.PACK_AB_MERGE_C R212, R35, R34, R212 ;  /* 0x0000002223d4723e */ /* 0x010fe200048070d4 */
[----:B------:R-:W-:-:S05]  /*148f0*/  FADD.FTZ R34, R26, R31 ;  /* 0x0000001f1a227221 */ /* 0x000fca0000010000 */
[----:B------:R-:W1:Y:S01]  /*14900*/  MUFU.EX2 R41, R41 ;  /* 0x0000002900297308 */ /* 0x000e620000000800 */
[----:B------:R-:W-:-:S01]  /*14910*/  FFMA.FTZ R227, R2, R227, -R92 ;  /* 0x000000e302e37223 */ /* 0x000fc2000001085c */
[----:B------:R-:W-:Y:S01]  /*14920*/  FADD.FTZ R35, R35, R36 ;  /* 0x0000002423237221 */ /* 0x000fe20000010000 */
[----:B------:R-:W-:Y:S01]  /*14930*/  F2FP.SATFINITE.E4M3.F32.PACK_AB_MERGE_C R225, R21, R14, R225 ;  /* 0x0000000e15e1723e */ /* 0x000fe200048070e1 */
[----:B------:R-:W-:Y:S01]  /*14940*/  FADD.FTZ R21, R47, R34 ;  /* 0x000000222f157221 */ /* 0x000fe20000010000 */
[----:B------:R-:W-:-:S03]  /*14950*/  FFMA.FTZ R55, R2, R55, -R92 ;  /* 0x0000003702377223 */ /* 0x000fc6000001085c */
[----:B------:R-:W3:Y:S01]  /*14960*/  MUFU.EX2 R70, R70 ;  /* 0x0000004600467308 */ /* 0x000ee20000000800 */
[----:B------:R-:W-:Y:S01]  /*14970*/  F2FP.SATFINITE.E4M3.F32.PACK_AB_MERGE_C R224, R139, R20, R224 ;  /* 0x000000148be0723e */ /* 0x000fe200048070e0 */
[----:B------:R-:W-:Y:S01]  /*14980*/  FADD.FTZ R38, R38, R35 ;  /* 0x0000002326267221 */ /* 0x000fe20000010000 */
[----:B0-----:R-:W-:-:S05]  /*14990*/  FADD.FTZ R14, R24, R21 ;  /* 0x00000015180e7221 */ /* 0x001fca0000010000 */
[----:B------:R-:W0:Y:S01]  /*149a0*/  MUFU.EX2 R51, R51 ;  /* 0x0000003300337308 */ /* 0x000e220000000800 */
[----:B------:R-:W-:-:S01]  /*149b0*/  FADD.FTZ R38, R39, R38 ;  /* 0x0000002627267221 */ /* 0x000fc20000010000 */
[----:B--2---:R-:W-:-:S06]  /*149c0*/  F2FP.SATFINITE.E4M3.F32.PACK_AB_MERGE_C R24, R49, R24, RZ ;  /* 0x000000183118723e */ /* 0x004fcc00048070ff */
[----:B------:R-:W-:Y:S01]  /*149d0*/  MUFU.EX2 R72, R72 ;  /* 0x0000004800487308 */ /* 0x000fe20000000800 */
[----:B------:R-:W-:-:S07]  /*149e0*/  FADD.FTZ R49, R49, R14 ;  /* 0x0000000e31317221 */ /* 0x000fce0000010000 */
[----:B------:R-:W2:Y:S08]  /*149f0*/  MUFU.EX2 R171, R171 ;  /* 0x000000ab00ab7308 */ /* 0x000eb00000000800 */
[----:B------:R-:W4:Y:S01]  /*14a00*/  MUFU.EX2 R20, R227 ;  /* 0x000000e300147308 */ /* 0x000f220000000800 */
[----:B------:R-:W-:-:S01]  /*14a10*/  FFMA.FTZ R27, R2, R27, -R92 ;  /* 0x0000001b021b7223 */ /* 0x000fc2000001085c */
[----:B------:R-:W-:Y:S01]  /*14a20*/  F2FP.SATFINITE.E4M3.F32.PACK_AB_MERGE_C R91, R104, R91, RZ ;  /* 0x0000005b685b723e */ /* 0x000fe200048070ff */
[----:B-1----:R-:W-:-:S05]  /*14a30*/  FADD.FTZ R21, R41, R38 ;  /* 0x0000002629157221 */ /* 0x002fca0000010000 */
[----:B------:R-:W1:Y:S01]  /*14a40*/  MUFU.EX2 R55, R55 ;  /* 0x0000003700377308 */ /* 0x000e620000000800 */
[----:B------:R-:W-:-:S01]  /*14a50*/  FADD.FTZ R14, R32, R49 ;  /* 0x00000031200e7221 */ /* 0x000fc20000010000 */
[----:B------:R-:W-:-:S06]  /*14a60*/  FFMA.FTZ R30, R2, R30, -R92 ;  /* 0x0000001e021e7223 */ /* 0x000fcc000001085c */
[----:B------:R-:W-:Y:S01]  /*14a70*/  MUFU.EX2 R76, R76 ;  /* 0x0000004c004c7308 */ /* 0x000fe20000000800 */
[----:B---3--:R-:W-:-:S01]  /*14a80*/  FADD.FTZ R21, R70, R21 ;  /* 0x0000001546157221 */ /* 0x008fc20000010000 */
[----:B------:R-:W-:-:S06]  /*14a90*/  F2FP.SATFINITE.E4M3.F32.PACK_AB_MERGE_C R201, R86, R15, R91 ;  /* 0x0000000f56c9723e */ /* 0x000fcc000480705b */
[----:B------:R-:W-:Y:S01]  /*14aa0*/  MUFU.EX2 R29, R29 ;  /* 0x0000001d001d7308 */ /* 0x000fe20000000800 */
[----:B0-----:R-:W-:-:S07]  /*14ab0*/  FADD.FTZ R15, R51, R14 ;  /* 0x0000000e330f7221 */ /* 0x001fce0000010000 */
[----:B------:R-:W0:Y:S01]  /*14ac0*/  MUFU.EX2 R74, R74 ;  /* 0x0000004a004a7308 */ /* 0x000e220000000800 */
[----:B------:R-:W-:-:S07]  /*14ad0*/  FFMA.FTZ R69, R2, R69, -R92 ;  /* 0x0000004502457223 */ /* 0x000fce000001085c */
[----:B------:R-:W3:Y:S01]  /*14ae0*/  MUFU.EX2 R45, R45 ;  /* 0x0000002d002d7308 */ /* 0x000ee20000000800 */
[----:B--2---:R-:W-:Y:S01]  /*14af0*/  F2FP.SATFINITE.E4M3.F32.PACK_AB_MERGE_C R214, R171, R72, RZ ;  /* 0x00000048abd6723e */ /* 0x004fe200048070ff */
[----:B------:R-:W-:-:S06]  /*14b00*/  FADD.FTZ R72, R72, R21 ;  /* 0x0000001548487221 */ /* 0x000fcc0000010000 */
[----:B------:R-:W2:Y:S01]  /*14b10*/  MUFU.EX2 R25, R25 ;  /* 0x0000001900197308 */ /* 0x000ea20000000800 */
[----:B----4-:R-:W-:-:S01]  /*14b20*/  FADD.FTZ R14, R20, R15 ;  /* 0x0000000f140e7221 */ /* 0x010fc20000010000 */
[----:B------:R-:W-:-:S06]  /*14b30*/  FFMA.FTZ R163, R2, R163, -R92 ;  /* 0x000000a302a37223 */ /* 0x000fcc000001085c */
[----:B------:R4:W2:Y:S01]  /*14b40*/  MUFU.EX2 R28, R27 ;  /* 0x0000001b001c7308 */ /* 0x0008a20000000800 */
[----:B------:R-:W-:-:S01]  /*14b50*/  FFMA.FTZ R165, R2, R165, -R92 ;  /* 0x000000a502a57223 */ /* 0x000fc2000001085c */
[----:B------:R-:W-:Y:S01]  /*14b60*/  FFMA.FTZ R167, R2, R167, -R92 ;  /* 0x000000a702a77223 */ /* 0x000fe2000001085c */
[----:B------:R-:W-:-:S05]  /*14b70*/  FADD.FTZ R171, R171, R72 ;  /* 0x00000048abab7221 */ /* 0x000fca0000010000 */
[----:B------:R-:W2:Y:S01]  /*14b80*/  MUFU.EX2 R30, R30 ;  /* 0x0000001e001e7308 */ /* 0x000ea20000000800 */
[----:B------:R-:W-:-:S01]  /*14b90*/  FFMA.FTZ R92, R2, R169, -R92 ;  /* 0x000000a9025c7223 */ /* 0x000fc2000001085c */
[C---:B-1----:R-:W-:Y:S01]  /*14ba0*/  FADD.FTZ R14, R55.reuse, R14 ;  /* 0x0000000e370e7221 */ /* 0x042fe20000010000 */
[----:B------:R-:W-:Y:S01]  /*14bb0*/  F2FP.SATFINITE.E4M3.F32.PACK_AB_MERGE_C R21, R55, R20, RZ ;  /* 0x000000143715723e */ /* 0x000fe200048070ff */
[----:B0-----:R-:W-:Y:S01]  /*14bc0*/  FADD.FTZ R20, R74, R171 ;  /* 0x000000ab4a147221 */ /* 0x001fe20000010000 */
[----:B----4-:R-:W-:-:S03]  /*14bd0*/  F2FP.SATFINITE.E4M3.F32.PACK_AB_MERGE_C R27, R29, R76, RZ ;  /* 0x0000004c1d1b723e */ /* 0x010fc600048070ff */
[----:B------:R-:W0:Y:S01]  /*14be0*/  MUFU.EX2 R69, R69 ;  /* 0x0000004500457308 */ /* 0x000e220000000800 */
[----:B---3--:R-:W-:-:S01]  /*14bf0*/  FADD.FTZ R15, R45, R14 ;  /* 0x0000000e2d0f7221 */ /* 0x008fc20000010000 */
[----:B--2---:R-:W-:-:S06]  /*14c00*/  F2FP.SATFINITE.E4M3.F32.PACK_AB_MERGE_C R216, R25, R74, R27 ;  /* 0x0000004a19d8723e */ /* 0x004fcc000480701b */
[----:B------:R-:W-:Y:S01]  /*14c10*/  MUFU.EX2 R12, R12 ;  /* 0x0000000c000c7308 */ /* 0x000fe20000000800 */
[----:B------:R-:W-:-:S07]  /*14c20*/  FADD.FTZ R25, R25, R20 ;  /* 0x0000001419197221 */ /* 0x000fce0000010000 */
[----:B------:R-:W-:Y:S01]  /*14c30*/  MUFU.EX2 R33, R33 ;  /* 0x0000002100217308 */ /* 0x000fe20000000800 */
[----:B------:R-:W-:-:S07]  /*14c40*/  FADD.FTZ R15, R28, R15 ;  /* 0x0000000f1c0f7221 */ /* 0x000fce0000010000 */
[----:B------:R-:W1:Y:S08]  /*14c50*/  MUFU.EX2 R78, R78 ;  /* 0x0000004e004e7308 */ /* 0x000e700000000800 */
[----:B------:R-:W2:Y:S01]  /*14c60*/  MUFU.EX2 R163, R163 ;  /* 0x000000a300a37308 */ /* 0x000ea20000000800 */
[----:B------:R-:W-:-:S07]  /*14c70*/  FADD.FTZ R76, R76, R25 ;  /* 0x000000194c4c7221 */ /* 0x000fce0000010000 */
[----:B------:R-:W3:Y:S01]  /*14c80*/  MUFU.EX2 R173, R173 ;  /* 0x000000ad00ad7308 */ /* 0x000ee20000000800 */
[----:B------:R-:W-:-:S01]  /*14c90*/  FADD.FTZ R20, R30, R15 ;  /* 0x0000000f1e147221 */ /* 0x000fc20000010000 */
[----:B------:R-:W-:-:S06]  /*14ca0*/  VIADD R233, R137, 0xfffffffe ;  /* 0xfffffffe89e97836 */ /* 0x000fcc0000000000 */
[----:B------:R-:W-:Y:S08]  /*14cb0*/  MUFU.EX2 R167, R167 ;  /* 0x000000a700a77308 */ /* 0x000ff00000000800 */
[----:B------:R-:W4:Y:S08]  /*14cc0*/  MUFU.EX2 R92, R92 ;  /* 0x0000005c005c7308 */ /* 0x000f300000000800 */
[----:B------:R-:W4:Y:S01]  /*14cd0*/  MUFU.EX2 R14, R165 ;  /* 0x000000a5000e7308 */ /* 0x000f220000000800 */
[----:B------:R-:W-:Y:S01]  /*14ce0*/  F2FP.SATFINITE.E4M3.F32.PACK_AB_MERGE_C R43, R118, R43, RZ ;  /* 0x0000002b762b723e */ /* 0x000fe200048070ff */
[----:B------:R-:W-:Y:S01]  /*14cf0*/  FADD.FTZ R29, R29, R76 ;  /* 0x0000004c1d1d7221 */ /* 0x000fe20000010000 */
[----:B0-----:R-:W-:-:S01]  /*14d00*/  FADD.FTZ R20, R69, R20 ;  /* 0x0000001445147221 */ /* 0x001fc20000010000 */
[----:B------:R-:W-:-:S02]  /*14d10*/  ISETP.GE.AND P1, PT, R233, R99, PT ;  /* 0x00000063e900720c */ /* 0x000fc40003f26270 */
[----:B------:R-:W-:Y:S01]  /*14d20*/  F2FP.SATFINITE.E4M3.F32.PACK_AB_MERGE_C R213, R47, R26, R24 ;  /* 0x0000001a2fd5723e */ /* 0x000fe20004807018 */
[----:B-1----:R-:W-:Y:S01]  /*14d30*/  FADD.FTZ R24, R78, R29 ;  /* 0x0000001d4e187221 */ /* 0x002fe20000010000 */
[----:B------:R-:W-:Y:S02]  /*14d40*/  F2FP.SATFINITE.E4M3.F32.PACK_AB_MERGE_C R15, R33, R12, RZ ;  /* 0x0000000c210f723e */ /* 0x000fe400048070ff */
[----:B------:R-:W-:Y:S01]  /*14d50*/  F2FP.SATFINITE.E4M3.F32.PACK_AB_MERGE_C R211, R114, R3, R43 ;  /* 0x0000000372d3723e */ /* 0x000fe2000480702b */
[----:B--2---:R-:W-:-:S01]  /*14d60*/  FADD.FTZ R3, R163, R20 ;  /* 0x00000014a3037221 */ /* 0x004fc20000010000 */
[C---:B---3--:R-:W-:Y:S01]  /*14d70*/  F2FP.SATFINITE.E4M3.F32.PACK_AB_MERGE_C R218, R173.reuse, R78, R15 ;  /* 0x0000004eadda723e */ /* 0x048fe2000480700f */
[----:B------:R-:W-:-:S01]  /*14d80*/  FADD.FTZ R173, R173, R24 ;  /* 0x00000018adad7221 */ /* 0x000fc20000010000 */
[----:B----4-:R-:W-:Y:S01]  /*14d90*/  F2FP.SATFINITE.E4M3.F32.PACK_AB_MERGE_C R15, R92, R167, RZ ;  /* 0x000000a75c0f723e */ /* 0x010fe200048070ff */
[----:B------:R-:W-:-:S01]  /*14da0*/  FADD.FTZ R20, R14, R3 ;  /* 0x000000030e147221 */ /* 0x000fc20000010000 */
[----:B------:R-:W-:Y:S01]  /*14db0*/  F2FP.SATFINITE.E4M3.F32.PACK_AB_MERGE_C R200, R93, R48, RZ ;  /* 0x000000305dc8723e */ /* 0x000fe200048070ff */
[----:B------:R-:W-:-:S01]  /*14dc0*/  FADD.FTZ R12, R12, R173 ;  /* 0x000000ad0c0c7221 */ /* 0x000fc20000010000 */
[----:B------:R-:W-:Y:S01]  /*14dd0*/  F2FP.SATFINITE.E4M3.F32.PACK_AB_MERGE_C R202, R101, R52, RZ ;  /* 0x0000003465ca723e */ /* 0x000fe200048070ff */
[----:B------:R-:W-:Y:S01]  /*14de0*/  IMAD.MOV.U32 R25, RZ, RZ, RZ ;  /* 0x000000ffff197224 */ /* 0x000fe200078e00ff */
[----:B------:R-:W-:-:S02]  /*14df0*/  F2FP.SATFINITE.E4M3.F32.PACK_AB_MERGE_C R96, R123, R96, RZ ;  /* 0x000000607b60723e */ /* 0x000fc400048070ff */
[----:B------:R-:W-:Y:S02]  /*14e00*/  F2FP.SATFINITE.E4M3.F32.PACK_AB_MERGE_C R221, R127, R98, RZ ;  /* 0x000000627fdd723e */ /* 0x000fe400048070ff */
[----:B------:R-:W-:Y:S02]  /*14e10*/  F2FP.SATFINITE.E4M3.F32.PACK_AB_MERGE_C R223, R113, R100, RZ ;  /* 0x0000006471df723e */ /* 0x000fe400048070ff */
[----:B------:R-:W-:Y:S02]  /*14e20*/  F2FP.SATFINITE.E4M3.F32.PACK_AB_MERGE_C R205, R110, R97, RZ ;  /* 0x000000616ecd723e */ /* 0x000fe400048070ff */
[----:B------:R-:W-:Y:S02]  /*14e30*/  F2FP.SATFINITE.E4M3.F32.PACK_AB_MERGE_C R30, R69, R30, RZ ;  /* 0x0000001e451e723e */ /* 0x000fe400048070ff */
[----:B------:R-:W-:Y:S01]  /*14e40*/  F2FP.SATFINITE.E4M3.F32.PACK_AB_MERGE_C R219, R14, R163, R15 ;  /* 0x000000a30edb723e */ /* 0x000fe2000480700f */
[----:B------:R-:W-:Y:S01]  /*14e50*/  FADD.FTZ R15, R167, R20 ;  /* 0x00000014a70f7221 */ /* 0x000fe20000010000 */
[----:B------:R-:W-:Y:S01]  /*14e60*/  F2FP.SATFINITE.E4M3.F32.PACK_AB_MERGE_C R95, R106, R95, RZ ;  /* 0x0000005f6a5f723e */ /* 0x000fe200048070ff */
[----:B------:R-:W-:Y:S01]  /*14e70*/  FADD.FTZ R236, R33, R12 ;  /* 0x0000000c21ec7221 */ /* 0x000fe20000010000 */
[----:B------:R-:W-:Y:S01]  /*14e80*/  F2FP.SATFINITE.E4M3.F32.PACK_AB_MERGE_C R200, R105, R46, R200 ;  /* 0x0000002e69c8723e */ /* 0x000fe200048070c8 */
[----:B------:R-:W-:Y:S01]  /*14e90*/  FADD.FTZ R15, R92, R15 ;  /* 0x0000000f5c0f7221 */ /* 0x000fe20000010000 */
[----:B------:R-:W-:Y:S01]  /*14ea0*/  F2FP.SATFINITE.E4M3.F32.PACK_AB_MERGE_C R202, R149, R50, R202 ;  /* 0x0000003295ca723e */ /* 0x000fe200048070ca */
[--C-:B------:R-:W-:Y:S01]  /*14eb0*/  IMAD.MOV.U32 R24, RZ, RZ, R25.reuse ;  /* 0x000000ffff187224 */ /* 0x100fe200078e0019 */
        /* <DEDUP_REMOVED lines=9> */
[----:B------:R-:W-:Y:S01]  /*14f50*/  IMAD.MOV.U32 R35, RZ, RZ, R25 ;  /* 0x000000ffff237224 */ /* 0x000fe200078e0019 */
[----:B------:R-:W-:Y:S01]  /*14f60*/  F2FP.SATFINITE.E4M3.F32.PACK_AB_MERGE_C R221, R107, R82, R221 ;  /* 0x000000526bdd723e */ /* 0x000fe200048070dd */
[----:B------:R-:W-:Y:S01]  /*14f70*/  IMAD.MOV.U32 R34, RZ, RZ, R25 ;  /* 0x000000ffff227224 */ /* 0x000fe200078e0019 */
        /* <DEDUP_REMOVED lines=16> */
[-C--:B------:R-:W-:Y:S01]  /*15080*/  MOV R31, R25.reuse ;  /* 0x00000019001f7202 */ /* 0x080fe20000000f00 */
        /* <DEDUP_REMOVED lines=13> */
[----:B------:R-:W-:Y:S01]  /*15160*/  MOV R87, R25 ;  /* 0x0000001900577202 */ /* 0x000fe20000000f00 */
[----:B------:R-:W-:-:S02]  /*15170*/  IMAD.MOV.U32 R51, RZ, RZ, R25 ;  /* 0x000000ffff337224 */ /* 0x000fc400078e0019 */
[--C-:B------:R-:W-:Y:S02]  /*15180*/  IMAD.MOV.U32 R50, RZ, RZ, R25.reuse ;  /* 0x000000ffff327224 */ /* 0x100fe400078e0019 */
[--C-:B------:R-:W-:Y:S02]  /*15190*/  IMAD.MOV.U32 R53, RZ, RZ, R25.reuse ;  /* 0x000000ffff357224 */ /* 0x100fe400078e0019 */
[--C-:B------:R-:W-:Y:S02]  /*151a0*/  IMAD.MOV.U32 R52, RZ, RZ, R25.reuse ;  /* 0x000000ffff347224 */ /* 0x100fe400078e0019 */
[--C-:B------:R-:W-:Y:S02]  /*151b0*/  IMAD.MOV.U32 R54, RZ, RZ, R25.reuse ;  /* 0x000000ffff367224 */ /* 0x100fe400078e0019 */
[--C-:B------:R-:W-:Y:S02]  /*151c0*/  IMAD.MOV.U32 R57, RZ, RZ, R25.reuse ;  /* 0x000000ffff397224 */ /* 0x100fe400078e0019 */
        /* <DEDUP_REMOVED lines=26> */
[----:B------:R-:W-:Y:S01]  /*15370*/  IMAD.MOV.U32 R86, RZ, RZ, R25 ;  /* 0x000000ffff567224 */ /* 0x000fe200078e0019 */
[----:B------:R-:W-:Y:S06]  /*15380*/  @!P1 BRA `(.L_x_466) ;  /* 0x0000004000bc9947 */ /* 0x000fec0003800000 */
[----:B------:R-:W-:Y:S01]  /*15390*/  IMAD.MOV.U32 R14, RZ, RZ, R13 ;  /* 0x000000ffff0e7224 */ /* 0x000fe200078e000d */
[----:B------:R-:W-:Y:S01]  /*153a0*/  CS2R R86, SRZ ;  /* 0x0000000000567805 */ /* 0x000fe2000001ff00 */
[----:B------:R-:W-:Y:S01]  /*153b0*/  IMAD.MOV.U32 R3, RZ, RZ, R0 ;  /* 0x000000ffff037224 */ /* 0x000fe200078e0000 */
[----:B------:R-:W-:Y:S01]  /*153c0*/  CS2R R84, SRZ ;  /* 0x0000000000547805 */ /* 0x000fe2000001ff00 */
[----:B------:R-:W-:Y:S01]  /*153d0*/  IMAD.MOV.U32 R12, RZ, RZ, R237 ;  /* 0x000000ffff0c7224 */ /* 0x000fe200078e00ed */
        /* <DEDUP_REMOVED lines=29> */
[----:B------:R-:W-:-:S07]  /*155b0*/  CS2R R24, SRZ ;  /* 0x0000000000187805 */ /* 0x000fce000001ff00 */
.L_x_477:
[----:B------:R-:W2:Y:S01]  /*155c0*/  LDL R0, [R1+0x44] ;  /* 0x0000440001007983 */ /* 0x000ea20000100800 */
[----:B------:R-:W-:Y:S01]  /*155d0*/  ISETP.NE.AND P1, PT, R234, 0x1, PT ;  /* 0x00000001ea00780c */ /* 0x000fe20003f25270 */
[----:B------:R-:W-:Y:S05]  /*155e0*/  YIELD ;  /* 0x0000000000007946 */ /* 0x000fea0003800000 */
[----:B------:R-:W-:-:S04]  /*155f0*/  SEL R237, RZ, 0x1, P1 ;  /* 0x00000001ffed7807 */ /* 0x000fc80000800000 */
[----:B------:R-:W-:Y:S02]  /*15600*/  LOP3.LUT R237, R12, R237, RZ, 0x3c, !PT ;  /* 0x000000ed0ced7212 */ /* 0x000fe400078e3cff */
[----:B--2---:R-:W-:-:S13]  /*15610*/  ISETP.NE.AND P1, PT, R0, RZ, PT ;  /* 0x000000ff0000720c */ /* 0x004fda0003f25270 */
[----:B------:R-:W-:Y:S05]  /*15620*/  @P1 BRA `(.L_x_467) ;  /* 0x00000000003c1947 */ /* 0x000fea0003800000 */
[----:B------:R-:W-:Y:S05]  /*15630*/  @!P0 BRA `(.L_x_468) ;  /* 0x0000000000048947 */ /* 0x000fea0003800000 */
[----:B------:R-:W-:Y:S01]  /*15640*/  BPT.TRAP 0x1 ;  /* 0x000000040000795c */ /* 0x000fe20000300000 */
.L_x_468:
[----:B------:R-:W-:-:S05]  /*15650*/  VIADD R0, R234, 0x1 ;  /* 0x00000001ea007836 */ /* 0x000fca0000000000 */
[----:B------:R-:W-:-:S04]  /*15660*/  ISETP.NE.AND P2, PT, R0, 0x2, PT ;  /* 0x000000020000780c */ /* 0x000fc80003f45270 */
[----:B------:R-:W-:Y:S02]  /*15670*/  SEL R13, R0, RZ, P2 ;  /* 0x000000ff000d7207 */ /* 0x000fe40001000000 */
[----:B------:R-:W-:-:S03]  /*15680*/  SHF.L.U32 R0, R237, 0x1f, RZ ;  /* 0x0000001fed007819 */ /* 0x000fc600000006ff */
[----:B------:R-:W-:-:S04]  /*15690*/  IMAD R13, R13, 0x8, R16 ;  /* 0x000000080d0d7824 */ /* 0x000fc800078e0210 */
[----:B------:R0:W1:Y:S01]  /*156a0*/  SYNCS.PHASECHK.TRANS64.TRYWAIT P2, [R13+URZ+0x2e830], R0 ;  /* 0x02e830000d0075a7 */ /* 0x000062000804017f */
[----:B------:R-:W-:Y:S05]  /*156b0*/  @!P0 BRA `(.L_x_469) ;  /* 0x0000000000048947 */ /* 0x000fea0003800000 */
[----:B------:R-:W-:Y:S01]  /*156c0*/  BPT.TRAP 0x1 ;  /* 0x000000040000795c */ /* 0x000fe20000300000 */
.L_x_469:
[----:B------:R-:W-:Y:S04]  /*156d0*/  BSSY B0, `(.L_x_467) ;  /* 0x0000004000007945 */ /* 0x000fe80003800000 */
[----:B-1----:R-:W-:Y:S05]  /*156e0*/  @P2 BRA `(.L_x_470) ;  /* 0x0000000000082947 */ /* 0x002fea0003800000 */
[----:B------:R-:W1:Y:S02]  /*156f0*/  SYNCS.PHASECHK.TRANS64.TRYWAIT P2, [R13+URZ+0x2e830], R0 ;  /* 0x02e830000d0075a7 */ /* 0x000e64000804017f */
[----:B-1----:R-:W-:Y:S05]  /*15700*/  @!P2 BRA `(.L_x_471) ;  /* 0x0000010000b4a947 */ /* 0x002fea0003800000 */
.L_x_470:
[----:B------:R-:W-:Y:S05]  /*15710*/  BSYNC B0 ;  /* 0x0000000000007941 */ /* 0x000fea0003800000 */
.L_x_467:
[----:B01----:R-:W2:Y:S01]  /*15720*/  LDL R0, [R1+0x48] ;  /* 0x0000480001007983 */ /* 0x003ea20000100800 */
[----:B------:R-:W-:Y:S01]  /*15730*/  VIADD R235, R234, 0x1 ;  /* 0x00000001eaeb7836 */ /* 0x000fe20000000000 */
[----:B------:R-:W-:Y:S05]  /*15740*/  WARPSYNC.ALL ;  /* 0x0000000000007948 */ /* 0x000fea0003800000 */
[----:B------:R-:W0:Y:S01]  /*15750*/  S2R R13, SR_TID.X ;  /* 0x00000000000d7919 */ /* 0x000e220000002100 */
[C---:B------:R-:W-:Y:S01]  /*15760*/  ISETP.NE.AND P2, PT, R235.reuse, 0x2, PT ;  /* 0x00000002eb00780c */ /* 0x040fe20003f45270 */
[----:B------:R-:W-:Y:S01]  /*15770*/  IMAD.MOV.U32 R95, RZ, RZ, 0x40000040 ;  /* 0x40000040ff5f7424 */ /* 0x000fe200078e00ff */
[----:B------:R-:W-:Y:S01]  /*15780*/  MOV R21, UR38 ;  /* 0x0000002600157c02 */ /* 0x000fe20008000f00 */
[----:B------:R-:W-:Y:S01]  /*15790*/  STL [R1+0xf0], R28 ;  /* 0x0000f01c01007387 */ /* 0x000fe20000100800 */
[----:B------:R-:W-:Y:S01]  /*157a0*/  SEL R235, R235, RZ, P2 ;  /* 0x000000ffebeb7207 */ /* 0x000fe20001000000 */
[----:B------:R-:W-:Y:S01]  /*157b0*/  IMAD.MOV.U32 R91, RZ, RZ, 0x40000040 ;  /* 0x40000040ff5b7424 */ /* 0x000fe200078e00ff */
[C---:B------:R-:W-:Y:S01]  /*157c0*/  R2UR UR47, R95.reuse ;  /* 0x000000005f2f72ca */ /* 0x040fe200000e0000 */
[----:B------:R-:W-:Y:S01]  /*157d0*/  STL [R1+0xec], R27 ;  /* 0x0000ec1b01007387 */ /* 0x000fe20000100800 */
[----:B------:R-:W-:Y:S01]  /*157e0*/  R2UR UR9, R95 ;  /* 0x000000005f0972ca */ /* 0x000fe200000e0000 */
[----:B------:R-:W-:Y:S01]  /*157f0*/  IMAD.MOV.U32 R89, RZ, RZ, 0x40000040 ;  /* 0x40000040ff597424 */ /* 0x000fe200078e00ff */
[----:B------:R-:W-:Y:S01]  /*15800*/  R2UR UR11, R91 ;  /* 0x000000005b0b72ca */ /* 0x000fe200000e0000 */
[----:B------:R-:W-:Y:S01]  /*15810*/  STL [R1+0xe8], R26 ;  /* 0x0000e81a01007387 */ /* 0x000fe20000100800 */
[----:B------:R-:W-:Y:S01]  /*15820*/  IMAD.MOV.U32 R93, RZ, RZ, 0x40000040 ;  /* 0x40000040ff5d7424 */ /* 0x000fe200078e00ff */
[----:B------:R-:W-:Y:S01]  /*15830*/  R2UR UR13, R95 ;  /* 0x000000005f0d72ca */ /* 0x000fe200000e0000 */
[----:B------:R-:W-:Y:S01]  /*15840*/  IMAD.MOV.U32 R97, RZ, RZ, 0x40000040 ;  /* 0x40000040ff617424 */ /* 0x000fe200078e00ff */
[----:B------:R-:W-:Y:S01]  /*15850*/  STL [R1+0xe4], R25 ;  /* 0x0000e41901007387 */ /* 0x000fe20000100800 */
[----:B------:R-:W-:Y:S01]  /*15860*/  R2UR UR43, R89 ;  /* 0x00000000592b72ca */ /* 0x000fe200000e0000 */
[----:B------:R-:W-:Y:S01]  /*15870*/  IMAD.MOV.U32 R91, RZ, RZ, 0x40000040 ;  /* 0x40000040ff5b7424 */ /* 0x000fe200078e00ff */
[C---:B------:R-:W-:Y:S01]  /*15880*/  R2UR UR21, R93.reuse ;  /* 0x000000005d1572ca */ /* 0x040fe200000e0000 */
[----:B------:R-:W-:Y:S01]  /*15890*/  STL [R1+0xe0], R24 ;  /* 0x0000e01801007387 */ /* 0x000fe20000100800 */
[----:B------:R-:W-:-:S02]  /*158a0*/  R2UR UR19, R93 ;  /* 0x000000005d1372ca */ /* 0x000fc400000e0000 */
[C---:B------:R-:W-:Y:S01]  /*158b0*/  R2UR UR27, R93.reuse ;  /* 0x000000005d1b72ca */ /* 0x040fe200000e0000 */
[----:B------:R-:W-:Y:S01]  /*158c0*/  STL [R1+0xdc], R23 ;  /* 0x0000dc1701007387 */ /* 0x000fe20000100800 */
[C---:B------:R-:W-:Y:S02]  /*158d0*/  R2UR UR5, R93.reuse ;  /* 0x000000005d0572ca */ /* 0x040fe400000e0000 */
[C---:B------:R-:W-:Y:S01]  /*158e0*/  R2UR UR29, R93.reuse ;  /* 0x000000005d1d72ca */ /* 0x040fe200000e0000 */
[----:B------:R1:W-:Y:S01]  /*158f0*/  STL [R1+0xd8], R22 ;  /* 0x0000d81601007387 */ /* 0x0003e20000100800 */
[----:B------:R-:W-:Y:S02]  /*15900*/  R2UR UR35, R93 ;  /* 0x000000005d2372ca */ /* 0x000fe400000e0000 */
[----:B------:R-:W-:Y:S01]  /*15910*/  R2UR UR15, R89 ;  /* 0x00000000590f72ca */ /* 0x000fe200000e0000 */
[----:B------:R-:W-:Y:S01]  /*15920*/  STL [R1+0xd4], R19 ;  /* 0x0000d41301007387 */ /* 0x000fe20000100800 */
[----:B0-----:R-:W-:-:S02]  /*15930*/  SHF.R.U32.HI R13, RZ, 0x7, R13 ;  /* 0x00000007ff0d7819 */ /* 0x001fc4000001160d */
[----:B------:R-:W-:Y:S01]  /*15940*/  R2UR UR25, R89 ;  /* 0x00000000591972ca */ /* 0x000fe200000e0000 */
[----:B------:R0:W-:Y:S01]  /*15950*/  STL [R1+0xd0], R18 ;  /* 0x0000d01201007387 */ /* 0x0001e20000100800 */
[----:B------:R-:W-:Y:S02]  /*15960*/  IADD3 R96, R13, 0x8, RZ ;  /* 0x000000080d607810 */ /* 0x000fe40007ffe0ff */
[----:B-1----:R-:W-:Y:S01]  /*15970*/  MOV R22, UR47 ;  /* 0x0000002f00167c02 */ /* 0x002fe20008000f00 */
[----:B------:R-:W-:Y:S01]  /*15980*/  UMOV UR47, UR9 ;  /* 0x00000009002f7c82 */ /* 0x000fe20008000000 */
[----:B------:R-:W-:Y:S01]  /*15990*/  R2UR UR9, R5 ;  /* 0x00000000050972ca */ /* 0x000fe200000e0000 */
[----:B------:R1:W-:Y:S01]  /*159a0*/  BAR.SYNC.DEFER_BLOCKING R96, 0x100 ;  /* 0x000400600000751d */ /* 0x0003e20000010000 */
[C---:B------:R-:W-:Y:S02]  /*159b0*/  R2UR UR17, R89.reuse ;  /* 0x00000000591172ca */ /* 0x040fe400000e0000 */
[----:B------:R-:W-:-:S02]  /*159c0*/  R2UR UR23, R89 ;  /* 0x00000000591772ca */ /* 0x000fc400000e0000 */
[----:B0-----:R-:W-:Y:S01]  /*159d0*/  MOV R18, UR43 ;  /* 0x0000002b00127c02 */ /* 0x001fe20008000f00 */
[----:B------:R-:W-:Y:S01]  /*159e0*/  UMOV UR43, UR21 ;  /* 0x00000015002b7c82 */ /* 0x000fe20008000000 */
[C---:B------:R-:W-:Y:S01]  /*159f0*/  R2UR UR21, R5.reuse ;  /* 0x00000000051572ca */ /* 0x040fe200000e0000 */
[----:B------:R-:W-:Y:S01]  /*15a00*/  STL [R1+0xcc], R17 ;  /* 0x0000cc1101007387 */ /* 0x000fe20000100800 */
[----:B------:R-:W-:Y:S02]  /*15a10*/  R2UR UR40, R4 ;  /* 0x00000000042872ca */ /* 0x000fe400000e0000 */
[----:B------:R-:W-:Y:S01]  /*15a20*/  R2UR UR41, R5 ;  /* 0x00000000052972ca */ /* 0x000fe200000e0000 */
[----:B------:R0:W-:Y:S01]  /*15a30*/  STL [R1+0xc8], R16 ;  /* 0x0000c81001007387 */ /* 0x0001e20000100800 */
[----:B------:R-:W-:Y:S02]  /*15a40*/  MOV R20, UR39 ;  /* 0x0000002700147c02 */ /* 0x000fe40008000f00 */
[----:B------:R-:W-:Y:S01]  /*15a50*/  R2UR UR39, R89 ;  /* 0x00000000592772ca */ /* 0x000fe200000e0000 */
[----:B------:R-:W-:Y:S01]  /*15a60*/  STL [R1+0xc4], R15 ;  /* 0x0000c40f01007387 */ /* 0x000fe20000100800 */
[----:B------:R-:W-:-:S02]  /*15a70*/  R2UR UR31, R95 ;  /* 0x000000005f1f72ca */ /* 0x000fc400000e0000 */
[----:B------:R-:W-:Y:S01]  /*15a80*/  R2UR UR7, R89 ;  /* 0x00000000590772ca */ /* 0x000fe200000e0000 */
[----:B------:R-:W-:Y:S01]  /*15a90*/  STL [R1+0xc0], R14 ;  /* 0x0000c00e01007387 */ /* 0x000fe20000100800 */
[----:B------:R-:W-:Y:S02]  /*15aa0*/  R2UR UR59, R95 ;  /* 0x000000005f3b72ca */ /* 0x000fe400000e0000 */
[----:B0-----:R-:W-:Y:S01]  /*15ab0*/  MOV R16, UR35 ;  /* 0x0000002300107c02 */ /* 0x001fe20008000f00 */
[----:B------:R-:W-:Y:S01]  /*15ac0*/  WARPGROUP.ARRIVE ;  /* 0x00000000000079c5 */ /* 0x000fe20000000000 */
[----:B------:R-:W-:Y:S01]  /*15ad0*/  UMOV UR35, UR25 ;  /* 0x0000001900237c82 */ /* 0x000fe20008000000 */
[C---:B------:R-:W-:Y:S01]  /*15ae0*/  R2UR UR25, R5.reuse ;  /* 0x00000000051972ca */ /* 0x040fe200000e0000 */
[----:B------:R-:W-:Y:S01]  /*15af0*/  STL [R1+0xbc], R12 ;  /* 0x0000bc0c01007387 */ /* 0x000fe20000100800 */
[----:B------:R-:W-:Y:S01]  /*15b00*/  MOV R28, UR35 ;  /* 0x00000023001c7c02 */ /* 0x000fe20008000f00 */
[----:B------:R-:W-:Y:S01]  /*15b10*/  UMOV UR35, UR17 ;  /* 0x0000001100237c82 */ /* 0x000fe20008000000 */
[----:B------:R-:W-:Y:S01]  /*15b20*/  R2UR UR17, R5 ;  /* 0x00000000051172ca */ /* 0x000fe200000e0000 */
[----:B------:R0:W-:Y:S01]  /*15b30*/  STL [R1+0xb8], R3 ;  /* 0x0000b80301007387 */ /* 0x0001e20000100800 */
[----:B------:R-:W-:-:S02]  /*15b40*/  R2UR UR51, R89 ;  /* 0x00000000593372ca */ /* 0x000fc400000e0000 */
[----:B------:R-:W-:Y:S01]  /*15b50*/  R2UR UR55, R95 ;  /* 0x000000005f3772ca */ /* 0x000fe200000e0000 */
[----:B------:R3:W-:Y:S01]  /*15b60*/  STL [R1+0xb4], R2 ;  /* 0x0000b40201007387 */ /* 0x0007e20000100800 */
[----:B------:R-:W-:Y:S01]  /*15b70*/  IMAD.MOV.U32 R95, RZ, RZ, 0x40000040 ;  /* 0x40000040ff5f7424 */ /* 0x000fe200078e00ff */
[----:B------:R-:W-:Y:S02]  /*15b80*/  R2UR UR32, R4 ;  /* 0x00000000042072ca */ /* 0x000fe400000e0000 */
[----:B------:R-:W-:Y:S02]  /*15b90*/  R2UR UR33, R5 ;  /* 0x00000000052172ca */ /* 0x000fe400000e0000 */
[----:B0-----:R-:W-:Y:S01]  /*15ba0*/  MOV R3, UR39 ;  /* 0x0000002700037c02 */ /* 0x001fe20008000f00 */
[----:B------:R-:W-:Y:S01]  /*15bb0*/  UMOV UR39, UR31 ;  /* 0x0000001f00277c82 */ /* 0x000fe20008000000 */
[----:B------:R-:W-:Y:S02]  /*15bc0*/  R2UR UR31, R91 ;  /* 0x000000005b1f72ca */ /* 0x000fe400000e0000 */
[----:B------:R-:W-:Y:S01]  /*15bd0*/  MOV R24, UR39 ;  /* 0x0000002700187c02 */ /* 0x000fe20008000f00 */
[----:B------:R-:W-:Y:S01]  /*15be0*/  UMOV UR39, UR7 ;  /* 0x0000000700277c82 */ /* 0x000fe20008000000 */
[----:B------:R-:W-:Y:S01]  /*15bf0*/  R2UR UR7, R89 ;  /* 0x00000000590772ca */ /* 0x000fe200000e0000 */
[----:B------:R-:W-:Y:S01]  /*15c00*/  IMAD.MOV.U32 R89, RZ, RZ, 0x40000040 ;  /* 0x40000040ff597424 */ /* 0x000fe200078e00ff */
[----:B------:R-:W-:-:S02]  /*15c10*/  R2UR UR56, R10 ;  /* 0x000000000a3872ca */ /* 0x000fc400000e0000 */
[----:B------:R-:W-:Y:S02]  /*15c20*/  R2UR UR57, R11 ;  /* 0x000000000b3972ca */ /* 0x000fe400000e0000 */
[----:B------:R-:W-:Y:S01]  /*15c30*/  MOV R14, UR59 ;  /* 0x0000003b000e7c02 */ /* 0x000fe20008000f00 */
[----:B------:R-:W-:Y:S01]  /*15c40*/  UMOV UR59, UR29 ;  /* 0x0000001d003b7c82 */ /* 0x000fe20008000000 */
[----:B------:R-:W-:Y:S02]  /*15c50*/  MOV R13, UR36 ;  /* 0x00000024000d7c02 */ /* 0x000fe40008000f00 */
[----:B------:R-:W-:Y:S01]  /*15c60*/  MOV R26, UR59 ;  /* 0x0000003b001a7c02 */ /* 0x000fe20008000f00 */
[----:B------:R-:W-:Y:S01]  /*15c70*/  UMOV UR59, UR5 ;  /* 0x00000005003b7c82 */ /* 0x000fe20008000000 */
[----:B--2---:R-:W-:Y:S01]  /*15c80*/  IMAD R90, R235, 0x700, R0 ;  /* 0x00000700eb5a7824 */ /* 0x004fe200078e0200 */
[----:B------:R-:W-:-:S03]  /*15c90*/  MOV R0, UR37 ;  /* 0x0000002500007c02 */ /* 0x000fc60008000f00 */
[C---:B------:R-:W-:Y:S01]  /*15ca0*/  VIADD R88, R90.reuse, 0x100 ;  /* 0x000001005a587836 */ /* 0x040fe20000000000 */
[C---:B------:R-:W-:Y:S01]  /*15cb0*/  IADD3 R94, R90.reuse, 0x500, RZ ;  /* 0x000005005a5e7810 */ /* 0x040fe20007ffe0ff */
[C---:B------:R-:W-:Y:S01]  /*15cc0*/  VIADD R92, R90.reuse, 0x200 ;  /* 0x000002005a5c7836 */ /* 0x040fe20000000000 */
[C---:B------:R-:W-:Y:S01]  /*15cd0*/  R2UR UR10, R90.reuse ;  /* 0x000000005a0a72ca */ /* 0x040fe200000e0000 */
[----:B-1----:R-:W-:Y:S01]  /*15ce0*/  VIADD R96, R90, 0x306 ;  /* 0x000003065a607836 */ /* 0x002fe20000000000 */
[----:B------:R-:W-:Y:S01]  /*15cf0*/  R2UR UR12, R94 ;  /* 0x000000005e0c72ca */ /* 0x000fe200000e0000 */
[----:B------:R-:W-:Y:S01]  /*15d00*/  VIADD R94, R90, 0x202 ;  /* 0x000002025a5e7836 */ /* 0x000fe20000000000 */
        /* <DEDUP_REMOVED lines=20> */
[----:B------:R-:W-:-:S02]  /*15e50*/  R2UR UR20, R92 ;  /* 0x000000005c1472ca */ /* 0x000fc400000e0000 */
[----:B------:R-:W-:Y:S02]  /*15e60*/  R2UR UR46, R94 ;  /* 0x000000005e2e72ca */ /* 0x000fe400000e0000 */
[----:B------:R-:W-:Y:S01]  /*15e70*/  R2UR UR24, R88 ;  /* 0x00000000581872ca */ /* 0x000fe200000e0000 */
[C---:B------:R-:W-:Y:S01]  /*15e80*/  VIADD R88, R90.reuse, 0x4 ;  /* 0x000000045a587836 */ /* 0x040fe20000000000 */
[C---:B------:R-:W-:Y:S02]  /*15e90*/  IADD3 R92, R90.reuse, 0x502, RZ ;  /* 0x000005025a5c7810 */ /* 0x040fe40007ffe0ff */
[----:B------:R-:W-:Y:S02]  /*15ea0*/  IADD3 R94, R90, 0x604, RZ ;  /* 0x000006045a5e7810 */ /* 0x000fe40007ffe0ff */
[----:B------:R-:W-:Y:S01]  /*15eb0*/  R2UR UR38, R88 ;  /* 0x00000000582672ca */ /* 0x000fe200000e0000 */
[----:B------:R-:W-:Y:S01]  /*15ec0*/  VIADD R88, R90, 0x304 ;  /* 0x000003045a587836 */ /* 0x000fe20000000000 */
[----:B------:R-:W-:Y:S01]  /*15ed0*/  R2UR UR28, R92 ;  /* 0x000000005c1c72ca */ /* 0x000fe200000e0000 */
[----:B------:R-:W-:Y:S01]  /*15ee0*/  VIADD R92, R90, 0x204 ;  /* 0x000002045a5c7836 */ /* 0x000fe20000000000 */
[----:B------:R-:W-:Y:S01]  /*15ef0*/  R2UR UR54, R94 ;  /* 0x000000005e3672ca */ /* 0x000fe200000e0000 */
[----:B------:R-:W-:Y:S01]  /*15f00*/  VIADD R94, R90, 0x106 ;  /* 0x000001065a5e7836 */ /* 0x000fe20000000000 */
[----:B------:R-:W-:Y:S01]  /*15f10*/  MOV R19, UR46 ;  /* 0x0000002e00137c02 */ /* 0x000fe20008000f00 */
[----:B------:R-:W-:Y:S01]  /*15f20*/  UMOV UR46, UR8 ;  /* 0x00000008002e7c82 */ /* 0x000fe20008000000 */
[----:B------:R-:W-:-:S02]  /*15f30*/  R2UR UR8, R4 ;  /* 0x00000000040872ca */ /* 0x000fc400000e0000 */
[----:B------:R-:W-:Y:S01]  /*15f40*/  R2UR UR42, R88 ;  /* 0x00000000582a72ca */ /* 0x000fe200000e0000 */
[----:B------:R-:W-:Y:S01]  /*15f50*/  VIADD R88, R90, 0x504 ;  /* 0x000005045a587836 */ /* 0x000fe20000000000 */
[----:B------:R-:W-:Y:S02]  /*15f60*/  R2UR UR34, R92 ;  /* 0x000000005c2272ca */ /* 0x000fe400000e0000 */
[----:B------:R-:W-:Y:S01]  /*15f70*/  MOV R92, UR43 ;  /* 0x0000002b005c7c02 */ /* 0x000fe20008000f00 */
[----:B------:R-:W-:Y:S01]  /*15f80*/  UMOV UR43, UR13 ;  /* 0x0000000d002b7c82 */ /* 0x000fe20008000000 */
[----:B------:R-:W-:Y:S02]  /*15f90*/  R2UR UR13, R5 ;  /* 0x00000000050d72ca */ /* 0x000fe400000e0000 */
[----:B------:R-:W-:Y:S01]  /*15fa0*/  R2UR UR50, R88 ;  /* 0x00000000583272ca */ /* 0x000fe200000e0000 */
[----:B------:R-:W-:Y:S01]  /*15fb0*/  VIADD R88, R90, 0x6 ;  /* 0x000000065a587836 */ /* 0x000fe20000000000 */
[----:B---3--:R-:W-:Y:S01]  /*15fc0*/  MOV R2, UR38 ;  /* 0x0000002600027c02 */ /* 0x008fe20008000f00 */
[----:B------:R-:W-:Y:S01]  /*15fd0*/  QGMMA.64x32x32.F32.E4M3.E4M3 R184, gdesc[UR8], RZ, !UPT, gsb0 ;  /* 0x0060000008b879f3 */ /* 0x000fe2000c0008ff */
[----:B------:R-:W-:Y:S01]  /*15fe0*/  UMOV UR38, UR30 ;  /* 0x0000001e00267c82 */ /* 0x000fe20008000000 */
[----:B------:R-:W-:Y:S01]  /*15ff0*/  MOV R17, UR42 ;  /* 0x0000002a00117c02 */ /* 0x000fe20008000f00 */
[----:B------:R-:W-:Y:S01]  /*16000*/  UMOV UR42, UR20 ;  /* 0x00000014002a7c82 */ /* 0x000fe20008000000 */
[----:B------:R-:W-:Y:S01]  /*16010*/  MOV R15, UR34 ;  /* 0x00000022000f7c02 */ /* 0x000fe20008000f00 */
[----:B------:R-:W-:Y:S01]  /*16020*/  UMOV UR34, UR24 ;  /* 0x0000001800227c82 */ /* 0x000fe20008000000 */
[----:B------:R-:W-:Y:S01]  /*16030*/  MOV R93, UR42 ;  /* 0x0000002a005d7c02 */ /* 0x000fe20008000f00 */
[----:B------:R-:W-:Y:S01]  /*16040*/  UMOV UR42, UR12 ;  /* 0x0000000c002a7c82 */ /* 0x000fe20008000000 */
[----:B------:R-:W-:-:S02]  /*16050*/  R2UR UR12, R4 ;  /* 0x00000000040c72ca */ /* 0x000fc400000e0000 */
[----:B------:R-:W-:Y:S01]  /*16060*/  MOV R27, UR34 ;  /* 0x00000022001b7c02 */ /* 0x000fe20008000f00 */
[----:B------:R-:W-:Y:S01]  /*16070*/  UMOV UR34, UR16 ;  /* 0x0000001000227c82 */ /* 0x000fe20008000000 */
[C---:B------:R-:W-:Y:S02]  /*16080*/  R2UR UR16, R4.reuse ;  /* 0x00000000041072ca */ /* 0x040fe400000e0000 */
[C---:B------:R-:W-:Y:S02]  /*16090*/  R2UR UR20, R4.reuse ;  /* 0x00000000041472ca */ /* 0x040fe400000e0000 */
[----:B------:R-:W-:Y:S02]  /*160a0*/  R2UR UR24, R4 ;  /* 0x00000000041872ca */ /* 0x000fe400000e0000 */
[----:B------:R-:W-:Y:S01]  /*160b0*/  MOV R23, UR38 ;  /* 0x0000002600177c02 */ /* 0x000fe20008000f00 */
[----:B------:R-:W-:Y:S01]  /*160c0*/  UMOV UR38, UR6 ;  /* 0x0000000600267c82 */ /* 0x000fe20008000000 */
[----:B------:R-:W-:Y:S01]  /*160d0*/  R2UR UR6, R88 ;  /* 0x00000000580672ca */ /* 0x000fe200000e0000 */
[----:B------:R-:W-:Y:S01]  /*160e0*/  VIADD R88, R90, 0x206 ;  /* 0x000002065a587836 */ /* 0x000fe20000000000 */
[----:B------:R-:W-:Y:S01]  /*160f0*/  R2UR UR10, R94 ;  /* 0x000000005e0a72ca */ /* 0x000fe200000e0000 */
[----:B------:R-:W-:Y:S01]  /*16100*/  VIADD R94, R90, 0x406 ;  /* 0x000004065a5e7836 */ /* 0x000fe20000000000 */
[----:B------:R-:W-:Y:S01]  /*16110*/  R2UR UR11, R95 ;  /* 0x000000005f0b72ca */ /* 0x000fe200000e0000 */
[----:B------:R-:W-:Y:S01]  /*16120*/  IMAD.MOV.U32 R95, RZ, RZ, 0x40000040 ;  /* 0x40000040ff5f7424 */ /* 0x000fe200078e00ff */
[----:B------:R-:W-:Y:S01]  /*16130*/  MOV R12, UR58 ;  /* 0x0000003a000c7c02 */ /* 0x000fe20008000f00 */
[----:B------:R-:W-:-:S02]  /*16140*/  UMOV UR58, UR28 ;  /* 0x0000001c003a7c82 */ /* 0x000fc40008000000 */
[----:B------:R-:W-:Y:S01]  /*16150*/  MOV R25, UR58 ;  /* 0x0000003a00197c02 */ /* 0x000fe20008000f00 */
[----:B------:R-:W-:Y:S01]  /*16160*/  UMOV UR58, UR4 ;  /* 0x00000004003a7c82 */ /* 0x000fe20008000000 */
[----:B------:R-:W-:Y:S02]  /*16170*/  WARPGROUP.DEPBAR.LE gsb0, 0x0 ;  /* 0x00008000000079c5 */ /* 0x000fe40000010000 */
[----:B------:R-:W-:-:S06]  /*16180*/  WARPGROUP.ARRIVE ;  /* 0x00000000000079c5 */ /* 0x000fcc0000000000 */
[----:B------:R-:W-:Y:S01]  /*16190*/  QGMMA.64x32x32.F32.E4M3.E4M3 R168, gdesc[UR12], RZ, !UPT, gsb0 ;  /* 0x006000000ca879f3 */ /* 0x000fe2000c0008ff */
[----:B------:R-:W-:Y:S02]  /*161a0*/  R2UR UR14, R88 ;  /* 0x00000000580e72ca */ /* 0x000fe400000e0000 */
[----:B------:R-:W-:Y:S01]  /*161b0*/  R2UR UR15, R89 ;  /* 0x00000000590f72ca */ /* 0x000fe200000e0000 */
[----:B------:R-:W-:Y:S01]  /*161c0*/  IMAD.MOV.U32 R89, RZ, RZ, 0x40000040 ;  /* 0x40000040ff597424 */ /* 0x000fe200078e00ff */
[C---:B------:R-:W-:Y:S01]  /*161d0*/  IADD3 R88, R90.reuse, 0x506, RZ ;  /* 0x000005065a587810 */ /* 0x040fe20007ffe0ff */
[----:B------:R-:W-:-:S05]  /*161e0*/  VIADD R90, R90, 0x606 ;  /* 0x000006065a5a7836 */ /* 0x000fca0000000000 */
        /* <DEDUP_REMOVED lines=24> */
[C---:B------:R-:W-:Y:S02]  /*16370*/  R2UR UR36, R10.reuse ;  /* 0x000000000a2472ca */ /* 0x040fe400000e0000 */
[C---:B------:R-:W-:Y:S02]  /*16380*/  R2UR UR37, R11.reuse ;  /* 0x000000000b2572ca */ /* 0x040fe400000e0000 */
[C---:B------:R-:W-:Y:S02]  /*16390*/  R2UR UR44, R10.reuse ;  /* 0x000000000a2c72ca */ /* 0x040fe400000e0000 */
[C---:B------:R-:W-:Y:S02]  /*163a0*/  R2UR UR45, R11.reuse ;  /* 0x000000000b2d72ca */ /* 0x040fe400000e0000 */
[----:B------:R-:W-:Y:S02]  /*163b0*/  R2UR UR40, R10 ;  /* 0x000000000a2872ca */ /* 0x000fe400000e0000 */
[----:B------:R-:W-:-:S02]  /*163c0*/  R2UR UR41, R11 ;  /* 0x000000000b2972ca */ /* 0x000fc400000e0000 */
[----:B------:R-:W-:Y:S02]  /*163d0*/  R2UR UR35, R28 ;  /* 0x000000001c2372ca */ /* 0x000fe400000e0000 */
[----:B------:R-:W-:Y:S01]  /*163e0*/  R2UR UR34, R27 ;  /* 0x000000001b2272ca */ /* 0x000fe200000e0000 */
[----:B------:R0:W5:Y:S01]  /*163f0*/  LDL.LU R28, [R1+0xf0] ;  /* 0x0000f000011c7983 */ /* 0x0001620000300800 */
[----:B------:R-:W-:Y:S02]  /*16400*/  R2UR UR32, R10 ;  /* 0x000000000a2072ca */ /* 0x000fe400000e0000 */
[----:B------:R-:W-:Y:S01]  /*16410*/  R2UR UR33, R11 ;  /* 0x000000000b2172ca */ /* 0x000fe200000e0000 */
[----:B------:R0:W5:Y:S01]  /*16420*/  LDL.LU R27, [R1+0xec] ;  /* 0x0000ec00011b7983 */ /* 0x0001620000300800 */
        /* <DEDUP_REMOVED lines=16> */
[----:B------:R-:W-:Y:S01]  /*16530*/  R2UR UR58, R25 ;  /* 0x00000000193a72ca */ /* 0x000fe200000e0000 */
[----:B------:R0:W5:Y:S01]  /*16540*/  LDL.LU R26, [R1+0xe8] ;  /* 0x0000e800011a7983 */ /* 0x0001620000300800 */
[----:B------:R-:W-:Y:S02]  /*16550*/  R2UR UR56, R10 ;  /* 0x000000000a3872ca */ /* 0x000fe400000e0000 */
[----:B------:R-:W-:Y:S01]  /*16560*/  R2UR UR57, R11 ;  /* 0x000000000b3972ca */ /* 0x000fe200000e0000 */
[----:B------:R0:W5:Y:S01]  /*16570*/  LDL.LU R25, [R1+0xe4] ;  /* 0x0000e40001197983 */ /* 0x0001620000300800 */
[----:B------:R-:W-:Y:S02]  /*16580*/  WARPGROUP.DEPBAR.LE gsb0, 0x0 ;  /* 0x00008000000079c5 */ /* 0x000fe40000010000 */
[----:B------:R-:W-:-:S09]  /*16590*/  WARPGROUP.ARRIVE ;  /* 0x00000000000079c5 */ /* 0x000fd20000000000 */
        /* <DEDUP_REMOVED lines=11> */
[----:B------:R-:W-:Y:S02]  /*16650*/  R2UR UR38, R2 ;  /* 0x00000000022672ca */ /* 0x000fe400000e0000 */
[----:B------:R-:W-:Y:S02]  /*16660*/  R2UR UR36, R8 ;  /* 0x00000000082472ca */ /* 0x000fe400000e0000 */
[----:B------:R-:W-:Y:S01]  /*16670*/  R2UR UR37, R9 ;  /* 0x00000000092572ca */ /* 0x000fe200000e0000 */
[----:B------:R-:W-:Y:S02]  /*16680*/  WARPGROUP.DEPBAR.LE gsb0, 0x0 ;  /* 0x00008000000079c5 */ /* 0x000fe40000010000 */
[----:B------:R-:W-:-:S10]  /*16690*/  WARPGROUP.ARRIVE ;  /* 0x00000000000079c5 */ /* 0x000fd40000000000 */
        /* <DEDUP_REMOVED lines=23> */
[----:B------:R-:W-:Y:S01]  /*16810*/  R2UR UR46, R19 ;  /* 0x00000000132e72ca */ /* 0x000fe200000e0000 */
[----:B------:R0:W5:Y:S01]  /*16820*/  LDL.LU R22, [R1+0xd8] ;  /* 0x0000d80001167983 */ /* 0x0001620000300800 */
[C---:B------:R-:W-:Y:S02]  /*16830*/  R2UR UR44, R8.reuse ;  /* 0x00000000082c72ca */ /* 0x040fe400000e0000 */
[C---:B------:R-:W-:Y:S01]  /*16840*/  R2UR UR45, R9.reuse ;  /* 0x00000000092d72ca */ /* 0x040fe200000e0000 */
[----:B------:R0:W5:Y:S01]  /*16850*/  LDL.LU R19, [R1+0xd4] ;  /* 0x0000d40001137983 */ /* 0x0001620000300800 */
[C---:B------:R-:W-:Y:S02]  /*16860*/  R2UR UR48, R8.reuse ;  /* 0x00000000083072ca */ /* 0x040fe400000e0000 */
[----:B------:R-:W-:Y:S01]  /*16870*/  R2UR UR49, R9 ;  /* 0x00000000093172ca */ /* 0x000fe200000e0000 */
[----:B------:R0:W5:Y:S01]  /*16880*/  LDL.LU R18, [R1+0xd0] ;  /* 0x0000d00001127983 */ /* 0x0001620000300800 */
[----:B------:R-:W-:-:S02]  /*16890*/  R2UR UR52, R8 ;  /* 0x00000000083472ca */ /* 0x000fc400000e0000 */
        /* <DEDUP_REMOVED lines=10> */
[----:B------:R0:W5:Y:S04]  /*16940*/  LDL.LU R14, [R1+0xc0] ;  /* 0x0000c000010e7983 */ /* 0x0001680000300800 */
[----:B------:R0:W5:Y:S04]  /*16950*/  LDL.LU R12, [R1+0xbc] ;  /* 0x0000bc00010c7983 */ /* 0x0001680000300800 */
[----:B------:R0:W5:Y:S04]  /*16960*/  LDL.LU R3, [R1+0xb8] ;  /* 0x0000b80001037983 */ /* 0x0001680000300800 */
[----:B------:R0:W5:Y:S01]  /*16970*/  LDL.LU R2, [R1+0xb4] ;  /* 0x0000b40001027983 */ /* 0x0001620000300800 */
[----:B------:R-:W-:-:S02]  /*16980*/  WARPGROUP.DEPBAR.LE gsb0, 0x0 ;  /* 0x00008000000079c5 */ /* 0x000fc40000010000 */
        /* <DEDUP_REMOVED lines=19> */
[----:B------:R-:W-:Y:S02]  /*16ac0*/  WARPGROUP.DEPBAR.LE gsb0, 0x0 ;  /* 0x00008000000079c5 */ /* 0x000fe40000010000 */
[----:B------:R-:W-:-:S10]  /*16ad0*/  WARPGROUP.ARRIVE ;  /* 0x00000000000079c5 */ /* 0x000fd40000000000 */
        /* <DEDUP_REMOVED lines=21> */
[----:B0-----:R-:W-:-:S12]  /*16c30*/  @P1 BRA `(.L_x_472) ;  /* 0x0000000000281947 */ /* 0x001fd80003800000 */
[----:B------:R-:W-:Y:S05]  /*16c40*/  @!P0 BRA `(.L_x_473) ;  /* 0x0000000000048947 */ /* 0x000fea0003800000 */
[----:B------:R-:W-:Y:S01]  /*16c50*/  BPT.TRAP 0x1 ;  /* 0x000000040000795c */ /* 0x000fe20000300000 */
.L_x_473:
[----:B-----5:R-:W-:Y:S01]  /*16c60*/  SHF.L.U32 R0, R12, 0x1f, RZ ;  /* 0x0000001f0c007819 */ /* 0x020fe200000006ff */
[----:B------:R-:W-:-:S04]  /*16c70*/  IMAD R12, R234, 0x8, R16 ;  /* 0x00000008ea0c7824 */ /* 0x000fc800078e0210 */
[----:B------:R0:W1:Y:S01]  /*16c80*/  SYNCS.PHASECHK.TRANS64.TRYWAIT P1, [R12+URZ+0x2e850], R0 ;  /* 0x02e850000c0075a7 */ /* 0x000062000802017f */
[----:B------:R-:W-:Y:S05]  /*16c90*/  @!P0 BRA `(.L_x_474) ;  /* 0x0000000000048947 */ /* 0x000fea0003800000 */
[----:B------:R-:W-:Y:S01]  /*16ca0*/  BPT.TRAP 0x1 ;  /* 0x000000040000795c */ /* 0x000fe20000300000 */
.L_x_474:
[----:B-1----:R-:W-:Y:S05]  /*16cb0*/  @P1 BRA `(.L_x_472) ;  /* 0x0000000000081947 */ /* 0x002fea0003800000 */
[----:B------:R-:W1:Y:S02]  /*16cc0*/  SYNCS.PHASECHK.TRANS64.TRYWAIT P1, [R12+URZ+0x2e850], R0 ;  /* 0x02e850000c0075a7 */ /* 0x000e64000802017f */
[----:B-1----:R-:W-:Y:S05]  /*16cd0*/  @!P1 BRA `(.L_x_475) ;  /* 0x000000ec00549947 */ /* 0x002fea0003800000 */
.L_x_472:
[----:B01---5:R-:W-:Y:S01]  /*16ce0*/  VIADD R0, R16, 0x400 ;  /* 0x0000040010007836 */ /* 0x023fe20000000000 */
[----:B------:R-:W-:Y:S01]  /*16cf0*/  MOV R13, 0xc0000010 ;  /* 0xc0000010000d7802 */ /* 0x000fe20000000f00 */
[----:B------:R-:W-:Y:S05]  /*16d00*/  WARPSYNC.ALL ;  /* 0x0000000000007948 */ /* 0x000fea0003800000 */
[----:B------:R-:W-:Y:S01]  /*16d10*/  SHF.R.U32.HI R0, RZ, 0x4, R0 ;  /* 0x00000004ff007819 */ /* 0x000fe20000011600 */
[----:B------:R-:W-:Y:S01]  /*16d20*/  WARPGROUP.ARRIVE ;  /* 0x00000000000079c5 */ /* 0x000fe20000000000 */
[----:B------:R-:W-:Y:S01]  /*16d30*/  R2UR UR7, R13 ;  /* 0x000000000d0772ca */ /* 0x000fe200000e0000 */
[----:B------:R-:W-:Y:S01]  /*16d40*/  IMAD.MOV.U32 R21, RZ, RZ, -0x3ffffff0 ;  /* 0xc0000010ff157424 */ /* 0x000fe200078e00ff */
[----:B------:R-:W-:-:S02]  /*16d50*/  LOP3.LUT R0, R0, 0x3fff, RZ, 0xc0, !PT ;  /* 0x00003fff00007812 */ /* 0x000fc400078ec0ff */
[----:B------:R-:W-:Y:S02]  /*16d60*/  FMNMX.FTZ R13, R186, R14, !PT ;  /* 0x0000000eba0d7209 */ /* 0x000fe40007810000 */
[----:B------:R-:W-:Y:S02]  /*16d70*/  LOP3.LUT R0, R0, 0x10000, RZ, 0xfc, !PT ;  /* 0x0001000000007812 */ /* 0x000fe400078efcff */
[----:B------:R-:W-:-:S03]  /*16d80*/  FMNMX.FTZ R13, R187, R13, !PT ;  /* 0x0000000dbb0d7209 */ /* 0x000fc60007810000 */
[----:B------:R-:W-:Y:S01]  /*16d90*/  IMAD R12, R234, 0x700, R0 ;  /* 0x00000700ea0c7824 */ /* 0x000fe200078e0200 */
[----:B------:R-:W-:Y:S02]  /*16da0*/  FMNMX.FTZ R0, R184, R3, !PT ;  /* 0x00000003b8007209 */ /* 0x000fe40007810000 */
[----:B------:R-:W-:Y:S01]  /*16db0*/  FMNMX.FTZ R13, R190, R13, !PT ;  /* 0x0000000dbe0d7209 */ /* 0x000fe20007810000 */
[C---:B------:R-:W-:Y:S01]  /*16dc0*/  VIADD R20, R12.reuse, 0x100 ;  /* 0x000001000c147836 */ /* 0x040fe20000000000 */
[----:B------:R-:W-:Y:S02]  /*16dd0*/  R2UR UR6, R12 ;  /* 0x000000000c0672ca */ /* 0x000fe400000e0000 */
[----:B------:R-:W-:Y:S02]  /*16de0*/  FMNMX.FTZ R0, R185, R0, !PT ;  /* 0x00000000b9007209 */ /* 0x000fe40007810000 */
[----:B------:R-:W-:Y:S02]  /*16df0*/  FMNMX.FTZ R13, R191, R13, !PT ;  /* 0x0000000dbf0d7209 */ /* 0x000fe40007810000 */
[----:B------:R-:W-:-:S02]  /*16e00*/  FMNMX.FTZ R0, R188, R0, !PT ;  /* 0x00000000bc007209 */ /* 0x000fc40007810000 */
[----:B------:R-:W-:Y:S02]  /*16e10*/  FMNMX.FTZ R13, R194, R13, !PT ;  /* 0x0000000dc20d7209 */ /* 0x000fe40007810000 */
[----:B------:R-:W-:Y:S02]  /*16e20*/  FMNMX.FTZ R0, R189, R0, !PT ;  /* 0x00000000bd007209 */ /* 0x000fe40007810000 */
[----:B------:R-:W-:Y:S01]  /*16e30*/  FMNMX.FTZ R13, R195, R13, !PT ;  /* 0x0000000dc30d7209 */ /* 0x000fe20007810000 */
[----:B------:R-:W-:Y:S01]  /*16e40*/  QGMMA.64x128x32.F32.E4M3.E4M3 R24, R224, gdesc[UR4], R24, gsb0 ;  /* 0x01e00004e0187df3 */ /* 0x000fe20008000818 */
[----:B------:R-:W-:Y:S01]  /*16e50*/  R2UR UR6, R20 ;  /* 0x00000000140672ca */ /* 0x000fe200000e0000 */
[----:B------:R-:W-:Y:S01]  /*16e60*/  VIADD R20, R12, 0x200 ;  /* 0x000002000c147836 */ /* 0x000fe20000000000 */
[----:B------:R-:W-:Y:S01]  /*16e70*/  R2UR UR7, R21 ;  /* 0x00000000150772ca */ /* 0x000fe200000e0000 */
[----:B------:R-:W-:Y:S01]  /*16e80*/  IMAD.MOV.U32 R21, RZ, RZ, -0x3ffffff0 ;  /* 0xc0000010ff157424 */ /* 0x000fe200078e00ff */
        /* <DEDUP_REMOVED lines=76> */
[----:B------:R-:W-:Y:S01]  /*17350*/  R2UR UR6, R20 ;  /* 0x00000000140672ca */ /* 0x000fe200000e0000 */
[----:B------:R-:W-:Y:S01]  /*17360*/  VIADD R20, R12, 0x300 ;  /* 0x000003000c147836 */ /* 0x000fe20000000000 */
[----:B------:R-:W-:Y:S01]  /*17370*/  R2UR UR7, R21 ;  /* 0x00000000150772ca */ /* 0x000fe200000e0000 */
[----:B------:R-:W-:Y:S01]  /*17380*/  IMAD.MOV.U32 R21, RZ, RZ, -0x3ffffff0 ;  /* 0xc0000010ff157424 */ /* 0x000fe200078e00ff */
        /* <DEDUP_REMOVED lines=30> */
[----:B0-----:R-:W-:-:S04]  /*17570*/  LOP3.LUT R227, R227, 0x7f, RZ, 0xc0, !PT ;  /* 0x0000007fe3e37812 */ /* 0x001fc800078ec0ff */
[----:B------:R-:W-:Y:S02]  /*17580*/  ISETP.NE.AND P1, PT, R227, RZ, PT ;  /* 0x000000ffe300720c */ /* 0x000fe40003f25270 */
[----:B------:R-:W0:Y:S02]  /*17590*/  S2R R227, SR_TID.X ;  /* 0x0000000000e37919 */ /* 0x000e240000002100 */
[----:B0-----:R-:W-:Y:S01]  /*175a0*/  SHF.R.U32.HI R227, RZ, 0x7, R227 ;  /* 0x00000007ffe37819 */ /* 0x001fe200000116e3 */
[----:B------:R-:W-:Y:S02]  /*175b0*/  WARPGROUP.DEPBAR.LE gsb0, 0x0 ;  /* 0x00008000000079c5 */ /* 0x000fe40000010000 */
[----:B------:R-:W-:-:S06]  /*175c0*/  WARPGROUP.ARRIVE ;  /* 0x00000000000079c5 */ /* 0x000fcc0000000000 */
[----:B------:R-:W-:Y:S01]  /*175d0*/  QGMMA.64x128x32.F32.E4M3.E4M3 R24, R200, gdesc[UR4], R24, gsb0 ;  /* 0x01e00004c8187df3 */ /* 0x000fe20008000818 */
[----:B------:R-:W-:Y:S01]  /*175e0*/  R2UR UR6, R20 ;  /* 0x00000000140672ca */ /* 0x000fe200000e0000 */
[----:B------:R-:W-:Y:S01]  /*175f0*/  VIADD R20, R12, 0x400 ;  /* 0x000004000c147836 */ /* 0x000fe20000000000 */
[----:B------:R-:W-:Y:S02]  /*17600*/  R2UR UR7, R21 ;  /* 0x00000000150772ca */ /* 0x000fe400000e0000 */
[----:B------:R-:W-:Y:S01]  /*17610*/  MOV R21, 0xc0000010 ;  /* 0xc000001000157802 */ /* 0x000fe20000000f00 */
[----:B------:R-:W-:Y:S02]  /*17620*/  WARPGROUP.DEPBAR.LE gsb0, 0x0 ;  /* 0x00008000000079c5 */ /* 0x000fe40000010000 */
[----:B------:R-:W-:-:S08]  /*17630*/  WARPGROUP.ARRIVE ;  /* 0x00000000000079c5 */ /* 0x000fd00000000000 */
[----:B------:R-:W-:Y:S01]  /*17640*/  QGMMA.64x128x32.F32.E4M3.E4M3 R24, R204, gdesc[UR4], R24, gsb0 ;  /* 0x01e00004cc187df3 */ /* 0x000fe20008000818 */
[----:B------:R-:W-:Y:S02]  /*17650*/  R2UR UR7, R21 ;  /* 0x00000000150772ca */ /* 0x000fe400000e0000 */
[----:B------:R-:W0:Y:S01]  /*17660*/  SHFL.BFLY PT, R21, R0, 0x2, 0x1f ;  /* 0x0c401f0000157f89 */ /* 0x000e2200000e0000 */
[----:B------:R-:W-:-:S03]  /*17670*/  R2UR UR6, R20 ;  /* 0x00000000140672ca */ /* 0x000fc600000e0000 */
[----:B------:R-:W1:Y:S01]  /*17680*/  SHFL.BFLY PT, R20, R13, 0x2, 0x1f ;  /* 0x0c401f000d147f89 */ /* 0x000e6200000e0000 */
[----:B0-----:R-:W-:Y:S01]  /*17690*/  FMNMX.FTZ R0, R0, R21, !PT ;  /* 0x0000001500007209 */ /* 0x001fe20007810000 */
[----:B------:R-:W-:Y:S01]  /*176a0*/  IMAD.MOV.U32 R21, RZ, RZ, -0x3ffffff0 ;  /* 0xc0000010ff157424 */ /* 0x000fe200078e00ff */
[----:B-1----:R-:W-:-:S03]  /*176b0*/  FMNMX.FTZ R13, R13, R20, !PT ;  /* 0x000000140d0d7209 */ /* 0x002fc60007810000 */
[----:B------:R-:W0:Y:S01]  /*176c0*/  SHFL.BFLY PT, R201, R0, 0x1, 0x1f ;  /* 0x0c201f0000c97f89 */ /* 0x000e2200000e0000 */
[----:B------:R-:W-:-:S03]  /*176d0*/  VIADD R20, R12, 0x500 ;  /* 0x000005000c147836 */ /* 0x000fc60000000000 */
[----:B------:R-:W1:Y:S01]  /*176e0*/  SHFL.BFLY PT, R200, R13, 0x1, 0x1f ;  /* 0x0c201f000dc87f89 */ /* 0x000e6200000e0000 */
[----:B0-----:R-:W-:Y:S02]  /*176f0*/  FMNMX.FTZ R0, R0, R201, !PT ;  /* 0x000000c900007209 */ /* 0x001fe40007810000 */
[----:B-1----:R-:W-:-:S03]  /*17700*/  FMNMX.FTZ R13, R13, R200, !PT ;  /* 0x000000c80d0d7209 */ /* 0x002fc60007810000 */
[----:B------:R-:W-:Y:S02]  /*17710*/  FADD.FTZ R3, -R0, R3 ;  /* 0x0000000300037221 */ /* 0x000fe40000010100 */
[----:B------:R-:W-:-:S02]  /*17720*/  FADD.FTZ R14, -R13, R14 ;  /* 0x0000000e0d0e7221 */ /* 0x000fc40000010100 */
[C---:B------:R-:W-:Y:S02]  /*17730*/  FMUL.FTZ R3, R2.reuse, R3 ;  /* 0x0000000302037220 */ /* 0x040fe40000410000 */
[----:B------:R-:W-:-:S04]  /*17740*/  FMUL.FTZ R14, R2, R14 ;  /* 0x0000000e020e7220 */ /* 0x000fc80000410000 */
[----:B------:R-:W-:Y:S08]  /*17750*/  MUFU.EX2 R3, R3 ;  /* 0x0000000300037308 */ /* 0x000ff00000000800 */
[----:B------:R-:W-:Y:S01]  /*17760*/  MUFU.EX2 R14, R14 ;  /* 0x0000000e000e7308 */ /* 0x000fe20000000800 */
[----:B------:R-:W-:Y:S02]  /*17770*/  WARPGROUP.DEPBAR.LE gsb0, 0x0 ;  /* 0x00008000000079c5 */ /* 0x000fe40000010000 */
[----:B------:R-:W-:-:S06]  /*17780*/  WARPGROUP.ARRIVE ;  /* 0x00000000000079c5 */ /* 0x000fcc0000000000 */
[----:B------:R-:W-:Y:S01]  /*17790*/  QGMMA.64x128x32.F32.E4M3.E4M3 R24, R208, gdesc[UR4], R24, gsb0 ;  /* 0x01e00004d0187df3 */ /* 0x000fe20008000818 */
[----:B------:R-:W-:Y:S01]  /*177a0*/  R2UR UR7, R21 ;  /* 0x00000000150772ca */ /* 0x000fe200000e0000 */
[----:B------:R-:W-:Y:S01]  /*177b0*/  FFMA.FTZ R21, R2, R0, -8 ;  /* 0xc100000002157423 */ /* 0x000fe20000010000 */
[----:B------:R-:W-:-:S03]  /*177c0*/  R2UR UR6, R20 ;  /* 0x00000000140672ca */ /* 0x000fc600000e0000 */
        /* <DEDUP_REMOVED lines=56> */
[C---:B------:R-:W-:Y:S01]  /*17b50*/  FFMA.FTZ R101, R2.reuse, R13, -8 ;  /* 0xc100000002657423 */ /* 0x040fe2000001000d */
[----:B------:R-:W0:Y:S03]  /*17b60*/  MUFU.EX2 R20, R20 ;  /* 0x0000001400147308 */ /* 0x000e260000000800 */
[----:B------:R-:W-:-:S01]  /*17b70*/  FFMA.FTZ R186, R2, R186, -R101 ;  /* 0x000000ba02ba7223 */ /* 0x000fc20000010865 */
[C-C-:B------:R-:W-:Y:S01]  /*17b80*/  FFMA.FTZ R187, R2.reuse, R187, -R101.reuse ;  /* 0x000000bb02bb7223 */ /* 0x140fe20000010865 */
[----:B------:R-:W-:-:S01]  /*17b90*/  FFMA.FTZ R190, R2, R190, -R101 ;  /* 0x000000be02be7223 */ /* 0x000fc20000010865 */
[C-C-:B------:R-:W-:Y:S01]  /*17ba0*/  FFMA.FTZ R191, R2.reuse, R191, -R101.reuse ;  /* 0x000000bf02bf7223 */ /* 0x140fe20000010865 */
[----:B------:R-:W-:-:S01]  /*17bb0*/  FFMA.FTZ R194, R2, R194, -R101 ;  /* 0x000000c202c27223 */ /* 0x000fc20000010865 */
[C-C-:B------:R-:W-:Y:S01]  /*17bc0*/  FFMA.FTZ R195, R2.reuse, R195, -R101.reuse ;  /* 0x000000c302c37223 */ /* 0x140fe20000010865 */
[----:B------:R-:W1:Y:S01]  /*17bd0*/  MUFU.EX2 R186, R186 ;  /* 0x000000ba00ba7308 */ /* 0x000e620000000800 */
        /* <DEDUP_REMOVED lines=40> */
[----:B-1----:R-:W-:-:S01]  /*17e60*/  FADD.FTZ R15, R191, R15 ;  /* 0x0000000fbf0f7221 */ /* 0x002fc20000010000 */
        /* <DEDUP_REMOVED lines=10> */
[----:B------:R-:W-:-:S04]  /*17f10*/  FFMA.FTZ R119, R2, R119, -R101 ;  /* 0x0000007702777223 */ /* 0x000fc80000010865 */
[----:B------:R-:W2:Y:S01]  /*17f20*/  MUFU.EX2 R184, R184 ;  /* 0x000000b800b87308 */ /* 0x000ea20000000800 */
[----:B0-----:R-:W-:-:S07]  /*17f30*/  FADD.FTZ R15, R195, R15 ;  /* 0x0000000fc30f7221 */ /* 0x001fce0000010000 */
[----:B------:R-:W0:Y:S01]  /*17f40*/  MUFU.EX2 R199, R199 ;  /* 0x000000c700c77308 */ /* 0x000e220000000800 */
[----:B-1----:R-:W-:-:S01]  /*17f50*/  FADD.FTZ R15, R198, R15 ;  /* 0x0000000fc60f7221 */ /* 0x002fc20000010000 */
[----:B------:R-:W-:-:S06]  /*17f60*/  WARPGROUP.DEPBAR.LE gsb0, 0x0 ;  /* 0x00008000000079c5 */ /* 0x000fcc0000010000 */
[----:B------:R-:W1:Y:S01]  /*17f70*/  MUFU.EX2 R185, R185 ;  /* 0x000000b900b97308 */ /* 0x000e620000000800 */
[----:B--2---:R-:W-:-:S01]  /*17f80*/  FADD.FTZ R236, R184, R236 ;  /* 0x000000ecb8ec7221 */ /* 0x004fc20000010000 */
[----:B------:R-:W-:-:S06]  /*17f90*/  WARPGROUP.ARRIVE ;  /* 0x00000000000079c5 */ /* 0x000fcc0000000000 */
[----:B------:R-:W2:Y:S01]  /*17fa0*/  MUFU.EX2 R170, R170 ;  /* 0x000000aa00aa7308 */ /* 0x000ea20000000800 */
[----:B0-----:R-:W-:-:S01]  /*17fb0*/  FADD.FTZ R15, R199, R15 ;  /* 0x0000000fc70f7221 */ /* 0x001fc20000010000 */
[----:B------:R-:W-:Y:S06]  /*17fc0*/  QGMMA.64x128x32.F32.E4M3.E4M3 R24, R212, gdesc[UR4], R24, gsb0 ;  /* 0x01e00004d4187df3 */ /* 0x000fec0008000818 */
        /* <DEDUP_REMOVED lines=35> */
[----:B0-----:R-:W-:-:S01]  /*18200*/  FADD.FTZ R15, R154, R15 ;  /* 0x0000000f9a0f7221 */ /* 0x001fc20000010000 */
[----:B------:R-:W-:Y:S02]  /*18210*/  WARPGROUP.DEPBAR.LE gsb0, 0x0 ;  /* 0x00008000000079c5 */ /* 0x000fe40000010000 */
[----:B------:R-:W-:-:S04]  /*18220*/  WARPGROUP.ARRIVE ;  /* 0x00000000000079c5 */ /* 0x000fc80000000000 */
        /* <DEDUP_REMOVED lines=48> */
[----:B------:R-:W-:Y:S02]  /*18530*/  VIADD R88, R12, 0x600 ;  /* 0x000006000c587836 */ /* 0x000fe40000000000 */
[----:B------:R-:W-:-:S03]  /*18540*/  FFMA.FTZ R12, R2, R114, -R101 ;  /* 0x00000072020c7223 */ /* 0x000fc60000010865 */
[----:B------:R-:W-:Y:S01]  /*18550*/  R2UR UR6, R88 ;  /* 0x00000000580672ca */ /* 0x000fe200000e0000 */
[----:B------:R-:W0:Y:S01]  /*18560*/  MUFU.EX2 R136, R136 ;  /* 0x0000008800887308 */ /* 0x000e220000000800 */
[----:B-1----:R-:W-:-:S01]  /*18570*/  FADD.FTZ R236, R165, R236 ;  /* 0x000000eca5ec7221 */ /* 0x002fc20000010000 */
[----:B------:R-:W-:-:S06]  /*18580*/  FFMA.FTZ R88, R2, R118, -R101 ;  /* 0x0000007602587223 */ /* 0x000fcc0000010865 */
[----:B------:R-:W1:Y:S01]  /*18590*/  MUFU.EX2 R150, R150 ;  /* 0x0000009600967308 */ /* 0x000e620000000800 */
[----:B--2---:R-:W-:-:S07]  /*185a0*/  FADD.FTZ R89, R147, R89 ;  /* 0x0000005993597221 */ /* 0x004fce0000010000 */
[----:B------:R-:W2:Y:S01]  /*185b0*/  MUFU.EX2 R137, R137 ;  /* 0x0000008900897308 */ /* 0x000ea20000000800 */
[----:B0-----:R-:W-:-:S07]  /*185c0*/  FADD.FTZ R236, R136, R236 ;  /* 0x000000ec88ec7221 */ /* 0x001fce0000010000 */
[----:B------:R-:W0:Y:S01]  /*185d0*/  MUFU.EX2 R140, R140 ;  /* 0x0000008c008c7308 */ /* 0x000e220000000800 */
[----:B-1----:R-:W-:-:S01]  /*185e0*/  FADD.FTZ R114, R150, R89 ;  /* 0x0000005996727221 */ /* 0x002fc20000010000 */
[----:B------:R-:W-:-:S05]  /*185f0*/  IMAD.MOV.U32 R89, RZ, RZ, -0x3ffffff0 ;  /* 0xc0000010ff597424 */ /* 0x000fca00078e00ff */
[----:B------:R-:W-:Y:S01]  /*18600*/  R2UR UR7, R89 ;  /* 0x00000000590772ca */ /* 0x000fe200000e0000 */
        /* <DEDUP_REMOVED lines=12> */
[----:B------:R-:W-:Y:S04]  /*186d0*/  QGMMA.64x128x32.F32.E4M3.E4M3 R24, R216, gdesc[UR4], R24, gsb0 ;  /* 0x01e00004d8187df3 */ /* 0x000fe80008000818 */
        /* <DEDUP_REMOVED lines=36> */
[----:B------:R-:W-:-:S06]  /*18920*/  WARPGROUP.DEPBAR.LE gsb0, 0x0 ;  /* 0x00008000000079c5 */ /* 0x000fcc0000010000 */
        /* <DEDUP_REMOVED lines=48> */
[----:B------:R-:W-:-:S04]  /*18c30*/  @!P1 IMAD R114, R235, 0x8, R16 ;  /* 0x00000008eb729824 */ /* 0x000fc800078e0210 */
[----:B------:R-:W-:Y:S02]  /*18c40*/  @!P1 VIADD R114, R114, 0x2e840 ;  /* 0x0002e84072729836 */ /* 0x000fe40000000000 */
[----:B------:R-:W0:Y:S01]  /*18c50*/  MUFU.EX2 R93, R93 ;  /* 0x0000005d005d7308 */ /* 0x000e220000000800 */
[----:B-1----:R-:W-:-:S01]  /*18c60*/  FADD.FTZ R102, R92, R15 ;  /* 0x0000000f5c667221 */ /* 0x002fc20000010000 */
[----:B------:R-:W-:Y:S02]  /*18c70*/  IADD3 R15, -R227, 0xb, RZ ;  /* 0x0000000be30f7810 */ /* 0x000fe40007ffe1ff */
[----:B------:R-:W-:-:S03]  /*18c80*/  @!P1 PRMT R114, RZ, 0x654, R114 ;  /* 0x00000654ff729816 */ /* 0x000fc60000000072 */
[----:B------:R1:W-:Y:S06]  /*18c90*/  BAR.ARV R15, 0x100 ;  /* 0x0004000f0000751d */ /* 0x0003ec0000002000 */
[----:B------:R-:W3:Y:S01]  /*18ca0*/  MUFU.EX2 R94, R94 ;  /* 0x0000005e005e7308 */ /* 0x000ee20000000800 */
[----:B--2---:R-:W-:-:S01]  /*18cb0*/  FADD.FTZ R103, R91, R103 ;  /* 0x000000675b677221 */ /* 0x004fc20000010000 */
[----:B------:R2:W-:Y:S01]  /*18cc0*/  @!P1 SYNCS.ARRIVE.TRANS64.RED.A1T0 RZ, [R114+URZ], RZ ;  /* 0x000000ff72ff99a7 */ /* 0x0005e2000810043f */
[----:B0-----:R-:W-:-:S05]  /*18cd0*/  FADD.FTZ R102, R93, R102 ;  /* 0x000000665d667221 */ /* 0x001fca0000010000 */
[----:B------:R-:W0:Y:S08]  /*18ce0*/  MUFU.EX2 R96, R96 ;  /* 0x0000006000607308 */ /* 0x000e300000000800 */
[----:B------:R-:W4:Y:S01]  /*18cf0*/  MUFU.EX2 R95, R95 ;  /* 0x0000005f005f7308 */ /* 0x000f220000000800 */
[----:B---3--:R-:W-:-:S07]  /*18d00*/  FADD.FTZ R103, R94, R103 ;  /* 0x000000675e677221 */ /* 0x008fce0000010000 */
[----:B------:R-:W3:Y:S01]  /*18d10*/  MUFU.EX2 R97, R97 ;  /* 0x0000006100617308 */ /* 0x000ee20000000800 */
[----:B0-----:R-:W-:-:S07]  /*18d20*/  FADD.FTZ R102, R96, R102 ;  /* 0x0000006660667221 */ /* 0x001fce0000010000 */
[----:B------:R-:W0:Y:S01]  /*18d30*/  MUFU.EX2 R98, R98 ;  /* 0x0000006200627308 */ /* 0x000e220000000800 */
[----:B----4-:R-:W-:-:S07]  /*18d40*/  FADD.FTZ R103, R95, R103 ;  /* 0x000000675f677221 */ /* 0x010fce0000010000 */
[----:B------:R-:W4:Y:S01]  /*18d50*/  MUFU.EX2 R100, R100 ;  /* 0x0000006400647308 */ /* 0x000f220000000800 */
[----:B---3--:R-:W-:-:S07]  /*18d60*/  FADD.FTZ R102, R97, R102 ;  /* 0x0000006661667221 */ /* 0x008fce0000010000 */
[----:B------:R-:W3:Y:S01]  /*18d70*/  MUFU.EX2 R99, R99 ;  /* 0x0000006300637308 */ /* 0x000ee20000000800 */
[----:B0-----:R-:W-:-:S07]  /*18d80*/  FADD.FTZ R103, R98, R103 ;  /* 0x0000006762677221 */ /* 0x001fce0000010000 */
[----:B------:R-:W0:Y:S01]  /*18d90*/  MUFU.EX2 R21, R21 ;  /* 0x0000001500157308 */ /* 0x000e220000000800 */
[----:B----4-:R-:W-:-:S07]  /*18da0*/  FADD.FTZ R102, R100, R102 ;  /* 0x0000006664667221 */ /* 0x010fce0000010000 */
[----:B------:R-:W1:Y:S01]  /*18db0*/  MUFU.EX2 R101, R101 ;  /* 0x0000006500657308 */ /* 0x000e620000000800 */
[----:B---3--:R-:W-:-:S01]  /*18dc0*/  FADD.FTZ R103, R99, R103 ;  /* 0x0000006763677221 */ /* 0x008fc20000010000 */
[----:B0-----:R-:W-:-:S03]  /*18dd0*/  FADD.FTZ R236, R21, R102 ;  /* 0x0000006615ec7221 */ /* 0x001fc60000010000 */
[----:B-1----:R-:W-:Y:S01]  /*18de0*/  FADD.FTZ R15, R101, R103 ;  /* 0x00000067650f7221 */ /* 0x002fe20000010000 */
[----:B--2---:R-:W-:Y:S06]  /*18df0*/  @!P0 BRA `(.L_x_476) ;  /* 0x0000000000048947 */ /* 0x004fec0003800000 */
[----:B------:R-:W-:Y:S01]  /*18e00*/  BPT.TRAP 0x1 ;  /* 0x000000040000795c */ /* 0x000fe20000300000 */
.L_x_476:
[----:B------:R-:W0:Y:S01]  /*18e10*/  S2R R103, SR_CgaCtaId ;  /* 0x0000000000677919 */ /* 0x000e220000008800 */
[----:B------:R-:W-:-:S05]  /*18e20*/  IMAD R102, R234, 0x8, R16 ;  /* 0x00000008ea667824 */ /* 0x000fca00078e0210 */
[----:B------:R-:W-:-:S04]  /*18e30*/  IADD3 R102, R102, 0x2e860, RZ ;  /* 0x0002e86066667810 */ /* 0x000fc80007ffe0ff */
[----:B0-----:R-:W-:Y:S02]  /*18e40*/  PRMT R102, R103, 0x654, R102 ;  /* 0x0000065467667816 */ /* 0x001fe40000000066 */
[----:B------:R-:W2:Y:S01]  /*18e50*/  LDL R103, [R1+0x40] ;  /* 0x0000400001677983 */ /* 0x000ea20000100800 */
[----:B------:R-:W-:Y:S01]  /*18e60*/  F2FP.SATFINITE.E4M3.F32.PACK_AB_MERGE_C R156, R157, R156, RZ ;  /* 0x0000009c9d9c723e */ /* 0x000fe200048070ff */
[----:B------:R0:W-:Y:S01]  /*18e70*/  SYNCS.ARRIVE.TRANS64.RED.A1T0 RZ, [R102+URZ], RZ ;  /* 0x000000ff66ff79a7 */ /* 0x0001e2000810043f */
[----:B------:R-:W-:Y:S01]  /*18e80*/  F2FP.SATFINITE.E4M3.F32.PACK_AB_MERGE_C R88, R119, R88, RZ ;  /* 0x000000587758723e */ /* 0x000fe200048070ff */
[-C--:B------:R-:W-:Y:S01]  /*18e90*/  FMUL.FTZ R24, R24, R3.reuse ;  /* 0x0000000318187220 */ /* 0x080fe20000410000 */
[----:B------:R-:W-:Y:S01]  /*18ea0*/  F2FP.SATFINITE.E4M3.F32.PACK_AB_MERGE_C R92, R93, R92, RZ ;  /* 0x0000005c5d5c723e */ /* 0x000fe200048070ff */
[-C--:B------:R-:W-:Y:S01]  /*18eb0*/  FMUL.FTZ R25, R25, R3.reuse ;  /* 0x0000000319197220 */ /* 0x080fe20000410000 */
[----:B------:R-:W-:Y:S01]  /*18ec0*/  F2FP.SATFINITE.E4M3.F32.PACK_AB_MERGE_C R156, R153, R152, R156 ;  /* 0x00000098999c723e */ /* 0x000fe2000480709c */
[----:B------:R-:W-:Y:S01]  /*18ed0*/  FMUL.FTZ R28, R28, R3 ;  /* 0x000000031c1c7220 */ /* 0x000fe20000410000 */
[----:B------:R-:W-:Y:S01]  /*18ee0*/  F2FP.SATFINITE.E4M3.F32.PACK_AB_MERGE_C R185, R188, R185, RZ ;  /* 0x000000b9bcb9723e */ /* 0x000fe200048070ff */
[-C--:B------:R-:W-:Y:S01]  /*18ef0*/  FMUL.FTZ R29, R29, R3.reuse ;  /* 0x000000031d1d7220 */ /* 0x080fe20000410000 */
[----:B------:R-:W-:Y:S01]  /*18f00*/  F2FP.SATFINITE.E4M3.F32.PACK_AB_MERGE_C R190, R191, R190, RZ ;  /* 0x000000bebfbe723e */ /* 0x000fe200048070ff */
[----:B------:R-:W-:Y:S01]  /*18f10*/  FMUL.FTZ R32, R32, R3 ;  /* 0x0000000320207220 */ /* 0x000fe20000410000 */
[----:B------:R-:W-:Y:S01]  /*18f20*/  F2FP.SATFINITE.E4M3.F32.PACK_AB_MERGE_C R193, R196, R193, RZ ;  /* 0x000000c1c4c1723e */ /* 0x000fe200048070ff */
[-C--:B------:R-:W-:Y:S01]  /*18f30*/  FMUL.FTZ R33, R33, R3.reuse ;  /* 0x0000000321217220 */ /* 0x080fe20000410000 */
        /* <DEDUP_REMOVED lines=37> */
[----:B------:R-:W-:Y:S01]  /*19190*/  FMUL.FTZ R72, R72, R3 ;  /* 0x0000000348487220 */ /* 0x000fe20000410000 */
[----:B------:R-:W-:Y:S01]  /*191a0*/  F2FP.SATFINITE.E4M3.F32.PACK_AB_MERGE_C R91, R94, R91, RZ ;  /* 0x0000005b5e5b723e */ /* 0x000fe200048070ff */
[-C--:B------:R-:W-:Y:S01]  /*191b0*/  FMUL.FTZ R73, R73, R3.reuse ;  /* 0x0000000349497220 */ /* 0x080fe20000410000 */
[----:B------:R-:W-:Y:S01]  /*191c0*/  F2FP.SATFINITE.E4M3.F32.PACK_AB_MERGE_C R21, R21, R100, RZ ;  /* 0x000000641515723e */ /* 0x000fe200048070ff */
[----:B------:R-:W-:Y:S01]  /*191d0*/  FMUL.FTZ R76, R76, R3 ;  /* 0x000000034c4c7220 */ /* 0x000fe20000410000 */
[----:B------:R-:W-:Y:S01]  /*191e0*/  F2FP.SATFINITE.E4M3.F32.PACK_AB_MERGE_C R99, R101, R99, RZ ;  /* 0x000000636563723e */ /* 0x000fe200048070ff */
[-C--:B------:R-:W-:Y:S01]  /*191f0*/  FMUL.FTZ R77, R77, R3.reuse ;  /* 0x000000034d4d7220 */ /* 0x080fe20000410000 */
[----:B------:R-:W-:Y:S01]  /*19200*/  F2FP.SATFINITE.E4M3.F32.PACK_AB_MERGE_C R215, R115, R12, R88 ;  /* 0x0000000c73d7723e */ /* 0x000fe20004807058 */
[----:B------:R-:W-:Y:S01]  /*19210*/  FMUL.FTZ R80, R80, R3 ;  /* 0x0000000350507220 */ /* 0x000fe20000410000 */
[----:B------:R-:W-:Y:S01]  /*19220*/  F2FP.SATFINITE.E4M3.F32.PACK_AB_MERGE_C R216, R200, R197, R92 ;  /* 0x000000c5c8d8723e */ /* 0x000fe2000480705c */
        /* <DEDUP_REMOVED lines=65> */
[C---:B--2---:R-:W-:Y:S01]  /*19640*/  ISETP.GT.AND P1, PT, R233.reuse, R103, PT ;  /* 0x00000067e900720c */ /* 0x044fe20003f24270 */
[----:B------:R-:W-:-:S12]  /*19650*/  VIADD R233, R233, 0xffffffff ;  /* 0xffffffffe9e97836 */ /* 0x000fd80000000000 */
[----:B0-----:R-:W-:Y:S05]  /*19660*/  @P1 BRA `(.L_x_477) ;  /* 0xffffffbc00d41947 */ /* 0x001fea000383ffff */
[----:B------:R-:W-:-:S07]  /*19670*/  IMAD.MOV.U32 R234, RZ, RZ, R235 ;  /* 0x000000ffffea7224 */ /* 0x000fce00078e00eb */
.L_x_466:
[----:B------:R-:W-:Y:S05]  /*19680*/  WARPSYNC.ALL ;  /* 0x0000000000007948 */ /* 0x000fea0003800000 */
[----:B------:R-:W-:Y:S06]  /*19690*/  BAR.ARV 0x8, 0x180 ;  /* 0x0206000000007b1d */ /* 0x000fec0000002000 */
[----:B------:R-:W-:Y:S05]  /*196a0*/  @!P0 BRA `(.L_x_478) ;  /* 0x0000000000048947 */ /* 0x000fea0003800000 */
[----:B------:R-:W-:Y:S01]  /*196b0*/  BPT.TRAP 0x1 ;  /* 0x000000040000795c */ /* 0x000fe20000300000 */
.L_x_478:
[----:B------:R-:W-:Y:S02]  /*196c0*/  LEA R12, R234, R16, 0x3 ;  /* 0x00000010ea0c7211 */ /* 0x000fe400078e18ff */
[----:B------:R-:W-:-:S04]  /*196d0*/  SHF.L.U32 R3, R237, 0x1f, RZ ;  /* 0x0000001fed037819 */ /* 0x000fc800000006ff */
[----:B------:R0:W1:Y:S01]  /*196e0*/  SYNCS.PHASECHK.TRANS64.TRYWAIT P1, [R12+URZ+0x2e850], R3 ;  /* 0x02e850030c0075a7 */ /* 0x000062000802017f */
[----:B------:R-:W-:Y:S05]  /*196f0*/  @!P0 BRA `(.L_x_479) ;  /* 0x0000000000048947 */ /* 0x000fea0003800000 */
[----:B------:R-:W-:Y:S01]  /*19700*/  BPT.TRAP 0x1 ;  /* 0x000000040000795c */ /* 0x000fe20000300000 */
.L_x_479:
[----:B------:R-:W-:-:S05]  /*19710*/  VIADD R16, R16, 0x400 ;  /* 0x0000040010107836 */ /* 0x000fca0000000000 */
[----:B------:R-:W-:-:S04]  /*19720*/  SHF.R.U32.HI R16, RZ, 0x4, R16 ;  /* 0x00000004ff107819 */ /* 0x000fc80000011610 */
[----:B------:R-:W-:-:S04]  /*19730*/  LOP3.LUT R16, R16, 0x3fff, RZ, 0xc0, !PT ;  /* 0x00003fff10107812 */ /* 0x000fc800078ec0ff */
[----:B------:R-:W-:Y:S01]  /*19740*/  LOP3.LUT R5, R16, 0x10000, RZ, 0xfc, !PT ;  /* 0x0001000010057812 */ /* 0x000fe200078efcff */
[----:B-1----:R-:W-:Y:S06]  /*19750*/  @P1 BRA `(.L_x_480) ;  /* 0x0000000000081947 */ /* 0x002fec0003800000 */
[----:B------:R-:W1:Y:S02]  /*19760*/  SYNCS.PHASECHK.TRANS64.TRYWAIT P1, [R12+URZ+0x2e850], R3 ;  /* 0x02e850030c0075a7 */ /* 0x000e64000802017f */
[----:B-1----:R-:W-:Y:S05]  /*19770*/  @!P1 BRA `(.L_x_481) ;  /* 0x000000c000c09947 */ /* 0x002fea0003800000 */
.L_x_480:
[----:B------:R-:W-:Y:S01]  /*19780*/  IMAD R4, R234, 0x700, R5 ;  /* 0x00000700ea047824 */ /* 0x000fe200078e0205 */
[----:B------:R-:W2:Y:S01]  /*19790*/  LDL R20, [R1+0x8c] ;  /* 0x00008c0001147983 */ /* 0x000ea20000100800 */
[----:B------:R-:W-:Y:S01]  /*197a0*/  IMAD.MOV.U32 R5, RZ, RZ, -0x3ffffff0 ;  /* 0xc0000010ff057424 */ /* 0x000fe200078e00ff */
[----:B------:R-:W-:Y:S05]  /*197b0*/  WARPSYNC.ALL ;  /* 0x0000000000007948 */ /* 0x000fea0003800000 */
[C---:B------:R-:W-:Y:S01]  /*197c0*/  R2UR UR6, R4.reuse ;  /* 0x00000000040672ca */ /* 0x040fe200000e0000 */
[----:B------:R-:W-:Y:S01]  /*197d0*/  VIADD R6, R4, 0x100 ;  /* 0x0000010004067836 */ /* 0x000fe20000000000 */
[----:B------:R-:W-:Y:S01]  /*197e0*/  R2UR UR7, R5 ;  /* 0x00000000050772ca */ /* 0x000fe200000e0000 */
[----:B------:R-:W-:Y:S01]  /*197f0*/  WARPGROUP.ARRIVE ;  /* 0x00000000000079c5 */ /* 0x000fe20000000000 */
[----:B------:R-:W-:Y:S01]  /*19800*/  IMAD.MOV.U32 R7, RZ, RZ, -0x3ffffff0 ;  /* 0xc0000010ff077424 */ /* 0x000fe200078e00ff */
[----:B------:R-:W0:Y:S01]  /*19810*/  LDL R16, [R1+0x74] ;  /* 0x0000740001107983 */ /* 0x000e220000100800 */
[----:B------:R-:W-:-:S03]  /*19820*/  ULDC.64 UR4, c[0x0][0x9a0] ;  /* 0x0002680000047ab9 */ /* 0x000fc60000000a00 */
[----:B------:R-:W3:Y:S01]  /*19830*/  LDL R14, [R1+0x60] ;  /* 0x00006000010e7983 */ /* 0x000ee20000100800 */
[----:B------:R-:W-:-:S04]  /*19840*/  ISETP.NE.U32.AND P1, PT, RZ, UR4, PT ;  /* 0x00000004ff007c0c */ /* 0x000fc8000bf25070 */
[----:B------:R-:W-:Y:S01]  /*19850*/  ISETP.NE.AND.EX P1, PT, RZ, UR5, PT, P1 ;  /* 0x00000005ff007c0c */ /* 0x000fe2000bf25310 */
[----:B------:R-:W-:Y:S01]  /*19860*/  QGMMA.64x128x32.F32.E4M3.E4M3 R24, R224, gdesc[UR4], R24, gsb0 ;  /* 0x01e00004e0187df3 */ /* 0x000fe20008000818 */
[----:B------:R-:W-:Y:S01]  /*19870*/  R2UR UR6, R6 ;  /* 0x00000000060672ca */ /* 0x000fe200000e0000 */
[----:B------:R-:W-:Y:S01]  /*19880*/  VIADD R6, R4, 0x200 ;  /* 0x0000020004067836 */ /* 0x000fe20000000000 */
[----:B------:R-:W-:Y:S01]  /*19890*/  R2UR UR7, R7 ;  /* 0x00000000070772ca */ /* 0x000fe200000e0000 */
[----:B------:R-:W-:-:S08]  /*198a0*/  IMAD.MOV.U32 R7, RZ, RZ, -0x3ffffff0 ;  /* 0xc0000010ff077424 */ /* 0x000fd000078e00ff */
[----:B------:R-:W2:Y:S08]  /*198b0*/  @P1 LDC.64 R8, c[0x0][0x9c8] ;  /* 0x00027200ff081b82 */ /* 0x000eb00000000a00 */
[----:B------:R-:W3:Y:S01]  /*198c0*/  @P1 LDC.64 R10, c[0x0][0x9d0] ;  /* 0x00027400ff0a1b82 */ /* 0x000ee20000000a00 */
        /* <DEDUP_REMOVED lines=10> */
[----:B------:R-:W-:Y:S01]  /*19970*/  R2UR UR6, R6 ;  /* 0x00000000060672ca */ /* 0x000fe200000e0000 */
[----:B--2---:R-:W-:Y:S01]  /*19980*/  @P1 IMAD R6, R20, R8, RZ ;  /* 0x0000000814061224 */ /* 0x004fe200078e02ff */
[----:B------:R-:W-:-:S03]  /*19990*/  R2UR UR7, R7 ;  /* 0x00000000070772ca */ /* 0x000fc600000e0000 */
[C---:B01----:R-:W-:Y:S02]  /*199a0*/  @P1 IMAD R3, R16.reuse, R9, R6 ;  /* 0x0000000910031224 */ /* 0x043fe400078e0206 */
[----:B------:R-:W-:-:S04]  /*199b0*/  @P1 IMAD.WIDE.U32 R6, R16, R8, RZ ;  /* 0x0000000810061225 */ /* 0x000fc800078e00ff */
[----:B------:R-:W-:Y:S02]  /*199c0*/  @P1 IMAD.IADD R7, R7, 0x1, R3 ;  /* 0x0000000107071824 */ /* 0x000fe400078e0203 */
[----:B---3--:R-:W-:-:S04]  /*199d0*/  @P1 IMAD.WIDE.U32 R6, R14, R10, R6 ;  /* 0x0000000a0e061225 */ /* 0x008fc800078e0006 */
[----:B------:R-:W-:Y:S01]  /*199e0*/  @P1 IMAD R3, R14, R11, R7 ;  /* 0x0000000b0e031224 */ /* 0x000fe200078e0207 */
[----:B------:R-:W-:Y:S01]  /*199f0*/  @P1 LEA R8, P2, R6, UR4, 0x2 ;  /* 0x0000000406081c11 */ /* 0x000fe2000f8410ff */
[----:B------:R-:W-:Y:S02]  /*19a00*/  VIADD R10, R4, 0x400 ;  /* 0x00000400040a7836 */ /* 0x000fe40000000000 */
[----:B------:R-:W-:Y:S01]  /*19a10*/  IMAD.MOV.U32 R11, RZ, RZ, -0x3ffffff0 ;  /* 0xc0000010ff0b7424 */ /* 0x000fe200078e00ff */
[----:B------:R-:W-:Y:S01]  /*19a20*/  @P1 LEA.HI.X R9, R6, UR5, R3, 0x2, P2 ;  /* 0x0000000506091c11 */ /* 0x000fe200090f1403 */
[----:B------:R-:W-:-:S06]  /*19a30*/  IMAD.MOV.U32 R3, RZ, RZ, 0x3f800000 ;  /* 0x3f800000ff037424 */ /* 0x000fcc00078e00ff */
        /* <DEDUP_REMOVED lines=13> */
[----:B------:R-:W-:Y:S01]  /*19b10*/  VIADD R4, R4, 0x600 ;  /* 0x0000060004047836 */ /* 0x000fe20000000000 */
[----:B------:R-:W-:Y:S01]  /*19b20*/  MOV R5, 0xc0000010 ;  /* 0xc000001000057802 */ /* 0x000fe20000000f00 */
        /* <DEDUP_REMOVED lines=9> */
[----:B------:R-:W0:Y:S04]  /*19bc0*/  SHFL.BFLY PT, R4, R7, 0x1, 0x1f ;  /* 0x0c201f0007047f89 */ /* 0x000e2800000e0000 */
[----:B------:R-:W1:Y:S01]  /*19bd0*/  SHFL.BFLY PT, R5, R6, 0x1, 0x1f ;  /* 0x0c201f0006057f89 */ /* 0x000e6200000e0000 */
[----:B0-----:R-:W-:-:S01]  /*19be0*/  FADD.FTZ R9, R7, R4 ;  /* 0x0000000407097221 */ /* 0x001fc20000010000 */
[----:B-1----:R-:W-:-:S04]  /*19bf0*/  FADD.FTZ R10, R6, R5 ;  /* 0x00000005060a7221 */ /* 0x002fc80000010000 */
[C---:B------:R-:W-:Y:S01]  /*19c00*/  FSETP.NE.FTZ.AND P1, PT, R9.reuse, RZ, PT ;  /* 0x000000ff0900720b */ /* 0x040fe20003f35000 */
[----:B------:R-:W-:Y:S01]  /*19c10*/  FMUL.FTZ R11, R9, 0.00390625 ;  /* 0x3b800000090b7820 */ /* 0x000fe20000410000 */
[----:B------:R-:W-:Y:S01]  /*19c20*/  FMUL.FTZ R14, R10, 0.00390625 ;  /* 0x3b8000000a0e7820 */ /* 0x000fe20000410000 */
[----:B------:R-:W-:-:S03]  /*19c30*/  IMAD.MOV.U32 R4, RZ, RZ, RZ ;  /* 0x000000ffff047224 */ /* 0x000fc600078e00ff */
        /* <DEDUP_REMOVED lines=17> */
[----:B------:R-:W-:-:S01]  /*19d50*/  @P3 FFMA.FTZ R89, R15, R13, R8 ;  /* 0x0000000d0f593223 */ /* 0x000fc20000010008 */
[----:B--2---:R-:W-:Y:S02]  /*19d60*/  FMUL.FTZ R7, R4, R3 ;  /* 0x0000000304077220 */ /* 0x004fe40000410000 */
[----:B------:R-:W-:-:S01]  /*19d70*/  @P2 FFMA.FTZ R88, R5, R0, R2 ;  /* 0x0000000005582223 */ /* 0x000fc20000010002 */
[----:B---3--:R-:W-:Y:S01]  /*19d80*/  FMUL.FTZ R8, R6, R3 ;  /* 0x0000000306087220 */ /* 0x008fe20000410000 */
[----:B------:R-:W-:Y:S02]  /*19d90*/  WARPGROUP.DEPBAR.LE gsb0, 0x0 ;  /* 0x00008000000079c5 */ /* 0x000fe40000010000 */
[----:B------:R-:W-:Y:S05]  /*19da0*/  @!P0 BRA `(.L_x_482) ;  /* 0x0000000000048947 */ /* 0x000fea0003800000 */
[----:B------:R-:W-:Y:S01]  /*19db0*/  BPT.TRAP 0x1 ;  /* 0x000000040000795c */ /* 0x000fe20000300000 */
.L_x_482:
[----:B------:R-:W2:Y:S01]  /*19dc0*/  LDL.LU R10, [R1+0x88] ;  /* 0x00008800010a7983 */ /* 0x000ea20000300800 */
[----:B------:R-:W-:Y:S02]  /*19dd0*/  VIADD R0, R12, 0x2e860 ;  /* 0x0002e8600c007836 */ /* 0x000fe40000000000 */
[-C--:B------:R-:W-:Y:S01]  /*19de0*/  FMUL.FTZ R3, R24, R7.reuse ;  /* 0x0000000718037220 */ /* 0x080fe20000410000 */
[----:B------:R-:W0:Y:S01]  /*19df0*/  S2R R2, SR_CgaCtaId ;  /* 0x0000000000027919 */ /* 0x000e220000008800 */
[----:B------:R-:W-:Y:S02]  /*19e00*/  VIADD R234, R234, 0x1 ;  /* 0x00000001eaea7836 */ /* 0x000fe40000000000 */
[----:B------:R-:W-:-:S03]  /*19e10*/  FMUL.FTZ R90, R29, R7 ;  /* 0x000000071d5a7220 */ /* 0x000fc60000410000 */
[----:B------:R-:W-:Y:S01]  /*19e20*/  ISETP.NE.AND P1, PT, R234, 0x2, PT ;  /* 0x00000002ea00780c */ /* 0x000fe20003f25270 */
        /* <DEDUP_REMOVED lines=17> */
[----:B------:R-:W-:Y:S01]  /*19f40*/  FMUL.FTZ R24, R48, R7 ;  /* 0x0000000730187220 */ /* 0x000fe20000410000 */
[----:B0-----:R-:W-:-:S04]  /*19f50*/  PRMT R2, R2, 0x654, R0 ;  /* 0x0000065402027816 */ /* 0x001fc80000000000 */
[----:B------:R0:W-:Y:S01]  /*19f60*/  SYNCS.ARRIVE.TRANS64.RED.A1T0 RZ, [R2+URZ], RZ ;  /* 0x000000ff02ff79a7 */ /* 0x0001e2000810043f */
[-C--:B------:R-:W-:Y:S01]  /*19f70*/  FMUL.FTZ R53, R61, R7.reuse ;  /* 0x000000073d357220 */ /* 0x080fe20000410000 */
[-C--:B------:R-:W-:Y:S01]  /*19f80*/  FMUL.FTZ R95, R77, R7.reuse ;  /* 0x000000074d5f7220 */ /* 0x080fe20000410000 */
[-C--:B------:R-:W-:Y:S01]  /*19f90*/  FMUL.FTZ R5, R28, R7.reuse ;  /* 0x000000071c057220 */ /* 0x080fe20000410000 */
[-C--:B------:R-:W-:Y:S01]  /*19fa0*/  FMUL.FTZ R52, R57, R7.reuse ;  /* 0x0000000739347220 */ /* 0x080fe20000410000 */
[-C--:B------:R-:W-:Y:S01]  /*19fb0*/  FMUL.FTZ R44, R31, R8.reuse ;  /* 0x000000081f2c7220 */ /* 0x080fe20000410000 */
[----:B0-----:R-:W-:Y:S01]  /*19fc0*/  SEL R2, RZ, 0x1, P1 ;  /* 0x00000001ff027807 */ /* 0x001fe20000800000 */
        /* <DEDUP_REMOVED lines=39> */
[----:B------:R-:W-:Y:S01]  /*1a240*/  FMUL.FTZ R34, R83, R8 ;  /* 0x0000000853227220 */ /* 0x000fe20000410000 */
[----:B------:R-:W-:-:S02]  /*1a250*/  LOP3.LUT R237, R237, R2, RZ, 0x3c, !PT ;  /* 0x00000002eded7212 */ /* 0x000fc400078e3cff */
[----:B------:R-:W-:Y:S01]  /*1a260*/  SEL R234, R234, RZ, P1 ;  /* 0x000000ffeaea7207 */ /* 0x000fe20000800000 */
[----:B--2---:R-:W-:-:S05]  /*1a270*/  VIADD R10, R10, 0x1 ;  /* 0x000000010a0a7836 */ /* 0x004fca0000000000 */
[----:B------:R0:W-:Y:S02]  /*1a280*/  STL [R1+0x88], R10 ;  /* 0x0000880a01007387 */ /* 0x0001e40000100800 */
.L_x_430:
[----:B------:R-:W-:Y:S05]  /*1a290*/  WARPSYNC.ALL ;  /* 0x0000000000007948 */ /* 0x000fea0003800000 */
[----:B------:R-:W2:Y:S01]  /*1a2a0*/  LDL R124, [R1+0x7c] ;  /* 0x00007c00017c7983 */ /* 0x000ea20000100800 */
[----:B------:R-:W-:Y:S01]  /*1a2b0*/  MOV R16, 0x400 ;  /* 0x0000040000107802 */ /* 0x000fe20000000f00 */
[----:B------:R-:W-:Y:S01]  /*1a2c0*/  BSSY B0, `(.L_x_483) ;  /* 0x000041e000007945 */ /* 0x000fe20003800000 */
[----:B------:R-:W1:Y:S02]  /*1a2d0*/  S2R R2, SR_CgaCtaId ;  /* 0x0000000000027919 */ /* 0x000e640000008800 */
[----:B-1----:R-:W-:Y:S01]  /*1a2e0*/  LEA R16, R2, R16, 0x18 ;  /* 0x0000001002107211 */ /* 0x002fe200078ec0ff */
[----:B------:R-:W-:Y:S06]  /*1a2f0*/  BAR.SYNC.DEFER_BLOCKING 0x5, 0x180 ;  /* 0x0146000000007b1d */ /* 0x000fec0000010000 */
[----:B-----5:R1:W3:Y:S02]  /*1a300*/  LDS.128 R120, [R16+0x2e8d0] ;  /* 0x02e8d00010787984 */ /* 0x0202e40000000c00 */
[----:B------:R-:W-:Y:S06]  /*1a310*/  BAR.ARV 0x4, 0x180 ;  /* 0x0106000000007b1d */ /* 0x000fec0000002000 */
[----:B--2---:R-:W-:-:S13]  /*1a320*/  ISETP.NE.AND P1, PT, R124, RZ, PT ;  /* 0x000000ff7c00720c */ /* 0x004fda0003f25270 */
[----:B------:R-:W2:Y:S02]  /*1a330*/  @!P1 LDC R124, c[0x0][0xad4] ;  /* 0x0002b500ff7c9b82 */ /* 0x000ea40000000800 */
[----:B--2---:R1:W-:Y:S01]  /*1a340*/  @!P1 STL [R1+0x7c], R124 ;  /* 0x00007c7c01009387 */ /* 0x0043e20000100800 */
[----:B---3--:R-:W-:Y:S05]  /*1a350*/  @P0 BRA `(.L_x_484) ;  /* 0x0000003000d80947 */ /* 0x008fea0003800000 */
[----:B0-----:R-:W2:Y:S01]  /*1a360*/  LDL R10, [R1+0xa8] ;  /* 0x0000a800010a7983 */ /* 0x001ea20000100800 */
[----:B------:R-:W-:Y:S01]  /*1a370*/  ULDC.64 UR4, c[0x4][0x38] ;  /* 0x01000e0000047ab9 */ /* 0x000fe20000000a00 */
[----:B------:R-:W0:Y:S01]  /*1a380*/  S2R R11, SR_TID.X ;  /* 0x00000000000b7919 */ /* 0x000e220000002100 */
[----:B------:R-:W3:Y:S01]  /*1a390*/  S2R R7, SR_SWINHI ;  /* 0x0000000000077919 */ /* 0x000ee20000002f00 */
[----:B0-----:R-:W-:-:S04]  /*1a3a0*/  SHF.L.U32 R2, R11, 0x2, RZ ;  /* 0x000000020b027819 */ /* 0x001fc800000006ff */
[----:B------:R-:W-:Y:S02]  /*1a3b0*/  LOP3.LUT R2, R2, 0xc, RZ, 0xc0, !PT ;  /* 0x0000000c02027812 */ /* 0x000fe400078ec0ff */
[----:B------:R-:W-:Y:S02]  /*1a3c0*/  MOV R68, R16 ;  /* 0x0000001000447202 */ /* 0x000fe40000000f00 */
[----:B---3--:R-:W-:Y:S02]  /*1a3d0*/  MOV R69, R7 ;  /* 0x0000000700457202 */ /* 0x008fe40000000f00 */
[----:B------:R-:W-:-:S05]  /*1a3e0*/  IADD3 R12, P0, R2, UR4, RZ ;  /* 0x00000004020c7c10 */ /* 0x000fca000ff1e0ff */
[----:B------:R-:W-:Y:S01]  /*1a3f0*/  IMAD.X R13, RZ, RZ, UR5, P0 ;  /* 0x00000005ff0d7e24 */ /* 0x000fe200080e06ff */
[----:B------:R-:W-:-:S04]  /*1a400*/  LOP3.LUT P0, R2, R11, 0x3, RZ, 0xc0, !PT ;  /* 0x000000030b027812 */ /* 0x000fc8000780c0ff */
[----:B------:R-:W-:Y:S01]  /*1a410*/  ISETP.EQ.OR P0, PT, R2, 0x3, !P0 ;  /* 0x000000030200780c */ /* 0x000fe20004702670 */
[----:B------:R0:W5:Y:S03]  /*1a420*/  LDG.E.CONSTANT R8, desc[UR60][R12.64] ;  /* 0x0000003c0c087981 */ /* 0x000166000c1e9900 */
[----:B0-----:R-:W-:Y:S02]  /*1a430*/  SEL R13, R5, R90, P0 ;  /* 0x0000005a050d7207 */ /* 0x001fe40000000000 */
[----:B------:R-:W-:Y:S01]  /*1a440*/  SEL R5, R90, R5, P0 ;  /* 0x000000055a057207 */ /* 0x000fe20000000000 */
[----:B------:R-:W-:Y:S01]  /*1a450*/  UMOV UR4, 0xffffffff ;  /* 0xffffffff00047882 */ /* 0x000fe20000000000 */
[----:B------:R-:W-:Y:S02]  /*1a460*/  SEL R7, R3, R72, P0 ;  /* 0x0000004803077207 */ /* 0x000fe40000000000 */
[----:B------:R-:W-:Y:S01]  /*1a470*/  SEL R3, R72, R3, P0 ;  /* 0x0000000348037207 */ /* 0x000fe20000000000 */
[----:B--2---:R-:W-:-:S03]  /*1a480*/  IMAD.WIDE R10, R10, 0x2, R68 ;  /* 0x000000020a0a7825 */ /* 0x004fc600078e0244 */
[C---:B------:R-:W-:Y:S02]  /*1a490*/  IADD3 R93, P5, R10.reuse, 0x4060, RZ ;  /* 0x000040600a5d7810 */ /* 0x040fe40007fbe0ff */
[----:B------:R-:W-:Y:S02]  /*1a4a0*/  IADD3 R91, P1, R10, 0x4040, RZ ;  /* 0x000040400a5b7810 */ /* 0x000fe40007f3e0ff */
[----:B------:R-:W-:Y:S02]  /*1a4b0*/  LOP3.LUT R92, R93, 0x380, RZ, 0xc0, !PT ;  /* 0x000003805d5c7812 */ /* 0x000fe400078ec0ff */
[----:B------:R-:W-:Y:S02]  /*1a4c0*/  LOP3.LUT R2, R91, 0x380, RZ, 0xc0, !PT ;  /* 0x000003805b027812 */ /* 0x000fe400078ec0ff */
[----:B------:R-:W-:Y:S02]  /*1a4d0*/  SHF.R.U64 R92, R92, 0x3, RZ ;  /* 0x000000035c5c7819 */ /* 0x000fe400000012ff */
[----:B------:R-:W-:-:S02]  /*1a4e0*/  SHF.R.U64 R90, R2, 0x3, RZ ;  /* 0x00000003025a7819 */ /* 0x000fc400000012ff */
[----:B------:R-:W-:Y:S01]  /*1a4f0*/  LOP3.LUT R92, R92, R93, RZ, 0x3c, !PT ;  /* 0x0000005d5c5c7212 */ /* 0x000fe200078e3cff */
[--C-:B------:R-:W-:Y:S01]  /*1a500*/  IMAD.X R93, RZ, RZ, R11.reuse, P5 ;  /* 0x000000ffff5d7224 */ /* 0x100fe200028e060b */
[----:B------:R-:W-:Y:S01]  /*1a510*/  LOP3.LUT R90, R90, R91, RZ, 0x3c, !PT ;  /* 0x0000005b5a5a7212 */ /* 0x000fe200078e3cff */
[----:B------:R-:W-:Y:S01]  /*1a520*/  IMAD.X R91, RZ, RZ, R11, P1 ;  /* 0x000000ffff5b7224 */ /* 0x000fe200008e060b */
[C---:B------:R-:W-:Y:S02]  /*1a530*/  IADD3 R87, P2, R10.reuse, 0x4020, RZ ;  /* 0x000040200a577810 */ /* 0x040fe40007f5e0ff */
[C---:B------:R-:W-:Y:S02]  /*1a540*/  IADD3 R85, P3, R10.reuse, 0x4000, RZ ;  /* 0x000040000a557810 */ /* 0x040fe40007f7e0ff */
[C---:B------:R-:W-:Y:S02]  /*1a550*/  IADD3 R103, P4, R10.reuse, 0x60, RZ ;  /* 0x000000600a677810 */ /* 0x040fe40007f9e0ff */
[----:B------:R-:W-:-:S02]  /*1a560*/  IADD3 R101, P5, R10, 0x40, RZ ;  /* 0x000000400a657810 */ /* 0x000fc40007fbe0ff */
[----:B------:R-:W-:Y:S02]  /*1a570*/  IADD3 R99, P1, R10, 0x20, RZ ;  /* 0x000000200a637810 */ /* 0x000fe40007f3e0ff */
[----:B------:R-:W-:Y:S02]  /*1a580*/  LOP3.LUT R86, R87, 0x380, RZ, 0xc0, !PT ;  /* 0x0000038057567812 */ /* 0x000fe400078ec0ff */
[----:B------:R-:W-:Y:S02]  /*1a590*/  LOP3.LUT R84, R85, 0x380, RZ, 0xc0, !PT ;  /* 0x0000038055547812 */ /* 0x000fe400078ec0ff */
[----:B------:R-:W-:Y:S02]  /*1a5a0*/  LOP3.LUT R102, R103, 0x380, RZ, 0xc0, !PT ;  /* 0x0000038067667812 */ /* 0x000fe400078ec0ff */
[----:B------:R-:W-:Y:S02]  /*1a5b0*/  LOP3.LUT R100, R101, 0x380, RZ, 0xc0, !PT ;  /* 0x0000038065647812 */ /* 0x000fe400078ec0ff */
[----:B------:R-:W-:-:S02]  /*1a5c0*/  LOP3.LUT R98, R99, 0x380, RZ, 0xc0, !PT ;  /* 0x0000038063627812 */ /* 0x000fc400078ec0ff */
[----:B------:R-:W-:Y:S02]  /*1a5d0*/  LOP3.LUT R29, R10, 0x380, RZ, 0xc0, !PT ;  /* 0x000003800a1d7812 */ /* 0x000fe400078ec0ff */
[----:B------:R-:W-:Y:S02]  /*1a5e0*/  SHF.R.U64 R86, R86, 0x3, RZ ;  /* 0x0000000356567819 */ /* 0x000fe400000012ff */
[----:B------:R-:W-:Y:S02]  /*1a5f0*/  SHF.R.U64 R84, R84, 0x3, RZ ;  /* 0x0000000354547819 */ /* 0x000fe400000012ff */
[----:B------:R-:W-:Y:S02]  /*1a600*/  SHF.R.U64 R102, R102, 0x3, RZ ;  /* 0x0000000366667819 */ /* 0x000fe400000012ff */
[----:B------:R-:W-:Y:S02]  /*1a610*/  SHF.R.U64 R100, R100, 0x3, RZ ;  /* 0x0000000364647819 */ /* 0x000fe400000012ff */
[----:B------:R-:W-:-:S02]  /*1a620*/  SHF.R.U64 R98, R98, 0x3, RZ ;  /* 0x0000000362627819 */ /* 0x000fc400000012ff */
[----:B------:R-:W-:Y:S02]  /*1a630*/  SHF.R.U64 R29, R29, 0x3, RZ ;  /* 0x000000031d1d7819 */ /* 0x000fe400000012ff */
        /* <DEDUP_REMOVED lines=8> */
[----:B------:R-:W-:-:S02]  /*1a6c0*/  LOP3.LUT R98, R98, R99, RZ, 0x3c, !PT ;  /* 0x0000006362627212 */ /* 0x000fc400078e3cff */
[----:B------:R-:W-:Y:S02]  /*1a6d0*/  LOP3.LUT R10, R29, R10, RZ, 0x3c, !PT ;  /* 0x0000000a1d0a7212 */ /* 0x000fe400078e3cff */
[-C--:B------:R-:W-:Y:S02]  /*1a6e0*/  IADD3.X R99, RZ, R11.reuse, RZ, P1, !PT ;  /* 0x0000000bff637210 */ /* 0x080fe40000ffe4ff */
[----:B------:R-:W-:Y:S02]  /*1a6f0*/  MOV R104, R10 ;  /* 0x0000000a00687202 */ /* 0x000fe40000000f00 */
[----:B------:R-:W-:Y:S02]  /*1a700*/  MOV R92, R92 ;  /* 0x0000005c005c7202 */ /* 0x000fe40000000f00 */
[----:B------:R-:W-:Y:S02]  /*1a710*/  MOV R90, R90 ;  /* 0x0000005a005a7202 */ /* 0x000fe40000000f00 */
[----:B------:R-:W-:-:S02]  /*1a720*/  MOV R86, R86 ;  /* 0x0000005600567202 */ /* 0x000fc40000000f00 */
[----:B------:R-:W-:Y:S02]  /*1a730*/  MOV R84, R84 ;  /* 0x0000005400547202 */ /* 0x000fe40000000f00 */
[----:B------:R-:W-:Y:S02]  /*1a740*/  MOV R102, R102 ;  /* 0x0000006600667202 */ /* 0x000fe40000000f00 */
[----:B------:R-:W-:Y:S02]  /*1a750*/  MOV R100, R100 ;  /* 0x0000006400647202 */ /* 0x000fe40000000f00 */
[----:B------:R-:W-:Y:S01]  /*1a760*/  MOV R98, R98 ;  /* 0x0000006200627202 */ /* 0x000fe20000000f00 */
[----:B------:R-:W-:Y:S06]  /*1a770*/  BRA.DIV UR4, `(.L_x_485) ;  /* 0x000000b204d47947 */ /* 0x000fec000b800000 */
[----:B------:R-:W-:Y:S01]  /*1a780*/  SEL R147, R64, R21, P0 ;  /* 0x0000001540937207 */ /* 0x000fe20000000000 */
[----:B-----5:R-:W-:Y:S01]  /*1a790*/  SHFL.IDX PT, R7, R7, R8, 0x1c1f ;  /* 0x001c1f0807077589 */ /* 0x020fe200000e0000 */
[----:B------:R-:W-:Y:S02]  /*1a7a0*/  SEL R115, R40, R111, P0 ;  /* 0x0000006f28737207 */ /* 0x000fe40000000000 */
[----:B------:R-:W-:Y:S01]  /*1a7b0*/  SEL R47, R111, R40, P0 ;  /* 0x000000286f2f7207 */ /* 0x000fe20000000000 */
[----:B------:R-:W-:Y:S01]  /*1a7c0*/  SHFL.IDX PT, R10, R147, R8, 0x1c1f ;  /* 0x001c1f08930a7589 */ /* 0x000fe200000e0000 */
[----:B------:R-:W-:Y:S02]  /*1a7d0*/  SEL R129, R4, R81, P0 ;  /* 0x0000005104817207 */ /* 0x000fe40000000000 */
[----:B------:R-:W-:Y:S02]  /*1a7e0*/  SEL R101, R81, R4, P0 ;  /* 0x0000000451657207 */ /* 0x000fe40000000000 */
[----:B------:R-:W-:-:S02]  /*1a7f0*/  SEL R21, R21, R64, P0 ;  /* 0x0000004015157207 */ /* 0x000fc40000000000 */
[----:B------:R-:W-:Y:S02]  /*1a800*/  SEL R111, R24, R49, P0 ;  /* 0x00000031186f7207 */ /* 0x000fe40000000000 */
[----:B------:R-:W-:Y:S02]  /*1a810*/  SEL R51, R49, R24, P0 ;  /* 0x0000001831337207 */ /* 0x000fe40000000000 */
[----:B------:R-:W-:Y:S01]  /*1a820*/  LOP3.LUT R4, R8, 0x2, RZ, 0x3c, !PT ;  /* 0x0000000208047812 */ /* 0x000fe200078e3cff */
[----:B------:R-:W-:Y:S01]  /*1a830*/  SHFL.IDX PT, R40, R111, R8, 0x1c1f ;  /* 0x001c1f086f287589 */ /* 0x000fe200000e0000 */
[----:B------:R-:W-:Y:S02]  /*1a840*/  SEL R145, R94, R113, P0 ;  /* 0x000000715e917207 */ /* 0x000fe40000000000 */
[----:B------:R-:W-:Y:S01]  /*1a850*/  SEL R43, R113, R94, P0 ;  /* 0x0000005e712b7207 */ /* 0x000fe20000000000 */
[----:B------:R-:W-:Y:S01]  /*1a860*/  SHFL.IDX PT, R5, R5, R4, 0x1c1f ;  /* 0x001c1f0405057589 */ /* 0x000fe200000e0000 */
[----:B------:R-:W-:-:S02]  /*1a870*/  SEL R49, R20, R41, P0 ;  /* 0x0000002914317207 */ /* 0x000fc40000000000 */
[----:B------:R-:W-:Y:S01]  /*1a880*/  SEL R113, R41, R20, P0 ;  /* 0x0000001429717207 */ /* 0x000fe20000000000 */
[----:B------:R-:W-:Y:S01]  /*1a890*/  SHFL.IDX PT, R21, R21, R4, 0x1c1f ;  /* 0x001c1f0415157589 */ /* 0x000fe200000e0000 */
[----:B------:R-:W-:Y:S02]  /*1a8a0*/  SEL R91, R6, R77, P0 ;  /* 0x0000004d065b7207 */ /* 0x000fe40000000000 */
[----:B------:R-:W-:Y:S01]  /*1a8b0*/  SEL R139, R77, R6, P0 ;  /* 0x000000064d8b7207 */ /* 0x000fe20000000000 */
        /* <DEDUP_REMOVED lines=12> */
[----:B------:R-:W0:Y:S01]  /*1a980*/  SHFL.IDX PT, R0, R13, R8, 0x1c1f ;  /* 0x001c1f080d007589 */ /* 0x000e2200000e0000 */
        /* <DEDUP_REMOVED lines=32> */
[----:B------:R-:W2:Y:S01]  /*1ab90*/  SHFL.IDX PT, R26, R115, R8, 0x1c1f ;  /* 0x001c1f08731a7589 */ /* 0x000ea200000e0000 */
[----:B------:R-:W-:Y:S02]  /*1aba0*/  SEL R73, R70, R37, P0 ;  /* 0x0000002546497207 */ /* 0x000fe40000000000 */
[----:B------:R-:W-:Y:S01]  /*1abb0*/  SEL R39, R31, R30, P0 ;  /* 0x0000001e1f277207 */ /* 0x000fe20000000000 */
[----:B------:R3:W4:Y:S01]  /*1abc0*/  SHFL.IDX PT, R28, R113, R8, 0x1c1f ;  /* 0x001c1f08711c7589 */ /* 0x00072200000e0000 */
        /* <DEDUP_REMOVED lines=17> */
[----:B------:R-:W1:Y:S01]  /*1ace0*/  SHFL.IDX PT, R32, R139, R8, 0x1c1f ;  /* 0x001c1f088b207589 */ /* 0x000e6200000e0000 */
[----:B------:R-:W-:-:S02]  /*1acf0*/  SEL R29, R9, R34, P0 ;  /* 0x00000022091d7207 */ /* 0x000fc40000000000 */
[----:B------:R-:W-:Y:S01]  /*1ad00*/  SEL R9, R34, R9, P0 ;  /* 0x0000000922097207 */ /* 0x000fe20000000000 */
[----:B------:R-:W-:Y:S01]  /*1ad10*/  SHFL.IDX PT, R58, R117, R8, 0x1c1f ;  /* 0x001c1f08753a7589 */ /* 0x000fe200000e0000 */
[----:B0-----:R-:W-:Y:S02]  /*1ad20*/  SEL R3, R0, R5, P0 ;  /* 0x0000000500037207 */ /* 0x001fe40000000000 */
[----:B------:R-:W-:Y:S01]  /*1ad30*/  SEL R94, R7, R6, P0 ;  /* 0x00000006075e7207 */ /* 0x000fe20000000000 */
[----:B------:R-:W-:Y:S01]  /*1ad40*/  SHFL.IDX PT, R107, R107, R4, 0x1c1f ;  /* 0x001c1f046b6b7589 */ /* 0x000fe200000e0000 */
[----:B------:R-:W-:Y:S02]  /*1ad50*/  SEL R96, R6, R7, P0 ;  /* 0x0000000706607207 */ /* 0x000fe40000000000 */
[----:B------:R-:W-:Y:S01]  /*1ad60*/  SEL R5, R5, R0, P0 ;  /* 0x0000000005057207 */ /* 0x000fe20000000000 */
[----:B------:R-:W0:Y:S01]  /*1ad70*/  SHFL.IDX PT, R79, R79, R4, 0x1c1f ;  /* 0x001c1f044f4f7589 */ /* 0x000e2200000e0000 */
[----:B------:R-:W-:-:S02]  /*1ad80*/  SEL R111, R10, R21, P0 ;  /* 0x000000150a6f7207 */ /* 0x000fc40000000000 */
[----:B---3--:R-:W-:Y:S01]  /*1ad90*/  SEL R113, R21, R10, P0 ;  /* 0x0000000a15717207 */ /* 0x008fe20000000000 */
[----:B------:R3:W-:Y:S01]  /*1ada0*/  SHFL.IDX PT, R85, R57, R4, 0x1c1f ;  /* 0x001c1f0439557589 */ /* 0x0007e200000e0000 */
[----:B--2---:R-:W-:Y:S02]  /*1adb0*/  SEL R0, R26, R47, P0 ;  /* 0x0000002f1a007207 */ /* 0x004fe40000000000 */
[----:B------:R-:W-:Y:S01]  /*1adc0*/  SEL R6, R47, R26, P0 ;  /* 0x0000001a2f067207 */ /* 0x000fe20000000000 */
[----:B------:R-:W2:Y:S01]  /*1add0*/  SHFL.IDX PT, R72, R63, R4, 0x1c1f ;  /* 0x001c1f043f487589 */ /* 0x000ea200000e0000 */
[----:B----4-:R-:W-:Y:S02]  /*1ade0*/  SEL R21, R28, R49, P0 ;  /* 0x000000311c157207 */ /* 0x010fe40000000000 */
[----:B------:R-:W-:Y:S01]  /*1adf0*/  SEL R41, R49, R28, P0 ;  /* 0x0000001c31297207 */ /* 0x000fe20000000000 */
[----:B------:R-:W-:Y:S01]  /*1ae00*/  SHFL.IDX PT, R30, R141, R8, 0x1c1f ;  /* 0x001c1f088d1e7589 */ /* 0x000fe200000e0000 */
[----:B-1----:R-:W-:-:S02]  /*1ae10*/  SEL R47, R32, R91, P0 ;  /* 0x0000005b202f7207 */ /* 0x002fc40000000000 */
        /* <DEDUP_REMOVED lines=16> */
[----:B------:R2:W-:Y:S01]  /*1af20*/  SHFL.IDX PT, R78, R71, R8, 0x1c1f ;  /* 0x001c1f08474e7589 */ /* 0x0005e200000e0000 */
[----:B------:R-:W-:-:S02]  /*1af30*/  SEL R114, R101, R52, P0 ;  /* 0x0000003465727207 */ /* 0x000fc40000000000 */
[----:B0-----:R-:W-:Y:S01]  /*1af40*/  SEL R56, R58, R79, P0 ;  /* 0x0000004f3a387207 */ /* 0x001fe20000000000 */
[----:B------:R-:W-:Y:S01]  /*1af50*/  SHFL.IDX PT, R39, R39, R8, 0x1c1f ;  /* 0x001c1f0827277589 */ /* 0x000fe200000e0000 */
[----:B---3--:R-:W-:Y:S02]  /*1af60*/  SEL R57, R107, R60, P0 ;  /* 0x0000003c6b397207 */ /* 0x008fe40000000000 */
[----:B------:R-:W-:Y:S01]  /*1af70*/  SEL R40, R51, R40, P0 ;  /* 0x0000002833287207 */ /* 0x000fe20000000000 */
[----:B------:R-:W0:Y:S01]  /*1af80*/  SHFL.IDX PT, R53, R53, R4, 0x1c1f ;  /* 0x001c1f0435357589 */ /* 0x000e2200000e0000 */
[----:B------:R-:W-:Y:S02]  /*1af90*/  SEL R58, R79, R58, P0 ;  /* 0x0000003a4f3a7207 */ /* 0x000fe40000000000 */
[----:B--2---:R-:W-:Y:S01]  /*1afa0*/  SEL R71, R72, R77, P0 ;  /* 0x0000004d48477207 */ /* 0x004fe20000000000 */
[----:B------:R-:W1:Y:S04]  /*1afb0*/  SHFL.IDX PT, R93, R93, R4, 0x1c1f ;  /* 0x001c1f045d5d7589 */ /* 0x000e6800000e0000 */
[----:B------:R-:W2:Y:S04]  /*1afc0*/  SHFL.IDX PT, R99, R99, R4, 0x1c1f ;  /* 0x001c1f0463637589 */ /* 0x000ea800000e0000 */
[----:B------:R-:W3:Y:S04]  /*1afd0*/  SHFL.IDX PT, R105, R105, R4, 0x1c1f ;  /* 0x001c1f0469697589 */ /* 0x000ee800000e0000 */
[----:B------:R4:W3:Y:S04]  /*1afe0*/  SHFL.IDX PT, R109, R55, R4, 0x1c1f ;  /* 0x001c1f04376d7589 */ /* 0x0008e800000e0000 */
[----:B------:R1:W3:Y:S04]  /*1aff0*/  SHFL.IDX PT, R66, R67, R4, 0x1c1f ;  /* 0x001c1f0443427589 */ /* 0x0002e800000e0000 */
[----:B------:R3:W-:Y:S01]  /*1b000*/  SHFL.IDX PT, R70, R65, R4, 0x1c1f ;  /* 0x001c1f0441467589 */ /* 0x0007e200000e0000 */
[----:B0-----:R-:W-:-:S02]  /*1b010*/  SEL R43, R30, R53, P0 ;  /* 0x000000351e2b7207 */ /* 0x001fc40000000000 */
[----:B----4-:R-:W-:Y:S01]  /*1b020*/  SEL R55, R60, R107, P0 ;  /* 0x0000006b3c377207 */ /* 0x010fe20000000000 */
[----:B------:R-:W0:Y:S01]  /*1b030*/  SHFL.IDX PT, R33, R33, R4, 0x1c1f ;  /* 0x001c1f0421217589 */ /* 0x000e2200000e0000 */
[----:B------:R-:W-:Y:S02]  /*1b040*/  SEL R45, R53, R30, P0 ;  /* 0x0000001e352d7207 */ /* 0x000fe40000000000 */
[----:B-1----:R-:W-:Y:S01]  /*1b050*/  SEL R67, R77, R72, P0 ;  /* 0x000000484d437207 */ /* 0x002fe20000000000 */
[----:B------:R-:W1:Y:S01]  /*1b060*/  SHFL.IDX PT, R82, R31, R4, 0x1c1f ;  /* 0x001c1f041f527589 */ /* 0x000e6200000e0000 */
[----:B------:R-:W-:Y:S02]  /*1b070*/  SEL R46, R48, R93, P0 ;  /* 0x0000005d302e7207 */ /* 0x000fe40000000000 */
[----:B--2---:R-:W-:Y:S01]  /*1b080*/  SEL R87, R38, R99, P0 ;  /* 0x0000006326577207 */ /* 0x004fe20000000000 */
[----:B------:R-:W-:Y:S01]  /*1b090*/  SHFL.IDX PT, R36, R133, R8, 0x1c1f ;  /* 0x001c1f0885247589 */ /* 0x000fe200000e0000 */
[----:B---3--:R-:W-:-:S02]  /*1b0a0*/  SEL R52, R54, R105, P0 ;  /* 0x0000006936347207 */ /* 0x008fc40000000000 */
        /* <DEDUP_REMOVED lines=10> */
[----:B------:R2:W-:Y:S01]  /*1b150*/  SHFL.IDX PT, R80, R61, R8, 0x1c1f ;  /* 0x001c1f083d507589 */ /* 0x0005e200000e0000 */
[----:B0-----:R-:W-:Y:S02]  /*1b160*/  SEL R72, R78, R33, P0 ;  /* 0x000000214e487207 */ /* 0x001fe40000000000 */
[----:B------:R-:W-:Y:S01]  /*1b170*/  SEL R78, R33, R78, P0 ;  /* 0x0000004e214e7207 */ /* 0x000fe20000000000 */
[----:B------:R-:W0:Y:S01]  /*1b180*/  SHFL.IDX PT, R95, R95, R4, 0x1c1f ;  /* 0x001c1f045f5f7589 */ /* 0x000e2200000e0000 */
[----:B-1----:R-:W-:Y:S02]  /*1b190*/  SEL R116, R39, R82, P0 ;  /* 0x0000005227747207 */ /* 0x002fe40000000000 */
[----:B------:R-:W-:Y:S01]  /*1b1a0*/  SEL R82, R82, R39, P0 ;  /* 0x0000002752527207 */ /* 0x000fe20000000000 */
[----:B------:R-:W1:Y:S01]  /*1b1b0*/  SHFL.IDX PT, R97, R97, R4, 0x1c1f ;  /* 0x001c1f0461617589 */ /* 0x000e6200000e0000 */
[----:B--2---:R-:W-:-:S03]  /*1b1c0*/  SEL R61, R85, R64, P0 ;  /* 0x00000040553d7207 */ /* 0x004fc60000000000 */
[----:B------:R2:W3:Y:S04]  /*1b1d0*/  SHFL.IDX PT, R74, R59, R4, 0x1c1f ;  /* 0x001c1f043b4a7589 */ /* 0x0004e800000e0000 */
[----:B------:R-:W4:Y:S04]  /*1b1e0*/  SHFL.IDX PT, R37, R37, R4, 0x1c1f ;  /* 0x001c1f0425257589 */ /* 0x000f2800000e0000 */
[----:B------:R-:W4:Y:S01]  /*1b1f0*/  SHFL.IDX PT, R35, R35, R4, 0x1c1f ;  /* 0x001c1f0423237589 */ /* 0x000f2200000e0000 */
[----:B--2---:R-:W-:Y:S01]  /*1b200*/  SEL R59, R64, R85, P0 ;  /* 0x00000055403b7207 */ /* 0x004fe20000000000 */
[----:B------:R-:W-:-:S02]  /*1b210*/  IMAD.MOV.U32 R85, RZ, RZ, RZ ;  /* 0x000000ffff557224 */ /* 0x000fc400078e00ff */
[----:B------:R-:W2:Y:S01]  /*1b220*/  SHFL.IDX PT, R2, R29, R8, 0x1c1f ;  /* 0x001c1f081d027589 */ /* 0x000ea200000e0000 */
[----:B------:R-:W-:-:S03]  /*1b230*/  SEL R64, R70, R81, P0 ;  /* 0x0000005146407207 */ /* 0x000fc60000000000 */
[----:B------:R-:W2:Y:S01]  /*1b240*/  SHFL.IDX PT, R27, R27, R8, 0x1c1f ;  /* 0x001c1f081b1b7589 */ /* 0x000ea200000e0000 */
[----:B0-----:R-:W-:Y:S02]  /*1b250*/  SEL R51, R34, R95, P0 ;  /* 0x0000005f22337207 */ /* 0x001fe40000000000 */
[----:B------:R-:W-:Y:S01]  /*1b260*/  SEL R53, R95, R34, P0 ;  /* 0x000000225f357207 */ /* 0x000fe20000000000 */
[----:B------:R-:W0:Y:S01]  /*1b270*/  SHFL.IDX PT, R8, R25, R4, 0x1c1f ;  /* 0x001c1f0419087589 */ /* 0x000e2200000e0000 */
[----:B-1----:R-:W-:Y:S02]  /*1b280*/  SEL R50, R36, R97, P0 ;  /* 0x0000006124327207 */ /* 0x002fe40000000000 */
[----:B------:R-:W-:Y:S01]  /*1b290*/  SEL R106, R97, R36, P0 ;  /* 0x00000024616a7207 */ /* 0x000fe20000000000 */
[----:B------:R1:W0:Y:S01]  /*1b2a0*/  SHFL.IDX PT, R14, R9, R4, 0x1c1f ;  /* 0x001c1f04090e7589 */ /* 0x00022200000e0000 */
[----:B---3--:R-:W-:Y:S02]  /*1b2b0*/  SEL R66, R75, R74, P0 ;  /* 0x0000004a4b427207 */ /* 0x008fe40000000000 */
[----:B----4-:R-:W-:-:S02]  /*1b2c0*/  SEL R73, R76, R37, P0 ;  /* 0x000000254c497207 */ /* 0x010fc40000000000 */
[----:B------:R-:W-:Y:S02]  /*1b2d0*/  SEL R79, R37, R76, P0 ;  /* 0x0000004c254f7207 */ /* 0x000fe40000000000 */
[----:B------:R-:W-:Y:S02]  /*1b2e0*/  SEL R83, R35, R80, P0 ;  /* 0x0000005023537207 */ /* 0x000fe40000000000 */
[----:B-1----:R-:W-:Y:S02]  /*1b2f0*/  SEL R4, R81, R70, P0 ;  /* 0x0000004651047207 */ /* 0x002fe40000000000 */
[----:B------:R-:W-:Y:S02]  /*1b300*/  SEL R70, R74, R75, P0 ;  /* 0x0000004b4a467207 */ /* 0x000fe40000000000 */
[----:B------:R-:W-:-:S07]  /*1b310*/  SEL R81, R80, R35, P0 ;  /* 0x0000002350517207 */ /* 0x000fce0000000000 */
.L_x_728:
[----:B------:R-:W3:Y:S04]  /*1b320*/  LDL.LU R93, [R1+0x80] ;  /* 0x00008000015d7983 */ /* 0x000ee80000300800 */
[----:B------:R-:W4:Y:S01]  /*1b330*/  LDL.LU R80, [R1+0x84] ;  /* 0x0000840001507983 */ /* 0x000f220000300800 */
[----:B------:R-:W-:Y:S05]  /*1b340*/  WARPSYNC.ALL ;  /* 0x0000000000007948 */ /* 0x000fea0003800000 */
[----:B0-2---:R-:W-:Y:S01]  /*1b350*/  SEL R75, R27, R8, P0 ;  /* 0x000000081b4b7207 */ /* 0x005fe20000000000 */
[----:B------:R-:W-:Y:S01]  /*1b360*/  ULDC.64 UR6, c[0x0][0xc08] ;  /* 0x0003020000067ab9 */ /* 0x000fe20000000a00 */
[----:B------:R-:W-:Y:S01]  /*1b370*/  SEL R77, R8, R27, P0 ;  /* 0x0000001b084d7207 */ /* 0x000fe20000000000 */
[----:B------:R-:W-:Y:S01]  /*1b380*/  ULDC.64 UR4, c[0x0][0xc00] ;  /* 0x0003000000047ab9 */ /* 0x000fe20000000a00 */
[----:B------:R-:W-:-:S02]  /*1b390*/  SEL R74, R2, R14, P0 ;  /* 0x0000000e024a7207 */ /* 0x000fc40000000000 */
[----:B------:R-:W-:Y:S02]  /*1b3a0*/  SEL R76, R14, R2, P0 ;  /* 0x000000020e4c7207 */ /* 0x000fe40000000000 */
[----:B------:R-:W-:Y:S01]  /*1b3b0*/  F2FP.BF16.F32.PACK_AB R8, R3, R94 ;  /* 0x0000005e0308723e */ /* 0x000fe200000010ff */
[----:B------:R-:W0:Y:S01]  /*1b3c0*/  LDC R2, c[0x0][0xbe8] ;  /* 0x0002fa00ff027b82 */ /* 0x000e220000000800 */
[----:B------:R-:W-:Y:S02]  /*1b3d0*/  F2FP.BF16.F32.PACK_AB R9, R91, R52 ;  /* 0x000000345b09723e */ /* 0x000fe400000010ff */
[----:B------:R-:W-:Y:S02]  /*1b3e0*/  F2FP.BF16.F32.PACK_AB R10, R5, R96 ;  /* 0x00000060050a723e */ /* 0x000fe400000010ff */
[----:B------:R-:W-:-:S03]  /*1b3f0*/  F2FP.BF16.F32.PACK_AB R11, R103, R54 ;  /* 0x00000036670b723e */ /* 0x000fc600000010ff */
[----:B------:R-:W-:Y:S01]  /*1b400*/  BAR.SYNC.DEFER_BLOCKING 0x1, 0x100 ;  /* 0x0044000000007b1d */ /* 0x000fe20000010000 */
[----:B------:R-:W-:Y:S02]  /*1b410*/  F2FP.BF16.F32.PACK_AB R12, R111, R110 ;  /* 0x0000006e6f0c723e */ /* 0x000fe400000010ff */
[----:B------:R-:W-:Y:S02]  /*1b420*/  F2FP.BF16.F32.PACK_AB R13, R55, R56 ;  /* 0x00000038370d723e */ /* 0x000fe400000010ff */
[----:B------:R-:W-:Y:S02]  /*1b430*/  F2FP.BF16.F32.PACK_AB R14, R113, R112 ;  /* 0x00000070710e723e */ /* 0x000fe400000010ff */
[----:B------:R-:W-:Y:S02]  /*1b440*/  F2FP.BF16.F32.PACK_AB R15, R57, R58 ;  /* 0x0000003a390f723e */ /* 0x000fe400000010ff */
[----:B------:R-:W-:Y:S02]  /*1b450*/  F2FP.BF16.F32.PACK_AB R24, R115, R0 ;  /* 0x000000007318723e */ /* 0x000fe400000010ff */
[----:B------:R-:W-:-:S02]  /*1b460*/  F2FP.BF16.F32.PACK_AB R25, R59, R60 ;  /* 0x0000003c3b19723e */ /* 0x000fc400000010ff */
[----:B------:R-:W-:Y:S02]  /*1b470*/  F2FP.BF16.F32.PACK_AB R26, R7, R6 ;  /* 0x00000006071a723e */ /* 0x000fe400000010ff */
[----:B------:R-:W-:Y:S02]  /*1b480*/  F2FP.BF16.F32.PACK_AB R27, R61, R62 ;  /* 0x0000003e3d1b723e */ /* 0x000fe400000010ff */
[----:B------:R-:W-:Y:S02]  /*1b490*/  F2FP.BF16.F32.PACK_AB R28, R21, R20 ;  /* 0x00000014151c723e */ /* 0x000fe400000010ff */
[----:B------:R-:W-:Y:S02]  /*1b4a0*/  F2FP.BF16.F32.PACK_AB R29, R63, R4 ;  /* 0x000000043f1d723e */ /* 0x000fe400000010ff */
[----:B------:R-:W-:Y:S02]  /*1b4b0*/  F2FP.BF16.F32.PACK_AB R30, R41, R40 ;  /* 0x00000028291e723e */ /* 0x000fe400000010ff */
[----:B------:R-:W-:Y:S01]  /*1b4c0*/  F2FP.BF16.F32.PACK_AB R31, R65, R64 ;  /* 0x00000040411f723e */ /* 0x000fe200000010ff */
[----:B------:R1:W-:Y:S01]  /*1b4d0*/  STSM.16.M88.4 [R104], R8 ;  /* 0x0000000868007844 */ /* 0x0003e20000000200 */
[----:B------:R-:W-:-:S02]  /*1b4e0*/  F2FP.BF16.F32.PACK_AB R32, R43, R42 ;  /* 0x0000002a2b20723e */ /* 0x000fc400000010ff */
[----:B------:R-:W-:Y:S01]  /*1b4f0*/  F2FP.BF16.F32.PACK_AB R33, R67, R66 ;  /* 0x000000424321723e */ /* 0x000fe200000010ff */
[----:B------:R2:W-:Y:S01]  /*1b500*/  STSM.16.M88.4 [R98], R12 ;  /* 0x0000000c62007844 */ /* 0x0005e20000000200 */
[----:B------:R-:W-:Y:S02]  /*1b510*/  F2FP.BF16.F32.PACK_AB R34, R45, R44 ;  /* 0x0000002c2d22723e */ /* 0x000fe400000010ff */
[----:B------:R-:W-:Y:S01]  /*1b520*/  F2FP.BF16.F32.PACK_AB R35, R71, R70 ;  /* 0x000000464723723e */ /* 0x000fe200000010ff */
[----:B------:R3:W-:Y:S01]  /*1b530*/  STSM.16.M88.4 [R100], R24 ;  /* 0x0000001864007844 */ /* 0x0007e20000000200 */
[----:B------:R-:W-:Y:S02]  /*1b540*/  F2FP.BF16.F32.PACK_AB R36, R47, R46 ;  /* 0x0000002e2f24723e */ /* 0x000fe400000010ff */
[----:B------:R-:W-:Y:S01]  /*1b550*/  F2FP.BF16.F32.PACK_AB R37, R73, R72 ;  /* 0x000000484925723e */ /* 0x000fe200000010ff */
[----:B------:R0:W-:Y:S01]  /*1b560*/  STSM.16.M88.4 [R102], R28 ;  /* 0x0000001c66007844 */ /* 0x0001e20000000200 */
[----:B------:R-:W-:-:S02]  /*1b570*/  F2FP.BF16.F32.PACK_AB R38, R49, R48 ;  /* 0x000000303126723e */ /* 0x000fc400000010ff */
[----:B------:R-:W-:Y:S01]  /*1b580*/  F2FP.BF16.F32.PACK_AB R39, R79, R78 ;  /* 0x0000004e4f27723e */ /* 0x000fe200000010ff */
[----:B------:R-:W-:Y:S01]  /*1b590*/  STSM.16.M88.4 [R84], R32 ;  /* 0x0000002054007844 */ /* 0x000fe20000000200 */
[----:B-1----:R-:W-:Y:S02]  /*1b5a0*/  F2FP.BF16.F32.PACK_AB R8, R51, R50 ;  /* 0x000000323308723e */ /* 0x002fe400000010ff */
[----:B------:R-:W-:Y:S01]  /*1b5b0*/  F2FP.BF16.F32.PACK_AB R9, R81, R116 ;  /* 0x000000745109723e */ /* 0x000fe200000010ff */
[----:B------:R-:W-:Y:S01]  /*1b5c0*/  STSM.16.M88.4 [R86], R36 ;  /* 0x0000002456007844 */ /* 0x000fe20000000200 */
[----:B------:R-:W-:Y:S02]  /*1b5d0*/  F2FP.BF16.F32.PACK_AB R10, R53, R106 ;  /* 0x0000006a350a723e */ /* 0x000fe400000010ff */
[----:B------:R-:W-:Y:S02]  /*1b5e0*/  F2FP.BF16.F32.PACK_AB R11, R83, R82 ;  /* 0x00000052530b723e */ /* 0x000fe400000010ff */
[----:B--2---:R-:W-:-:S02]  /*1b5f0*/  F2FP.BF16.F32.PACK_AB R12, R87, R108 ;  /* 0x0000006c570c723e */ /* 0x004fc400000010ff */
[----:B------:R-:W-:Y:S01]  /*1b600*/  F2FP.BF16.F32.PACK_AB R14, R99, R114 ;  /* 0x00000072630e723e */ /* 0x000fe200000010ff */
[----:B------:R-:W-:Y:S01]  /*1b610*/  STSM.16.M88.4 [R90], R8 ;  /* 0x000000085a007844 */ /* 0x000fe20000000200 */
[----:B------:R-:W-:Y:S02]  /*1b620*/  F2FP.BF16.F32.PACK_AB R13, R75, R74 ;  /* 0x0000004a4b0d723e */ /* 0x000fe400000010ff */
[----:B------:R-:W-:Y:S02]  /*1b630*/  F2FP.BF16.F32.PACK_AB R15, R77, R76 ;  /* 0x0000004c4d0f723e */ /* 0x000fe400000010ff */
[----:B------:R-:W-:Y:S02]  /*1b640*/  ISETP.NE.U32.AND P3, PT, RZ, UR6, PT ;  /* 0x00000006ff007c0c */ /* 0x000fe4000bf65070 */
[----:B------:R-:W-:Y:S01]  /*1b650*/  ISETP.NE.U32.AND P0, PT, RZ, UR4, PT ;  /* 0x00000004ff007c0c */ /* 0x000fe2000bf05070 */
[----:B------:R1:W-:Y:S01]  /*1b660*/  STSM.16.M88.4 [R92], R12 ;  /* 0x0000000c5c007844 */ /* 0x0003e20000000200 */
[----:B------:R-:W-:Y:S01]  /*1b670*/  BAR.SYNC.DEFER_BLOCKING 0x1, 0x100 ;  /* 0x0044000000007b1d */ /* 0x000fe20000010000 */
[----:B------:R-:W-:-:S02]  /*1b680*/  ISETP.NE.AND.EX P3, PT, RZ, UR7, PT, P3 ;  /* 0x00000007ff007c0c */ /* 0x000fc4000bf65330 */
[----:B------:R-:W-:Y:S02]  /*1b690*/  ISETP.NE.AND.EX P0, PT, RZ, UR5, PT, P0 ;  /* 0x00000005ff007c0c */ /* 0x000fe4000bf05300 */
[----:B---3--:R-:W-:-:S04]  /*1b6a0*/  IADD3 R24, P1, R93, UR4, RZ ;  /* 0x000000045d187c10 */ /* 0x008fc8000ff3e0ff */
[----:B----4-:R-:W-:-:S05]  /*1b6b0*/  IADD3.X R25, R80, UR5, RZ, P1, !PT ;  /* 0x0000000550197c10 */ /* 0x010fca0008ffe4ff */
[----:B------:R-:W-:Y:S01]  /*1b6c0*/  @P3 IADD3 R26, P1, R93, UR6, RZ ;  /* 0x000000065d1a3c10 */ /* 0x000fe2000ff3e0ff */
[----:B------:R-:W-:Y:S02]  /*1b6d0*/  ULDC UR6, c[0x0][0xa88] ;  /* 0x0002a20000067ab9 */ /* 0x000fe40000000800 */
[----:B0-----:R-:W-:Y:S01]  /*1b6e0*/  IMAD.U32 R29, RZ, RZ, UR6 ;  /* 0x00000006ff1d7e24 */ /* 0x001fe2000f8e00ff */
[----:B------:R-:W-:Y:S01]  /*1b6f0*/  @P3 IADD3.X R27, R80, UR7, RZ, P1, !PT ;  /* 0x00000007501b3c10 */ /* 0x000fe20008ffe4ff */
[----:B------:R0:W5:Y:S04]  /*1b700*/  @P0 LDG.E R85, desc[UR60][R24.64] ;  /* 0x0000003c18550981 */ /* 0x000168000c1e1900 */
[----:B------:R0:W5:Y:S01]  /*1b710*/  @P3 LDG.E R29, desc[UR60][R26.64] ;  /* 0x0000003c1a1d3981 */ /* 0x000162000c1e1900 */
[----:B-1----:R-:W-:Y:S01]  /*1b720*/  IMAD.MOV.U32 R14, RZ, RZ, 0x9b8 ;  /* 0x000009b8ff0e7424 */ /* 0x002fe200078e00ff */
[----:B------:R-:W-:-:S02]  /*1b730*/  ISETP.GT.AND P2, PT, R124, 0x1, PT ;  /* 0x000000017c00780c */ /* 0x000fc40003f44270 */
[----:B------:R-:W-:Y:S02]  /*1b740*/  ISETP.NE.AND P1, PT, R2, 0x1, PT ;  /* 0x000000010200780c */ /* 0x000fe40003f25270 */
[----:B------:R-:W-:-:S04]  /*1b750*/  SEL R14, R14, 0x978, P2 ;  /* 0x000009780e0e7807 */ /* 0x000fc80001000000 */
[----:B------:R0:W1:Y:S08]  /*1b760*/  LDC.64 R8, c[0x0][R14+0x220] ;  /* 0x000088000e087b82 */ /* 0x0000700000000a00 */
[----:B------:R0:W2:Y:S08]  /*1b770*/  LDC.64 R12, c[0x0][R14+0x218] ;  /* 0x000086000e0c7b82 */ /* 0x0000b00000000a00 */
[----:B------:R0:W3:Y:S01]  /*1b780*/  LDC.64 R10, c[0x0][R14+0x228] ;  /* 0x00008a000e0a7b82 */ /* 0x0000e20000000a00 */
[----:B------:R-:W-:Y:S05]  /*1b790*/  @P3 BRA `(.L_x_486) ;  /* 0x0000000000103947 */ /* 0x000fea0003800000 */
[----:B------:R-:W-:Y:S05]  /*1b7a0*/  @!P0 BRA `(.L_x_486) ;  /* 0x00000000000c8947 */ /* 0x000fea0003800000 */
[----:B0-----:R-:W4:Y:S04]  /*1b7b0*/  LDG.E R26, desc[UR60][R24.64] ;  /* 0x0000003c181a7981 */ /* 0x001f28000c1e1900 */
[----:B-----5:R-:W4:Y:S02]  /*1b7c0*/  LDG.E R29, desc[UR60][R24.64+0x4] ;  /* 0x0000043c181d7981 */ /* 0x020f24000c1e1900 */
[----:B----4-:R-:W-:-:S07]  /*1b7d0*/  IMAD.IADD R29, R29, 0x1, -R26 ;  /* 0x000000011d1d7824 */ /* 0x010fce00078e0a1a */
.L_x_486:
[----:B------:R-:W4:Y:S01]  /*1b7e0*/  LDL R15, [R1+0x60] ;  /* 0x00006000010f7983 */ /* 0x000f220000100800 */
[----:B------:R-:W-:Y:S01]  /*1b7f0*/  ISETP.NE.U32.AND P0, PT, RZ, UR4, PT ;  /* 0x00000004ff007c0c */ /* 0x000fe2000bf05070 */
[----:B0-----:R-:W0:Y:S02]  /*1b800*/  @P1 LDC R26, c[0x0][0xbec] ;  /* 0x0002fb00ff1a1b82 */ /* 0x001e240000000800 */
[----:B------:R-:W2:Y:S04]  /*1b810*/  LDL.LU R24, [R1+0x74] ;  /* 0x0000740001187983 */ /* 0x000ea80000300800 */
[----:B------:R-:W3:Y:S02]  /*1b820*/  LDL.LU R27, [R1+0x8c] ;  /* 0x00008c00011b7983 */ /* 0x000ee40000300800 */
[----:B------:R-:W0:Y:S02]  /*1b830*/  @P1 LDC R35, c[0x0][0xbf0] ;  /* 0x0002fc00ff231b82 */ /* 0x000e240000000800 */
[----:B------:R-:W3:Y:S04]  /*1b840*/  LDL R28, [R1+0xa4] ;  /* 0x0000a400011c7983 */ /* 0x000ee80000100800 */
[----:B------:R-:W3:Y:S04]  /*1b850*/  LDL R95, [R1+0x90] ;  /* 0x00009000015f7983 */ /* 0x000ee80000100800 */
[----:B------:R-:W3:Y:S04]  /*1b860*/  LDL R86, [R1+0x94] ;  /* 0x0000940001567983 */ /* 0x000ee80000100800 */
[----:B------:R-:W3:Y:S01]  /*1b870*/  LDL R30, [R1+0xa0] ;  /* 0x0000a000011e7983 */ /* 0x000ee20000100800 */
[----:B------:R-:W-:-:S02]  /*1b880*/  ISETP.NE.AND.EX P0, PT, RZ, UR5, PT, P0 ;  /* 0x00000005ff007c0c */ /* 0x000fc4000bf05300 */
[----:B-----5:R-:W-:Y:S01]  /*1b890*/  SHF.R.S32.HI R84, RZ, 0x1f, R85 ;  /* 0x0000001fff547819 */ /* 0x020fe20000011455 */
[----:B------:R-:W-:Y:S02]  /*1b8a0*/  IMAD R80, R29, R2, RZ ;  /* 0x000000021d507224 */ /* 0x000fe400078e02ff */
[----:B----4-:R-:W-:Y:S02]  /*1b8b0*/  IMAD.MOV.U32 R90, RZ, RZ, R15 ;  /* 0x000000ffff5a7224 */ /* 0x010fe400078e000f */
[----:B------:R-:W4:Y:S01]  /*1b8c0*/  LDC.64 R14, c[0x0][R14+0x210] ;  /* 0x000084000e0e7b82 */ /* 0x000f220000000a00 */
[----:B--2---:R-:W-:-:S07]  /*1b8d0*/  SEL R93, R24, RZ, !P0 ;  /* 0x000000ff185d7207 */ /* 0x004fce0004000000 */
[----:B------:R-:W2:Y:S01]  /*1b8e0*/  LDC.64 R24, c[0x0][0xba8] ;  /* 0x0002ea00ff187b82 */ /* 0x000ea20000000a00 */
[----:B---3--:R-:W-:Y:S01]  /*1b8f0*/  SEL R27, R27, RZ, !P0 ;  /* 0x000000ff1b1b7207 */ /* 0x008fe20004000000 */
[----:B-1----:R-:W-:Y:S02]  /*1b900*/  IMAD R9, R9, R93, RZ ;  /* 0x0000005d09097224 */ /* 0x002fe400078e02ff */
[----:B------:R-:W-:Y:S02]  /*1b910*/  IMAD R37, R95, 0x80, R28 ;  /* 0x000000805f257824 */ /* 0x000fe400078e021c */
[----:B------:R-:W1:Y:S01]  /*1b920*/  S2R R28, SR_TID.X ;  /* 0x00000000001c7919 */ /* 0x000e620000002100 */
[----:B------:R-:W-:Y:S02]  /*1b930*/  IMAD R33, R8, R27, R9 ;  /* 0x0000001b08217224 */ /* 0x000fe400078e0209 */
[-C--:B------:R-:W-:Y:S02]  /*1b940*/  IMAD R31, R13, R90.reuse, RZ ;  /* 0x0000005a0d1f7224 */ /* 0x080fe400078e02ff */
[----:B------:R-:W-:-:S04]  /*1b950*/  IMAD.WIDE.U32 R12, R12, R90, RZ ;  /* 0x0000005a0c0c7225 */ /* 0x000fc800078e00ff */
[----:B------:R-:W-:Y:S01]  /*1b960*/  IMAD.WIDE.U32 R8, R8, R93, RZ ;  /* 0x0000005d08087225 */ /* 0x000fe200078e00ff */
[----:B------:R-:W-:Y:S02]  /*1b970*/  SEL R27, R86, RZ, P2 ;  /* 0x000000ff561b7207 */ /* 0x000fe40001000000 */
[----:B------:R-:W-:Y:S01]  /*1b980*/  IADD3 R12, P0, P3, R8, R12, R85 ;  /* 0x0000000c080c7210 */ /* 0x000fe20007b1e055 */
[----:B0-----:R-:W-:Y:S01]  /*1b990*/  @P1 IMAD.HI.U32 R8, R37, R26, RZ ;  /* 0x0000001a25081227 */ /* 0x001fe200078e00ff */
[----:B------:R-:W-:Y:S01]  /*1b9a0*/  IADD3 R33, R9, R33, RZ ;  /* 0x0000002109217210 */ /* 0x000fe20007ffe0ff */
[----:B--2---:R-:W0:Y:S02]  /*1b9b0*/  @!P2 LDC R24, c[0x0][0xb50] ;  /* 0x0002d400ff18ab82 */ /* 0x004e240000000800 */
[----:B------:R-:W-:Y:S01]  /*1b9c0*/  IMAD.MOV.U32 R9, RZ, RZ, R37 ;  /* 0x000000ffff097224 */ /* 0x000fe200078e0025 */
[----:B------:R-:W-:Y:S01]  /*1b9d0*/  @P1 SHF.R.U32.HI R9, RZ, R35, R8 ;  /* 0x00000023ff091219 */ /* 0x000fe20000011608 */
[----:B------:R-:W-:-:S02]  /*1b9e0*/  IMAD.IADD R13, R13, 0x1, R31 ;  /* 0x000000010d0d7824 */ /* 0x000fc400078e021f */
[-C--:B------:R-:W-:Y:S02]  /*1b9f0*/  IMAD R31, R11, R27.reuse, RZ ;  /* 0x0000001b0b1f7224 */ /* 0x080fe400078e02ff */
[----:B------:R-:W-:Y:S01]  /*1ba00*/  IMAD.WIDE.U32 R10, R10, R27, RZ ;  /* 0x0000001b0a0a7225 */ /* 0x000fe200078e00ff */
[----:B------:R-:W2:Y:S01]  /*1ba10*/  @!P2 LDC R25, c[0x0][0xb54] ;  /* 0x0002d500ff19ab82 */ /* 0x000ea20000000800 */
[----:B------:R-:W-:Y:S02]  /*1ba20*/  IADD3.X R13, R33, R13, R84, P0, P3 ;  /* 0x0000000d210d7210 */ /* 0x000fe400007e6454 */
[----:B------:R-:W-:Y:S01]  /*1ba30*/  IMAD.MOV R27, RZ, RZ, -R9 ;  /* 0x000000ffff1b7224 */ /* 0x000fe200078e0a09 */
[----:B------:R-:W-:Y:S01]  /*1ba40*/  IADD3 R10, P0, P3, R9, R12, R10 ;  /* 0x0000000c090a7210 */ /* 0x000fe20007b1e00a */
[----:B------:R-:W-:Y:S01]  /*1ba50*/  IMAD.IADD R31, R11, 0x1, R31 ;  /* 0x000000010b1f7824 */ /* 0x000fe200078e021f */
[----:B------:R-:W-:Y:S01]  /*1ba60*/  SHF.R.S32.HI R8, RZ, 0x1f, R9 ;  /* 0x0000001fff087819 */ /* 0x000fe20000011409 */
[----:B------:R-:W-:-:S03]  /*1ba70*/  IMAD R9, R2, R27, R37 ;  /* 0x0000001b02097224 */ /* 0x000fc600078e0225 */
[----:B------:R-:W-:Y:S01]  /*1ba80*/  IADD3.X R11, R8, R13, R31, P0, P3 ;  /* 0x0000000d080b7210 */ /* 0x000fe200007e641f */
[-C--:B----4-:R-:W-:Y:S01]  /*1ba90*/  IMAD R8, R15, R9.reuse, RZ ;  /* 0x000000090f087224 */ /* 0x090fe200078e02ff */
[----:B------:R-:W-:Y:S01]  /*1baa0*/  SHF.R.S32.HI R13, RZ, 0x1f, R9 ;  /* 0x0000001fff0d7819 */ /* 0x000fe20000011409 */
[----:B-1----:R-:W-:Y:S02]  /*1bab0*/  VIADD R32, R28, 0xffffff80 ;  /* 0xffffff801c207836 */ /* 0x002fe40000000000 */
[----:B------:R-:W-:-:S04]  /*1bac0*/  IMAD.WIDE.U32 R10, R14, R9, R10 ;  /* 0x000000090e0a7225 */ /* 0x000fc800078e000a */
[----:B------:R-:W-:Y:S01]  /*1bad0*/  IMAD R13, R14, R13, R8 ;  /* 0x0000000d0e0d7224 */ /* 0x000fe200078e0208 */
[----:B------:R-:W-:Y:S02]  /*1bae0*/  SHF.R.S32.HI R28, RZ, 0x1f, R32 ;  /* 0x0000001fff1c7819 */ /* 0x000fe40000011420 */
[----:B0-----:R-:W-:Y:S01]  /*1baf0*/  LEA R24, P0, R10, R24, 0x2 ;  /* 0x000000180a187211 */ /* 0x001fe200078010ff */
[----:B------:R-:W-:Y:S01]  /*1bb00*/  IMAD.IADD R8, R11, 0x1, R13 ;  /* 0x000000010b087824 */ /* 0x000fe200078e020d */
[----:B------:R-:W-:-:S04]  /*1bb10*/  LEA.HI R28, R28, R32, RZ, 0x7 ;  /* 0x000000201c1c7211 */ /* 0x000fc800078f38ff */
[----:B--2---:R-:W-:Y:S02]  /*1bb20*/  LEA.HI.X R25, R10, R25, R8, 0x2, P0 ;  /* 0x000000190a197211 */ /* 0x004fe400000f1408 */
[----:B------:R-:W-:Y:S01]  /*1bb30*/  LOP3.LUT R28, R28, 0xffffff80, RZ, 0xc0, !PT ;  /* 0xffffff801c1c7812 */ /* 0x000fe200078ec0ff */
[----:B------:R-:W-:Y:S01]  /*1bb40*/  SHFL.IDX PT, R8, R24, RZ, 0x1c1f ;  /* 0x001c1fff18087589 */ /* 0x000fe200000e0000 */
[----:B------:R-:W-:-:S03]  /*1bb50*/  IMAD R27, R95, 0x80, R30 ;  /* 0x000000805f1b7824 */ /* 0x000fc600078e021e */
[----:B------:R-:W0:Y:S01]  /*1bb60*/  SHFL.IDX PT, R9, R25, RZ, 0x1c1f ;  /* 0x001c1fff19097589 */ /* 0x000e2200000e0000 */
[----:B------:R-:W-:-:S03]  /*1bb70*/  IMAD.IADD R28, R32, 0x1, -R28 ;  /* 0x00000001201c7824 */ /* 0x000fc600078e0a1c */
[----:B------:R-:W-:Y:S04]  /*1bb80*/  SHFL.IDX PT, R10, R24, 0x1, 0x1c1f ;  /* 0x003c1f00180a7f89 */ /* 0x000fe800000e0000 */
[----:B------:R-:W1:Y:S01]  /*1bb90*/  SHFL.IDX PT, R11, R25, 0x1, 0x1c1f ;  /* 0x003c1f00190b7f89 */ /* 0x000e6200000e0000 */
[----:B------:R-:W-:Y:S02]  /*1bba0*/  LOP3.LUT P0, RZ, R28, 0x3, RZ, 0xc0, !PT ;  /* 0x000000031cff7812 */ /* 0x000fe4000780c0ff */
[C---:B------:R-:W-:Y:S02]  /*1bbb0*/  IADD3 R29, R27.reuse, 0x8, RZ ;  /* 0x000000081b1d7810 */ /* 0x040fe40007ffe0ff */
[-C--:B------:R-:W-:Y:S02]  /*1bbc0*/  ISETP.GE.OR P3, PT, R27, R80.reuse, P0 ;  /* 0x000000501b00720c */ /* 0x080fe40000766670 */
[----:B------:R-:W-:-:S11]  /*1bbd0*/  ISETP.GE.OR P0, PT, R29, R80, P0 ;  /* 0x000000501d00720c */ /* 0x000fd60000706670 */
[----:B0-----:R0:W-:Y:S04]  /*1bbe0*/  @!P3 ST.E desc[UR60][R8.64], R88 ;  /* 0x000000580800b985 */ /* 0x0011e8000c10193c */
[----:B-1----:R0:W-:Y:S01]  /*1bbf0*/  @!P0 ST.E desc[UR60][R10.64], R89 ;  /* 0x000000590a008985 */ /* 0x0021e2000c10193c */
[----:B------:R-:W-:Y:S05]  /*1bc00*/  @P2 BRA `(.L_x_487) ;  /* 0x0000000800f42947 */ /* 0x000fea0003800000 */
[----:B------:R-:W2:Y:S01]  /*1bc10*/  LDL R92, [R1+0x58] ;  /* 0x00005800015c7983 */ /* 0x000ea20000100800 */
[----:B0-----:R-:W0:Y:S01]  /*1bc20*/  @P1 LDC R11, c[0x0][0xbec] ;  /* 0x0002fb00ff0b1b82 */ /* 0x001e220000000800 */
[----:B------:R-:W-:Y:S01]  /*1bc30*/  ULDC.64 UR4, c[0x0][0xaa0] ;  /* 0x0002a80000047ab9 */ /* 0x000fe20000000a00 */
[----:B------:R-:W1:Y:S06]  /*1bc40*/  S2R R28, SR_TID.X ;  /* 0x00000000001c7919 */ /* 0x000e6c0000002100 */
[----:B------:R-:W3:Y:S01]  /*1bc50*/  @P1 LDC R13, c[0x0][0xbf0] ;  /* 0x0002fc00ff0d1b82 */ /* 0x000ee20000000800 */
[----:B-1----:R-:W-:-:S05]  /*1bc60*/  VIADD R98, R28, 0xffffff80 ;  /* 0xffffff801c627836 */ /* 0x002fca0000000000 */
[----:B------:R-:W-:-:S04]  /*1bc70*/  SHF.R.S32.HI R97, RZ, 0x1f, R98 ;  /* 0x0000001fff617819 */ /* 0x000fc80000011462 */
[----:B------:R-:W-:-:S04]  /*1bc80*/  LEA.HI R97, R97, R98, RZ, 0x3 ;  /* 0x0000006261617211 */ /* 0x000fc800078f18ff */
[----:B------:R-:W-:Y:S02]  /*1bc90*/  SHF.R.S32.HI R97, RZ, 0x3, R97 ;  /* 0x00000003ff617819 */ /* 0x000fe40000011461 */
[----:B------:R-:W-:-:S04]  /*1bca0*/  SHF.R.S32.HI R10, RZ, 0x1f, R98 ;  /* 0x0000001fff0a7819 */ /* 0x000fc80000011462 */
[----:B------:R-:W-:Y:S01]  /*1bcb0*/  LEA.HI R10, R10, R98, RZ, 0x3 ;  /* 0x000000620a0a7211 */ /* 0x000fe200078f18ff */
[----:B------:R-:W-:-:S03]  /*1bcc0*/  IMAD.WIDE.U32 R8, R85, UR4, RZ ;  /* 0x0000000455087c25 */ /* 0x000fc6000f8e00ff */
[----:B------:R-:W-:-:S05]  /*1bcd0*/  LOP3.LUT R10, R10, 0xfffffff8, RZ, 0xc0, !PT ;  /* 0xfffffff80a0a7812 */ /* 0x000fca00078ec0ff */
[----:B------:R-:W-:Y:S02]  /*1bce0*/  IMAD.IADD R10, R98, 0x1, -R10 ;  /* 0x00000001620a7824 */ /* 0x000fe400078e0a0a */
[----:B--2---:R-:W-:-:S04]  /*1bcf0*/  IMAD R3, R97, 0x40, R92 ;  /* 0x0000004061037824 */ /* 0x004fc800078e025c */
[----:B------:R-:W-:-:S03]  /*1bd00*/  IMAD.WIDE R68, R3, 0x2, R68 ;  /* 0x0000000203447825 */ /* 0x000fc600078e0244 */
        /* <DEDUP_REMOVED lines=8> */
[----:B------:R-:W-:Y:S02]  /*1bd90*/  IADD3 R3, P0, R68, 0x7000, RZ ;  /* 0x0000700044037810 */ /* 0x000fe40007f1e0ff */
[----:B------:R-:W-:Y:S01]  /*1bda0*/  LOP3.LUT R44, R44, R45, RZ, 0x3c, !PT ;  /* 0x0000002d2c2c7212 */ /* 0x000fe200078e3cff */
[----:B------:R-:W-:Y:S01]  /*1bdb0*/  IMAD.X R45, RZ, RZ, R69, P5 ;  /* 0x000000ffff2d7224 */ /* 0x000fe200028e0645 */
[----:B------:R-:W-:Y:S01]  /*1bdc0*/  LOP3.LUT R0, R3, 0x380, RZ, 0xc0, !PT ;  /* 0x0000038003007812 */ /* 0x000fe200078ec0ff */
[----:B------:R-:W5:Y:S01]  /*1bdd0*/  LD.E.128 R40, desc[UR60][R40.64] ;  /* 0x0000003c28287980 */ /* 0x000f62000c101d00 */
[C---:B------:R-:W-:Y:S02]  /*1bde0*/  IADD3 R37, P2, R68.reuse, 0x3000, RZ ;  /* 0x0000300044257810 */ /* 0x040fe40007f5e0ff */
[C---:B------:R-:W-:Y:S01]  /*1bdf0*/  IADD3 R33, P3, R68.reuse, 0x4000, RZ ;  /* 0x0000400044217810 */ /* 0x040fe20007f7e0ff */
[----:B------:R-:W5:Y:S01]  /*1be00*/  LD.E.128 R44, desc[UR60][R44.64] ;  /* 0x0000003c2c2c7980 */ /* 0x000f62000c101d00 */
[----:B------:R-:W-:-:S02]  /*1be10*/  IADD3 R29, P4, R68, 0x5000, RZ ;  /* 0x00005000441d7810 */ /* 0x000fc40007f9e0ff */
[----:B------:R-:W-:Y:S02]  /*1be20*/  IADD3 R25, P5, R68, 0x6000, RZ ;  /* 0x0000600044197810 */ /* 0x000fe40007fbe0ff */
[----:B------:R-:W-:Y:S02]  /*1be30*/  SHF.R.U64 R0, R0, 0x3, RZ ;  /* 0x0000000300007819 */ /* 0x000fe400000012ff */
[----:B------:R-:W-:Y:S02]  /*1be40*/  LOP3.LUT R36, R37, 0x380, RZ, 0xc0, !PT ;  /* 0x0000038025247812 */ /* 0x000fe400078ec0ff */
[----:B------:R-:W-:Y:S02]  /*1be50*/  LOP3.LUT R32, R33, 0x380, RZ, 0xc0, !PT ;  /* 0x0000038021207812 */ /* 0x000fe400078ec0ff */
[----:B------:R-:W-:Y:S02]  /*1be60*/  LOP3.LUT R28, R29, 0x380, RZ, 0xc0, !PT ;  /* 0x000003801d1c7812 */ /* 0x000fe400078ec0ff */
[----:B------:R-:W-:-:S02]  /*1be70*/  LOP3.LUT R24, R25, 0x380, RZ, 0xc0, !PT ;  /* 0x0000038019187812 */ /* 0x000fc400078ec0ff */
[----:B------:R-:W-:Y:S02]  /*1be80*/  LOP3.LUT R5, R68, 0x380, RZ, 0xc0, !PT ;  /* 0x0000038044057812 */ /* 0x000fe400078ec0ff */
[----:B------:R-:W-:Y:S01]  /*1be90*/  LOP3.LUT R4, R0, R3, RZ, 0x3c, !PT ;  /* 0x0000000300047212 */ /* 0x000fe200078e3cff */
[----:B------:R-:W-:Y:S01]  /*1bea0*/  IMAD R0, R84, UR4, RZ ;  /* 0x0000000454007c24 */ /* 0x000fe2000f8e02ff */
[----:B------:R-:W-:Y:S02]  /*1beb0*/  SHF.R.U64 R36, R36, 0x3, RZ ;  /* 0x0000000324247819 */ /* 0x000fe400000012ff */
[----:B------:R-:W-:Y:S02]  /*1bec0*/  SHF.R.U64 R32, R32, 0x3, RZ ;  /* 0x0000000320207819 */ /* 0x000fe400000012ff */
[----:B------:R-:W-:Y:S02]  /*1bed0*/  SHF.R.U64 R28, R28, 0x3, RZ ;  /* 0x000000031c1c7819 */ /* 0x000fe400000012ff */
[----:B------:R-:W-:-:S02]  /*1bee0*/  SHF.R.U64 R24, R24, 0x3, RZ ;  /* 0x0000000318187819 */ /* 0x000fc400000012ff */
[----:B------:R-:W-:Y:S01]  /*1bef0*/  SHF.R.U64 R5, R5, 0x3, RZ ;  /* 0x0000000305057819 */ /* 0x000fe200000012ff */
[----:B------:R-:W-:Y:S01]  /*1bf00*/  IMAD R3, R85, UR5, R0 ;  /* 0x0000000555037c24 */ /* 0x000fe2000f8e0200 */
[----:B------:R-:W-:Y:S01]  /*1bf10*/  LOP3.LUT R36, R36, R37, RZ, 0x3c, !PT ;  /* 0x0000002524247212 */ /* 0x000fe200078e3cff */
[--C-:B------:R-:W-:Y:S01]  /*1bf20*/  IMAD.X R37, RZ, RZ, R69.reuse, P2 ;  /* 0x000000ffff257224 */ /* 0x100fe200010e0645 */
[----:B------:R-:W-:Y:S01]  /*1bf30*/  LOP3.LUT R32, R32, R33, RZ, 0x3c, !PT ;  /* 0x0000002120207212 */ /* 0x000fe200078e3cff */
[--C-:B------:R-:W-:Y:S01]  /*1bf40*/  IMAD.X R33, RZ, RZ, R69.reuse, P3 ;  /* 0x000000ffff217224 */ /* 0x100fe200018e0645 */
[----:B------:R-:W-:Y:S01]  /*1bf50*/  LOP3.LUT R28, R28, R29, RZ, 0x3c, !PT ;  /* 0x0000001d1c1c7212 */ /* 0x000fe200078e3cff */
[--C-:B------:R-:W-:Y:S01]  /*1bf60*/  IMAD.X R29, RZ, RZ, R69.reuse, P4 ;  /* 0x000000ffff1d7224 */ /* 0x100fe200020e0645 */
[----:B------:R-:W-:Y:S02]  /*1bf70*/  LOP3.LUT R24, R24, R25, RZ, 0x3c, !PT ;  /* 0x0000001918187212 */ /* 0x000fe400078e3cff */
[----:B------:R-:W-:Y:S01]  /*1bf80*/  LOP3.LUT R68, R5, R68, RZ, 0x3c, !PT ;  /* 0x0000004405447212 */ /* 0x000fe200078e3cff */
[----:B------:R-:W-:Y:S01]  /*1bf90*/  IMAD.X R5, RZ, RZ, R69, P0 ;  /* 0x000000ffff057224 */ /* 0x000fe200000e0645 */
[----:B------:R-:W-:Y:S01]  /*1bfa0*/  IADD3.X R25, RZ, R69, RZ, P5, !PT ;  /* 0x00000045ff197210 */ /* 0x000fe20002ffe4ff */
[----:B------:R-:W-:Y:S01]  /*1bfb0*/  IMAD.IADD R9, R9, 0x1, R3 ;  /* 0x0000000109097824 */ /* 0x000fe200078e0203 */
[----:B------:R-:W-:Y:S01]  /*1bfc0*/  ULDC.64 UR4, c[0x0][0xae8] ;  /* 0x0002ba0000047ab9 */ /* 0x000fe20000000a00 */
[----:B------:R-:W-:Y:S01]  /*1bfd0*/  IMAD R0, R10, 0x20, R97 ;  /* 0x000000200a007824 */ /* 0x000fe200078e0261 */
[----:B------:R1:W5:Y:S01]  /*1bfe0*/  LD.E.128 R48, desc[UR60][R68.64] ;  /* 0x0000003c44307980 */ /* 0x000362000c101d00 */
[----:B------:R-:W-:Y:S01]  /*1bff0*/  IMAD.WIDE.U32 R8, R90, UR4, R8 ;  /* 0x000000045a087c25 */ /* 0x000fe2000f8e0008 */
[----:B------:R-:W-:-:S02]  /*1c000*/  SHF.R.S32.HI R10, RZ, 0x1f, R93 ;  /* 0x0000001fff0a7819 */ /* 0x000fc4000001145d */
[----:B------:R-:W5:Y:S01]  /*1c010*/  LD.E.128 R36, desc[UR60][R36.64] ;  /* 0x0000003c24247980 */ /* 0x000f62000c101d00 */
[----:B------:R-:W-:-:S03]  /*1c020*/  IMAD R12, R95, 0x80, R0 ;  /* 0x000000805f0c7824 */ /* 0x000fc600078e0200 */
[----:B------:R-:W5:Y:S04]  /*1c030*/  LD.E.128 R32, desc[UR60][R32.64] ;  /* 0x0000003c20207980 */ /* 0x000f68000c101d00 */
[----:B------:R-:W5:Y:S04]  /*1c040*/  LD.E.128 R28, desc[UR60][R28.64] ;  /* 0x0000003c1c1c7980 */ /* 0x000f68000c101d00 */
[----:B------:R-:W5:Y:S04]  /*1c050*/  LD.E.128 R24, desc[UR60][R24.64] ;  /* 0x0000003c18187980 */ /* 0x000f68000c101d00 */
[----:B------:R-:W5:Y:S01]  /*1c060*/  LD.E.128 R4, desc[UR60][R4.64] ;  /* 0x0000003c04047980 */ /* 0x000f62000c101d00 */
[----:B------:R-:W-:Y:S01]  /*1c070*/  IMAD R9, R90, UR5, R9 ;  /* 0x000000055a097c24 */ /* 0x000fe2000f8e0209 */
[----:B------:R-:W-:Y:S01]  /*1c080*/  ULDC.64 UR4, c[0x0][0xaf0] ;  /* 0x0002bc0000047ab9 */ /* 0x000fe20000000a00 */
[----:B------:R-:W-:Y:S01]  /*1c090*/  @!PT LDS RZ, [RZ] ;  /* 0x00000000fffff984 */ /* 0x000fe20000000800 */
[----:B------:R-:W-:Y:S01]  /*1c0a0*/  @!PT LDS RZ, [RZ] ;  /* 0x00000000fffff984 */ /* 0x000fe20000000800 */
[----:B------:R-:W-:Y:S01]  /*1c0b0*/  @!PT LDS RZ, [RZ] ;  /* 0x00000000fffff984 */ /* 0x000fe20000000800 */
[----:B------:R-:W-:Y:S01]  /*1c0c0*/  @!PT LDS RZ, [RZ] ;  /* 0x00000000fffff984 */ /* 0x000fe20000000800 */
[----:B------:R2:W-:Y:S06]  /*1c0d0*/  MEMBAR.ALL.CTA ;  /* 0x0000000000007992 */ /* 0x0005ec0000008000 */
[----:B--2---:R-:W2:Y:S01]  /*1c0e0*/  FENCE.VIEW.ASYNC.S ;  /* 0x00000000000073c6 */ /* 0x004ea20000000000 */
[----:B------:R-:W-:-:S02]  /*1c0f0*/  IMAD R10, R10, UR4, RZ ;  /* 0x000000040a0a7c24 */ /* 0x000fc4000f8e02ff */
[----:B0-----:R-:W-:-:S04]  /*1c100*/  @P1 IMAD.HI.U32 R0, R12, R11, RZ ;  /* 0x0000000b0c001227 */ /* 0x001fc800078e00ff */
[----:B------:R-:W-:Y:S01]  /*1c110*/  IMAD.MOV.U32 R3, RZ, RZ, R12 ;  /* 0x000000ffff037224 */ /* 0x000fe200078e000c */
[----:B---3--:R-:W-:Y:S01]  /*1c120*/  @P1 SHF.R.U32.HI R3, RZ, R13, R0 ;  /* 0x0000000dff031219 */ /* 0x008fe20000011600 */
[C---:B------:R-:W-:Y:S02]  /*1c130*/  IMAD R11, R93.reuse, UR5, R10 ;  /* 0x000000055d0b7c24 */ /* 0x040fe4000f8e020a */
[----:B------:R-:W-:Y:S01]  /*1c140*/  IMAD.WIDE.U32 R8, R93, UR4, R8 ;  /* 0x000000045d087c25 */ /* 0x000fe2000f8e0008 */
[----:B------:R-:W-:Y:S01]  /*1c150*/  SHF.R.S32.HI R10, RZ, 0x1f, R3 ;  /* 0x0000001fff0a7819 */ /* 0x000fe20000011403 */
[----:B------:R-:W-:Y:S02]  /*1c160*/  ULDC.64 UR4, c[0x0][0xae0] ;  /* 0x0002b80000047ab9 */ /* 0x000fe40000000a00 */
[----:B------:R-:W-:Y:S01]  /*1c170*/  IMAD.IADD R9, R9, 0x1, R11 ;  /* 0x0000000109097824 */ /* 0x000fe200078e020b */
[----:B------:R-:W-:Y:S01]  /*1c180*/  IADD3 R11, -R3, RZ, RZ ;  /* 0x000000ff030b7210 */ /* 0x000fe20007ffe1ff */
[----:B------:R-:W-:-:S02]  /*1c190*/  VIADD R0, R16, 0x2e820 ;  /* 0x0002e82010007836 */ /* 0x000fc40000000000 */
[----:B------:R-:W-:Y:S02]  /*1c1a0*/  IMAD R10, R10, UR4, RZ ;  /* 0x000000040a0a7c24 */ /* 0x000fe4000f8e02ff */
[----:B------:R-:W-:Y:S01]  /*1c1b0*/  IMAD R11, R2, R11, R12 ;  /* 0x0000000b020b7224 */ /* 0x000fe200078e020c */
[----:B------:R-:W-:Y:S01]  /*1c1c0*/  PRMT R0, RZ, 0x654, R0 ;  /* 0x00000654ff007816 */ /* 0x000fe20000000000 */
[C---:B------:R-:W-:Y:S02]  /*1c1d0*/  IMAD R13, R3.reuse, UR5, R10 ;  /* 0x00000005030d7c24 */ /* 0x040fe4000f8e020a */
[----:B------:R-:W-:Y:S01]  /*1c1e0*/  IMAD.WIDE.U32 R2, R3, UR4, R8 ;  /* 0x0000000403027c25 */ /* 0x000fe2000f8e0008 */
[----:B--2---:R0:W-:Y:S01]  /*1c1f0*/  SYNCS.ARRIVE.TRANS64.RED.A1T0 RZ, [R0+URZ], RZ ;  /* 0x000000ff00ff79a7 */ /* 0x0041e2000810043f */
[----:B------:R-:W-:Y:S02]  /*1c200*/  ULDC.64 UR4, c[0x0][0xad8] ;  /* 0x0002b60000047ab9 */ /* 0x000fe40000000a00 */
[----:B------:R-:W-:Y:S01]  /*1c210*/  IMAD.IADD R3, R3, 0x1, R13 ;  /* 0x0000000103037824 */ /* 0x000fe200078e020d */
[----:B0-----:R-:W-:Y:S01]  /*1c220*/  SHF.R.S32.HI R0, RZ, 0x1f, R11 ;  /* 0x0000001fff007819 */ /* 0x001fe2000001140b */
[----:B------:R-:W-:-:S04]  /*1c230*/  IMAD.WIDE.U32 R8, R11, UR4, R2 ;  /* 0x000000040b087c25 */ /* 0x000fc8000f8e0002 */
[----:B------:R-:W-:-:S04]  /*1c240*/  IMAD R0, R0, UR4, RZ ;  /* 0x0000000400007c24 */ /* 0x000fc8000f8e02ff */
[----:B------:R-:W-:Y:S01]  /*1c250*/  IMAD R3, R11, UR5, R0 ;  /* 0x000000050b037c24 */ /* 0x000fe2000f8e0200 */
[----:B------:R-:W-:Y:S02]  /*1c260*/  ULDC.64 UR4, c[0x0][0xa80] ;  /* 0x0002a00000047ab9 */ /* 0x000fe40000000a00 */
[----:B------:R-:W-:Y:S01]  /*1c270*/  LEA R2, P0, R8, UR4, 0x1 ;  /* 0x0000000408027c11 */ /* 0x000fe2000f8008ff */
[----:B------:R-:W-:Y:S01]  /*1c280*/  IMAD.IADD R3, R9, 0x1, R3 ;  /* 0x0000000109037824 */ /* 0x000fe200078e0203 */
[----:B------:R-:W-:-:S04]  /*1c290*/  UMOV UR4, 0xffffffff ;  /* 0xffffffff00047882 */ /* 0x000fc80000000000 */
[----:B------:R-:W-:Y:S01]  /*1c2a0*/  LEA.HI.X R3, R8, UR5, R3, 0x1, P0 ;  /* 0x0000000508037c11 */ /* 0x000fe200080f0c03 */
[----:B-1----:R-:W-:Y:S06]  /*1c2b0*/  BRA.DIV UR4, `(.L_x_488) ;  /* 0x000000b604707947 */ /* 0x002fec000b800000 */
[----:B------:R0:W1:Y:S04]  /*1c2c0*/  SHFL.IDX PT, R0, R3, RZ, 0x181f ;  /* 0x00181fff03007589 */ /* 0x00006800000e0000 */
[----:B------:R0:W2:Y:S02]  /*1c2d0*/  SHFL.IDX PT, R14, R2, RZ, 0x181f ;  /* 0x00181fff020e7589 */ /* 0x0000a400000e0000 */
.L_x_731:
[----:B------:R-:W-:Y:S01]  /*1c2e0*/  IMAD R21, R95, 0x80, R97 ;  /* 0x000000805f157824 */ /* 0x000fe200078e0261 */
[----:B------:R-:W-:Y:S04]  /*1c2f0*/  BSSY B1, `(.L_x_489) ;  /* 0x000000f000017945 */ /* 0x000fe80003800000 */
[----:B------:R-:W-:-:S13]  /*1c300*/  ISETP.GE.AND P0, PT, R21, R80, PT ;  /* 0x000000501500720c */ /* 0x000fda0003f06270 */
[----:B------:R-:W-:Y:S05]  /*1c310*/  @P0 BRA `(.L_x_490) ;  /* 0x0000000000300947 */ /* 0x000fea0003800000 */
[----:B------:R-:W3:Y:S01]  /*1c320*/  LDL R10, [R1+0x78] ;  /* 0x00007800010a7983 */ /* 0x000ee20000100800 */
[----:B------:R-:W-:-:S03]  /*1c330*/  ULDC UR4, c[0x0][0xac8] ;  /* 0x0002b20000047ab9 */ /* 0x000fc60000000800 */
[----:B------:R-:W1:Y:S04]  /*1c340*/  LDL R12, [R1+0xb0] ;  /* 0x0000b000010c7983 */ /* 0x000e680000100800 */
[----:B------:R-:W4:Y:S01]  /*1c350*/  LDL R11, [R1+0xac] ;  /* 0x0000ac00010b7983 */ /* 0x000f220000100800 */
[----:B------:R-:W-:-:S13]  /*1c360*/  ISETP.GE.AND P0, PT, R92, UR4, PT ;  /* 0x000000045c007c0c */ /* 0x000fda000bf06270 */
[----:B--2---:R-:W-:Y:S02]  /*1c370*/  @!P0 LEA R8, P2, R92, R14, 0x1 ;  /* 0x0000000e5c088211 */ /* 0x004fe400078408ff */
[----:B---3--:R-:W-:Y:S02]  /*1c380*/  ISETP.GE.AND P1, PT, R10, UR4, PT ;  /* 0x000000040a007c0c */ /* 0x008fe4000bf26270 */
[----:B-1----:R-:W-:-:S11]  /*1c390*/  @!P0 LEA.HI.X R9, R92, R0, R12, 0x1, P2 ;  /* 0x000000005c098211 */ /* 0x002fd600010f0c0c */
[----:B------:R-:W-:-:S04]  /*1c3a0*/  @!P1 LEA R14, P3, R10, R14, 0x1 ;  /* 0x0000000e0a0e9211 */ /* 0x000fc800078608ff */
[----:B----4-:R-:W-:Y:S01]  /*1c3b0*/  @!P1 LEA.HI.X R15, R10, R0, R11, 0x1, P3 ;  /* 0x000000000a0f9211 */ /* 0x010fe200018f0c0b */
[----:B-----5:R3:W-:Y:S04]  /*1c3c0*/  @!P0 ST.E.128 desc[UR60][R8.64], R48 ;  /* 0x0000003008008985 */ /* 0x0207e8000c101d3c */
[----:B------:R3:W-:Y:S04]  /*1c3d0*/  @!P1 ST.E.128 desc[UR60][R14.64], R32 ;  /* 0x000000200e009985 */ /* 0x0007e8000c101d3c */
.L_x_490:
[----:B------:R-:W-:Y:S05]  /*1c3e0*/  BSYNC B1 ;  /* 0x0000000000017941 */ /* 0x000fea0003800000 */
.L_x_489:
[----:B------:R-:W-:-:S03]  /*1c3f0*/  UMOV UR4, 0xffffffff ;  /* 0xffffffff00047882 */ /* 0x000fc60000000000 */
[----:B------:R-:W-:Y:S05]  /*1c400*/  BRA.DIV UR4, `(.L_x_491) ;  /* 0x000000b604507947 */ /* 0x000fea000b800000 */
[----:B-1----:R1:W4:Y:S04]  /*1c410*/  SHFL.IDX PT, R0, R3, 0x1, 0x181f ;  /* 0x00381f0003007f89 */ /* 0x00232800000e0000 */
[----:B--23--:R1:W2:Y:S02]  /*1c420*/  SHFL.IDX PT, R14, R2, 0x1, 0x181f ;  /* 0x00381f00020e7f89 */ /* 0x00c2a400000e0000 */
.L_x_735:
[----:B------:R-:W-:Y:S01]  /*1c430*/  VIADD R9, R21, 0x20 ;  /* 0x0000002015097836 */ /* 0x000fe20000000000 */
[----:B------:R-:W-:Y:S04]  /*1c440*/  BSSY B1, `(.L_x_492) ;  /* 0x000000f000017945 */ /* 0x000fe80003800000 */
[----:B------:R-:W-:-:S13]  /*1c450*/  ISETP.GE.AND P0, PT, R9, R80, PT ;  /* 0x000000500900720c */ /* 0x000fda0003f06270 */
[----:B------:R-:W-:Y:S05]  /*1c460*/  @P0 BRA `(.L_x_493) ;  /* 0x0000000000300947 */ /* 0x000fea0003800000 */
[----:B------:R-:W3:Y:S01]  /*1c470*/  LDL R10, [R1+0x78] ;  /* 0x00007800010a7983 */ /* 0x000ee20000100800 */
[----:B------:R-:W-:-:S03]  /*1c480*/  ULDC UR4, c[0x0][0xac8] ;  /* 0x0002b20000047ab9 */ /* 0x000fc60000000800 */
[----:B------:R-:W4:Y:S04]  /*1c490*/  LDL R12, [R1+0xb0] ;  /* 0x0000b000010c7983 */ /* 0x000f280000100800 */
[----:B------:R-:W4:Y:S01]  /*1c4a0*/  LDL R11, [R1+0xac] ;  /* 0x0000ac00010b7983 */ /* 0x000f220000100800 */
[----:B------:R-:W-:-:S13]  /*1c4b0*/  ISETP.GE.AND P2, PT, R92, UR4, PT ;  /* 0x000000045c007c0c */ /* 0x000fda000bf46270 */
[----:B--2---:R-:W-:Y:S02]  /*1c4c0*/  @!P2 LEA R8, P0, R92, R14, 0x1 ;  /* 0x0000000e5c08a211 */ /* 0x004fe400078008ff */
[----:B---3--:R-:W-:Y:S02]  /*1c4d0*/  ISETP.GE.AND P3, PT, R10, UR4, PT ;  /* 0x000000040a007c0c */ /* 0x008fe4000bf66270 */
[----:B----4-:R-:W-:-:S11]  /*1c4e0*/  @!P2 LEA.HI.X R9, R92, R0, R12, 0x1, P0 ;  /* 0x000000005c09a211 */ /* 0x010fd600000f0c0c */
[----:B------:R-:W-:-:S04]  /*1c4f0*/  @!P3 LEA R14, P1, R10, R14, 0x1 ;  /* 0x0000000e0a0eb211 */ /* 0x000fc800078208ff */
[----:B------:R-:W-:Y:S01]  /*1c500*/  @!P3 LEA.HI.X R15, R10, R0, R11, 0x1, P1 ;  /* 0x000000000a0fb211 */ /* 0x000fe200008f0c0b */
[----:B-----5:R3:W-:Y:S04]  /*1c510*/  @!P2 ST.E.128 desc[UR60][R8.64], R44 ;  /* 0x0000002c0800a985 */ /* 0x0207e8000c101d3c */
[----:B------:R3:W-:Y:S04]  /*1c520*/  @!P3 ST.E.128 desc[UR60][R14.64], R28 ;  /* 0x0000001c0e00b985 */ /* 0x0007e8000c101d3c */
.L_x_493:
[----:B------:R-:W-:Y:S05]  /*1c530*/  BSYNC B1 ;  /* 0x0000000000017941 */ /* 0x000fea0003800000 */
.L_x_492:
[----:B------:R-:W-:-:S03]  /*1c540*/  UMOV UR4, 0xffffffff ;  /* 0xffffffff00047882 */ /* 0x000fc60000000000 */
[----:B------:R-:W-:Y:S05]  /*1c550*/  BRA.DIV UR4, `(.L_x_494) ;  /* 0x000000b604447947 */ /* 0x000fea000b800000 */
[----:B----4-:R4:W0:Y:S04]  /*1c560*/  SHFL.IDX PT, R0, R3, 0x2, 0x181f ;  /* 0x00581f0003007f89 */ /* 0x01082800000e0000 */
[----:B--23--:R4:W2:Y:S02]  /*1c570*/  SHFL.IDX PT, R14, R2, 0x2, 0x181f ;  /* 0x00581f00020e7f89 */ /* 0x00c8a400000e0000 */
.L_x_739:
[----:B------:R-:W-:Y:S01]  /*1c580*/  VIADD R9, R21, 0x40 ;  /* 0x0000004015097836 */ /* 0x000fe20000000000 */
[----:B------:R-:W-:Y:S04]  /*1c590*/  BSSY B1, `(.L_x_495) ;  /* 0x000000f000017945 */ /* 0x000fe80003800000 */
[----:B------:R-:W-:-:S13]  /*1c5a0*/  ISETP.GE.AND P0, PT, R9, R80, PT ;  /* 0x000000500900720c */ /* 0x000fda0003f06270 */
[----:B------:R-:W-:Y:S05]  /*1c5b0*/  @P0 BRA `(.L_x_496) ;  /* 0x0000000000300947 */ /* 0x000fea0003800000 */
[----:B------:R-:W3:Y:S01]  /*1c5c0*/  LDL R10, [R1+0x78] ;  /* 0x00007800010a7983 */ /* 0x000ee20000100800 */
[----:B------:R-:W-:-:S03]  /*1c5d0*/  ULDC UR4, c[0x0][0xac8] ;  /* 0x0002b20000047ab9 */ /* 0x000fc60000000800 */
[----:B------:R-:W0:Y:S04]  /*1c5e0*/  LDL R12, [R1+0xb0] ;  /* 0x0000b000010c7983 */ /* 0x000e280000100800 */
[----:B------:R-:W4:Y:S01]  /*1c5f0*/  LDL R11, [R1+0xac] ;  /* 0x0000ac00010b7983 */ /* 0x000f220000100800 */
[----:B------:R-:W-:-:S13]  /*1c600*/  ISETP.GE.AND P2, PT, R92, UR4, PT ;  /* 0x000000045c007c0c */ /* 0x000fda000bf46270 */
[----:B--2---:R-:W-:Y:S02]  /*1c610*/  @!P2 LEA R8, P0, R92, R14, 0x1 ;  /* 0x0000000e5c08a211 */ /* 0x004fe400078008ff */
[----:B---3--:R-:W-:Y:S02]  /*1c620*/  ISETP.GE.AND P3, PT, R10, UR4, PT ;  /* 0x000000040a007c0c */ /* 0x008fe4000bf66270 */
[----:B0-----:R-:W-:-:S11]  /*1c630*/  @!P2 LEA.HI.X R9, R92, R0, R12, 0x1, P0 ;  /* 0x000000005c09a211 */ /* 0x001fd600000f0c0c */
[----:B------:R-:W-:-:S04]  /*1c640*/  @!P3 LEA R14, P1, R10, R14, 0x1 ;  /* 0x0000000e0a0eb211 */ /* 0x000fc800078208ff */
[----:B----4-:R-:W-:Y:S01]  /*1c650*/  @!P3 LEA.HI.X R15, R10, R0, R11, 0x1, P1 ;  /* 0x000000000a0fb211 */ /* 0x010fe200008f0c0b */
[----:B-----5:R3:W-:Y:S04]  /*1c660*/  @!P2 ST.E.128 desc[UR60][R8.64], R40 ;  /* 0x000000280800a985 */ /* 0x0207e8000c101d3c */
[----:B------:R3:W-:Y:S04]  /*1c670*/  @!P3 ST.E.128 desc[UR60][R14.64], R24 ;  /* 0x000000180e00b985 */ /* 0x0007e8000c101d3c */
.L_x_496:
[----:B------:R-:W-:Y:S05]  /*1c680*/  BSYNC B1 ;  /* 0x0000000000017941 */ /* 0x000fea0003800000 */
.L_x_495:
[----:B------:R-:W-:-:S03]  /*1c690*/  UMOV UR4, 0xffffffff ;  /* 0xffffffff00047882 */ /* 0x000fc60000000000 */
[----:B------:R-:W-:Y:S05]  /*1c6a0*/  BRA.DIV UR4, `(.L_x_497) ;  /* 0x000000b604387947 */ /* 0x000fea000b800000 */
[----:B0-----:R0:W0:Y:S04]  /*1c6b0*/  SHFL.IDX PT, R0, R3, 0x3, 0x181f ;  /* 0x00781f0003007f89 */ /* 0x00102800000e0000 */
[----:B--23--:R2:W3:Y:S02]  /*1c6c0*/  SHFL.IDX PT, R14, R2, 0x3, 0x181f ;  /* 0x00781f00020e7f89 */ /* 0x00c4e400000e0000 */
.L_x_743:
[----:B01--4-:R-:W-:-:S05]  /*1c6d0*/  VIADD R3, R21, 0x60 ;  /* 0x0000006015037836 */ /* 0x013fca0000000000 */
[----:B------:R-:W-:-:S13]  /*1c6e0*/  ISETP.GE.AND P0, PT, R3, R80, PT ;  /* 0x000000500300720c */ /* 0x000fda0003f06270 */
[----:B------:R-:W-:Y:S05]  /*1c6f0*/  @P0 BRA `(.L_x_498) ;  /* 0x0000001c00680947 */ /* 0x000fea0003800000 */
[----:B------:R-:W4:Y:S01]  /*1c700*/  LDL R9, [R1+0xb0] ;  /* 0x0000b00001097983 */ /* 0x000f220000100800 */
[----:B------:R-:W-:-:S03]  /*1c710*/  ULDC UR4, c[0x0][0xac8] ;  /* 0x0002b20000047ab9 */ /* 0x000fc60000000800 */
[----:B------:R-:W4:Y:S01]  /*1c720*/  LDL R8, [R1+0x78] ;  /* 0x0000780001087983 */ /* 0x000f220000100800 */
[----:B------:R-:W-:-:S13]  /*1c730*/  ISETP.GE.AND P1, PT, R92, UR4, PT ;  /* 0x000000045c007c0c */ /* 0x000fda000bf26270 */
[----:B--23--:R-:W-:-:S04]  /*1c740*/  @!P1 LEA R2, P0, R92, R14, 0x1 ;  /* 0x0000000e5c029211 */ /* 0x00cfc800078008ff */
[----:B----4-:R-:W-:Y:S02]  /*1c750*/  @!P1 LEA.HI.X R3, R92, R0, R9, 0x1, P0 ;  /* 0x000000005c039211 */ /* 0x010fe400000f0c09 */
[----:B------:R-:W-:-:S03]  /*1c760*/  ISETP.GE.AND P0, PT, R8, UR4, PT ;  /* 0x0000000408007c0c */ /* 0x000fc6000bf06270 */
[----:B-----5:R0:W-:Y:S10]  /*1c770*/  @!P1 ST.E.128 desc[UR60][R2.64], R36 ;  /* 0x0000002402009985 */ /* 0x0201f4000c101d3c */
[----:B------:R-:W-:Y:S05]  /*1c780*/  @P0 BRA `(.L_x_498) ;  /* 0x0000001c00440947 */ /* 0x000fea0003800000 */
[----:B------:R-:W2:Y:S01]  /*1c790*/  LDL R9, [R1+0xac] ;  /* 0x0000ac0001097983 */ /* 0x000ea20000100800 */
[----:B------:R-:W-:-:S04]  /*1c7a0*/  LEA R14, P0, R8, R14, 0x1 ;  /* 0x0000000e080e7211 */ /* 0x000fc800078008ff */
[----:B--2---:R-:W-:-:S05]  /*1c7b0*/  LEA.HI.X R15, R8, R0, R9, 0x1, P0 ;  /* 0x00000000080f7211 */ /* 0x004fca00000f0c09 */
[----:B------:R1:W-:Y:S01]  /*1c7c0*/  ST.E.128 desc[UR60][R14.64], R4 ;  /* 0x000000040e007985 */ /* 0x0003e2000c101d3c */
[----:B------:R-:W-:Y:S05]  /*1c7d0*/  BRA `(.L_x_498) ;  /* 0x0000001c00307947 */ /* 0x000fea0003800000 */
.L_x_487:
[----:B------:R-:W2:Y:S01]  /*1c7e0*/  LDL R120, [R1+0x64] ;  /* 0x0000640001787983 */ /* 0x000ea20000100800 */
[----:B------:R-:W1:Y:S01]  /*1c7f0*/  @P1 LDC R12, c[0x0][0xbec] ;  /* 0x0002fb00ff0c1b82 */ /* 0x000e620000000800 */
[----:B------:R-:W-:-:S07]  /*1c800*/  ULDC.64 UR4, c[0x0][0xb08] ;  /* 0x0002c20000047ab9 */ /* 0x000fce0000000a00 */
[----:B------:R-:W3:Y:S01]  /*1c810*/  @P1 LDC R15, c[0x0][0xbf0] ;  /* 0x0002fc00ff0f1b82 */ /* 0x000ee20000000800 */
[----:B------:R-:W4:Y:S01]  /*1c820*/  LDL R119, [R1+0x98] ;  /* 0x0000980001777983 */ /* 0x000f220000100800 */
[----:B0-----:R-:W-:Y:S01]  /*1c830*/  IMAD R10, R84, UR4, RZ ;  /* 0x00000004540a7c24 */ /* 0x001fe2000f8e02ff */
[----:B------:R-:W-:Y:S01]  /*1c840*/  ULDC.64 UR6, c[0x0][0xb30] ;  /* 0x0002cc0000067ab9 */ /* 0x000fe20000000a00 */
[----:B------:R-:W-:-:S04]  /*1c850*/  IMAD.WIDE.U32 R8, R85, UR4, RZ ;  /* 0x0000000455087c25 */ /* 0x000fc8000f8e00ff */
[----:B------:R-:W-:Y:S01]  /*1c860*/  IMAD R85, R85, UR5, R10 ;  /* 0x0000000555557c24 */ /* 0x000fe2000f8e020a */
[----:B------:R-:W-:Y:S01]  /*1c870*/  ULDC.64 UR4, c[0x0][0xb38] ;  /* 0x0002ce0000047ab9 */ /* 0x000fe20000000a00 */
[----:B------:R-:W-:-:S03]  /*1c880*/  SHF.R.S32.HI R10, RZ, 0x1f, R93 ;  /* 0x0000001fff0a7819 */ /* 0x000fc6000001145d */
[----:B------:R-:W-:-:S03]  /*1c890*/  IADD3 R9, R9, R85, RZ ;  /* 0x0000005509097210 */ /* 0x000fc60007ffe0ff */
[----:B------:R-:W-:-:S04]  /*1c8a0*/  IMAD.WIDE.U32 R8, R90, UR4, R8 ;  /* 0x000000045a087c25 */ /* 0x000fc8000f8e0008 */
[----:B------:R-:W-:Y:S01]  /*1c8b0*/  IMAD R9, R90, UR5, R9 ;  /* 0x000000055a097c24 */ /* 0x000fe2000f8e0209 */
[----:B------:R-:W-:Y:S01]  /*1c8c0*/  ULDC.64 UR4, c[0x0][0xb40] ;  /* 0x0002d00000047ab9 */ /* 0x000fe20000000a00 */
[----:B-1----:R-:W-:-:S04]  /*1c8d0*/  @P1 IMAD.HI.U32 R12, R37, R12, RZ ;  /* 0x0000000c250c1227 */ /* 0x002fc800078e00ff */
[----:B------:R-:W-:Y:S02]  /*1c8e0*/  IMAD R10, R10, UR4, RZ ;  /* 0x000000040a0a7c24 */ /* 0x000fe4000f8e02ff */
[----:B------:R-:W-:-:S04]  /*1c8f0*/  IMAD.WIDE.U32 R8, R93, UR4, R8 ;  /* 0x000000045d087c25 */ /* 0x000fc8000f8e0008 */
[----:B------:R-:W-:Y:S01]  /*1c900*/  IMAD R13, R93, UR5, R10 ;  /* 0x000000055d0d7c24 */ /* 0x000fe2000f8e020a */
[----:B------:R-:W-:Y:S01]  /*1c910*/  ULDC.64 UR4, c[0x0][0xb48] ;  /* 0x0002d20000047ab9 */ /* 0x000fe20000000a00 */
[----:B------:R-:W-:Y:S01]  /*1c920*/  IMAD.MOV.U32 R11, RZ, RZ, R37 ;  /* 0x000000ffff0b7224 */ /* 0x000fe200078e0025 */
[----:B---3--:R-:W-:Y:S01]  /*1c930*/  @P1 SHF.R.U32.HI R11, RZ, R15, R12 ;  /* 0x0000000fff0b1219 */ /* 0x008fe2000001160c */
[----:B------:R-:W-:-:S03]  /*1c940*/  IMAD.IADD R9, R9, 0x1, R13 ;  /* 0x0000000109097824 */ /* 0x000fc600078e020d */
[--C-:B------:R-:W-:Y:S01]  /*1c950*/  SHF.R.S32.HI R10, RZ, 0x1f, R11.reuse ;  /* 0x0000001fff0a7819 */ /* 0x100fe2000001140b */
[----:B------:R-:W-:Y:S02]  /*1c960*/  IMAD.MOV R13, RZ, RZ, -R11 ;  /* 0x000000ffff0d7224 */ /* 0x000fe400078e0a0b */
[----:B------:R-:W-:-:S04]  /*1c970*/  IMAD.WIDE.U32 R8, R86, UR4, R8 ;  /* 0x0000000456087c25 */ /* 0x000fc8000f8e0008 */
[----:B------:R-:W-:Y:S02]  /*1c980*/  IMAD R13, R2, R13, R37 ;  /* 0x0000000d020d7224 */ /* 0x000fe400078e0225 */
[----:B------:R-:W-:Y:S02]  /*1c990*/  IMAD R10, R10, UR6, RZ ;  /* 0x000000060a0a7c24 */ /* 0x000fe4000f8e02ff */
[----:B------:R-:W-:Y:S01]  /*1c9a0*/  IMAD R9, R86, UR5, R9 ;  /* 0x0000000556097c24 */ /* 0x000fe2000f8e0209 */
[----:B------:R-:W-:Y:S01]  /*1c9b0*/  SHF.R.S32.HI R2, RZ, 0x1f, R13 ;  /* 0x0000001fff027819 */ /* 0x000fe2000001140d */
[C---:B------:R-:W-:Y:S01]  /*1c9c0*/  IMAD R15, R11.reuse, UR7, R10 ;  /* 0x000000070b0f7c24 */ /* 0x040fe2000f8e020a */
[----:B------:R-:W-:Y:S01]  /*1c9d0*/  ULDC.64 UR4, c[0x0][0xb28] ;  /* 0x0002ca0000047ab9 */ /* 0x000fe20000000a00 */
[----:B------:R-:W-:-:S04]  /*1c9e0*/  IMAD.WIDE.U32 R8, R11, UR6, R8 ;  /* 0x000000060b087c25 */ /* 0x000fc8000f8e0008 */
[----:B------:R-:W-:Y:S02]  /*1c9f0*/  IMAD R2, R2, UR4, RZ ;  /* 0x0000000402027c24 */ /* 0x000fe4000f8e02ff */
[----:B------:R-:W-:Y:S02]  /*1ca00*/  IMAD.IADD R9, R9, 0x1, R15 ;  /* 0x0000000109097824 */ /* 0x000fe400078e020f */
[----:B------:R-:W-:Y:S02]  /*1ca10*/  VIADD R10, R16, 0x2e820 ;  /* 0x0002e820100a7836 */ /* 0x000fe40000000000 */
[C---:B------:R-:W-:Y:S02]  /*1ca20*/  IMAD R11, R13.reuse, UR5, R2 ;  /* 0x000000050d0b7c24 */ /* 0x040fe4000f8e0202 */
[----:B------:R-:W-:Y:S01]  /*1ca30*/  IMAD.WIDE.U32 R8, R13, UR4, R8 ;  /* 0x000000040d087c25 */ /* 0x000fe2000f8e0008 */
[----:B------:R-:W-:Y:S01]  /*1ca40*/  ULDC.64 UR4, c[0x0][0xb00] ;  /* 0x0002c00000047ab9 */ /* 0x000fe20000000a00 */
[----:B------:R-:W-:-:S02]  /*1ca50*/  PRMT R10, RZ, 0x654, R10 ;  /* 0x00000654ff0a7816 */ /* 0x000fc4000000000a */
[----:B------:R-:W-:Y:S01]  /*1ca60*/  IMAD.IADD R9, R9, 0x1, R11 ;  /* 0x0000000109097824 */ /* 0x000fe200078e020b */
[C---:B------:R-:W-:Y:S01]  /*1ca70*/  LEA R2, P0, R8.reuse, UR4, 0x2 ;  /* 0x0000000408027c11 */ /* 0x040fe2000f8010ff */
[----:B------:R-:W-:Y:S01]  /*1ca80*/  UMOV UR4, 0xffffffff ;  /* 0xffffffff00047882 */ /* 0x000fe20000000000 */
[----:B------:R0:W-:Y:S02]  /*1ca90*/  SYNCS.ARRIVE.TRANS64.RED.A1T0 RZ, [R10+URZ], RZ ;  /* 0x000000ff0aff79a7 */ /* 0x0001e4000810043f */
[----:B------:R-:W-:Y:S01]  /*1caa0*/  LEA.HI.X R8, R8, UR5, R9, 0x2, P0 ;  /* 0x0000000508087c11 */ /* 0x000fe200080f1409 */
[C---:B--2---:R-:W-:Y:S01]  /*1cab0*/  VIADD R98, R120.reuse, 0x8 ;  /* 0x0000000878627836 */ /* 0x044fe20000000000 */
[C---:B------:R-:W-:Y:S01]  /*1cac0*/  IADD3 R101, R120.reuse, 0x10, RZ ;  /* 0x0000001078657810 */ /* 0x040fe20007ffe0ff */
[C---:B------:R-:W-:Y:S01]  /*1cad0*/  VIADD R104, R120.reuse, 0x18 ;  /* 0x0000001878687836 */ /* 0x040fe20000000000 */
[C---:B------:R-:W-:Y:S01]  /*1cae0*/  IADD3 R39, R120.reuse, 0x50, RZ ;  /* 0x0000005078277810 */ /* 0x040fe20007ffe0ff */
[----:B------:R-:W-:-:S02]  /*1caf0*/  VIADD R117, R120, 0x20 ;  /* 0x0000002078757836 */ /* 0x000fc40000000000 */
[C---:B------:R-:W-:Y:S02]  /*1cb00*/  VIADD R92, R120.reuse, 0x28 ;  /* 0x00000028785c7836 */ /* 0x040fe40000000000 */
[C---:B------:R-:W-:Y:S02]  /*1cb10*/  VIADD R88, R120.reuse, 0x30 ;  /* 0x0000003078587836 */ /* 0x040fe40000000000 */
[C---:B------:R-:W-:Y:S02]  /*1cb20*/  VIADD R89, R120.reuse, 0x38 ;  /* 0x0000003878597836 */ /* 0x040fe40000000000 */
[C---:B------:R-:W-:Y:S02]  /*1cb30*/  VIADD R85, R120.reuse, 0x40 ;  /* 0x0000004078557836 */ /* 0x040fe40000000000 */
[C---:B------:R-:W-:Y:S02]  /*1cb40*/  VIADD R69, R120.reuse, 0x48 ;  /* 0x0000004878457836 */ /* 0x040fe40000000000 */
[----:B------:R-:W-:-:S02]  /*1cb50*/  VIADD R37, R120, 0x58 ;  /* 0x0000005878257836 */ /* 0x000fc40000000000 */
[C---:B------:R-:W-:Y:S02]  /*1cb60*/  VIADD R35, R120.reuse, 0x60 ;  /* 0x0000006078237836 */ /* 0x040fe40000000000 */
[C---:B------:R-:W-:Y:S02]  /*1cb70*/  VIADD R33, R120.reuse, 0x68 ;  /* 0x0000006878217836 */ /* 0x040fe40000000000 */
[----:B------:R-:W-:Y:S01]  /*1cb80*/  VIADD R31, R120, 0x70 ;  /* 0x00000070781f7836 */ /* 0x000fe20000000000 */
[----:B----4-:R-:W-:Y:S02]  /*1cb90*/  SHF.R.S32.HI R28, RZ, 0x1f, R119 ;  /* 0x0000001fff1c7819 */ /* 0x010fe40000011477 */
[----:B------:R-:W-:Y:S02]  /*1cba0*/  SHF.R.S32.HI R100, RZ, 0x1f, R98 ;  /* 0x0000001fff647819 */ /* 0x000fe40000011462 */
[----:B------:R-:W-:Y:S02]  /*1cbb0*/  SHF.R.S32.HI R102, RZ, 0x1f, R101 ;  /* 0x0000001fff667819 */ /* 0x000fe40000011465 */
[----:B------:R-:W-:-:S02]  /*1cbc0*/  SHF.R.S32.HI R105, RZ, 0x1f, R104 ;  /* 0x0000001fff697819 */ /* 0x000fc40000011468 */
[----:B------:R-:W-:Y:S02]  /*1cbd0*/  SHF.R.S32.HI R118, RZ, 0x1f, R117 ;  /* 0x0000001fff767819 */ /* 0x000fe40000011475 */
[----:B------:R-:W-:Y:S02]  /*1cbe0*/  SHF.R.S32.HI R93, RZ, 0x1f, R92 ;  /* 0x0000001fff5d7819 */ /* 0x000fe4000001145c */
[----:B------:R-:W-:Y:S02]  /*1cbf0*/  SHF.R.S32.HI R90, RZ, 0x1f, R88 ;  /* 0x0000001fff5a7819 */ /* 0x000fe40000011458 */
[----:B------:R-:W-:Y:S02]  /*1cc00*/  SHF.R.S32.HI R86, RZ, 0x1f, R89 ;  /* 0x0000001fff567819 */ /* 0x000fe40000011459 */
[----:B------:R-:W-:Y:S02]  /*1cc10*/  SHF.R.S32.HI R84, RZ, 0x1f, R85 ;  /* 0x0000001fff547819 */ /* 0x000fe40000011455 */
[----:B------:R-:W-:-:S02]  /*1cc20*/  SHF.R.S32.HI R68, RZ, 0x1f, R69 ;  /* 0x0000001fff447819 */ /* 0x000fc40000011445 */
[----:B------:R-:W-:Y:S02]  /*1cc30*/  SHF.R.S32.HI R36, RZ, 0x1f, R39 ;  /* 0x0000001fff247819 */ /* 0x000fe40000011427 */
[----:B------:R-:W-:Y:S02]  /*1cc40*/  SHF.R.S32.HI R38, RZ, 0x1f, R37 ;  /* 0x0000001fff267819 */ /* 0x000fe40000011425 */
[----:B------:R-:W-:Y:S02]  /*1cc50*/  SHF.R.S32.HI R34, RZ, 0x1f, R35 ;  /* 0x0000001fff227819 */ /* 0x000fe40000011423 */
[----:B------:R-:W-:Y:S02]  /*1cc60*/  SHF.R.S32.HI R32, RZ, 0x1f, R33 ;  /* 0x0000001fff207819 */ /* 0x000fe40000011421 */
[----:B------:R-:W-:Y:S01]  /*1cc70*/  SHF.R.S32.HI R30, RZ, 0x1f, R31 ;  /* 0x0000001fff1e7819 */ /* 0x000fe2000001141f */
[----:B0-----:R-:W-:Y:S06]  /*1cc80*/  BRA.DIV UR4, `(.L_x_499) ;  /* 0x000000b204087947 */ /* 0x001fec000b800000 */
[----:B------:R0:W1:Y:S04]  /*1cc90*/  SHFL.IDX PT, R9, R8, RZ, 0x1c1f ;  /* 0x001c1fff08097589 */ /* 0x00006800000e0000 */
[----:B------:R0:W2:Y:S02]  /*1cca0*/  SHFL.IDX PT, R14, R2, RZ, 0x1c1f ;  /* 0x001c1fff020e7589 */ /* 0x0000a400000e0000 */
.L_x_746:
[----:B------:R-:W-:Y:S01]  /*1ccb0*/  ISETP.GE.AND P0, PT, R27, R80, PT ;  /* 0x000000501b00720c */ /* 0x000fe20003f06270 */
[----:B------:R-:W-:-:S12]  /*1ccc0*/  BSSY B1, `(.L_x_500) ;  /* 0x000004e000017945 */ /* 0x000fd80003800000 */
[----:B------:R-:W-:Y:S05]  /*1ccd0*/  @P0 BRA `(.L_x_501) ;  /* 0x0000000400300947 */ /* 0x000fea0003800000 */
[----:B------:R-:W-:Y:S02]  /*1cce0*/  ULDC UR4, c[0x0][0xac8] ;  /* 0x0002b20000047ab9 */ /* 0x000fe40000000800 */
[----:B------:R-:W-:Y:S02]  /*1ccf0*/  ISETP.GE.AND P0, PT, R120, UR4, PT ;  /* 0x0000000478007c0c */ /* 0x000fe4000bf06270 */
[----:B------:R-:W-:Y:S02]  /*1cd00*/  ISETP.GE.AND P3, PT, R98, UR4, PT ;  /* 0x0000000462007c0c */ /* 0x000fe4000bf66270 */
[----:B------:R-:W-:Y:S02]  /*1cd10*/  ISETP.GE.AND P2, PT, R101, UR4, PT ;  /* 0x0000000465007c0c */ /* 0x000fe4000bf46270 */
[----:B------:R-:W-:-:S07]  /*1cd20*/  ISETP.GE.AND P1, PT, R104, UR4, PT ;  /* 0x0000000468007c0c */ /* 0x000fce000bf26270 */
[----:B-1----:R-:W-:Y:S02]  /*1cd30*/  @!P0 IMAD.MOV.U32 R15, RZ, RZ, R9 ;  /* 0x000000ffff0f8224 */ /* 0x002fe400078e0009 */
[----:B------:R-:W-:Y:S01]  /*1cd40*/  @!P0 IMAD.MOV.U32 R95, RZ, RZ, R3 ;  /* 0x000000ffff5f8224 */ /* 0x000fe200078e0003 */
[-C--:B--2---:R-:W-:Y:S01]  /*1cd50*/  @!P3 LEA R10, P4, R98, R14.reuse, 0x2 ;  /* 0x0000000e620ab211 */ /* 0x084fe200078810ff */
[----:B------:R-:W-:Y:S02]  /*1cd60*/  @!P0 IMAD.WIDE R12, R120, 0x4, R14 ;  /* 0x00000004780c8825 */ /* 0x000fe400078e020e */
[-C--:B------:R-:W-:Y:S02]  /*1cd70*/  @!P1 LEA R26, P5, R104, R14.reuse, 0x2 ;  /* 0x0000000e681a9211 */ /* 0x080fe400078a10ff */
[----:B------:R-:W-:Y:S01]  /*1cd80*/  @!P3 LEA.HI.X R11, R98, R9, R100, 0x2, P4 ;  /* 0x00000009620bb211 */ /* 0x000fe200020f1464 */
[----:B------:R1:W-:Y:S01]  /*1cd90*/  @!P0 ST.E.64 desc[UR60][R12.64], R94 ;  /* 0x0000005e0c008985 */ /* 0x0003e2000c101b3c */
[----:B------:R-:W-:Y:S01]  /*1cda0*/  ISETP.GE.AND P0, PT, R117, UR4, PT ;  /* 0x0000000475007c0c */ /* 0x000fe2000bf06270 */
[----:B------:R-:W-:Y:S01]  /*1cdb0*/  @!P3 IMAD.MOV.U32 R97, RZ, RZ, R5 ;  /* 0x000000ffff61b224 */ /* 0x000fe200078e0005 */
[----:B------:R-:W-:-:S02]  /*1cdc0*/  @!P2 LEA R24, P4, R101, R14, 0x2 ;  /* 0x0000000e6518a211 */ /* 0x000fc400078810ff */
[-C--:B------:R-:W-:Y:S02]  /*1cdd0*/  @!P1 LEA.HI.X R27, R104, R9.reuse, R105, 0x2, P5 ;  /* 0x00000009681b9211 */ /* 0x080fe400028f1469 */
[----:B------:R2:W-:Y:S01]  /*1cde0*/  @!P3 ST.E.64 desc[UR60][R10.64], R96 ;  /* 0x000000600a00b985 */ /* 0x0005e2000c101b3c */
[----:B------:R-:W-:Y:S02]  /*1cdf0*/  ISETP.GE.AND P3, PT, R92, UR4, PT ;  /* 0x000000045c007c0c */ /* 0x000fe4000bf66270 */
[----:B------:R-:W-:-:S04]  /*1ce00*/  @!P2 LEA.HI.X R25, R101, R9, R102, 0x2, P4 ;  /* 0x000000096519a211 */ /* 0x000fc800020f1466 */
[CC--:B-1----:R-:W-:Y:S01]  /*1ce10*/  @!P0 LEA R12, P4, R117.reuse, R14.reuse, 0x2 ;  /* 0x0000000e750c8211 */ /* 0x0c2fe200078810ff */
[----:B------:R1:W-:Y:S01]  /*1ce20*/  @!P2 ST.E.64 desc[UR60][R24.64], R110 ;  /* 0x0000006e1800a985 */ /* 0x0003e2000c101b3c */
[----:B------:R-:W-:Y:S02]  /*1ce30*/  ISETP.GE.AND P2, PT, R88, UR4, PT ;  /* 0x0000000458007c0c */ /* 0x000fe4000bf46270 */
[----:B------:R-:W-:Y:S01]  /*1ce40*/  @!P0 LEA.HI.X R13, R117, R9, R118, 0x2, P4 ;  /* 0x00000009750d8211 */ /* 0x000fe200020f1476 */
[----:B------:R3:W-:Y:S01]  /*1ce50*/  @!P1 ST.E.64 desc[UR60][R26.64], R112 ;  /* 0x000000701a009985 */ /* 0x0007e2000c101b3c */
[----:B------:R-:W-:Y:S02]  /*1ce60*/  ISETP.GE.AND P1, PT, R89, UR4, PT ;  /* 0x0000000459007c0c */ /* 0x000fe4000bf26270 */
[----:B--2---:R-:W-:-:S04]  /*1ce70*/  @!P3 LEA R10, P5, R92, R14, 0x2 ;  /* 0x0000000e5c0ab211 */ /* 0x004fc800078a10ff */
[----:B------:R-:W-:Y:S02]  /*1ce80*/  @!P3 LEA.HI.X R11, R92, R9, R93, 0x2, P5 ;  /* 0x000000095c0bb211 */ /* 0x000fe400028f145d */
[----:B-1----:R-:W-:Y:S01]  /*1ce90*/  @!P0 MOV R24, R0 ;  /* 0x0000000000188202 */ /* 0x002fe20000000f00 */
[----:B------:R-:W-:-:S04]  /*1cea0*/  @!P0 IMAD.MOV.U32 R25, RZ, RZ, R115 ;  /* 0x000000ffff198224 */ /* 0x000fc800078e0073 */
[-C--:B---3--:R-:W-:Y:S01]  /*1ceb0*/  @!P1 LEA R26, P4, R89, R14.reuse, 0x2 ;  /* 0x0000000e591a9211 */ /* 0x088fe200078810ff */
[----:B------:R1:W-:Y:S01]  /*1cec0*/  @!P0 ST.E.64 desc[UR60][R12.64], R24 ;  /* 0x000000180c008985 */ /* 0x0003e2000c101b3c */
[----:B------:R-:W-:Y:S02]  /*1ced0*/  ISETP.GE.AND P0, PT, R85, UR4, PT ;  /* 0x0000000455007c0c */ /* 0x000fe4000bf06270 */
[----:B------:R-:W-:Y:S01]  /*1cee0*/  @!P1 LEA.HI.X R27, R89, R9, R86, 0x2, P4 ;  /* 0x00000009591b9211 */ /* 0x000fe200020f1456 */
[----:B-1----:R-:W-:Y:S01]  /*1cef0*/  @!P3 IMAD.MOV.U32 R12, RZ, RZ, R6 ;  /* 0x000000ffff0cb224 */ /* 0x002fe200078e0006 */
[----:B------:R-:W-:Y:S01]  /*1cf00*/  @!P2 LEA R6, P5, R88, R14, 0x2 ;  /* 0x0000000e5806a211 */ /* 0x000fe200078a10ff */
[----:B------:R-:W-:-:S03]  /*1cf10*/  @!P3 IMAD.MOV.U32 R13, RZ, RZ, R7 ;  /* 0x000000ffff0db224 */ /* 0x000fc600078e0007 */
[----:B------:R-:W-:Y:S02]  /*1cf20*/  @!P2 LEA.HI.X R7, R88, R9, R90, 0x2, P5 ;  /* 0x000000095807a211 */ /* 0x000fe400028f145a */
[----:B------:R1:W-:Y:S01]  /*1cf30*/  @!P3 ST.E.64 desc[UR60][R10.64], R12 ;  /* 0x0000000c0a00b985 */ /* 0x0003e2000c101b3c */
[----:B------:R-:W-:Y:S02]  /*1cf40*/  ISETP.GE.AND P3, PT, R69, UR4, PT ;  /* 0x0000000445007c0c */ /* 0x000fe4000bf66270 */
[----:B------:R-:W-:Y:S01]  /*1cf50*/  ISETP.GE.AND P5, PT, R39, UR4, PT ;  /* 0x0000000427007c0c */ /* 0x000fe2000bfa6270 */
[----:B-1----:R-:W-:-:S10]  /*1cf60*/  @!P2 IMAD.MOV.U32 R10, RZ, RZ, R20 ;  /* 0x000000ffff0aa224 */ /* 0x002fd400078e0014 */
[----:B------:R-:W-:Y:S01]  /*1cf70*/  @!P3 LEA R12, P4, R69, R14, 0x2 ;  /* 0x0000000e450cb211 */ /* 0x000fe200078810ff */
[----:B------:R-:W-:-:S03]  /*1cf80*/  @!P2 IMAD.MOV.U32 R11, RZ, RZ, R21 ;  /* 0x000000ffff0ba224 */ /* 0x000fc600078e0015 */
[-C--:B------:R-:W-:Y:S02]  /*1cf90*/  @!P3 LEA.HI.X R13, R69, R9.reuse, R68, 0x2, P4 ;  /* 0x00000009450db211 */ /* 0x080fe400020f1444 */
[----:B------:R1:W-:Y:S01]  /*1cfa0*/  @!P2 ST.E.64 desc[UR60][R6.64], R10 ;  /* 0x0000000a0600a985 */ /* 0x0003e2000c101b3c */
[-C--:B------:R-:W-:Y:S02]  /*1cfb0*/  @!P0 LEA R20, P2, R85, R14.reuse, 0x2 ;  /* 0x0000000e55148211 */ /* 0x080fe400078410ff */
[----:B------:R-:W-:Y:S01]  /*1cfc0*/  ISETP.GE.AND P4, PT, R119, UR4, PT ;  /* 0x0000000477007c0c */ /* 0x000fe2000bf86270 */
[----:B------:R-:W-:Y:S01]  /*1cfd0*/  @!P1 ST.E.64 desc[UR60][R26.64], R40 ;  /* 0x000000281a009985 */ /* 0x000fe2000c101b3c */
[----:B------:R-:W-:Y:S02]  /*1cfe0*/  @!P0 LEA.HI.X R21, R85, R9, R84, 0x2, P2 ;  /* 0x0000000955158211 */ /* 0x000fe400010f1454 */
[----:B------:R-:W-:Y:S02]  /*1cff0*/  ISETP.GE.AND P1, PT, R37, UR4, PT ;  /* 0x0000000425007c0c */ /* 0x000fe4000bf26270 */
[----:B------:R-:W-:Y:S01]  /*1d000*/  @!P5 LEA R24, P2, R39, R14, 0x2 ;  /* 0x0000000e2718d211 */ /* 0x000fe200078410ff */
[----:B------:R-:W-:Y:S01]  /*1d010*/  @!P0 ST.E.64 desc[UR60][R20.64], R42 ;  /* 0x0000002a14008985 */ /* 0x000fe2000c101b3c */
[----:B------:R-:W-:-:S02]  /*1d020*/  ISETP.GE.AND P0, PT, R35, UR4, PT ;  /* 0x0000000423007c0c */ /* 0x000fc4000bf06270 */
[----:B------:R-:W-:Y:S01]  /*1d030*/  @!P5 LEA.HI.X R25, R39, R9, R36, 0x2, P2 ;  /* 0x000000092719d211 */ /* 0x000fe200010f1424 */
[----:B------:R2:W-:Y:S01]  /*1d040*/  @!P3 ST.E.64 desc[UR60][R12.64], R44 ;  /* 0x0000002c0c00b985 */ /* 0x0005e2000c101b3c */
[----:B------:R-:W-:Y:S02]  /*1d050*/  ISETP.GE.AND P3, PT, R33, UR4, PT ;  /* 0x0000000421007c0c */ /* 0x000fe4000bf66270 */
[----:B------:R-:W-:Y:S01]  /*1d060*/  @!P4 MOV R115, R99 ;  /* 0x000000630073c202 */ /* 0x000fe20000000f00 */
[----:B------:R3:W-:Y:S01]  /*1d070*/  @!P5 ST.E.64 desc[UR60][R24.64], R46 ;  /* 0x0000002e1800d985 */ /* 0x0007e2000c101b3c */
[----:B------:R-:W-:Y:S02]  /*1d080*/  ISETP.GE.AND P5, PT, R31, UR4, PT ;  /* 0x000000041f007c0c */ /* 0x000fe4000bfa6270 */
[----:B-1----:R-:W-:-:S04]  /*1d090*/  @!P1 LEA R6, P2, R37, R14, 0x2 ;  /* 0x0000000e25069211 */ /* 0x002fc800078410ff */
[-C--:B------:R-:W-:Y:S02]  /*1d0a0*/  @!P1 LEA.HI.X R7, R37, R9.reuse, R38, 0x2, P2 ;  /* 0x0000000925079211 */ /* 0x080fe400010f1426 */
[CC--:B------:R-:W-:Y:S01]  /*1d0b0*/  @!P0 LEA R10, P2, R35.reuse, R14.reuse, 0x2 ;  /* 0x0000000e230a8211 */ /* 0x0c0fe200078410ff */
[----:B------:R-:W-:Y:S02]  /*1d0c0*/  @!P3 IMAD.MOV.U32 R107, RZ, RZ, R53 ;  /* 0x000000ffff6bb224 */ /* 0x000fe400078e0035 */
[----:B------:R3:W-:Y:S01]  /*1d0d0*/  @!P1 ST.E.64 desc[UR60][R6.64], R48 ;  /* 0x0000003006009985 */ /* 0x0007e2000c101b3c */
[----:B------:R-:W-:Y:S01]  /*1d0e0*/  @!P0 LEA.HI.X R11, R35, R9, R34, 0x2, P2 ;  /* 0x00000009230b8211 */ /* 0x000fe200010f1422 */
[----:B------:R-:W-:Y:S01]  /*1d0f0*/  @!P5 IMAD.MOV.U32 R109, RZ, RZ, R87 ;  /* 0x000000ffff6dd224 */ /* 0x000fe200078e0057 */
[----:B--2---:R-:W-:-:S03]  /*1d100*/  @!P3 LEA R12, P1, R33, R14, 0x2 ;  /* 0x0000000e210cb211 */ /* 0x004fc600078210ff */
[----:B------:R3:W-:Y:S01]  /*1d110*/  @!P0 ST.E.64 desc[UR60][R10.64], R50 ;  /* 0x000000320a008985 */ /* 0x0007e2000c101b3c */
[-C--:B------:R-:W-:Y:S02]  /*1d120*/  @!P5 LEA R20, P0, R31, R14.reuse, 0x2 ;  /* 0x0000000e1f14d211 */ /* 0x080fe400078010ff */
[----:B------:R-:W-:Y:S02]  /*1d130*/  @!P4 LEA R14, P2, R119, R14, 0x2 ;  /* 0x0000000e770ec211 */ /* 0x000fe400078410ff */
[-C--:B------:R-:W-:Y:S02]  /*1d140*/  @!P3 LEA.HI.X R13, R33, R9.reuse, R32, 0x2, P1 ;  /* 0x00000009210db211 */ /* 0x080fe400008f1420 */
[-C--:B------:R-:W-:Y:S02]  /*1d150*/  @!P5 LEA.HI.X R21, R31, R9.reuse, R30, 0x2, P0 ;  /* 0x000000091f15d211 */ /* 0x080fe400000f141e */
[----:B------:R-:W-:Y:S01]  /*1d160*/  @!P4 LEA.HI.X R15, R119, R9, R28, 0x2, P2 ;  /* 0x00000009770fc211 */ /* 0x000fe200010f141c */
[----:B------:R3:W-:Y:S04]  /*1d170*/  @!P3 ST.E.64 desc[UR60][R12.64], R106 ;  /* 0x0000006a0c00b985 */ /* 0x0007e8000c101b3c */
[----:B------:R3:W-:Y:S04]  /*1d180*/  @!P5 ST.E.64 desc[UR60][R20.64], R108 ;  /* 0x0000006c1400d985 */ /* 0x0007e8000c101b3c */
[----:B------:R3:W-:Y:S02]  /*1d190*/  @!P4 ST.E.64 desc[UR60][R14.64], R114 ;  /* 0x000000720e00c985 */ /* 0x0007e4000c101b3c */
.L_x_501:
[----:B------:R-:W-:Y:S05]  /*1d1a0*/  BSYNC B1 ;  /* 0x0000000000017941 */ /* 0x000fea0003800000 */
.L_x_500:
[----:B------:R-:W-:-:S03]  /*1d1b0*/  UMOV UR4, 0xffffffff ;  /* 0xffffffff00047882 */ /* 0x000fc60000000000 */
[----:B------:R-:W-:Y:S05]  /*1d1c0*/  BRA.DIV UR4, `(.L_x_502) ;  /* 0x000000aa04ec7947 */ /* 0x000fea000b800000 */
[----:B------:R4:W0:Y:S04]  /*1d1d0*/  SHFL.IDX PT, R3, R8, 0x1, 0x1c1f ;  /* 0x003c1f0008037f89 */ /* 0x00082800000e0000 */
[----:B--23--:R4:W2:Y:S02]  /*1d1e0*/  SHFL.IDX PT, R14, R2, 0x1, 0x1c1f ;  /* 0x003c1f00020e7f89 */ /* 0x00c8a400000e0000 */
.L_x_750:
[----:B------:R-:W-:-:S13]  /*1d1f0*/  ISETP.GE.AND P0, PT, R29, R80, PT ;  /* 0x000000501d00720c */ /* 0x000fda0003f06270 */
[----:B------:R-:W-:Y:S05]  /*1d200*/  @P0 BRA `(.L_x_498) ;  /* 0x0000001000a40947 */ /* 0x000fea0003800000 */
[----:B------:R-:W-:Y:S02]  /*1d210*/  ULDC UR4, c[0x0][0xac8] ;  /* 0x0002b20000047ab9 */ /* 0x000fe40000000800 */
[----:B------:R-:W-:Y:S02]  /*1d220*/  ISETP.GE.AND P2, PT, R98, UR4, PT ;  /* 0x0000000462007c0c */ /* 0x000fe4000bf46270 */
[----:B------:R-:W-:Y:S02]  /*1d230*/  ISETP.GE.AND P1, PT, R101, UR4, PT ;  /* 0x0000000465007c0c */ /* 0x000fe4000bf26270 */
[----:B------:R-:W-:Y:S02]  /*1d240*/  ISETP.GE.AND P0, PT, R104, UR4, PT ;  /* 0x0000000468007c0c */ /* 0x000fe4000bf06270 */
[----:B------:R-:W-:Y:S02]  /*1d250*/  ISETP.GE.AND P3, PT, R120, UR4, PT ;  /* 0x0000000478007c0c */ /* 0x000fe4000bf66270 */
[----:B------:R-:W-:-:S05]  /*1d260*/  ISETP.GE.AND P5, PT, R117, UR4, PT ;  /* 0x0000000475007c0c */ /* 0x000fca000bfa6270 */
[----:B0-2-4-:R-:W-:-:S04]  /*1d270*/  @!P2 LEA R8, P4, R98, R14, 0x2 ;  /* 0x0000000e6208a211 */ /* 0x015fc800078810ff */
[-C--:B-1----:R-:W-:Y:S02]  /*1d280*/  @!P2 LEA.HI.X R9, R98, R3.reuse, R100, 0x2, P4 ;  /* 0x000000036209a211 */ /* 0x082fe400020f1464 */
[CC--:B------:R-:W-:Y:S01]  /*1d290*/  @!P1 LEA R10, P4, R101.reuse, R14.reuse, 0x2 ;  /* 0x0000000e650a9211 */ /* 0x0c0fe200078810ff */
[----:B------:R-:W-:Y:S02]  /*1d2a0*/  @!P3 IMAD.MOV.U32 R2, RZ, RZ, R14 ;  /* 0x000000ffff02b224 */ /* 0x000fe400078e000e */
[----:B------:R-:W-:Y:S01]  /*1d2b0*/  @!P3 IMAD.MOV.U32 R53, RZ, RZ, R91 ;  /* 0x000000ffff35b224 */ /* 0x000fe200078e005b */
[----:B------:R-:W-:Y:S01]  /*1d2c0*/  @!P1 LEA.HI.X R11, R101, R3, R102, 0x2, P4 ;  /* 0x00000003650b9211 */ /* 0x000fe200020f1466 */
[----:B------:R-:W-:Y:S01]  /*1d2d0*/  @!P3 IMAD.WIDE R6, R120, 0x4, R2 ;  /* 0x000000047806b825 */ /* 0x000fe200078e0202 */
[----:B------:R-:W-:-:S03]  /*1d2e0*/  @!P0 LEA R12, P4, R104, R14, 0x2 ;  /* 0x0000000e680c8211 */ /* 0x000fc600078810ff */
[----:B------:R-:W-:Y:S01]  /*1d2f0*/  @!P2 IMAD.MOV.U32 R102, RZ, RZ, R54 ;  /* 0x000000ffff66a224 */ /* 0x000fe200078e0036 */
[-C--:B------:R-:W-:Y:S01]  /*1d300*/  @!P0 LEA.HI.X R13, R104, R3.reuse, R105, 0x2, P4 ;  /* 0x00000003680d8211 */ /* 0x080fe200020f1469 */
[----:B------:R-:W-:Y:S01]  /*1d310*/  @!P3 ST.E.64 desc[UR60][R6.64], R52 ;  /* 0x000000340600b985 */ /* 0x000fe2000c101b3c */
[C---:B------:R-:W-:Y:S01]  /*1d320*/  @!P5 LEA R20, P4, R117.reuse, R14, 0x2 ;  /* 0x0000000e7514d211 */ /* 0x040fe200078810ff */
[----:B------:R-:W-:Y:S01]  /*1d330*/  @!P1 IMAD.MOV.U32 R54, RZ, RZ, R56 ;  /* 0x000000ffff369224 */ /* 0x000fe200078e0038 */
[----:B------:R-:W-:Y:S01]  /*1d340*/  ISETP.GE.AND P3, PT, R88, UR4, PT ;  /* 0x0000000458007c0c */ /* 0x000fe2000bf66270 */
[----:B------:R0:W-:Y:S01]  /*1d350*/  @!P2 ST.E.64 desc[UR60][R8.64], R102 ;  /* 0x000000660800a985 */ /* 0x0001e2000c101b3c */
[----:B------:R-:W-:Y:S01]  /*1d360*/  @!P5 LEA.HI.X R21, R117, R3, R118, 0x2, P4 ;  /* 0x000000037515d211 */ /* 0x000fe200020f1476 */
[----:B------:R-:W-:Y:S01]  /*1d370*/  @!P0 IMAD.MOV.U32 R56, RZ, RZ, R58 ;  /* 0x000000ffff388224 */ /* 0x000fe200078e003a */
[----:B------:R-:W-:Y:S01]  /*1d380*/  ISETP.GE.AND P4, PT, R92, UR4, PT ;  /* 0x000000045c007c0c */ /* 0x000fe2000bf86270 */
[----:B------:R-:W-:Y:S01]  /*1d390*/  @!P5 IMAD.MOV.U32 R58, RZ, RZ, R60 ;  /* 0x000000ffff3ad224 */ /* 0x000fe200078e003c */
[----:B------:R-:W-:Y:S01]  /*1d3a0*/  ISETP.GE.AND P2, PT, R89, UR4, PT ;  /* 0x0000000459007c0c */ /* 0x000fe2000bf46270 */
[----:B------:R1:W-:Y:S01]  /*1d3b0*/  @!P1 ST.E.64 desc[UR60][R10.64], R54 ;  /* 0x000000360a009985 */ /* 0x0003e2000c101b3c */
[----:B------:R-:W-:-:S03]  /*1d3c0*/  ISETP.GE.AND P1, PT, R85, UR4, PT ;  /* 0x0000000455007c0c */ /* 0x000fc6000bf26270 */
[----:B------:R2:W-:Y:S02]  /*1d3d0*/  @!P0 ST.E.64 desc[UR60][R12.64], R56 ;  /* 0x000000380c008985 */ /* 0x0005e4000c101b3c */
[----:B------:R-:W-:Y:S02]  /*1d3e0*/  @!P3 MOV R5, R63 ;  /* 0x0000003f0005b202 */ /* 0x000fe40000000f00 */
[----:B------:R-:W-:Y:S01]  /*1d3f0*/  @!P5 ST.E.64 desc[UR60][R20.64], R58 ;  /* 0x0000003a1400d985 */ /* 0x000fe2000c101b3c */
[-C--:B0-----:R-:W-:Y:S01]  /*1d400*/  @!P3 LEA R8, P5, R88, R14.reuse, 0x2 ;  /* 0x0000000e5808b211 */ /* 0x081fe200078a10ff */
[----:B------:R-:W-:Y:S01]  /*1d410*/  @!P4 IMAD.MOV.U32 R60, RZ, RZ, R62 ;  /* 0x000000ffff3cc224 */ /* 0x000fe200078e003e */
[----:B------:R-:W-:Y:S02]  /*1d420*/  @!P4 LEA R6, P0, R92, R14, 0x2 ;  /* 0x0000000e5c06c211 */ /* 0x000fe400078010ff */
[-C--:B------:R-:W-:Y:S02]  /*1d430*/  @!P3 LEA.HI.X R9, R88, R3.reuse, R90, 0x2, P5 ;  /* 0x000000035809b211 */ /* 0x080fe400028f145a */
[----:B------:R-:W-:-:S02]  /*1d440*/  @!P4 LEA.HI.X R7, R92, R3, R93, 0x2, P0 ;  /* 0x000000035c07c211 */ /* 0x000fc400000f145d */
[----:B------:R-:W-:Y:S02]  /*1d450*/  ISETP.GE.AND P0, PT, R69, UR4, PT ;  /* 0x0000000445007c0c */ /* 0x000fe4000bf06270 */
[-C--:B-1----:R-:W-:Y:S01]  /*1d460*/  @!P2 LEA R10, P5, R89, R14.reuse, 0x2 ;  /* 0x0000000e590aa211 */ /* 0x082fe200078a10ff */
[----:B------:R0:W-:Y:S01]  /*1d470*/  @!P4 ST.E.64 desc[UR60][R6.64], R60 ;  /* 0x0000003c0600c985 */ /* 0x0001e2000c101b3c */
[----:B------:R-:W-:Y:S02]  /*1d480*/  ISETP.GE.AND P4, PT, R39, UR4, PT ;  /* 0x0000000427007c0c */ /* 0x000fe4000bf86270 */
[-C--:B------:R-:W-:Y:S01]  /*1d490*/  @!P2 LEA.HI.X R11, R89, R3.reuse, R86, 0x2, P5 ;  /* 0x00000003590ba211 */ /* 0x080fe200028f1456 */
[----:B------:R1:W-:Y:S01]  /*1d4a0*/  @!P3 ST.E.64 desc[UR60][R8.64], R4 ;  /* 0x000000040800b985 */ /* 0x0003e2000c101b3c */
[----:B--2---:R-:W-:Y:S02]  /*1d4b0*/  @!P1 LEA R12, P5, R85, R14, 0x2 ;  /* 0x0000000e550c9211 */ /* 0x004fe400078a10ff */
[----:B------:R-:W-:Y:S01]  /*1d4c0*/  ISETP.GE.AND P3, PT, R37, UR4, PT ;  /* 0x0000000425007c0c */ /* 0x000fe2000bf66270 */
[----:B------:R2:W-:Y:S01]  /*1d4d0*/  @!P2 ST.E.64 desc[UR60][R10.64], R64 ;  /* 0x000000400a00a985 */ /* 0x0005e2000c101b3c */
[----:B------:R-:W-:-:S02]  /*1d4e0*/  @!P1 LEA.HI.X R13, R85, R3, R84, 0x2, P5 ;  /* 0x00000003550d9211 */ /* 0x000fc400028f1454 */
[-C--:B------:R-:W-:Y:S02]  /*1d4f0*/  @!P0 LEA R24, P5, R69, R14.reuse, 0x2 ;  /* 0x0000000e45188211 */ /* 0x080fe400078a10ff */
[----:B------:R-:W-:Y:S01]  /*1d500*/  ISETP.GE.AND P2, PT, R35, UR4, PT ;  /* 0x0000000423007c0c */ /* 0x000fe2000bf46270 */
[----:B------:R3:W-:Y:S01]  /*1d510*/  @!P1 ST.E.64 desc[UR60][R12.64], R66 ;  /* 0x000000420c009985 */ /* 0x0007e2000c101b3c */
[----:B------:R-:W-:Y:S02]  /*1d520*/  @!P0 LEA.HI.X R25, R69, R3, R68, 0x2, P5 ;  /* 0x0000000345198211 */ /* 0x000fe400028f1444 */
[----:B------:R-:W-:Y:S02]  /*1d530*/  ISETP.GE.AND P1, PT, R33, UR4, PT ;  /* 0x0000000421007c0c */ /* 0x000fe4000bf26270 */
[-C--:B0-----:R-:W-:Y:S01]  /*1d540*/  @!P4 LEA R6, P5, R39, R14.reuse, 0x2 ;  /* 0x0000000e2706c211 */ /* 0x081fe200078a10ff */
[----:B------:R0:W-:Y:S01]  /*1d550*/  @!P0 ST.E.64 desc[UR60][R24.64], R70 ;  /* 0x0000004618008985 */ /* 0x0001e2000c101b3c */
[----:B-1----:R-:W-:-:S02]  /*1d560*/  @!P3 LEA R4, P0, R37, R14, 0x2 ;  /* 0x0000000e2504b211 */ /* 0x002fc400078010ff */
[-C--:B------:R-:W-:Y:S02]  /*1d570*/  @!P4 LEA.HI.X R7, R39, R3.reuse, R36, 0x2, P5 ;  /* 0x000000032707c211 */ /* 0x080fe400028f1424 */
[----:B------:R-:W-:Y:S01]  /*1d580*/  ISETP.GE.AND P5, PT, R31, UR4, PT ;  /* 0x000000041f007c0c */ /* 0x000fe2000bfa6270 */
[----:B------:R-:W-:Y:S01]  /*1d590*/  @!P2 IMAD.MOV.U32 R117, RZ, RZ, R81 ;  /* 0x000000ffff75a224 */ /* 0x000fe200078e0051 */
[----:B------:R-:W-:Y:S01]  /*1d5a0*/  @!P3 LEA.HI.X R5, R37, R3, R38, 0x2, P0 ;  /* 0x000000032505b211 */ /* 0x000fe200000f1426 */
[----:B------:R0:W-:Y:S01]  /*1d5b0*/  @!P4 ST.E.64 desc[UR60][R6.64], R72 ;  /* 0x000000480600c985 */ /* 0x0001e2000c101b3c */
[----:B------:R-:W-:-:S03]  /*1d5c0*/  @!P2 LEA R8, P0, R35, R14, 0x2 ;  /* 0x0000000e2308a211 */ /* 0x000fc600078010ff */
[----:B------:R0:W-:Y:S01]  /*1d5d0*/  @!P3 ST.E.64 desc[UR60][R4.64], R78 ;  /* 0x0000004e0400b985 */ /* 0x0001e2000c101b3c */
[----:B------:R-:W-:Y:S02]  /*1d5e0*/  @!P2 LEA.HI.X R9, R35, R3, R34, 0x2, P0 ;  /* 0x000000032309a211 */ /* 0x000fe400000f1422 */
[----:B--2---:R-:W-:-:S03]  /*1d5f0*/  @!P1 LEA R10, P0, R33, R14, 0x2 ;  /* 0x0000000e210a9211 */ /* 0x004fc600078010ff */
[----:B------:R0:W-:Y:S01]  /*1d600*/  @!P2 ST.E.64 desc[UR60][R8.64], R116 ;  /* 0x000000740800a985 */ /* 0x0001e2000c101b3c */
[----:B------:R-:W-:Y:S02]  /*1d610*/  @!P1 LEA.HI.X R11, R33, R3, R32, 0x2, P0 ;  /* 0x00000003210b9211 */ /* 0x000fe400000f1420 */
[----:B---3--:R-:W-:-:S03]  /*1d620*/  @!P5 LEA R12, P0, R31, R14, 0x2 ;  /* 0x0000000e1f0cd211 */ /* 0x008fc600078010ff */
[----:B------:R0:W-:Y:S01]  /*1d630*/  @!P1 ST.E.64 desc[UR60][R10.64], R82 ;  /* 0x000000520a009985 */ /* 0x0001e2000c101b3c */
[----:B------:R-:W-:Y:S02]  /*1d640*/  @!P5 LEA.HI.X R13, R31, R3, R30, 0x2, P0 ;  /* 0x000000031f0dd211 */ /* 0x000fe400000f141e */
[----:B------:R-:W-:-:S03]  /*1d650*/  ISETP.GE.AND P0, PT, R119, UR4, PT ;  /* 0x0000000477007c0c */ /* 0x000fc6000bf06270 */
[----:B------:R0:W-:Y:S10]  /*1d660*/  @!P5 ST.E.64 desc[UR60][R12.64], R74 ;  /* 0x0000004a0c00d985 */ /* 0x0001f4000c101b3c */
[----:B------:R-:W-:Y:S05]  /*1d670*/  @P0 BRA `(.L_x_498) ;  /* 0x0000000c00880947 */ /* 0x000fea0003800000 */
[----:B------:R-:W-:-:S04]  /*1d680*/  LEA R14, P0, R119, R14, 0x2 ;  /* 0x0000000e770e7211 */ /* 0x000fc800078010ff */
[----:B------:R-:W-:-:S05]  /*1d690*/  LEA.HI.X R15, R119, R3, R28, 0x2, P0 ;  /* 0x00000003770f7211 */ /* 0x000fca00000f141c */
[----:B------:R1:W-:Y:S01]  /*1d6a0*/  ST.E.64 desc[UR60][R14.64], R76 ;  /* 0x0000004c0e007985 */ /* 0x0003e2000c101b3c */
[----:B------:R-:W-:Y:S05]  /*1d6b0*/  BRA `(.L_x_498) ;  /* 0x0000000c00787947 */ /* 0x000fea0003800000 */
.L_x_484:
[----:B------:R-:W2:Y:S01]  /*1d6c0*/  LDL.LU R4, [R1+0x80] ;  /* 0x0000800001047983 */ /* 0x000ea20000300800 */
[----:B------:R-:W-:Y:S01]  /*1d6d0*/  ULDC.64 UR6, c[0x0][0xc08] ;  /* 0x0003020000067ab9 */ /* 0x000fe20000000a00 */
[----:B------:R-:W-:Y:S02]  /*1d6e0*/  ULDC.64 UR4, c[0x0][0xc00] ;  /* 0x0003000000047ab9 */ /* 0x000fe40000000a00 */
[----:B------:R-:W3:Y:S01]  /*1d6f0*/  LDL.LU R0, [R1+0x84] ;  /* 0x0000840001007983 */ /* 0x000ee20000300800 */
[----:B------:R-:W-:Y:S01]  /*1d700*/  ISETP.NE.U32.AND P1, PT, RZ, UR6, PT ;  /* 0x00000006ff007c0c */ /* 0x000fe2000bf25070 */
[----:B------:R-:W-:Y:S01]  /*1d710*/  IMAD.MOV.U32 R13, RZ, RZ, RZ ;  /* 0x000000ffff0d7224 */ /* 0x000fe200078e00ff */
[----:B------:R-:W-:Y:S01]  /*1d720*/  ISETP.NE.U32.AND P0, PT, RZ, UR4, PT ;  /* 0x00000004ff007c0c */ /* 0x000fe2000bf05070 */
[----:B------:R-:W4:Y:S01]  /*1d730*/  S2R R6, SR_TID.X ;  /* 0x0000000000067919 */ /* 0x000f220000002100 */
[----:B------:R-:W-:Y:S02]  /*1d740*/  ISETP.NE.AND.EX P1, PT, RZ, UR7, PT, P1 ;  /* 0x00000007ff007c0c */ /* 0x000fe4000bf25310 */
[----:B------:R-:W-:-:S02]  /*1d750*/  ISETP.NE.AND.EX P0, PT, RZ, UR5, PT, P0 ;  /* 0x00000005ff007c0c */ /* 0x000fc4000bf05300 */
[----:B--2---:R-:W-:Y:S01]  /*1d760*/  IADD3 R2, P2, R4, UR4, RZ ;  /* 0x0000000404027c10 */ /* 0x004fe2000ff5e0ff */
[----:B------:R-:W-:-:S03]  /*1d770*/  ULDC UR4, c[0x0][0xa88] ;  /* 0x0002a20000047ab9 */ /* 0x000fc60000000800 */
[----:B---3--:R-:W-:-:S05]  /*1d780*/  IADD3.X R3, R0, UR5, RZ, P2, !PT ;  /* 0x0000000500037c10 */ /* 0x008fca00097fe4ff */
[----:B------:R-:W-:Y:S01]  /*1d790*/  @P1 IADD3 R4, P2, R4, UR6, RZ ;  /* 0x0000000604041c10 */ /* 0x000fe2000ff5e0ff */
[----:B------:R-:W-:Y:S01]  /*1d7a0*/  IMAD.U32 R20, RZ, RZ, UR4 ;  /* 0x00000004ff147e24 */ /* 0x000fe2000f8e00ff */
[----:B------:R2:W5:Y:S02]  /*1d7b0*/  @P0 LDG.E R13, desc[UR60][R2.64] ;  /* 0x0000003c020d0981 */ /* 0x000564000c1e1900 */
[----:B------:R-:W-:Y:S01]  /*1d7c0*/  @P1 IADD3.X R5, R0, UR7, RZ, P2, !PT ;  /* 0x0000000700051c10 */ /* 0x000fe200097fe4ff */
[----:B----4-:R-:W-:-:S04]  /*1d7d0*/  VIADD R26, R6, 0xffffff80 ;  /* 0xffffff80061a7836 */ /* 0x010fc80000000000 */
[----:B------:R2:W5:Y:S01]  /*1d7e0*/  @P1 LDG.E R20, desc[UR60][R4.64] ;  /* 0x0000003c04141981 */ /* 0x000562000c1e1900 */
[----:B------:R-:W-:Y:S02]  /*1d7f0*/  ISETP.GT.AND P3, PT, R26, 0x7f, PT ;  /* 0x0000007f1a00780c */ /* 0x000fe40003f64270 */
[----:B------:R-:W-:Y:S01]  /*1d800*/  ISETP.GT.AND P2, PT, R124, 0x1, PT ;  /* 0x000000017c00780c */ /* 0x000fe20003f44270 */
[----:B------:R-:W-:-:S12]  /*1d810*/  @P1 BRA `(.L_x_503) ;  /* 0x0000000000101947 */ /* 0x000fd80003800000 */
[----:B------:R-:W-:Y:S05]  /*1d820*/  @!P0 BRA `(.L_x_503) ;  /* 0x00000000000c8947 */ /* 0x000fea0003800000 */
[----:B--2---:R-:W2:Y:S04]  /*1d830*/  LDG.E R5, desc[UR60][R2.64] ;  /* 0x0000003c02057981 */ /* 0x004ea8000c1e1900 */
[----:B-----5:R-:W2:Y:S02]  /*1d840*/  LDG.E R20, desc[UR60][R2.64+0x4] ;  /* 0x0000043c02147981 */ /* 0x020ea4000c1e1900 */
[----:B--2---:R-:W-:-:S07]  /*1d850*/  IMAD.IADD R20, R20, 0x1, -R5 ;  /* 0x0000000114147824 */ /* 0x004fce00078e0a05 */
.L_x_503:
[----:B------:R-:W3:Y:S04]  /*1d860*/  LDL.LU R0, [R1+0x8c] ;  /* 0x00008c0001007983 */ /* 0x000ee80000300800 */
[----:B--2---:R-:W2:Y:S01]  /*1d870*/  LDL.LU R2, [R1+0x74] ;  /* 0x0000740001027983 */ /* 0x004ea20000300800 */
[----:B------:R-:W-:Y:S01]  /*1d880*/  BSSY B1, `(.L_x_504) ;  /* 0x0000039000017945 */ /* 0x000fe20003800000 */
[----:B-----5:R-:W-:Y:S02]  /*1d890*/  SHF.R.S32.HI R12, RZ, 0x1f, R13 ;  /* 0x0000001fff0c7819 */ /* 0x020fe4000001140d */
[----:B---3--:R-:W-:Y:S02]  /*1d8a0*/  SEL R14, R0, RZ, !P0 ;  /* 0x000000ff000e7207 */ /* 0x008fe40004000000 */
[----:B--2---:R-:W-:Y:S01]  /*1d8b0*/  SEL R21, R2, RZ, !P0 ;  /* 0x000000ff02157207 */ /* 0x004fe20004000000 */
[----:B------:R-:W-:Y:S06]  /*1d8c0*/  @P3 BRA `(.L_x_505) ;  /* 0x0000000000d03947 */ /* 0x000fec0003800000 */
[----:B------:R-:W2:Y:S01]  /*1d8d0*/  LDL R0, [R1+0x90] ;  /* 0x0000900001007983 */ /* 0x000ea20000100800 */
[----:B------:R-:W3:Y:S02]  /*1d8e0*/  LDC R27, c[0x0][0xbe8] ;  /* 0x0002fa00ff1b7b82 */ /* 0x000ee40000000800 */
[----:B---3--:R-:W-:Y:S02]  /*1d8f0*/  IMAD R2, R20, R27, RZ ;  /* 0x0000001b14027224 */ /* 0x008fe400078e02ff */
[----:B--2---:R-:W-:-:S04]  /*1d900*/  IMAD R0, R0, 0x80, R6 ;  /* 0x0000008000007824 */ /* 0x004fc800078e0206 */
[----:B------:R-:W-:-:S05]  /*1d910*/  VIADD R25, R0, 0xffffff80 ;  /* 0xffffff8000197836 */ /* 0x000fca0000000000 */
[----:B------:R-:W-:-:S13]  /*1d920*/  ISETP.GE.AND P0, PT, R25, R2, PT ;  /* 0x000000021900720c */ /* 0x000fda0003f06270 */
[----:B------:R-:W-:Y:S05]  /*1d930*/  @P0 BRA `(.L_x_505) ;  /* 0x0000000000b40947 */ /* 0x000fea0003800000 */
[----:B0-----:R-:W2:Y:S01]  /*1d940*/  LDL R10, [R1+0x60] ;  /* 0x00006000010a7983 */ /* 0x001ea20000100800 */
[----:B------:R-:W-:Y:S01]  /*1d950*/  ISETP.GT.AND P3, PT, R124, 0x1, PT ;  /* 0x000000017c00780c */ /* 0x000fe20003f64270 */
[----:B------:R-:W0:Y:S02]  /*1d960*/  LDC.64 R28, c[0x0][0xba8] ;  /* 0x0002ea00ff1c7b82 */ /* 0x000e240000000a00 */
[----:B------:R-:W3:Y:S01]  /*1d970*/  LDL.LU R30, [R1+0x94] ;  /* 0x00009400011e7983 */ /* 0x000ee20000300800 */
[----:B------:R-:W-:Y:S01]  /*1d980*/  MOV R0, 0x9b8 ;  /* 0x000009b800007802 */ /* 0x000fe20000000f00 */
[----:B------:R-:W-:Y:S01]  /*1d990*/  IMAD.MOV.U32 R15, RZ, RZ, R25 ;  /* 0x000000ffff0f7224 */ /* 0x000fe200078e0019 */
[----:B------:R-:W-:Y:S02]  /*1d9a0*/  ISETP.NE.AND P0, PT, R27, 0x1, PT ;  /* 0x000000011b00780c */ /* 0x000fe40003f05270 */
[----:B------:R-:W-:-:S04]  /*1d9b0*/  SEL R24, R0, 0x978, P3 ;  /* 0x0000097800187807 */ /* 0x000fc80001800000 */
[----:B------:R-:W4:Y:S08]  /*1d9c0*/  LDC.64 R6, c[0x0][R24+0x220] ;  /* 0x0000880018067b82 */ /* 0x000f300000000a00 */
[----:B------:R-:W2:Y:S08]  /*1d9d0*/  LDC.64 R2, c[0x0][R24+0x218] ;  /* 0x0000860018027b82 */ /* 0x000eb00000000a00 */
[----:B------:R-:W5:Y:S08]  /*1d9e0*/  LDC.64 R8, c[0x0][R24+0x228] ;  /* 0x00008a0018087b82 */ /* 0x000f700000000a00 */
[----:B------:R-:W1:Y:S08]  /*1d9f0*/  LDC.64 R4, c[0x0][R24+0x210] ;  /* 0x0000840018047b82 */ /* 0x000e700000000a00 */
[----:B------:R-:W5:Y:S08]  /*1da00*/  @P0 LDC R0, c[0x0][0xbec] ;  /* 0x0002fb00ff000b82 */ /* 0x000f700000000800 */
[----:B------:R-:W1:Y:S01]  /*1da10*/  @P0 LDC R33, c[0x0][0xbf0] ;  /* 0x0002fc00ff210b82 */ /* 0x000e620000000800 */
[----:B----4-:R-:W-:-:S07]  /*1da20*/  IMAD R7, R7, R21, RZ ;  /* 0x0000001507077224 */ /* 0x010fce00078e02ff */
[----:B0-----:R-:W0:Y:S01]  /*1da30*/  @!P3 LDC R28, c[0x0][0xb50] ;  /* 0x0002d400ff1cbb82 */ /* 0x001e220000000800 */
[----:B------:R-:W-:Y:S02]  /*1da40*/  IMAD R7, R6, R14, R7 ;  /* 0x0000000e06077224 */ /* 0x000fe400078e0207 */
[----:B-----5:R-:W-:-:S05]  /*1da50*/  @P0 IMAD.HI.U32 R0, R25, R0, RZ ;  /* 0x0000000019000227 */ /* 0x020fca00078e00ff */
[----:B------:R-:W4:Y:S01]  /*1da60*/  @!P3 LDC R29, c[0x0][0xb54] ;  /* 0x0002d500ff1dbb82 */ /* 0x000f220000000800 */
[----:B-1----:R-:W-:-:S05]  /*1da70*/  @P0 SHF.R.U32.HI R15, RZ, R33, R0 ;  /* 0x00000021ff0f0219 */ /* 0x002fca0000011600 */
[----:B------:R-:W-:Y:S02]  /*1da80*/  IMAD.MOV R0, RZ, RZ, -R15 ;  /* 0x000000ffff007224 */ /* 0x000fe400078e0a0f */
[-C--:B--2---:R-:W-:Y:S02]  /*1da90*/  IMAD R31, R3, R10.reuse, RZ ;  /* 0x0000000a031f7224 */ /* 0x084fe400078e02ff */
[----:B------:R-:W-:Y:S01]  /*1daa0*/  IMAD.WIDE.U32 R10, R2, R10, RZ ;  /* 0x0000000a020a7225 */ /* 0x000fe200078e00ff */
[----:B---3--:R-:W-:-:S03]  /*1dab0*/  SEL R33, R30, RZ, P3 ;  /* 0x000000ff1e217207 */ /* 0x008fc60001800000 */
[----:B------:R-:W-:-:S04]  /*1dac0*/  IMAD.WIDE.U32 R2, R6, R21, RZ ;  /* 0x0000001506027225 */ /* 0x000fc800078e00ff */
[----:B------:R-:W-:Y:S01]  /*1dad0*/  IMAD.IADD R11, R31, 0x1, R11 ;  /* 0x000000011f0b7824 */ /* 0x000fe200078e020b */
[----:B------:R-:W-:Y:S01]  /*1dae0*/  IADD3 R10, P0, P1, R2, R10, R13 ;  /* 0x0000000a020a7210 */ /* 0x000fe2000791e00d */
[----:B------:R-:W-:Y:S02]  /*1daf0*/  IMAD.IADD R6, R3, 0x1, R7 ;  /* 0x0000000103067824 */ /* 0x000fe400078e0207 */
[----:B------:R-:W-:-:S04]  /*1db00*/  IMAD.WIDE.U32 R2, R8, R33, RZ ;  /* 0x0000002108027225 */ /* 0x000fc800078e00ff */
[----:B------:R-:W-:Y:S02]  /*1db10*/  IMAD R9, R9, R33, RZ ;  /* 0x0000002109097224 */ /* 0x000fe400078e02ff */
[----:B------:R-:W-:Y:S01]  /*1db20*/  IMAD R7, R27, R0, R25 ;  /* 0x000000001b077224 */ /* 0x000fe200078e0219 */
[----:B------:R-:W-:Y:S01]  /*1db30*/  IADD3.X R0, R6, R11, R12, P0, P1 ;  /* 0x0000000b06007210 */ /* 0x000fe200007e240c */
[----:B------:R-:W-:Y:S01]  /*1db40*/  IMAD.IADD R3, R9, 0x1, R3 ;  /* 0x0000000109037824 */ /* 0x000fe200078e0203 */
[----:B------:R-:W-:Y:S02]  /*1db50*/  IADD3 R2, P0, P1, R15, R10, R2 ;  /* 0x0000000a0f027210 */ /* 0x000fe4000791e002 */
[----:B------:R-:W-:Y:S02]  /*1db60*/  SHF.R.S32.HI R15, RZ, 0x1f, R15 ;  /* 0x0000001fff0f7819 */ /* 0x000fe4000001140f */
[----:B------:R-:W-:Y:S02]  /*1db70*/  SHF.R.S32.HI R9, RZ, 0x1f, R7 ;  /* 0x0000001fff097819 */ /* 0x000fe40000011407 */
[----:B------:R-:W-:Y:S01]  /*1db80*/  IADD3.X R3, R15, R0, R3, P0, P1 ;  /* 0x000000000f037210 */ /* 0x000fe200007e2403 */
[----:B------:R-:W-:-:S04]  /*1db90*/  IMAD R0, R5, R7, RZ ;  /* 0x0000000705007224 */ /* 0x000fc800078e02ff */
[C---:B------:R-:W-:Y:S02]  /*1dba0*/  IMAD R9, R4.reuse, R9, R0 ;  /* 0x0000000904097224 */ /* 0x040fe400078e0200 */
[----:B------:R-:W-:-:S04]  /*1dbb0*/  IMAD.WIDE.U32 R2, R4, R7, R2 ;  /* 0x0000000704027225 */ /* 0x000fc800078e0002 */
[----:B------:R-:W-:Y:S01]  /*1dbc0*/  IMAD.IADD R0, R3, 0x1, R9 ;  /* 0x0000000103007824 */ /* 0x000fe200078e0209 */
[----:B0-----:R-:W-:Y:S01]  /*1dbd0*/  LEA R4, P0, R2, R28, 0x2 ;  /* 0x0000001c02047211 */ /* 0x001fe200078010ff */
[----:B------:R-:W-:-:S03]  /*1dbe0*/  IMAD.MOV.U32 R3, RZ, RZ, -0x800000 ;  /* 0xff800000ff037424 */ /* 0x000fc600078e00ff */
[----:B----4-:R-:W-:-:S05]  /*1dbf0*/  LEA.HI.X R5, R2, R29, R0, 0x2, P0 ;  /* 0x0000001d02057211 */ /* 0x010fca00000f1400 */
[----:B------:R2:W-:Y:S04]  /*1dc00*/  STG.E desc[UR60][R4.64], R3 ;  /* 0x0000000304007986 */ /* 0x0005e8000c10193c */
.L_x_505:
[----:B------:R-:W-:Y:S05]  /*1dc10*/  BSYNC B1 ;  /* 0x0000000000017941 */ /* 0x000fea0003800000 */
.L_x_504:
[----:B------:R-:W-:Y:S05]  /*1dc20*/  @P2 BRA `(.L_x_498) ;  /* 0x00000008001c2947 */ /* 0x000fea0003800000 */
[----:B0-----:R-:W3:Y:S01]  /*1dc30*/  LDL.LU R10, [R1+0x60] ;  /* 0x00006000010a7983 */ /* 0x001ee20000300800 */
[----:B------:R-:W0:Y:S01]  /*1dc40*/  LDC R25, c[0x0][0xbe8] ;  /* 0x0002fa00ff197b82 */ /* 0x000e220000000800 */
[--C-:B------:R-:W-:Y:S01]  /*1dc50*/  SHF.R.S32.HI R9, RZ, 0x1f, R26.reuse ;  /* 0x0000001fff097819 */ /* 0x100fe2000001141a */
[----:B------:R-:W-:Y:S01]  /*1dc60*/  ULDC.64 UR4, c[0x0][0xaa0] ;  /* 0x0002a80000047ab9 */ /* 0x000fe20000000a00 */
[----:B------:R-:W4:Y:S01]  /*1dc70*/  LDL R6, [R1+0x90] ;  /* 0x0000900001067983 */ /* 0x000f220000100800 */
[----:B------:R-:W-:Y:S01]  /*1dc80*/  SHF.R.S32.HI R8, RZ, 0x1f, R26 ;  /* 0x0000001fff087819 */ /* 0x000fe2000001141a */
[----:B------:R-:W-:Y:S01]  /*1dc90*/  IMAD R0, R12, UR4, RZ ;  /* 0x000000040c007c24 */ /* 0x000fe2000f8e02ff */
[-C--:B------:R-:W-:Y:S01]  /*1dca0*/  LEA.HI R9, R9, R26.reuse, RZ, 0x3 ;  /* 0x0000001a09097211 */ /* 0x080fe200078f18ff */
[----:B--2---:R-:W-:Y:S01]  /*1dcb0*/  IMAD.WIDE.U32 R2, R13, UR4, RZ ;  /* 0x000000040d027c25 */ /* 0x004fe2000f8e00ff */
[----:B------:R-:W-:Y:S01]  /*1dcc0*/  LEA.HI R8, R8, R26, RZ, 0x3 ;  /* 0x0000001a08087211 */ /* 0x000fe200078f18ff */
[----:B------:R-:W-:Y:S01]  /*1dcd0*/  ULDC.64 UR6, c[0x0][0xaf0] ;  /* 0x0002bc0000067ab9 */ /* 0x000fe20000000a00 */
[----:B------:R-:W-:Y:S01]  /*1dce0*/  LOP3.LUT R9, R9, 0xfffffff8, RZ, 0xc0, !PT ;  /* 0xfffffff809097812 */ /* 0x000fe200078ec0ff */
[----:B------:R-:W-:Y:S01]  /*1dcf0*/  IMAD R5, R13, UR5, R0 ;  /* 0x000000050d057c24 */ /* 0x000fe2000f8e0200 */
[----:B------:R-:W-:Y:S01]  /*1dd00*/  SHF.R.S32.HI R8, RZ, 0x3, R8 ;  /* 0x00000003ff087819 */ /* 0x000fe20000011408 */
[----:B------:R-:W-:Y:S01]  /*1dd10*/  ULDC.64 UR4, c[0x0][0xae8] ;  /* 0x0002ba0000047ab9 */ /* 0x000fe20000000a00 */
[----:B------:R-:W-:Y:S01]  /*1dd20*/  IADD3 R9, R26, -R9, RZ ;  /* 0x800000091a097210 */ /* 0x000fe20007ffe0ff */
[----:B------:R-:W-:-:S04]  /*1dd30*/  IMAD.IADD R3, R3, 0x1, R5 ;  /* 0x0000000103037824 */ /* 0x000fc800078e0205 */
[----:B------:R-:W-:Y:S01]  /*1dd40*/  IMAD R0, R9, 0x20, R8 ;  /* 0x0000002009007824 */ /* 0x000fe200078e0208 */
[----:B0-----:R-:W-:-:S13]  /*1dd50*/  ISETP.NE.AND P0, PT, R25, 0x1, PT ;  /* 0x000000011900780c */ /* 0x001fda0003f05270 */
[----:B------:R-:W0:Y:S08]  /*1dd60*/  @P0 LDC R4, c[0x0][0xbec] ;  /* 0x0002fb00ff040b82 */ /* 0x000e300000000800 */
[----:B------:R-:W2:Y:S01]  /*1dd70*/  @P0 LDC R7, c[0x0][0xbf0] ;  /* 0x0002fc00ff070b82 */ /* 0x000ea20000000800 */
[----:B---3--:R-:W-:-:S04]  /*1dd80*/  IMAD.WIDE.U32 R2, R10, UR4, R2 ;  /* 0x000000040a027c25 */ /* 0x008fc8000f8e0002 */
[----:B----4-:R-:W-:Y:S02]  /*1dd90*/  IMAD R9, R6, 0x80, R0 ;  /* 0x0000008006097824 */ /* 0x010fe400078e0200 */
[----:B------:R-:W-:Y:S01]  /*1dda0*/  IMAD R3, R10, UR5, R3 ;  /* 0x000000050a037c24 */ /* 0x000fe2000f8e0203 */
[----:B------:R-:W-:Y:S01]  /*1ddb0*/  ULDC.64 UR4, c[0x0][0xae0] ;  /* 0x0002b80000047ab9 */ /* 0x000fe20000000a00 */
[----:B0-----:R-:W-:-:S04]  /*1ddc0*/  @P0 IMAD.HI.U32 R0, R9, R4, RZ ;  /* 0x0000000409000227 */ /* 0x001fc800078e00ff */
[----:B------:R-:W-:Y:S01]  /*1ddd0*/  IMAD.MOV.U32 R5, RZ, RZ, R9 ;  /* 0x000000ffff057224 */ /* 0x000fe200078e0009 */
[----:B--2---:R-:W-:Y:S01]  /*1dde0*/  @P0 SHF.R.U32.HI R5, RZ, R7, R0 ;  /* 0x00000007ff050219 */ /* 0x004fe20000011600 */
[----:B------:R-:W-:Y:S02]  /*1ddf0*/  IMAD R4, R14, UR6, RZ ;  /* 0x000000060e047c24 */ /* 0x000fe4000f8e02ff */
[----:B------:R-:W-:Y:S01]  /*1de00*/  IMAD.WIDE.U32 R2, R21, UR6, R2 ;  /* 0x0000000615027c25 */ /* 0x000fe2000f8e0002 */
[----:B------:R-:W-:-:S03]  /*1de10*/  SHF.R.S32.HI R0, RZ, 0x1f, R5 ;  /* 0x0000001fff007819 */ /* 0x000fc60000011405 */
[----:B------:R-:W-:Y:S02]  /*1de20*/  IMAD R7, R21, UR7, R4 ;  /* 0x0000000715077c24 */ /* 0x000fe4000f8e0204 */
[----:B------:R-:W-:Y:S02]  /*1de30*/  IMAD.MOV R4, RZ, RZ, -R5 ;  /* 0x000000ffff047224 */ /* 0x000fe400078e0a05 */
[----:B------:R-:W-:Y:S02]  /*1de40*/  IMAD.IADD R3, R3, 0x1, R7 ;  /* 0x0000000103037824 */ /* 0x000fe400078e0207 */
[----:B------:R-:W-:Y:S02]  /*1de50*/  IMAD R0, R0, UR4, RZ ;  /* 0x0000000400007c24 */ /* 0x000fe4000f8e02ff */
[----:B------:R-:W-:Y:S02]  /*1de60*/  IMAD R7, R25, R4, R9 ;  /* 0x0000000419077224 */ /* 0x000fe400078e0209 */
[----:B------:R-:W-:-:S02]  /*1de70*/  IMAD R9, R5, UR5, R0 ;  /* 0x0000000505097c24 */ /* 0x000fc4000f8e0200 */
[----:B------:R-:W-:Y:S01]  /*1de80*/  IMAD.WIDE.U32 R2, R5, UR4, R2 ;  /* 0x0000000405027c25 */ /* 0x000fe2000f8e0002 */
[----:B------:R-:W-:Y:S01]  /*1de90*/  SHF.R.S32.HI R0, RZ, 0x1f, R7 ;  /* 0x0000001fff007819 */ /* 0x000fe20000011407 */
[----:B------:R-:W-:Y:S02]  /*1dea0*/  ULDC.64 UR4, c[0x0][0xad8] ;  /* 0x0002b60000047ab9 */ /* 0x000fe40000000a00 */
[----:B------:R-:W-:Y:S02]  /*1deb0*/  IMAD.IADD R3, R3, 0x1, R9 ;  /* 0x0000000103037824 */ /* 0x000fe400078e0209 */
[----:B------:R-:W-:Y:S02]  /*1dec0*/  IMAD R0, R0, UR4, RZ ;  /* 0x0000000400007c24 */ /* 0x000fe4000f8e02ff */
[----:B------:R-:W-:-:S04]  /*1ded0*/  IMAD.WIDE.U32 R4, R7, UR4, R2 ;  /* 0x0000000407047c25 */ /* 0x000fc8000f8e0002 */
[----:B------:R-:W-:Y:S01]  /*1dee0*/  IMAD R3, R7, UR5, R0 ;  /* 0x0000000507037c24 */ /* 0x000fe2000f8e0200 */
[----:B------:R-:W-:Y:S02]  /*1def0*/  ULDC.64 UR4, c[0x0][0xa80] ;  /* 0x0002a00000047ab9 */ /* 0x000fe40000000a00 */
[----:B------:R-:W-:Y:S01]  /*1df00*/  LEA R2, P0, R4, UR4, 0x1 ;  /* 0x0000000404027c11 */ /* 0x000fe2000f8008ff */
[----:B------:R-:W-:Y:S01]  /*1df10*/  UMOV UR4, 0xffffffff ;  /* 0xffffffff00047882 */ /* 0x000fe20000000000 */
[----:B------:R-:W-:-:S04]  /*1df20*/  IADD3 R3, R5, R3, RZ ;  /* 0x0000000305037210 */ /* 0x000fc80007ffe0ff */
[----:B------:R-:W-:Y:S01]  /*1df30*/  LEA.HI.X R3, R4, UR5, R3, 0x1, P0 ;  /* 0x0000000504037c11 */ /* 0x000fe200080f0c03 */
[----:B------:R-:W-:Y:S06]  /*1df40*/  BRA.DIV UR4, `(.L_x_506) ;  /* 0x0000009e04d47947 */ /* 0x000fec000b800000 */
[----:B------:R0:W2:Y:S04]  /*1df50*/  SHFL.IDX PT, R0, R3, RZ, 0x181f ;  /* 0x00181fff03007589 */ /* 0x0000a800000e0000 */
[----:B------:R0:W3:Y:S02]  /*1df60*/  SHFL.IDX PT, R14, R2, RZ, 0x181f ;  /* 0x00181fff020e7589 */ /* 0x0000e400000e0000 */
.L_x_753:
[----:B------:R-:W-:Y:S01]  /*1df70*/  IMAD R25, R20, R25, RZ ;  /* 0x0000001914197224 */ /* 0x000fe200078e02ff */
[----:B------:R-:W-:Y:S01]  /*1df80*/  BSSY B1, `(.L_x_507) ;  /* 0x0000011000017945 */ /* 0x000fe20003800000 */
[----:B------:R-:W-:-:S05]  /*1df90*/  IMAD R6, R6, 0x80, R8 ;  /* 0x0000008006067824 */ /* 0x000fca00078e0208 */
[----:B------:R-:W-:-:S13]  /*1dfa0*/  ISETP.GE.AND P0, PT, R6, R25, PT ;  /* 0x000000190600720c */ /* 0x000fda0003f06270 */
[----:B------:R-:W-:Y:S05]  /*1dfb0*/  @P0 BRA `(.L_x_508) ;  /* 0x0000000000340947 */ /* 0x000fea0003800000 */
[----:B------:R-:W4:Y:S01]  /*1dfc0*/  LDL R9, [R1+0x58] ;  /* 0x0000580001097983 */ /* 0x000f220000100800 */
[----:B------:R-:W-:-:S03]  /*1dfd0*/  ULDC UR4, c[0x0][0xac8] ;  /* 0x0002b20000047ab9 */ /* 0x000fc60000000800 */
[----:B------:R-:W5:Y:S04]  /*1dfe0*/  LDL R7, [R1+0x78] ;  /* 0x0000780001077983 */ /* 0x000f680000100800 */
[----:B------:R-:W2:Y:S04]  /*1dff0*/  LDL R10, [R1+0xb0] ;  /* 0x0000b000010a7983 */ /* 0x000ea80000100800 */
[----:B------:R-:W2:Y:S01]  /*1e000*/  LDL R8, [R1+0xac] ;  /* 0x0000ac0001087983 */ /* 0x000ea20000100800 */
[----:B----4-:R-:W-:Y:S02]  /*1e010*/  ISETP.GE.AND P2, PT, R9, UR4, PT ;  /* 0x0000000409007c0c */ /* 0x010fe4000bf46270 */
[----:B-----5:R-:W-:-:S11]  /*1e020*/  ISETP.GE.AND P3, PT, R7, UR4, PT ;  /* 0x0000000407007c0c */ /* 0x020fd6000bf66270 */
[-C--:B---3--:R-:W-:Y:S02]  /*1e030*/  @!P2 LEA R4, P0, R9, R14.reuse, 0x1 ;  /* 0x0000000e0904a211 */ /* 0x088fe400078008ff */
[----:B------:R-:W-:Y:S02]  /*1e040*/  @!P3 LEA R14, P1, R7, R14, 0x1 ;  /* 0x0000000e070eb211 */ /* 0x000fe400078208ff */
[-C--:B--2---:R-:W-:Y:S02]  /*1e050*/  @!P2 LEA.HI.X R5, R9, R0.reuse, R10, 0x1, P0 ;  /* 0x000000000905a211 */ /* 0x084fe400000f0c0a */
[----:B------:R-:W-:-:S03]  /*1e060*/  @!P3 LEA.HI.X R15, R7, R0, R8, 0x1, P1 ;  /* 0x00000000070fb211 */ /* 0x000fc600008f0c08 */
[----:B------:R4:W-:Y:S04]  /*1e070*/  @!P2 ST.E.128 desc[UR60][R4.64], RZ ;  /* 0x000000ff0400a985 */ /* 0x0009e8000c101d3c */
[----:B------:R4:W-:Y:S02]  /*1e080*/  @!P3 ST.E.128 desc[UR60][R14.64], RZ ;  /* 0x000000ff0e00b985 */ /* 0x0009e4000c101d3c */
.L_x_508:
[----:B------:R-:W-:Y:S05]  /*1e090*/  BSYNC B1 ;  /* 0x0000000000017941 */ /* 0x000fea0003800000 */
.L_x_507:
[----:B------:R-:W-:-:S03]  /*1e0a0*/  UMOV UR4, 0xffffffff ;  /* 0xffffffff00047882 */ /* 0x000fc60000000000 */
[----:B------:R-:W-:Y:S05]  /*1e0b0*/  BRA.DIV UR4, `(.L_x_509) ;  /* 0x0000009e04ac7947 */ /* 0x000fea000b800000 */
[----:B--2---:R2:W0:Y:S04]  /*1e0c0*/  SHFL.IDX PT, R0, R3, 0x1, 0x181f ;  /* 0x00381f0003007f89 */ /* 0x00442800000e0000 */
[----:B---34-:R2:W3:Y:S02]  /*1e0d0*/  SHFL.IDX PT, R14, R2, 0x1, 0x181f ;  /* 0x00381f00020e7f89 */ /* 0x0184e400000e0000 */
.L_x_757:
[----:B------:R-:W-:Y:S01]  /*1e0e0*/  VIADD R4, R6, 0x20 ;  /* 0x0000002006047836 */ /* 0x000fe20000000000 */
[----:B------:R-:W-:Y:S04]  /*1e0f0*/  BSSY B1, `(.L_x_510) ;  /* 0x0000010000017945 */ /* 0x000fe80003800000 */
[----:B------:R-:W-:-:S13]  /*1e100*/  ISETP.GE.AND P0, PT, R4, R25, PT ;  /* 0x000000190400720c */ /* 0x000fda0003f06270 */
[----:B------:R-:W-:Y:S05]  /*1e110*/  @P0 BRA `(.L_x_511) ;  /* 0x0000000000340947 */ /* 0x000fea0003800000 */
[----:B------:R-:W4:Y:S01]  /*1e120*/  LDL R9, [R1+0x58] ;  /* 0x0000580001097983 */ /* 0x000f220000100800 */
[----:B------:R-:W-:-:S03]  /*1e130*/  ULDC UR4, c[0x0][0xac8] ;  /* 0x0002b20000047ab9 */ /* 0x000fc60000000800 */
[----:B------:R-:W5:Y:S04]  /*1e140*/  LDL R7, [R1+0x78] ;  /* 0x0000780001077983 */ /* 0x000f680000100800 */
[----:B------:R-:W0:Y:S04]  /*1e150*/  LDL R10, [R1+0xb0] ;  /* 0x0000b000010a7983 */ /* 0x000e280000100800 */
[----:B------:R-:W2:Y:S01]  /*1e160*/  LDL R8, [R1+0xac] ;  /* 0x0000ac0001087983 */ /* 0x000ea20000100800 */
[----:B----4-:R-:W-:Y:S02]  /*1e170*/  ISETP.GE.AND P2, PT, R9, UR4, PT ;  /* 0x0000000409007c0c */ /* 0x010fe4000bf46270 */
[----:B-----5:R-:W-:-:S11]  /*1e180*/  ISETP.GE.AND P3, PT, R7, UR4, PT ;  /* 0x0000000407007c0c */ /* 0x020fd6000bf66270 */
[-C--:B---3--:R-:W-:Y:S02]  /*1e190*/  @!P2 LEA R4, P0, R9, R14.reuse, 0x1 ;  /* 0x0000000e0904a211 */ /* 0x088fe400078008ff */
[----:B------:R-:W-:Y:S02]  /*1e1a0*/  @!P3 LEA R14, P1, R7, R14, 0x1 ;  /* 0x0000000e070eb211 */ /* 0x000fe400078208ff */
[-C--:B0-----:R-:W-:Y:S02]  /*1e1b0*/  @!P2 LEA.HI.X R5, R9, R0.reuse, R10, 0x1, P0 ;  /* 0x000000000905a211 */ /* 0x081fe400000f0c0a */
[----:B--2---:R-:W-:-:S03]  /*1e1c0*/  @!P3 LEA.HI.X R15, R7, R0, R8, 0x1, P1 ;  /* 0x00000000070fb211 */ /* 0x004fc600008f0c08 */
[----:B------:R4:W-:Y:S04]  /*1e1d0*/  @!P2 ST.E.128 desc[UR60][R4.64], RZ ;  /* 0x000000ff0400a985 */ /* 0x0009e8000c101d3c */
[----:B------:R4:W-:Y:S02]  /*1e1e0*/  @!P3 ST.E.128 desc[UR60][R14.64], RZ ;  /* 0x000000ff0e00b985 */ /* 0x0009e4000c101d3c */
.L_x_511:
[----:B------:R-:W-:Y:S05]  /*1e1f0*/  BSYNC B1 ;  /* 0x0000000000017941 */ /* 0x000fea0003800000 */
.L_x_510:
[----:B------:R-:W-:-:S03]  /*1e200*/  UMOV UR4, 0xffffffff ;  /* 0xffffffff00047882 */ /* 0x000fc60000000000 */
[----:B------:R-:W-:Y:S05]  /*1e210*/  BRA.DIV UR4, `(.L_x_512) ;  /* 0x0000009e049c7947 */ /* 0x000fea000b800000 */
[----:B0-----:R0:W0:Y:S04]  /*1e220*/  SHFL.IDX PT, R0, R3, 0x2, 0x181f ;  /* 0x00581f0003007f89 */ /* 0x00102800000e0000 */
[----:B---34-:R3:W4:Y:S02]  /*1e230*/  SHFL.IDX PT, R14, R2, 0x2, 0x181f ;  /* 0x00581f00020e7f89 */ /* 0x01872400000e0000 */
.L_x_761:
[----:B------:R-:W-:Y:S01]  /*1e240*/  VIADD R4, R6, 0x40 ;  /* 0x0000004006047836 */ /* 0x000fe20000000000 */
[----:B------:R-:W-:Y:S04]  /*1e250*/  BSSY B1, `(.L_x_513) ;  /* 0x0000010000017945 */ /* 0x000fe80003800000 */
[----:B------:R-:W-:-:S13]  /*1e260*/  ISETP.GE.AND P0, PT, R4, R25, PT ;  /* 0x000000190400720c */ /* 0x000fda0003f06270 */
[----:B------:R-:W-:Y:S05]  /*1e270*/  @P0 BRA `(.L_x_514) ;  /* 0x0000000000340947 */ /* 0x000fea0003800000 */
[----:B------:R-:W5:Y:S01]  /*1e280*/  LDL R9, [R1+0x58] ;  /* 0x0000580001097983 */ /* 0x000f620000100800 */
[----:B------:R-:W-:-:S03]  /*1e290*/  ULDC UR4, c[0x0][0xac8] ;  /* 0x0002b20000047ab9 */ /* 0x000fc60000000800 */
[----:B------:R-:W2:Y:S04]  /*1e2a0*/  LDL R7, [R1+0x78] ;  /* 0x0000780001077983 */ /* 0x000ea80000100800 */
[----:B------:R-:W0:Y:S04]  /*1e2b0*/  LDL R10, [R1+0xb0] ;  /* 0x0000b000010a7983 */ /* 0x000e280000100800 */
[----:B------:R-:W3:Y:S01]  /*1e2c0*/  LDL R8, [R1+0xac] ;  /* 0x0000ac0001087983 */ /* 0x000ee20000100800 */
[----:B-----5:R-:W-:Y:S02]  /*1e2d0*/  ISETP.GE.AND P2, PT, R9, UR4, PT ;  /* 0x0000000409007c0c */ /* 0x020fe4000bf46270 */
[----:B--2---:R-:W-:-:S11]  /*1e2e0*/  ISETP.GE.AND P3, PT, R7, UR4, PT ;  /* 0x0000000407007c0c */ /* 0x004fd6000bf66270 */
[-C--:B----4-:R-:W-:Y:S02]  /*1e2f0*/  @!P2 LEA R4, P0, R9, R14.reuse, 0x1 ;  /* 0x0000000e0904a211 */ /* 0x090fe400078008ff */
[----:B------:R-:W-:Y:S02]  /*1e300*/  @!P3 LEA R14, P1, R7, R14, 0x1 ;  /* 0x0000000e070eb211 */ /* 0x000fe400078208ff */
[-C--:B0-----:R-:W-:Y:S02]  /*1e310*/  @!P2 LEA.HI.X R5, R9, R0.reuse, R10, 0x1, P0 ;  /* 0x000000000905a211 */ /* 0x081fe400000f0c0a */
[----:B---3--:R-:W-:-:S03]  /*1e320*/  @!P3 LEA.HI.X R15, R7, R0, R8, 0x1, P1 ;  /* 0x00000000070fb211 */ /* 0x008fc600008f0c08 */
[----:B------:R0:W-:Y:S04]  /*1e330*/  @!P2 ST.E.128 desc[UR60][R4.64], RZ ;  /* 0x000000ff0400a985 */ /* 0x0001e8000c101d3c */
[----:B------:R0:W-:Y:S02]  /*1e340*/  @!P3 ST.E.128 desc[UR60][R14.64], RZ ;  /* 0x000000ff0e00b985 */ /* 0x0001e4000c101d3c */
.L_x_514:
[----:B------:R-:W-:Y:S05]  /*1e350*/  BSYNC B1 ;  /* 0x0000000000017941 */ /* 0x000fea0003800000 */
.L_x_513:
[----:B------:R-:W-:-:S03]  /*1e360*/  UMOV UR4, 0xffffffff ;  /* 0xffffffff00047882 */ /* 0x000fc60000000000 */
[----:B------:R-:W-:Y:S05]  /*1e370*/  BRA.DIV UR4, `(.L_x_515) ;  /* 0x0000009e048c7947 */ /* 0x000fea000b800000 */
[----:B0-----:R0:W0:Y:S04]  /*1e380*/  SHFL.IDX PT, R0, R3, 0x3, 0x181f ;  /* 0x00781f0003007f89 */ /* 0x00102800000e0000 */
[----:B----4-:R4:W0:Y:S02]  /*1e390*/  SHFL.IDX PT, R14, R2, 0x3, 0x181f ;  /* 0x00781f00020e7f89 */ /* 0x01082400000e0000 */
.L_x_765:
[----:B--234-:R-:W-:-:S05]  /*1e3a0*/  VIADD R2, R6, 0x60 ;  /* 0x0000006006027836 */ /* 0x01cfca0000000000 */
[----:B------:R-:W-:-:S13]  /*1e3b0*/  ISETP.GE.AND P0, PT, R2, R25, PT ;  /* 0x000000190200720c */ /* 0x000fda0003f06270 */
[----:B------:R-:W-:Y:S05]  /*1e3c0*/  @P0 BRA `(.L_x_498) ;  /* 0x0000000000340947 */ /* 0x000fea0003800000 */
[----:B------:R-:W2:Y:S01]  /*1e3d0*/  LDL R7, [R1+0x58] ;  /* 0x0000580001077983 */ /* 0x000ea20000100800 */
[----:B------:R-:W-:-:S03]  /*1e3e0*/  ULDC UR4, c[0x0][0xac8] ;  /* 0x0002b20000047ab9 */ /* 0x000fc60000000800 */
[----:B------:R-:W3:Y:S04]  /*1e3f0*/  LDL R4, [R1+0x78] ;  /* 0x0000780001047983 */ /* 0x000ee80000100800 */
[----:B------:R-:W4:Y:S04]  /*1e400*/  LDL R8, [R1+0xb0] ;  /* 0x0000b00001087983 */ /* 0x000f280000100800 */
[----:B------:R-:W5:Y:S01]  /*1e410*/  LDL R5, [R1+0xac] ;  /* 0x0000ac0001057983 */ /* 0x000f620000100800 */
[----:B--2---:R-:W-:Y:S02]  /*1e420*/  ISETP.GE.AND P2, PT, R7, UR4, PT ;  /* 0x0000000407007c0c */ /* 0x004fe4000bf46270 */
[----:B---3--:R-:W-:-:S11]  /*1e430*/  ISETP.GE.AND P3, PT, R4, UR4, PT ;  /* 0x0000000404007c0c */ /* 0x008fd6000bf66270 */
[CC--:B0-----:R-:W-:Y:S02]  /*1e440*/  @!P2 LEA R2, P0, R7.reuse, R14.reuse, 0x1 ;  /* 0x0000000e0702a211 */ /* 0x0c1fe400078008ff */
[C---:B------:R-:W-:Y:S02]  /*1e450*/  @!P3 LEA R14, P1, R4.reuse, R14, 0x1 ;  /* 0x0000000e040eb211 */ /* 0x040fe400078208ff */
[-C--:B----4-:R-:W-:Y:S02]  /*1e460*/  @!P2 LEA.HI.X R3, R7, R0.reuse, R8, 0x1, P0 ;  /* 0x000000000703a211 */ /* 0x090fe400000f0c08 */
[----:B-----5:R-:W-:-:S03]  /*1e470*/  @!P3 LEA.HI.X R15, R4, R0, R5, 0x1, P1 ;  /* 0x00000000040fb211 */ /* 0x020fc600008f0c05 */
[----:B------:R0:W-:Y:S04]  /*1e480*/  @!P2 ST.E.128 desc[UR60][R2.64], RZ ;  /* 0x000000ff0200a985 */ /* 0x0001e8000c101d3c */
[----:B------:R0:W-:Y:S02]  /*1e490*/  @!P3 ST.E.128 desc[UR60][R14.64], RZ ;  /* 0x000000ff0e00b985 */ /* 0x0001e4000c101d3c */
.L_x_498:
[----:B------:R-:W-:Y:S05]  /*1e4a0*/  BSYNC B0 ;  /* 0x0000000000007941 */ /* 0x000fea0003800000 */
.L_x_483:
[----:B------:R-:W-:Y:S02]  /*1e4b0*/  ULDC UR4, c[0x0][0xc3c] ;  /* 0x00030f0000047ab9 */ /* 0x000fe40000000800 */
[----:B------:R-:W-:-:S13]  /*1e4c0*/  ISETP.GE.AND P0, PT, R123, UR4, PT ;  /* 0x000000047b007c0c */ /* 0x000fda000bf06270 */
[----:B------:R-:W-:Y:S05]  /*1e4d0*/  @!P0 BRA `(.L_x_516) ;  /* 0xfffffe2c00348947 */ /* 0x000fea000383ffff */
[----:B------:R-:W-:Y:S05]  /*1e4e0*/  BRA `(.L_x_332) ;  /* 0x0000006c00887947 */ /* 0x000fea0003800000 */
.L_x_330:
[----:B------:R-:W-:-:S08]  /*1e4f0*/  NOP ;  /* 0x0000000000007918 */ /* 0x000fd00000000000 */
[----:B--2---:R-:W0:-:S00]  /*1e500*/  USETMAXREG.DEALLOC.CTAPOOL 0x18 ;  /* 0x00000018000079c8 */ /* 0x004e0000080e0500 */
        /* <DEDUP_REMOVED lines=14> */
[----:B-1----:R1:W-:Y:S04]  /*1e5f0*/  STL.64 [R1], R4 ;  /* 0x0000000401007387 */ /* 0x0023e80000100a00 */
[----:B------:R1:W-:Y:S01]  /*1e600*/  STL.64 [R1+0x8], R6 ;  /* 0x0000080601007387 */ /* 0x0003e20000100a00 */
[----:B------:R-:W-:Y:S06]  /*1e610*/  BAR.ARV 0x4, 0x180 ;  /* 0x0106000000007b1d */ /* 0x000fec0000002000 */
[----:B------:R-:W-:Y:S05]  /*1e620*/  BRA `(.L_x_518) ;  /* 0x0000000800a87947 */ /* 0x000fea0003800000 */
.L_x_517:
[----:B------:R-:W1:Y:S01]  /*1e630*/  S2R R0, SR_TID.X ;  /* 0x0000000000007919 */ /* 0x000e620000002100 */
[----:B------:R-:W-:Y:S01]  /*1e640*/  ULDC UR4, c[0x0][0xc3c] ;  /* 0x00030f0000047ab9 */ /* 0x000fe20000000800 */
[----:B------:R-:W-:Y:S01]  /*1e650*/  IMAD.MOV.U32 R9, RZ, RZ, RZ ;  /* 0x000000ffff097224 */ /* 0x000fe200078e00ff */
[----:B------:R-:W2:Y:S01]  /*1e660*/  S2UR UR6, SR_CTAID.X ;  /* 0x00000000000679c3 */ /* 0x000ea20000002500 */
[----:B------:R-:W-:Y:S01]  /*1e670*/  ULDC UR5, c[0x0][0xc38] ;  /* 0x00030e0000057ab9 */ /* 0x000fe20000000800 */
[----:B-1----:R-:W-:-:S04]  /*1e680*/  LOP3.LUT R0, R0, 0x1f, RZ, 0xc0, !PT ;  /* 0x0000001f00007812 */ /* 0x002fc800078ec0ff */
[----:B------:R-:W-:-:S04]  /*1e690*/  ISETP.NE.AND P0, PT, R0, 0x1f, PT ;  /* 0x0000001f0000780c */ /* 0x000fc80003f05270 */
[----:B------:R-:W-:-:S13]  /*1e6a0*/  ISETP.GE.OR P1, PT, R0, UR4, !P0 ;  /* 0x0000000400007c0c */ /* 0x000fda000c726670 */
[----:B0-----:R-:W0:Y:S08]  /*1e6b0*/  @!P1 LDC.64 R2, c[0x0][0xc80] ;  /* 0x00032000ff029b82 */ /* 0x001e300000000a00 */
[----:B------:R-:W1:Y:S01]  /*1e6c0*/  @!P1 LDC.64 R4, c[0x0][0xc78] ;  /* 0x00031e00ff049b82 */ /* 0x000e620000000a00 */
[----:B0-----:R-:W-:-:S05]  /*1e6d0*/  @!P1 IMAD.WIDE.U32 R2, R0, 0x4, R2 ;  /* 0x0000000400029825 */ /* 0x001fca00078e0002 */
[----:B------:R1:W3:Y:S02]  /*1e6e0*/  @!P1 LDG.E R6, desc[UR60][R2.64] ;  /* 0x0000003c02069981 */ /* 0x0002e4000c1e1900 */
[----:B-1----:R-:W-:-:S05]  /*1e6f0*/  @!P1 IMAD.WIDE.U32 R2, R0, 0x4, R4 ;  /* 0x0000000400029825 */ /* 0x002fca00078e0004 */
[----:B------:R-:W3:Y:S01]  /*1e700*/  @!P1 LDG.E R9, desc[UR60][R2.64] ;  /* 0x0000003c02099981 */ /* 0x000ee2000c1e1900 */
[C---:B------:R-:W-:Y:S01]  /*1e710*/  ISETP.NE.AND P1, PT, R0.reuse, RZ, PT ;  /* 0x000000ff0000720c */ /* 0x040fe20003f25270 */
[----:B------:R-:W-:Y:S01]  /*1e720*/  UMOV UR4, URZ ;  /* 0x0000003f00047c82 */ /* 0x000fe20008000000 */
[C---:B------:R-:W-:Y:S02]  /*1e730*/  ISETP.GE.U32.AND P2, PT, R0.reuse, 0x2, PT ;  /* 0x000000020000780c */ /* 0x040fe40003f46070 */
[C---:B------:R-:W-:Y:S02]  /*1e740*/  ISETP.GE.U32.AND P3, PT, R0.reuse, 0x4, PT ;  /* 0x000000040000780c */ /* 0x040fe40003f66070 */
[C---:B------:R-:W-:Y:S02]  /*1e750*/  ISETP.GE.U32.AND P4, PT, R0.reuse, 0x8, PT ;  /* 0x000000080000780c */ /* 0x040fe40003f86070 */
[----:B------:R-:W-:Y:S01]  /*1e760*/  ISETP.GE.U32.AND P5, PT, R0, 0x10, PT ;  /* 0x000000100000780c */ /* 0x000fe20003fa6070 */
[----:B---3--:R-:W-:-:S05]  /*1e770*/  IMAD R4, R6, R9, RZ ;  /* 0x0000000906047224 */ /* 0x008fca00078e02ff */
[----:B------:R-:W0:Y:S02]  /*1e780*/  SHFL.UP PT, R5, R4, 0x1, RZ ;  /* 0x0420000004057989 */ /* 0x000e2400000e00ff */
[----:B0-----:R-:W-:-:S05]  /*1e790*/  SEL R5, R5, RZ, P1 ;  /* 0x000000ff05057207 */ /* 0x001fca0000800000 */
[----:B------:R-:W-:-:S05]  /*1e7a0*/  IMAD.IADD R5, R4, 0x1, R5 ;  /* 0x0000000104057824 */ /* 0x000fca00078e0205 */
[----:B------:R-:W0:Y:S02]  /*1e7b0*/  SHFL.UP PT, R7, R5, 0x2, RZ ;  /* 0x0440000005077989 */ /* 0x000e2400000e00ff */
[----:B0-----:R-:W-:-:S04]  /*1e7c0*/  SEL R8, R7, RZ, P2 ;  /* 0x000000ff07087207 */ /* 0x001fc80001000000 */
[----:B------:R-:W-:-:S05]  /*1e7d0*/  IADD3 R8, R5, R8, RZ ;  /* 0x0000000805087210 */ /* 0x000fca0007ffe0ff */
        /* <DEDUP_REMOVED lines=9> */
[----:B------:R-:W0:Y:S02]  /*1e870*/  SHFL.IDX PT, R4, R2, 0x1f, 0x1f ;  /* 0x03e01f0002047f89 */ /* 0x000e2400000e0000 */
[----:B0-----:R-:W-:-:S04]  /*1e880*/  IMAD R7, R4, UR5, RZ ;  /* 0x0000000504077c24 */ /* 0x001fc8000f8e02ff */
[----:B------:R-:W-:Y:S01]  /*1e890*/  IMAD.MOV.U32 R4, RZ, RZ, R7 ;  /* 0x000000ffff047224 */ /* 0x000fe200078e0007 */
[----:B--2---:R-:W-:-:S13]  /*1e8a0*/  ISETP.GT.AND P6, PT, R7, UR6, PT ;  /* 0x0000000607007c0c */ /* 0x004fda000bfc4270 */
[----:B------:R-:W-:Y:S05]  /*1e8b0*/  @P6 BRA `(.L_x_519) ;  /* 0x0000000000a46947 */ /* 0x000fea0003800000 */
[----:B------:R-:W-:Y:S01]  /*1e8c0*/  IMAD.MOV.U32 R7, RZ, RZ, R4 ;  /* 0x000000ffff077224 */ /* 0x000fe200078e0004 */
[----:B------:R-:W-:Y:S01]  /*1e8d0*/  UMOV UR4, URZ ;  /* 0x0000003f00047c82 */ /* 0x000fe20008000000 */
[----:B------:R-:W-:-:S05]  /*1e8e0*/  ULDC UR5, c[0x0][0xc38] ;  /* 0x00030e0000057ab9 */ /* 0x000fca0000000800 */
.L_x_521:
[----:B------:R-:W0:Y:S01]  /*1e8f0*/  LDC R2, c[0x0][0xc3c] ;  /* 0x00030f00ff027b82 */ /* 0x000e220000000800 */
[----:B------:R-:W-:Y:S01]  /*1e900*/  ULDC UR7, c[0x0][0xc3c] ;  /* 0x00030f0000077ab9 */ /* 0x000fe20000000800 */
[----:B------:R-:W-:Y:S01]  /*1e910*/  UIADD3 UR4, UR4, 0x1f, URZ ;  /* 0x0000001f04047890 */ /* 0x000fe2000fffe03f */
[----:B------:R-:W-:-:S05]  /*1e920*/  IMAD.U32 R3, RZ, RZ, UR7 ;  /* 0x00000007ff037e24 */ /* 0x000fca000f8e00ff */
[----:B------:R1:W-:Y:S01]  /*1e930*/  STL [R1+0xc], R3 ;  /* 0x00000c0301007387 */ /* 0x0003e20000100800 */
[----:B0-----:R-:W-:-:S13]  /*1e940*/  ISETP.LE.AND P6, PT, R2, UR4, PT ;  /* 0x0000000402007c0c */ /* 0x001fda000bfc3270 */
[----:B-1----:R-:W-:Y:S05]  /*1e950*/  @P6 BRA `(.L_x_520) ;  /* 0x0000000400a46947 */ /* 0x002fea0003800000 */
[----:B------:R-:W-:Y:S01]  /*1e960*/  VIADD R9, R0, UR4 ;  /* 0x0000000400097c36 */ /* 0x000fe20008000000 */
[----:B------:R-:W-:-:S04]  /*1e970*/  MOV R6, RZ ;  /* 0x000000ff00067202 */ /* 0x000fc80000000f00 */
[----:B------:R-:W-:-:S13]  /*1e980*/  ISETP.GE.OR P6, PT, R9, R2, !P0 ;  /* 0x000000020900720c */ /* 0x000fda00047c6670 */
        /* <DEDUP_REMOVED lines=25> */
[----:B------:R-:W-:-:S05]  /*1eb20*/  IMAD.IADD R7, R4, 0x1, R7 ;  /* 0x0000000104077824 */ /* 0x000fca00078e0207 */
[----:B------:R-:W-:-:S13]  /*1eb30*/  ISETP.GT.AND P6, PT, R7, UR6, PT ;  /* 0x0000000607007c0c */ /* 0x000fda000bfc4270 */
[----:B------:R-:W-:Y:S05]  /*1eb40*/  @!P6 BRA `(.L_x_521) ;  /* 0xfffffffc0068e947 */ /* 0x000fea000383ffff */
.L_x_519:
[----:B------:R-:W-:Y:S01]  /*1eb50*/  IADD3 R11, -R4, R7, RZ ;  /* 0x00000007040b7210 */ /* 0x000fe20007ffe1ff */
[----:B------:R-:W-:-:S04]  /*1eb60*/  IMAD.MOV.U32 R12, RZ, RZ, RZ ;  /* 0x000000ffff0c7224 */ /* 0x000fc800078e00ff */
[----:B------:R-:W-:-:S05]  /*1eb70*/  IMAD R3, R2, UR5, R11 ;  /* 0x0000000502037c24 */ /* 0x000fca000f8e020b */
[----:B------:R-:W-:-:S13]  /*1eb80*/  ISETP.GT.AND P0, PT, R3, UR6, PT ;  /* 0x0000000603007c0c */ /* 0x000fda000bf04270 */
[----:B------:R-:W-:-:S04]  /*1eb90*/  VOTE.ANY R10, PT, !P0 ;  /* 0x00000000000a7806 */ /* 0x000fc800040e0100 */
[----:B------:R-:W0:Y:S01]  /*1eba0*/  POPC R5, R10 ;  /* 0x0000000a00057309 */ /* 0x000e220000000000 */
[----:B------:R-:W-:Y:S01]  /*1ebb0*/  ISETP.NE.AND P0, PT, R10, RZ, PT ;  /* 0x000000ff0a00720c */ /* 0x000fe20003f05270 */
[----:B0-----:R-:W0:Y:S04]  /*1ebc0*/  SHFL.IDX PT, R6, R6, R5, 0x1f ;  /* 0x00001f0506067589 */ /* 0x001e2800000e0000 */
[----:B------:R-:W1:Y:S01]  /*1ebd0*/  SHFL.IDX PT, R8, R9, R5, 0x1f ;  /* 0x00001f0509087589 */ /* 0x000e6200000e0000 */
[----:B0-----:R-:W-:-:S04]  /*1ebe0*/  IABS R4, R6 ;  /* 0x0000000600047213 */ /* 0x001fc80000000000 */
[----:B------:R-:W0:Y:S01]  /*1ebf0*/  I2F.RP R13, R4 ;  /* 0x00000004000d7306 */ /* 0x000e220000209400 */
[----:B-1----:R-:W-:-:S07]  /*1ec00*/  IABS R7, R8 ;  /* 0x0000000800077213 */ /* 0x002fce0000000000 */
[----:B------:R-:W-:Y:S08]  /*1ec10*/  I2F.RP R10, R7 ;  /* 0x00000007000a7306 */ /* 0x000ff00000209400 */
[----:B0-----:R-:W0:Y:S02]  /*1ec20*/  MUFU.RCP R13, R13 ;  /* 0x0000000d000d7308 */ /* 0x001e240000001000 */
[----:B0-----:R-:W-:-:S06]  /*1ec30*/  VIADD R3, R13, 0xffffffe ;  /* 0x0ffffffe0d037836 */ /* 0x001fcc0000000000 */
[----:B------:R-:W0:Y:S02]  /*1ec40*/  F2I.FTZ.U32.TRUNC.NTZ R3, R3 ;  /* 0x0000000300037305 */ /* 0x000e24000021f000 */
[----:B0-----:R-:W-:Y:S01]  /*1ec50*/  IMAD.MOV R15, RZ, RZ, -R3 ;  /* 0x000000ffff0f7224 */ /* 0x001fe200078e0a03 */
[----:B------:R-:W-:Y:S06]  /*1ec60*/  @!P0 BRA `(.L_x_522) ;  /* 0x0000000000088947 */ /* 0x000fec0003800000 */
[----:B------:R-:W-:-:S05]  /*1ec70*/  VIADD R9, R5, 0xffffffff ;  /* 0xffffffff05097836 */ /* 0x000fca0000000000 */
[----:B------:R0:W1:Y:S02]  /*1ec80*/  SHFL.IDX PT, R12, R2, R9, 0x1f ;  /* 0x00001f09020c7589 */ /* 0x00006400000e0000 */
.L_x_522:
[----:B------:R-:W2:Y:S01]  /*1ec90*/  MUFU.RCP R10, R10 ;  /* 0x0000000a000a7308 */ /* 0x000ea20000001000 */
[----:B-1----:R-:W-:Y:S02]  /*1eca0*/  IMAD R11, R12, UR5, R11 ;  /* 0x000000050c0b7c24 */ /* 0x002fe4000f8e020b */
[----:B0-----:R-:W-:Y:S02]  /*1ecb0*/  IMAD R9, R15, R4, RZ ;  /* 0x000000040f097224 */ /* 0x001fe400078e02ff */
[----:B------:R-:W-:Y:S01]  /*1ecc0*/  IMAD.MOV.U32 R2, RZ, RZ, RZ ;  /* 0x000000ffff027224 */ /* 0x000fe200078e00ff */
[----:B------:R0:W-:Y:S03]  /*1ecd0*/  STL [R1], R11 ;  /* 0x0000000b01007387 */ /* 0x0001e60000100800 */
[----:B------:R-:W-:Y:S01]  /*1ece0*/  IMAD.HI.U32 R2, R3, R9, R2 ;  /* 0x0000000903027227 */ /* 0x000fe200078e0002 */
[----:B------:R-:W-:-:S02]  /*1ecf0*/  IADD3 R9, -R11, UR6, RZ ;  /* 0x000000060b097c10 */ /* 0x000fc4000fffe1ff */
[----:B------:R-:W-:Y:S02]  /*1ed00*/  IABS R3, R6 ;  /* 0x0000000600037213 */ /* 0x000fe40000000000 */
[----:B------:R-:W-:-:S03]  /*1ed10*/  IABS R13, R9 ;  /* 0x00000009000d7213 */ /* 0x000fc60000000000 */
[----:B------:R-:W-:Y:S02]  /*1ed20*/  IMAD.MOV R12, RZ, RZ, -R3 ;  /* 0x000000ffff0c7224 */ /* 0x000fe400078e0a03 */
[----:B0-----:R-:W-:-:S04]  /*1ed30*/  IMAD.HI.U32 R11, R2, R13, RZ ;  /* 0x0000000d020b7227 */ /* 0x001fc800078e00ff */
[----:B--2---:R-:W-:Y:S02]  /*1ed40*/  VIADD R3, R10, 0xffffffe ;  /* 0x0ffffffe0a037836 */ /* 0x004fe40000000000 */
[----:B------:R-:W-:-:S04]  /*1ed50*/  IMAD R13, R11, R12, R13 ;  /* 0x0000000c0b0d7224 */ /* 0x000fc800078e020d */
[----:B------:R-:W0:Y:S01]  /*1ed60*/  F2I.FTZ.U32.TRUNC.NTZ R3, R3 ;  /* 0x0000000300037305 */ /* 0x000e22000021f000 */
[----:B------:R-:W-:-:S13]  /*1ed70*/  ISETP.GT.U32.AND P1, PT, R4, R13, PT ;  /* 0x0000000d0400720c */ /* 0x000fda0003f24070 */
[-C--:B------:R-:W-:Y:S01]  /*1ed80*/  @!P1 IADD3 R13, R13, -R4.reuse, RZ ;  /* 0x800000040d0d9210 */ /* 0x080fe20007ffe0ff */
[----:B0-----:R-:W-:Y:S02]  /*1ed90*/  IMAD.MOV R2, RZ, RZ, -R3 ;  /* 0x000000ffff027224 */ /* 0x001fe400078e0a03 */
[----:B------:R-:W-:Y:S01]  /*1eda0*/  @!P1 VIADD R11, R11, 0x1 ;  /* 0x000000010b0b9836 */ /* 0x000fe20000000000 */
[----:B------:R-:W-:Y:S01]  /*1edb0*/  ISETP.GE.U32.AND P0, PT, R13, R4, PT ;  /* 0x000000040d00720c */ /* 0x000fe20003f06070 */
[----:B------:R-:W-:Y:S01]  /*1edc0*/  IMAD R13, R2, R7, RZ ;  /* 0x00000007020d7224 */ /* 0x000fe200078e02ff */
[----:B------:R-:W-:Y:S01]  /*1edd0*/  ISETP.NE.AND P1, PT, R6, RZ, PT ;  /* 0x000000ff0600720c */ /* 0x000fe20003f25270 */
[----:B------:R-:W-:-:S04]  /*1ede0*/  IMAD.MOV.U32 R2, RZ, RZ, RZ ;  /* 0x000000ffff027224 */ /* 0x000fc800078e00ff */
[----:B------:R-:W-:Y:S01]  /*1edf0*/  IMAD.HI.U32 R4, R3, R13, R2 ;  /* 0x0000000d03047227 */ /* 0x000fe200078e0002 */
[----:B------:R-:W-:-:S04]  /*1ee00*/  LOP3.LUT R2, R9, R6, RZ, 0x3c, !PT ;  /* 0x0000000609027212 */ /* 0x000fc800078e3cff */
[----:B------:R-:W-:Y:S01]  /*1ee10*/  ISETP.GE.AND P2, PT, R2, RZ, PT ;  /* 0x000000ff0200720c */ /* 0x000fe20003f46270 */
[----:B------:R-:W-:Y:S01]  /*1ee20*/  @P0 VIADD R11, R11, 0x1 ;  /* 0x000000010b0b0836 */ /* 0x000fe20000000000 */
[----:B------:R-:W-:-:S05]  /*1ee30*/  IABS R2, R8 ;  /* 0x0000000800027213 */ /* 0x000fca0000000000 */
[----:B------:R-:W-:-:S06]  /*1ee40*/  IMAD.MOV R2, RZ, RZ, -R2 ;  /* 0x000000ffff027224 */ /* 0x000fcc00078e0a02 */
[----:B------:R-:W-:Y:S01]  /*1ee50*/  @!P2 IMAD.MOV R11, RZ, RZ, -R11 ;  /* 0x000000ffff0ba224 */ /* 0x000fe200078e0a0b */
[----:B------:R-:W-:-:S04]  /*1ee60*/  @!P1 LOP3.LUT R11, RZ, R6, RZ, 0x33, !PT ;  /* 0x00000006ff0b9212 */ /* 0x000fc800078e33ff */
[-C--:B------:R-:W-:Y:S01]  /*1ee70*/  IABS R3, R11.reuse ;  /* 0x0000000b00037213 */ /* 0x080fe20000000000 */
[----:B------:R-:W-:-:S04]  /*1ee80*/  IMAD R6, R6, R11, RZ ;  /* 0x0000000b06067224 */ /* 0x000fc800078e02ff */
[----:B------:R-:W-:-:S04]  /*1ee90*/  IMAD.HI.U32 R4, R4, R3, RZ ;  /* 0x0000000304047227 */ /* 0x000fc800078e00ff */
[----:B------:R-:W-:Y:S02]  /*1eea0*/  IMAD R2, R4, R2, R3 ;  /* 0x0000000204027224 */ /* 0x000fe400078e0203 */
[----:B------:R-:W-:-:S03]  /*1eeb0*/  IMAD.IADD R6, R9, 0x1, -R6 ;  /* 0x0000000109067824 */ /* 0x000fc600078e0a06 */
[----:B------:R-:W-:Y:S02]  /*1eec0*/  ISETP.GT.U32.AND P1, PT, R7, R2, PT ;  /* 0x000000020700720c */ /* 0x000fe40003f24070 */
[----:B------:R1:W-:Y:S11]  /*1eed0*/  STL [R1+0x4], R6 ;  /* 0x0000040601007387 */ /* 0x0003f60000100800 */
[----:B------:R-:W-:Y:S01]  /*1eee0*/  @!P1 IMAD.IADD R2, R2, 0x1, -R7 ;  /* 0x0000000102029824 */ /* 0x000fe200078e0a07 */
[----:B------:R-:W-:-:S02]  /*1eef0*/  @!P1 IADD3 R4, R4, 0x1, RZ ;  /* 0x0000000104049810 */ /* 0x000fc40007ffe0ff */
        /* <DEDUP_REMOVED lines=9> */
[----:B------:R-:W-:Y:S02]  /*1ef90*/  IMAD R11, R8, R2, R11 ;  /* 0x00000002080b7224 */ /* 0x000fe400078e020b */
[----:B------:R-:W-:Y:S02]  /*1efa0*/  VIADD R2, R5, UR4 ;  /* 0x0000000405027c36 */ /* 0x000fe40008000000 */
[----:B------:R-:W-:-:S03]  /*1efb0*/  IMAD R3, R11, 0x10000, R4 ;  /* 0x000100000b037824 */ /* 0x000fc600078e0204 */
[----:B------:R1:W-:Y:S04]  /*1efc0*/  STL [R1+0xc], R2 ;  /* 0x00000c0201007387 */ /* 0x0003e80000100800 */
[----:B------:R1:W-:Y:S01]  /*1efd0*/  STL [R1+0x8], R3 ;  /* 0x0000080301007387 */ /* 0x0003e20000100800 */
[----:B------:R-:W-:Y:S05]  /*1efe0*/  BRA `(.L_x_523) ;  /* 0x0000000000107947 */ /* 0x000fea0003800000 */
.L_x_520:
[----:B------:R-:W-:Y:S01]  /*1eff0*/  MOV R2, UR6 ;  /* 0x0000000600027c02 */ /* 0x000fe20008000f00 */
[----:B------:R0:W-:Y:S04]  /*1f000*/  STL [R1+0x4], RZ ;  /* 0x000004ff01007387 */ /* 0x0001e80000100800 */
[----:B------:R0:W-:Y:S04]  /*1f010*/  STL [R1+0x8], RZ ;  /* 0x000008ff01007387 */ /* 0x0001e80000100800 */
[----:B------:R0:W-:Y:S02]  /*1f020*/  STL [R1], R2 ;  /* 0x0000000201007387 */ /* 0x0001e40000100800 */
.L_x_523:
[----:B------:R-:W2:Y:S04]  /*1f030*/  LDL R4, [R1] ;  /* 0x0000000001047983 */ /* 0x000ea80000100800 */
[----:B------:R-:W2:Y:S04]  /*1f040*/  LDL R5, [R1+0x4] ;  /* 0x0000040001057983 */ /* 0x000ea80000100800 */
[----:B-1----:R-:W2:Y:S04]  /*1f050*/  LDL R6, [R1+0x8] ;  /* 0x0000080001067983 */ /* 0x002ea80000100800 */
[----:B------:R-:W2:Y:S01]  /*1f060*/  LDL R7, [R1+0xc] ;  /* 0x00000c0001077983 */ /* 0x000ea20000100800 */
[----:B------:R-:W-:-:S13]  /*1f070*/  ISETP.NE.AND P0, PT, R0, RZ, PT ;  /* 0x000000ff0000720c */ /* 0x000fda0003f05270 */
[----:B------:R-:W1:Y:S01]  /*1f080*/  @!P0 S2R R3, SR_CgaCtaId ;  /* 0x0000000000038919 */ /* 0x000e620000008800 */
[----:B------:R-:W-:-:S04]  /*1f090*/  @!P0 MOV R0, 0x400 ;  /* 0x0000040000008802 */ /* 0x000fc80000000f00 */
[----:B-1----:R-:W-:-:S05]  /*1f0a0*/  @!P0 LEA R0, R3, R0, 0x18 ;  /* 0x0000000003008211 */ /* 0x002fca00078ec0ff */
[----:B--2---:R2:W-:Y:S01]  /*1f0b0*/  @!P0 STS.128 [R0+0x2e8d0], R4 ;  /* 0x02e8d00400008388 */ /* 0x0045e20000000c00 */
[----:B------:R-:W-:Y:S06]  /*1f0c0*/  BAR.ARV 0x5, 0x180 ;  /* 0x0146000000007b1d */ /* 0x000fec0000002000 */
.L_x_518:
[----:B--2---:R-:W2:Y:S01]  /*1f0d0*/  LDL R0, [R1+0xc] ;  /* 0x00000c0001007983 */ /* 0x004ea20000100800 */
[----:B------:R-:W-:-:S03]  /*1f0e0*/  ULDC UR4, c[0x0][0xc3c] ;  /* 0x00030f0000047ab9 */ /* 0x000fc60000000800 */
[----:B------:R3:W-:Y:S01]  /*1f0f0*/  STL [R1+0x10], RZ ;  /* 0x000010ff01007387 */ /* 0x0007e20000100800 */
[----:B--2---:R-:W-:Y:S01]  /*1f100*/  ISETP.GE.AND P0, PT, R0, UR4, PT ;  /* 0x0000000400007c0c */ /* 0x004fe2000bf06270 */
[----:B------:R-:W-:-:S05]  /*1f110*/  IMAD.MOV.U32 R0, RZ, RZ, 0x1 ;  /* 0x00000001ff007424 */ /* 0x000fca00078e00ff */
[----:B------:R3:W-:Y:S04]  /*1f120*/  STL [R1+0x18], R0 ;  /* 0x0000180001007387 */ /* 0x0007e80000100800 */
[----:B------:R3:W-:Y:S03]  /*1f130*/  STL [R1+0x68], RZ ;  /* 0x000068ff01007387 */ /* 0x0007e60000100800 */
[----:B------:R-:W-:Y:S05]  /*1f140*/  @P0 BRA `(.L_x_524) ;  /* 0x0000005c006c0947 */ /* 0x000fea0003800000 */
[----:B------:R-:W2:Y:S01]  /*1f150*/  LDL R8, [R1+0x64] ;  /* 0x0000640001087983 */ /* 0x000ea20000100800 */
[----:B------:R-:W3:Y:S01]  /*1f160*/  S2R R10, SR_TID.X ;  /* 0x00000000000a7919 */ /* 0x000ee20000002100 */
[----:B------:R-:W4:Y:S01]  /*1f170*/  S2UR UR5, SR_CgaCtaId ;  /* 0x00000000000579c3 */ /* 0x000f220000008800 */
[C---:B---3--:R-:W-:Y:S01]  /*1f180*/  IMAD.SHL.U32 R0, R10.reuse, 0x10, RZ ;  /* 0x000000100a007824 */ /* 0x048fe200078e00ff */
[C---:B------:R-:W-:Y:S01]  /*1f190*/  LOP3.LUT R9, R10.reuse, 0x7f, RZ, 0xc0, !PT ;  /* 0x0000007f0a097812 */ /* 0x040fe200078ec0ff */
[----:B------:R-:W-:-:S03]  /*1f1a0*/  IMAD.SHL.U32 R3, R10, 0x2, RZ ;  /* 0x000000020a037824 */ /* 0x000fc600078e00ff */
[----:B0-----:R-:W-:-:S04]  /*1f1b0*/  LOP3.LUT R2, R0, 0x3f0, RZ, 0xc0, !PT ;  /* 0x000003f000027812 */ /* 0x001fc800078ec0ff */
[----:B------:R-:W-:Y:S01]  /*1f1c0*/  LOP3.LUT R3, R2, 0x70, R3, 0x78, !PT ;  /* 0x0000007002037812 */ /* 0x000fe200078e7803 */
[----:B------:R-:W-:Y:S02]  /*1f1d0*/  IMAD.SHL.U32 R2, R9, 0x10, RZ ;  /* 0x0000001009027824 */ /* 0x000fe400078e00ff */
[----:B-1----:R-:W-:-:S03]  /*1f1e0*/  IMAD.SHL.U32 R5, R10, 0x20, RZ ;  /* 0x000000200a057824 */ /* 0x002fc600078e00ff */
[----:B------:R-:W-:Y:S02]  /*1f1f0*/  LOP3.LUT R3, R3, 0x400, R2, 0xf8, !PT ;  /* 0x0000040003037812 */ /* 0x000fe400078ef802 */
[----:B------:R-:W-:-:S04]  /*1f200*/  LOP3.LUT R2, R2, 0x600, RZ, 0xc0, !PT ;  /* 0x0000060002027812 */ /* 0x000fc800078ec0ff */
[----:B------:R-:W-:-:S04]  /*1f210*/  LOP3.LUT R2, R2, 0x60, R5, 0xf8, !PT ;  /* 0x0000006002027812 */ /* 0x000fc800078ef805 */
[----:B------:R-:W-:Y:S01]  /*1f220*/  LOP3.LUT R4, R2, 0x100, R5, 0xf8, !PT ;  /* 0x0000010002047812 */ /* 0x000fe200078ef805 */
[----:B------:R-:W-:Y:S01]  /*1f230*/  IMAD.SHL.U32 R2, R10, 0x80, RZ ;  /* 0x000000800a027824 */ /* 0x000fe200078e00ff */
[----:B------:R-:W-:Y:S02]  /*1f240*/  LOP3.LUT R7, R5, 0x80, RZ, 0xc0, !PT ;  /* 0x0000008005077812 */ /* 0x000fe400078ec0ff */
[--C-:B------:R-:W-:Y:S02]  /*1f250*/  SHF.R.U32.HI R6, RZ, 0x1, R10.reuse ;  /* 0x00000001ff067819 */ /* 0x100fe4000001160a */
[----:B------:R-:W-:Y:S02]  /*1f260*/  LOP3.LUT R5, R2, 0x380, RZ, 0xc0, !PT ;  /* 0x0000038002057812 */ /* 0x000fe400078ec0ff */
[----:B------:R-:W-:Y:S02]  /*1f270*/  LOP3.LUT R7, R7, 0x10, R10, 0xf8, !PT ;  /* 0x0000001007077812 */ /* 0x000fe400078ef80a */
[----:B------:R-:W-:Y:S01]  /*1f280*/  LOP3.LUT R5, R5, 0x30, R6, 0xf8, !PT ;  /* 0x0000003005057812 */ /* 0x000fe200078ef806 */
[----:B------:R-:W-:-:S03]  /*1f290*/  IMAD.SHL.U32 R6, R10, 0x4, RZ ;  /* 0x000000040a067824 */ /* 0x000fc600078e00ff */
[----:B------:R-:W-:Y:S02]  /*1f2a0*/  LOP3.LUT R5, R5, 0x70, R0, 0x78, !PT ;  /* 0x0000007005057812 */ /* 0x000fe400078e7800 */
[----:B------:R-:W-:Y:S02]  /*1f2b0*/  LOP3.LUT R7, R7, 0x10, R6, 0x78, !PT ;  /* 0x0000001007077812 */ /* 0x000fe400078e7806 */
[----:B------:R-:W-:Y:S02]  /*1f2c0*/  LOP3.LUT R2, R5, 0xc00, R2, 0xf8, !PT ;  /* 0x00000c0005027812 */ /* 0x000fe400078ef802 */
[----:B------:R-:W-:Y:S01]  /*1f2d0*/  LOP3.LUT R4, R4, R7, RZ, 0xfc, !PT ;  /* 0x0000000704047212 */ /* 0x000fe200078efcff */
[----:B------:R-:W-:Y:S01]  /*1f2e0*/  UMOV UR4, 0x400 ;  /* 0x0000040000047882 */ /* 0x000fe20000000000 */
[----:B------:R-:W-:-:S03]  /*1f2f0*/  LOP3.LUT P0, RZ, R10, 0x4, RZ, 0xc0, !PT ;  /* 0x000000040aff7812 */ /* 0x000fc6000780c0ff */
[----:B------:R-:W-:Y:S01]  /*1f300*/  STL [R1+0x30], R4 ;  /* 0x0000300401007387 */ /* 0x000fe20000100800 */
[----:B----4-:R-:W-:-:S03]  /*1f310*/  ULEA UR4, UR5, UR4, 0x18 ;  /* 0x0000000405047291 */ /* 0x010fc6000f8ec03f */
[----:B------:R0:W-:Y:S03]  /*1f320*/  STL [R1+0x34], R2 ;  /* 0x0000340201007387 */ /* 0x0001e60000100800 */
[----:B------:R-:W-:Y:S01]  /*1f330*/  IMAD.U32 R18, RZ, RZ, UR4 ;  /* 0x00000004ff127e24 */ /* 0x000fe2000f8e00ff */
[----:B0-----:R-:W-:Y:S02]  /*1f340*/  MOV R2, 0x40 ;  /* 0x0000004000027802 */ /* 0x001fe40000000f00 */
[----:B------:R-:W-:Y:S02]  /*1f350*/  SHF.R.U32.HI R4, RZ, 0x3, R9 ;  /* 0x00000003ff047819 */ /* 0x000fe40000011609 */
[----:B------:R-:W-:-:S05]  /*1f360*/  SEL R2, R2, 0xffffffc0, !P0 ;  /* 0xffffffc002027807 */ /* 0x000fca0004000000 */
[----:B------:R0:W-:Y:S02]  /*1f370*/  STL [R1+0x38], R2 ;  /* 0x0000380201007387 */ /* 0x0001e40000100800 */
[----:B0-----:R-:W-:Y:S01]  /*1f380*/  LOP3.LUT R2, R4, 0x70, R0, 0xf8, !PT ;  /* 0x0000007004027812 */ /* 0x001fe200078ef800 */
[----:B------:R-:W-:-:S05]  /*1f390*/  IMAD.IADD R0, R18, 0x1, R3 ;  /* 0x0000000112007824 */ /* 0x000fca00078e0203 */
[----:B------:R0:W-:Y:S02]  /*1f3a0*/  STL [R1+0x50], R0 ;  /* 0x0000500001007387 */ /* 0x0001e40000100800 */
[----:B0-----:R-:W-:Y:S01]  /*1f3b0*/  IMAD.MOV.U32 R0, RZ, RZ, 0x1 ;  /* 0x00000001ff007424 */ /* 0x001fe200078e00ff */
[----:B------:R-:W-:Y:S01]  /*1f3c0*/  BSSY B7, `(.L_x_524) ;  /* 0x00005b3000077945 */ /* 0x000fe20003800000 */
[----:B------:R-:W-:Y:S01]  /*1f3d0*/  ULDC.64 UR36, c[0x0][0x198] ;  /* 0x0000660000247ab9 */ /* 0x000fe20000000a00 */
[----:B------:R-:W-:Y:S01]  /*1f3e0*/  ULDC UR38, c[0x0][0xc] ;  /* 0x0000030000267ab9 */ /* 0x000fe20000000800 */
[C---:B--2---:R-:W-:Y:S02]  /*1f3f0*/  LOP3.LUT R3, R8.reuse, 0x1, RZ, 0xfc, !PT ;  /* 0x0000000108037812 */ /* 0x044fe400078efcff */
[----:B------:R-:W-:-:S03]  /*1f400*/  LOP3.LUT R2, R8, 0x2, RZ, 0xfc, !PT ;  /* 0x0000000208027812 */ /* 0x000fc600078efcff */
[----:B------:R0:W-:Y:S04]  /*1f410*/  STL [R1+0x6c], R3 ;  /* 0x00006c0301007387 */ /* 0x0001e80000100800 */
[----:B------:R0:W-:Y:S04]  /*1f420*/  STL [R1+0x58], R2 ;  /* 0x0000580201007387 */ /* 0x0001e80000100800 */
[----:B------:R0:W-:Y:S04]  /*1f430*/  STL [R1+0x68], RZ ;  /* 0x000068ff01007387 */ /* 0x0001e80000100800 */
[----:B------:R0:W-:Y:S04]  /*1f440*/  STL [R1+0x1c], R0 ;  /* 0x00001c0001007387 */ /* 0x0001e80000100800 */
[----:B------:R0:W-:Y:S04]  /*1f450*/  STL [R1+0x14], RZ ;  /* 0x000014ff01007387 */ /* 0x0001e80000100800 */
[----:B------:R0:W-:Y:S04]  /*1f460*/  STL [R1+0x10], RZ ;  /* 0x000010ff01007387 */ /* 0x0001e80000100800 */
[----:B------:R0:W-:Y:S02]  /*1f470*/  STL [R1+0x18], R0 ;  /* 0x0000180001007387 */ /* 0x0001e40000100800 */
.L_x_628:
[----:B0-----:R-:W2:Y:S01]  /*1f480*/  LDL R0, [R1+0xc] ;  /* 0x00000c0001007983 */ /* 0x001ea20000100800 */
[----:B------:R-:W2:Y:S01]  /*1f490*/  LDC.64 R2, c[0x0][0xc88] ;  /* 0x00032200ff027b82 */ /* 0x000ea20000000a00 */
[----:B------:R-:W-:Y:S05]  /*1f4a0*/  YIELD ;  /* 0x0000000000007946 */ /* 0x000fea0003800000 */
[----:B------:R-:W-:Y:S01]  /*1f4b0*/  ULDC.64 UR4, c[0x0][0xa28] ;  /* 0x00028a0000047ab9 */ /* 0x000fe20000000a00 */
[----:B------:R-:W-:Y:S02]  /*1f4c0*/  CS2R R8, SRZ ;  /* 0x0000000000087805 */ /* 0x000fe4000001ff00 */
[----:B------:R-:W-:Y:S01]  /*1f4d0*/  ISETP.NE.U32.AND P0, PT, RZ, UR4, PT ;  /* 0x00000004ff007c0c */ /* 0x000fe2000bf05070 */
[----:B------:R-:W-:Y:S01]  /*1f4e0*/  ULDC.64 UR10, c[0x0][0xa18] ;  /* 0x00028600000a7ab9 */ /* 0x000fe20000000a00 */
[----:B------:R-:W-:Y:S01]  /*1f4f0*/  ULDC.64 UR8, c[0x0][0xa10] ;  /* 0x0002840000087ab9 */ /* 0x000fe20000000a00 */
[----:B------:R-:W-:Y:S01]  /*1f500*/  ULDC.64 UR6, c[0x0][0xa08] ;  /* 0x0002820000067ab9 */ /* 0x000fe20000000a00 */
[----:B--2---:R-:W-:-:S05]  /*1f510*/  IMAD.WIDE R2, R0, 0x4, R2 ;  /* 0x0000000400027825 */ /* 0x004fca00078e0202 */
[----:B------:R-:W2:Y:S01]  /*1f520*/  LDG.E R19, desc[UR60][R2.64] ;  /* 0x0000003c02137981 */ /* 0x000ea2000c1e1900 */
[----:B------:R-:W-:Y:S02]  /*1f530*/  ISETP.NE.AND.EX P0, PT, RZ, UR5, PT, P0 ;  /* 0x00000005ff007c0c */ /* 0x000fe4000bf05300 */
[----:B--2---:R-:W-:-:S11]  /*1f540*/  SHF.R.S32.HI R0, RZ, 0x1f, R19 ;  /* 0x0000001fff007819 */ /* 0x004fd60000011413 */
[C---:B------:R-:W-:Y:S01]  /*1f550*/  @P0 LEA R2, P1, R19.reuse, UR4, 0x2 ;  /* 0x0000000413020c11 */ /* 0x040fe2000f8210ff */
[C---:B------:R-:W-:Y:S01]  /*1f560*/  IMAD.SHL.U32 R14, R19.reuse, 0x4, RZ ;  /* 0x00000004130e7824 */ /* 0x040fe200078e00ff */
[C-C-:B------:R-:W-:Y:S01]  /*1f570*/  SHF.L.U64.HI R13, R19.reuse, 0x2, R0.reuse ;  /* 0x00000002130d7819 */ /* 0x140fe20000010200 */
[----:B------:R0:W-:Y:S01]  /*1f580*/  STL [R1+0x54], R0 ;  /* 0x0000540001007387 */ /* 0x0001e20000100800 */
[----:B------:R-:W-:Y:S01]  /*1f590*/  @P0 LEA.HI.X R3, R19, UR5, R0, 0x2, P1 ;  /* 0x0000000513030c11 */ /* 0x000fe200088f1400 */
[----:B------:R-:W-:Y:S02]  /*1f5a0*/  ULDC.64 UR4, c[0x0][0xa00] ;  /* 0x0002800000047ab9 */ /* 0x000fe40000000a00 */
[----:B------:R-:W-:Y:S02]  /*1f5b0*/  ISETP.NE.U32.AND P1, PT, RZ, UR4, PT ;  /* 0x00000004ff007c0c */ /* 0x000fe4000bf25070 */
[----:B-1----:R1:W5:Y:S01]  /*1f5c0*/  @P0 LDG.E R8, desc[UR60][R2.64] ;  /* 0x0000003c02080981 */ /* 0x002362000c1e1900 */
[----:B------:R-:W-:Y:S01]  /*1f5d0*/  ISETP.NE.U32.AND P3, PT, RZ, UR10, PT ;  /* 0x0000000aff007c0c */ /* 0x000fe2000bf65070 */
[----:B------:R-:W-:Y:S01]  /*1f5e0*/  IMAD.MOV.U32 R12, RZ, RZ, RZ ;  /* 0x000000ffff0c7224 */ /* 0x000fe200078e00ff */
[----:B------:R-:W-:Y:S01]  /*1f5f0*/  ISETP.NE.AND.EX P1, PT, RZ, UR5, PT, P1 ;  /* 0x00000005ff007c0c */ /* 0x000fe2000bf25310 */
[----:B------:R-:W-:Y:S01]  /*1f600*/  STL [R1+0x28], R14 ;  /* 0x0000280e01007387 */ /* 0x000fe20000100800 */
[----:B------:R-:W-:Y:S01]  /*1f610*/  ISETP.NE.U32.AND P2, PT, RZ, UR8, PT ;  /* 0x00000008ff007c0c */ /* 0x000fe2000bf45070 */
[----:B0-----:R-:W-:Y:S01]  /*1f620*/  IMAD.MOV.U32 R0, RZ, RZ, RZ ;  /* 0x000000ffff007224 */ /* 0x001fe200078e00ff */
[C---:B------:R-:W-:Y:S01]  /*1f630*/  IADD3 R6, P5, R14.reuse, UR6, RZ ;  /* 0x000000060e067c10 */ /* 0x040fe2000ffbe0ff */
[----:B------:R-:W-:Y:S01]  /*1f640*/  STL [R1+0x3c], R13 ;  /* 0x00003c0d01007387 */ /* 0x000fe20000100800 */
[----:B-1----:R-:W-:-:S02]  /*1f650*/  IADD3 R2, P4, R14, UR4, RZ ;  /* 0x000000040e027c10 */ /* 0x002fc4000ff9e0ff */
[----:B------:R-:W-:Y:S02]  /*1f660*/  ISETP.NE.AND.EX P3, PT, RZ, UR11, PT, P3 ;  /* 0x0000000bff007c0c */ /* 0x000fe4000bf65330 */
[C---:B------:R-:W-:Y:S02]  /*1f670*/  IADD3.X R3, R13.reuse, UR5, RZ, P4, !PT ;  /* 0x000000050d037c10 */ /* 0x040fe4000a7fe4ff */
[----:B------:R-:W-:Y:S02]  /*1f680*/  IADD3 R4, P4, R14, UR8, RZ ;  /* 0x000000080e047c10 */ /* 0x000fe4000ff9e0ff */
[----:B------:R-:W-:Y:S01]  /*1f690*/  ISETP.NE.U32.AND P0, PT, RZ, UR6, PT ;  /* 0x00000006ff007c0c */ /* 0x000fe2000bf05070 */
[----:B------:R-:W2:Y:S01]  /*1f6a0*/  @P1 LDG.E R9, desc[UR60][R2.64] ;  /* 0x0000003c02091981 */ /* 0x000ea2000c1e1900 */
[----:B------:R-:W-:Y:S01]  /*1f6b0*/  IADD3.X R5, R13, UR9, RZ, P4, !PT ;  /* 0x000000090d057c10 */ /* 0x000fe2000a7fe4ff */
[----:B------:R-:W-:Y:S01]  /*1f6c0*/  ULDC UR4, c[0x0][0x288] ;  /* 0x0000a20000047ab9 */ /* 0x000fe20000000800 */
[----:B------:R-:W-:-:S02]  /*1f6d0*/  ISETP.NE.AND.EX P0, PT, RZ, UR7, PT, P0 ;  /* 0x00000007ff007c0c */ /* 0x000fc4000bf05300 */
[----:B------:R-:W-:Y:S02]  /*1f6e0*/  ISETP.NE.AND.EX P2, PT, RZ, UR9, PT, P2 ;  /* 0x00000009ff007c0c */ /* 0x000fe4000bf45320 */
[----:B------:R-:W-:Y:S02]  /*1f6f0*/  @P3 IADD3 R10, P4, R14, UR10, RZ ;  /* 0x0000000a0e0a3c10 */ /* 0x000fe4000ff9e0ff */
[C---:B------:R-:W-:Y:S02]  /*1f700*/  IADD3.X R7, R13.reuse, UR7, RZ, P5, !PT ;  /* 0x000000070d077c10 */ /* 0x040fe4000affe4ff */
[----:B------:R-:W-:-:S05]  /*1f710*/  @P3 IADD3.X R11, R13, UR11, RZ, P4, !PT ;  /* 0x0000000b0d0b3c10 */ /* 0x000fca000a7fe4ff */
[----:B------:R-:W5:Y:S04]  /*1f720*/  @P0 LDG.E R12, desc[UR60][R6.64] ;  /* 0x0000003c060c0981 */ /* 0x000f68000c1e1900 */
[----:B------:R-:W5:Y:S04]  /*1f730*/  @P2 LDG.E R0, desc[UR60][R4.64] ;  /* 0x0000003c04002981 */ /* 0x000f68000c1e1900 */
[----:B--2---:R0:W-:Y:S02]  /*1f740*/  STL [R1+0x40], R9 ;  /* 0x0000400901007387 */ /* 0x0041e40000100800 */
[----:B0-----:R-:W-:Y:S01]  /*1f750*/  IMAD.U32 R9, RZ, RZ, UR4 ;  /* 0x00000004ff097e24 */ /* 0x001fe2000f8e00ff */
[----:B------:R-:W-:-:S05]  /*1f760*/  ULDC.64 UR4, c[0x0][0x418] ;  /* 0x0001060000047ab9 */ /* 0x000fca0000000a00 */
[----:B------:R0:W2:Y:S01]  /*1f770*/  @P3 LDG.E R9, desc[UR60][R10.64] ;  /* 0x0000003c0a093981 */ /* 0x0000a2000c1e1900 */
[----:B------:R-:W-:-:S03]  /*1f780*/  UISETP.NE.U32.AND UP0, UPT, UR4, URZ, UPT ;  /* 0x0000003f0400728c */ /* 0x000fc6000bf05070 */
[----:B------:R-:W-:Y:S01]  /*1f790*/  ULDC UR4, c[0x0][0x424] ;  /* 0x0001090000047ab9 */ /* 0x000fe20000000800 */
[----:B------:R-:W-:-:S03]  /*1f7a0*/  UISETP.NE.AND.EX UP0, UPT, UR5, URZ, UPT, UP0 ;  /* 0x0000003f0500728c */ /* 0x000fc6000bf05300 */
[----:B------:R-:W-:Y:S01]  /*1f7b0*/  ULDC UR5, c[0x0][0x2f0] ;  /* 0x0000bc0000057ab9 */ /* 0x000fe20000000800 */
[----:B------:R-:W-:-:S04]  /*1f7c0*/  USEL UR4, UR4, 0x1, UP0 ;  /* 0x0000000104047887 */ /* 0x000fc80008000000 */
[----:B------:R-:W-:-:S03]  /*1f7d0*/  UIMAD UR4, UR4, UR5, URZ ;  /* 0x00000005040472a4 */ /* 0x000fc6000f8e023f */
[----:B------:R-:W-:Y:S02]  /*1f7e0*/  ULDC UR5, c[0x0][0x348] ;  /* 0x0000d20000057ab9 */ /* 0x000fe40000000800 */
[----:B0-----:R-:W-:Y:S01]  /*1f7f0*/  MOV R10, UR5 ;  /* 0x00000005000a7c02 */ /* 0x001fe20008000f00 */
[----:B--2---:R0:W-:Y:S02]  /*1f800*/  STL [R1+0x5c], R9 ;  /* 0x00005c0901007387 */ /* 0x0041e40000100800 */
[----:B0-----:R-:W-:Y:S01]  /*1f810*/  IMAD.U32 R9, RZ, RZ, UR4 ;  /* 0x00000004ff097e24 */ /* 0x001fe2000f8e00ff */
[----:B------:R-:W-:Y:S06]  /*1f820*/  @P3 BRA `(.L_x_525) ;  /* 0x0000000000143947 */ /* 0x000fec0003800000 */
[----:B------:R-:W-:Y:S05]  /*1f830*/  @!P1 BRA `(.L_x_525) ;  /* 0x0000000000109947 */ /* 0x000fea0003800000 */
[----:B------:R-:W2:Y:S04]  /*1f840*/  LDG.E R11, desc[UR60][R2.64] ;  /* 0x0000003c020b7981 */ /* 0x000ea8000c1e1900 */
[----:B------:R-:W2:Y:S02]  /*1f850*/  LDG.E R2, desc[UR60][R2.64+0x4] ;  /* 0x0000043c02027981 */ /* 0x000ea4000c1e1900 */
[----:B--2---:R-:W-:-:S05]  /*1f860*/  IMAD.IADD R2, R2, 0x1, -R11 ;  /* 0x0000000102027824 */ /* 0x004fca00078e0a0b */
[----:B------:R0:W-:Y:S02]  /*1f870*/  STL [R1+0x5c], R2 ;  /* 0x00005c0201007387 */ /* 0x0001e40000100800 */
.L_x_525:
[----:B------:R-:W2:Y:S01]  /*1f880*/  LDL.LU R3, [R1+0x8] ;  /* 0x0000080001037983 */ /* 0x000ea20000300800 */
[----:B------:R-:W-:Y:S01]  /*1f890*/  IMAD.MOV.U32 R11, RZ, RZ, R19 ;  /* 0x000000ffff0b7224 */ /* 0x000fe200078e0013 */
[----:B------:R-:W-:Y:S02]  /*1f8a0*/  ULDC.64 UR4, c[0x0][0xa20] ;  /* 0x0002880000047ab9 */ /* 0x000fe40000000a00 */
[----:B------:R-:W-:Y:S02]  /*1f8b0*/  ISETP.NE.U32.AND P1, PT, RZ, UR4, PT ;  /* 0x00000004ff007c0c */ /* 0x000fe4000bf25070 */
[----:B------:R1:W-:Y:S02]  /*1f8c0*/  STL [R1+0x8], R11 ;  /* 0x0000080b01007387 */ /* 0x0003e40000100800 */
[----:B------:R-:W-:Y:S02]  /*1f8d0*/  ISETP.NE.AND.EX P1, PT, RZ, UR5, PT, P1 ;  /* 0x00000005ff007c0c */ /* 0x000fe4000bf25310 */
[----:B--2---:R-:W-:-:S02]  /*1f8e0*/  LOP3.LUT R17, R3, 0xff000000, RZ, 0xc0, !PT ;  /* 0xff00000003117812 */ /* 0x004fc400078ec0ff */
[C---:B0-----:R-:W-:Y:S02]  /*1f8f0*/  LOP3.LUT R2, R3.reuse, 0xff0000, RZ, 0xc0, !PT ;  /* 0x00ff000003027812 */ /* 0x041fe400078ec0ff */
[----:B------:R-:W-:Y:S02]  /*1f900*/  SHF.R.U32.HI R17, RZ, 0x8, R17 ;  /* 0x00000008ff117819 */ /* 0x000fe40000011611 */
[----:B------:R-:W-:Y:S02]  /*1f910*/  LOP3.LUT R16, R3, 0xffff, RZ, 0xc0, !PT ;  /* 0x0000ffff03107812 */ /* 0x000fe400078ec0ff */
[----:B------:R-:W-:Y:S01]  /*1f920*/  LEA.HI R17, R2, R17, RZ, 0x10 ;  /* 0x0000001102117211 */ /* 0x000fe200078f80ff */
[----:B-----5:R-:W-:-:S05]  /*1f930*/  IMAD.IADD R2, R12, 0x1, R8 ;  /* 0x000000010c027824 */ /* 0x020fca00078e0208 */
[----:B------:R1:W-:Y:S01]  /*1f940*/  STL [R1+0x2c], R2 ;  /* 0x00002c0201007387 */ /* 0x0003e20000100800 */
[----:B------:R-:W-:Y:S05]  /*1f950*/  @!P1 BRA `(.L_x_526) ;  /* 0x0000000000109947 */ /* 0x000fea0003800000 */
[----:B-1----:R-:W-:-:S04]  /*1f960*/  IADD3 R2, P0, R14, UR4, RZ ;  /* 0x000000040e027c10 */ /* 0x002fc8000ff1e0ff */
[----:B------:R-:W-:-:S05]  /*1f970*/  IADD3.X R3, R13, UR5, RZ, P0, !PT ;  /* 0x000000050d037c10 */ /* 0x000fca00087fe4ff */
[----:B------:R0:W5:Y:S01]  /*1f980*/  LDG.E R9, desc[UR60][R2.64] ;  /* 0x0000003c02097981 */ /* 0x000162000c1e1900 */
[----:B------:R-:W-:Y:S05]  /*1f990*/  BRA `(.L_x_527) ;  /* 0x0000000000107947 */ /* 0x000fea0003800000 */
.L_x_526:
[----:B------:R-:W-:Y:S05]  /*1f9a0*/  @!P0 BRA `(.L_x_527) ;  /* 0x00000000000c8947 */ /* 0x000fea0003800000 */
[----:B------:R-:W2:Y:S04]  /*1f9b0*/  LDG.E R9, desc[UR60][R6.64] ;  /* 0x0000003c06097981 */ /* 0x000ea8000c1e1900 */
[----:B------:R-:W2:Y:S02]  /*1f9c0*/  LDG.E R6, desc[UR60][R6.64+0x4] ;  /* 0x0000043c06067981 */ /* 0x000ea4000c1e1900 */
[----:B--2---:R-:W-:-:S07]  /*1f9d0*/  IMAD.IADD R9, R6, 0x1, -R9 ;  /* 0x0000000106097824 */ /* 0x004fce00078e0a09 */
.L_x_527:
[----:B01----:R-:W2:Y:S01]  /*1f9e0*/  @P2 LDG.E R2, desc[UR60][R4.64] ;  /* 0x0000003c04022981 */ /* 0x003ea2000c1e1900 */
[----:B-----5:R-:W-:-:S03]  /*1f9f0*/  IMAD.IADD R8, R9, 0x1, -R8 ;  /* 0x0000000109087824 */ /* 0x020fc600078e0a08 */
[----:B------:R-:W2:Y:S01]  /*1fa00*/  @P2 LDG.E R4, desc[UR60][R4.64+0x4] ;  /* 0x0000043c04042981 */ /* 0x000ea2000c1e1900 */
[----:B------:R-:W-:Y:S01]  /*1fa10*/  BSSY B0, `(.L_x_528) ;  /* 0x000002a000007945 */ /* 0x000fe20003800000 */
[----:B------:R-:W-:Y:S02]  /*1fa20*/  LOP3.LUT R21, R17, 0xff, RZ, 0xc0, !PT ;  /* 0x000000ff11157812 */ /* 0x000fe400078ec0ff */
[----:B------:R-:W-:Y:S01]  /*1fa30*/  SHF.R.U32.HI R17, RZ, 0x10, R17 ;  /* 0x00000010ff117819 */ /* 0x000fe20000011611 */
[----:B--2---:R-:W-:-:S05]  /*1fa40*/  @P2 IMAD.IADD R10, R4, 0x1, -R2 ;  /* 0x00000001040a2824 */ /* 0x004fca00078e0a02 */
[----:B------:R-:W-:-:S04]  /*1fa50*/  IADD3 R2, R8, R10, RZ ;  /* 0x0000000a08027210 */ /* 0x000fc80007ffe0ff */
[C---:B------:R-:W-:Y:S01]  /*1fa60*/  ISETP.GE.AND P1, PT, R2.reuse, 0x1, PT ;  /* 0x000000010200780c */ /* 0x040fe20003f26270 */
[----:B------:R-:W-:Y:S02]  /*1fa70*/  VIADD R3, R2, 0xdf ;  /* 0x000000df02037836 */ /* 0x000fe40000000000 */
[----:B------:R-:W-:-:S04]  /*1fa80*/  IMAD.MOV.U32 R2, RZ, RZ, RZ ;  /* 0x000000ffff027224 */ /* 0x000fc800078e00ff */
[----:B------:R-:W-:-:S05]  /*1fa90*/  IMAD.HI R2, R3, -0x6db6db6d, R2 ;  /* 0x9249249303027827 */ /* 0x000fca00078e0202 */
[----:B------:R-:W-:-:S04]  /*1faa0*/  SHF.R.U32.HI R20, RZ, 0x1f, R2 ;  /* 0x0000001fff147819 */ /* 0x000fc80000011602 */
[----:B------:R-:W-:Y:S01]  /*1fab0*/  LEA.HI.SX32 R20, R2, R20, 0x19 ;  /* 0x0000001402147211 */ /* 0x000fe200078fcaff */
[----:B------:R-:W-:Y:S01]  /*1fac0*/  IMAD.MOV.U32 R2, RZ, RZ, RZ ;  /* 0x000000ffff027224 */ /* 0x000fe200078e00ff */
[----:B------:R-:W-:Y:S06]  /*1fad0*/  @!P1 BRA `(.L_x_529) ;  /* 0x0000000000749947 */ /* 0x000fec0003800000 */
[----:B------:R-:W-:Y:S01]  /*1fae0*/  ISETP.NE.AND P0, PT, R17, RZ, PT ;  /* 0x000000ff1100720c */ /* 0x000fe20003f05270 */
[----:B------:R-:W-:-:S03]  /*1faf0*/  ULDC UR4, c[0x0][0x9f0] ;  /* 0x00027c0000047ab9 */ /* 0x000fc60000000800 */
[----:B------:R-:W-:-:S04]  /*1fb00*/  SEL R3, R17, UR4, P0 ;  /* 0x0000000411037c07 */ /* 0x000fc80008000000 */
[-C--:B------:R-:W-:Y:S02]  /*1fb10*/  IABS R4, R3.reuse ;  /* 0x0000000300047213 */ /* 0x080fe40000000000 */
[----:B------:R-:W-:Y:S02]  /*1fb20*/  IADD3 R2, R3, -0x1, R20 ;  /* 0xffffffff03027810 */ /* 0x000fe40007ffe014 */
[----:B------:R-:W0:Y:S02]  /*1fb30*/  I2F.RP R6, R4 ;  /* 0x0000000400067306 */ /* 0x000e240000209400 */
[----:B------:R-:W-:-:S04]  /*1fb40*/  LOP3.LUT R5, R2, R3, RZ, 0x3c, !PT ;  /* 0x0000000302057212 */ /* 0x000fc800078e3cff */
[----:B------:R-:W-:Y:S02]  /*1fb50*/  ISETP.GE.AND P4, PT, R5, RZ, PT ;  /* 0x000000ff0500720c */ /* 0x000fe40003f86270 */
[----:B0-----:R-:W0:Y:S02]  /*1fb60*/  MUFU.RCP R6, R6 ;  /* 0x0000000600067308 */ /* 0x001e240000001000 */
[----:B0-----:R-:W-:-:S06]  /*1fb70*/  VIADD R6, R6, 0xffffffe ;  /* 0x0ffffffe06067836 */ /* 0x001fcc0000000000 */
[----:B------:R0:W1:Y:S02]  /*1fb80*/  F2I.FTZ.U32.TRUNC.NTZ R7, R6 ;  /* 0x0000000600077305 */ /* 0x000064000021f000 */
[----:B0-----:R-:W-:Y:S02]  /*1fb90*/  IMAD.MOV.U32 R6, RZ, RZ, RZ ;  /* 0x000000ffff067224 */ /* 0x001fe400078e00ff */
[----:B-1----:R-:W-:-:S04]  /*1fba0*/  IMAD.MOV R5, RZ, RZ, -R7 ;  /* 0x000000ffff057224 */ /* 0x002fc800078e0a07 */
[----:B------:R-:W-:-:S04]  /*1fbb0*/  IMAD R5, R5, R4, RZ ;  /* 0x0000000405057224 */ /* 0x000fc800078e02ff */
[----:B------:R-:W-:Y:S01]  /*1fbc0*/  IMAD.HI.U32 R7, R7, R5, R6 ;  /* 0x0000000507077227 */ /* 0x000fe200078e0006 */
[----:B------:R-:W-:Y:S02]  /*1fbd0*/  IABS R5, R2 ;  /* 0x0000000200057213 */ /* 0x000fe40000000000 */
[----:B------:R-:W-:-:S05]  /*1fbe0*/  IABS R2, R3 ;  /* 0x0000000300027213 */ /* 0x000fca0000000000 */
[----:B------:R-:W-:-:S05]  /*1fbf0*/  IMAD.MOV R2, RZ, RZ, -R2 ;  /* 0x000000ffff027224 */ /* 0x000fca00078e0a02 */
[----:B------:R-:W-:Y:S01]  /*1fc00*/  MOV R6, R2 ;  /* 0x0000000200067202 */ /* 0x000fe20000000f00 */
        /* <DEDUP_REMOVED lines=10> */
.L_x_529:
[----:B------:R-:W-:Y:S05]  /*1fcb0*/  BSYNC B0 ;  /* 0x0000000000007941 */ /* 0x000fea0003800000 */
.L_x_528:
[-C--:B------:R-:W-:Y:S01]  /*1fcc0*/  IMAD R3, R21, R2.reuse, RZ ;  /* 0x0000000215037224 */ /* 0x080fe200078e02ff */
[----:B------:R-:W-:Y:S04]  /*1fcd0*/  BSSY B0, `(.L_x_530) ;  /* 0x00000e4000007945 */ /* 0x000fe80003800000 */
[C---:B------:R-:W-:Y:S01]  /*1fce0*/  VIADDMNMX R4, R3.reuse, R2, R20, PT ;  /* 0x0000000203047246 */ /* 0x040fe20003800114 */
[----:B------:R-:W-:-:S04]  /*1fcf0*/  IMAD R2, R3, 0xe0, -R8 ;  /* 0x000000e003027824 */ /* 0x000fc800078e0a08 */
[----:B------:R-:W-:Y:S01]  /*1fd00*/  IMAD R4, R4, 0xe0, -R8 ;  /* 0x000000e004047824 */ /* 0x000fe200078e0a08 */
[----:B------:R-:W-:-:S04]  /*1fd10*/  VIMNMX R2, RZ, R2, !PT ;  /* 0x00000002ff027248 */ /* 0x000fc80007fe0100 */
[----:B------:R-:W-:-:S04]  /*1fd20*/  VIMNMX R4, R4, R10, PT ;  /* 0x0000000a04047248 */ /* 0x000fc80003fe0100 */
[----:B------:R-:W-:Y:S02]  /*1fd30*/  ISETP.GT.AND P0, PT, R4, R2, PT ;  /* 0x000000020400720c */ /* 0x000fe40003f04270 */
[----:B------:R-:W-:-:S05]  /*1fd40*/  SHF.R.U32.HI R2, RZ, 0x5, R2 ;  /* 0x00000005ff027819 */ /* 0x000fca0000011602 */
[----:B------:R-:W-:-:S04]  /*1fd50*/  IMAD.WIDE.U32 R2, R2, 0x24924925, RZ ;  /* 0x2492492502027825 */ /* 0x000fc800078e00ff */
        /* <DEDUP_REMOVED lines=9> */
[----:B------:R-:W-:Y:S01]  /*1fdf0*/  UMOV UR4, 0xffffffff ;  /* 0xffffffff00047882 */ /* 0x000fe20000000000 */
[----:B------:R-:W-:Y:S02]  /*1fe00*/  SEL R2, R11, RZ, !P2 ;  /* 0x000000ff0b027207 */ /* 0x000fe40005000000 */
[----:B------:R-:W-:Y:S05]  /*1fe10*/  BRA.DIV UR4, `(.L_x_532) ;  /* 0x00000086042c7947 */ /* 0x000fea000b800000 */
[----:B------:R-:W0:Y:S02]  /*1fe20*/  S2R R4, SR_TID.X ;  /* 0x0000000000047919 */ /* 0x000e240000002100 */
[----:B0-----:R-:W-:-:S04]  /*1fe30*/  SHF.R.U32.HI R4, RZ, 0x5, R4 ;  /* 0x00000005ff047819 */ /* 0x001fc80000011604 */
[----:B------:R-:W-:-:S05]  /*1fe40*/  LOP3.LUT R4, R4, 0x3, RZ, 0xc0, !PT ;  /* 0x0000000304047812 */ /* 0x000fca00078ec0ff */
[----:B------:R0:W1:Y:S02]  /*1fe50*/  SHFL.IDX PT, R14, R4, RZ, 0x1f ;  /* 0x00001fff040e7589 */ /* 0x00006400000e0000 */
.L_x_768:
[----:B-1----:R-:W-:Y:S02]  /*1fe60*/  ISETP.NE.AND P0, PT, R14, RZ, PT ;  /* 0x000000ff0e00720c */ /* 0x002fe40003f05270 */
[----:B------:R-:W-:-:S11]  /*1fe70*/  PLOP3.LUT P6, PT, PT, PT, PT, 0x8, 0x0 ;  /* 0x000000000000781c */ /* 0x000fd60003fce170 */
[----:B------:R-:W-:Y:S05]  /*1fe80*/  @P0 BRA `(.L_x_533) ;  /* 0x00000000000c0947 */ /* 0x000fea0003800000 */
[----:B------:R-:W-:-:S03]  /*1fe90*/  UMOV UR4, 0xffffffff ;  /* 0xffffffff00047882 */ /* 0x000fc60000000000 */
[----:B------:R-:W-:Y:S05]  /*1fea0*/  BRA.DIV UR4, `(.L_x_534) ;  /* 0x00000086043c7947 */ /* 0x000fea000b800000 */
[----:B------:R-:W-:-:S13]  /*1feb0*/  ELECT P6, URZ, PT ;  /* 0x00000000003f782f */ /* 0x000fda00038c0000 */
.L_x_533:
[----:B0-----:R-:W2:Y:S01]  /*1fec0*/  LDL R4, [R1+0x68] ;  /* 0x0000680001047983 */ /* 0x001ea20000100800 */
[----:B------:R-:W-:Y:S01]  /*1fed0*/  BSSY B1, `(.L_x_535) ;  /* 0x0000008000017945 */ /* 0x000fe20003800000 */
[----:B--2---:R-:W-:-:S04]  /*1fee0*/  IADD3 R4, R4, 0x1, RZ ;  /* 0x0000000104047810 */ /* 0x004fc80007ffe0ff */
[----:B------:R-:W-:-:S04]  /*1fef0*/  LEA.HI R5, R4, R4, RZ, 0x1 ;  /* 0x0000000404057211 */ /* 0x000fc800078f08ff */
[----:B------:R-:W-:-:S05]  /*1ff00*/  LOP3.LUT R5, R5, 0xfffffffe, RZ, 0xc0, !PT ;  /* 0xfffffffe05057812 */ /* 0x000fca00078ec0ff */
[----:B------:R-:W-:-:S05]  /*1ff10*/  IMAD.IADD R4, R4, 0x1, -R5 ;  /* 0x0000000104047824 */ /* 0x000fca00078e0a05 */
[----:B------:R-:W-:-:S04]  /*1ff20*/  SHF.L.U32 R4, R4, 0x1f, RZ ;  /* 0x0000001f04047819 */ /* 0x000fc800000006ff */
[----:B------:R-:W0:Y:S02]  /*1ff30*/  SYNCS.PHASECHK.TRANS64.TRYWAIT P0, [R18+URZ+0x2e820], R4 ;  /* 0x02e82004120075a7 */ /* 0x000e24000800017f */
[----:B0-----:R-:W-:Y:S05]  /*1ff40*/  @!P0 BRA `(.L_x_536) ;  /* 0x0000008400348947 */ /* 0x001fea0003800000 */
.L_x_771:
[----:B------:R-:W-:Y:S05]  /*1ff50*/  BSYNC B1 ;  /* 0x0000000000017941 */ /* 0x000fea0003800000 */
.L_x_535:
[----:B------:R-:W-:Y:S04]  /*1ff60*/  BSSY B1, `(.L_x_537) ;  /* 0x0000050000017945 */ /* 0x000fe80003800000 */
[----:B------:R-:W-:Y:S05]  /*1ff70*/  @!P6 BRA `(.L_x_538) ;  /* 0x000000040038e947 */ /* 0x000fea0003800000 */
[----:B------:R-:W2:Y:S04]  /*1ff80*/  LDL R7, [R1+0x14] ;  /* 0x0000140001077983 */ /* 0x000ea80000100800 */
[----:B------:R-:W3:Y:S01]  /*1ff90*/  LDL R6, [R1+0x1c] ;  /* 0x00001c0001067983 */ /* 0x000ee20000100800 */
[----:B------:R-:W1:Y:S01]  /*1ffa0*/  S2R R5, SR_TID.X ;  /* 0x0000000000057919 */ /* 0x000e620000002100 */
[----:B------:R-:W-:Y:S01]  /*1ffb0*/  BSSY B2, `(.L_x_539) ;  /* 0x0000007000027945 */ /* 0x000fe20003800000 */
[----:B-1----:R-:W-:-:S04]  /*1ffc0*/  LOP3.LUT R5, R5, 0x7f, RZ, 0xc0, !PT ;  /* 0x0000007f05057812 */ /* 0x002fc800078ec0ff */
[----:B------:R-:W-:Y:S01]  /*1ffd0*/  ISETP.NE.AND P2, PT, R5, RZ, PT ;  /* 0x000000ff0500720c */ /* 0x000fe20003f45270 */
[----:B--2---:R-:W-:Y:S01]  /*1ffe0*/  IMAD R7, R7, 0x8, R18 ;  /* 0x0000000807077824 */ /* 0x004fe200078e0212 */
[----:B---3--:R-:W-:-:S04]  /*1fff0*/  SHF.L.U32 R9, R6, 0x1f, RZ ;  /* 0x0000001f06097819 */ /* 0x008fc800000006ff */
[----:B------:R-:W1:Y:S02]  /*20000*/  SYNCS.PHASECHK.TRANS64.TRYWAIT P0, [R7+URZ+0x2e8a0], R9 ;  /* 0x02e8a009070075a7 */ /* 0x000e64000800017f */
[----:B-1----:R-:W-:Y:S05]  /*20010*/  @!P0 BRA `(.L_x_540) ;  /* 0x0000008400148947 */ /* 0x002fea0003800000 */
.L_x_772:
[----:B------:R-:W-:Y:S05]  /*20020*/  BSYNC B2 ;  /* 0x0000000000027941 */ /* 0x000fea0003800000 */
.L_x_539:
[----:B------:R-:W-:Y:S04]  /*20030*/  BSSY B2, `(.L_x_541) ;  /* 0x0000009000027945 */ /* 0x000fe80003800000 */
[----:B------:R-:W-:Y:S05]  /*20040*/  @P2 BRA `(.L_x_542) ;  /* 0x00000000001c2947 */ /* 0x000fea0003800000 */
[----:B0-----:R-:W0:Y:S02]  /*20050*/  S2R R4, SR_TID.X ;  /* 0x0000000000047919 */ /* 0x001e240000002100 */
[----:B0-----:R-:W-:Y:S01]  /*20060*/  LOP3.LUT R5, R4, 0x1f, RZ, 0xc0, !PT ;  /* 0x0000001f04057812 */ /* 0x001fe200078ec0ff */
[----:B------:R-:W-:-:S03]  /*20070*/  IMAD.MOV.U32 R4, RZ, RZ, 0x7000 ;  /* 0x00007000ff047424 */ /* 0x000fc600078e00ff */
[----:B------:R-:W-:Y:S01]  /*20080*/  ISETP.NE.AND P0, PT, R5, RZ, PT ;  /* 0x000000ff0500720c */ /* 0x000fe20003f05270 */
[----:B------:R2:W-:-:S12]  /*20090*/  SYNCS.ARRIVE.TRANS64 RZ, [R7+URZ+0x2e890], R4 ;  /* 0x02e8900407ff79a7 */ /* 0x0005d8000800003f */
[----:B--2---:R-:W-:Y:S05]  /*200a0*/  @!P0 BRA `(.L_x_542) ;  /* 0x0000000000048947 */ /* 0x004fea0003800000 */
[----:B------:R-:W-:Y:S01]  /*200b0*/  BPT.TRAP 0x1 ;  /* 0x000000040000795c */ /* 0x000fe20000300000 */
.L_x_542:
[----:B------:R-:W-:Y:S05]  /*200c0*/  BSYNC B2 ;  /* 0x0000000000027941 */ /* 0x000fea0003800000 */
.L_x_541:
[----:B------:R-:W2:Y:S01]  /*200d0*/  LDL R5, [R1+0x14] ;  /* 0x0000140001057983 */ /* 0x000ea20000100800 */
[----:B------:R-:W-:Y:S01]  /*200e0*/  IMAD.MOV.U32 R11, RZ, RZ, RZ ;  /* 0x000000ffff0b7224 */ /* 0x000fe200078e00ff */
[----:B------:R-:W-:Y:S01]  /*200f0*/  UIADD3 UR4, UP0, UR36, 0x570, URZ ;  /* 0x0000057024047890 */ /* 0x000fe2000ff1e03f */
[----:B0-----:R-:W-:Y:S01]  /*20100*/  IMAD R4, R8, 0xe0, R0 ;  /* 0x000000e008047824 */ /* 0x001fe200078e0200 */
[----:B------:R-:W-:Y:S01]  /*20110*/  PLOP3.LUT P0, PT, PT, PT, PT, 0x80, 0x0 ;  /* 0x000000000000781c */ /* 0x000fe20003f0f070 */
[----:B------:R-:W-:Y:S01]  /*20120*/  UMOV UR6, 0x0 ;  /* 0x0000000000067882 */ /* 0x000fe20000000000 */
[----:B------:R-:W-:Y:S01]  /*20130*/  R2UR UR10, R11 ;  /* 0x000000000b0a72ca */ /* 0x000fe200000e0000 */
[----:B------:R-:W-:Y:S01]  /*20140*/  VIADD R4, R4, 0xffffff20 ;  /* 0xffffff2004047836 */ /* 0x000fe20000000000 */
[----:B------:R-:W-:Y:S01]  /*20150*/  UIADD3.X UR5, URZ, UR37, URZ, UP0, !UPT ;  /* 0x000000253f057290 */ /* 0x000fe200087fe43f */
[----:B------:R-:W-:Y:S01]  /*20160*/  UMOV UR7, 0x12f00000 ;  /* 0x12f0000000077882 */ /* 0x000fe20000000000 */
[----:B--2---:R-:W-:-:S02]  /*20170*/  IMAD R10, R5, 0x7000, R18 ;  /* 0x00007000050a7824 */ /* 0x004fc400078e0212 */
[----:B------:R-:W-:Y:S02]  /*20180*/  VIADD R5, R7, 0x2e890 ;  /* 0x0002e89007057836 */ /* 0x000fe40000000000 */
[----:B------:R-:W-:-:S07]  /*20190*/  VIADD R6, R10, 0x20400 ;  /* 0x000204000a067836 */ /* 0x000fce0000000000 */
.L_x_543:
[----:B------:R-:W-:-:S13]  /*201a0*/  @P0 ELECT P3, URZ, PT ;  /* 0x00000000003f082f */ /* 0x000fda0003860000 */
[----:B------:R-:W-:Y:S02]  /*201b0*/  @P3 R2UR UR13, R2 ;  /* 0x00000000020d32ca */ /* 0x000fe400000e0000 */
[----:B------:R-:W-:Y:S02]  /*201c0*/  @P3 R2UR UR12, R16 ;  /* 0x00000000100c32ca */ /* 0x000fe400000e0000 */
[----:B------:R-:W-:Y:S02]  /*201d0*/  @P3 R2UR UR11, R4 ;  /* 0x00000000040b32ca */ /* 0x000fe400000e0000 */
[----:B------:R-:W-:Y:S02]  /*201e0*/  @P3 R2UR UR9, R5 ;  /* 0x00000000050932ca */ /* 0x000fe400000e0000 */
[----:B------:R-:W-:Y:S02]  /*201f0*/  @P3 R2UR UR8, R6 ;  /* 0x00000000060832ca */ /* 0x000fe400000e0000 */
[----:B------:R-:W-:-:S02]  /*20200*/  @P3 PLOP3.LUT P0, PT, P3, PT, PT, 0x8, 0x0 ;  /* 0x000000000000381c */ /* 0x000fc40001f0e170 */
[----:B------:R-:W-:-:S09]  /*20210*/  PLOP3.LUT P3, PT, PT, PT, PT, 0x8, 0x0 ;  /* 0x000000000000781c */ /* 0x000fd20003f6e170 */
[----:B------:R0:W-:Y:S02]  /*20220*/  UTMALDG.4D [UR8], [UR4], desc[UR6] ;  /* 0x00000608040075b4 */ /* 0x0001e40008019000 */
[----:B0-----:R-:W-:Y:S05]  /*20230*/  @P0 BRA.U.ANY `(.L_x_543) ;  /* 0xfffffffd00d80947 */ /* 0x001fea000393ffff */
[----:B------:R-:W0:Y:S01]  /*20240*/  SYNCS.PHASECHK.TRANS64.TRYWAIT P0, [R7+URZ+0x2e8c0], R9 ;  /* 0x02e8c009070075a7 */ /* 0x000e22000800017f */
[----:B------:R-:W-:Y:S04]  /*20250*/  BSSY B2, `(.L_x_544) ;  /* 0x0000002000027945 */ /* 0x000fe80003800000 */
[----:B0-----:R-:W-:Y:S05]  /*20260*/  @!P0 BRA `(.L_x_545) ;  /* 0x0000008000948947 */ /* 0x001fea0003800000 */
.L_x_773:
[----:B------:R-:W-:Y:S05]  /*20270*/  BSYNC B2 ;  /* 0x0000000000027941 */ /* 0x000fea0003800000 */
.L_x_544:
[----:B------:R-:W-:Y:S01]  /*20280*/  BSSY B2, `(.L_x_546) ;  /* 0x000000b000027945 */ /* 0x000fe20003800000 */
[----:B------:R-:W-:Y:S01]  /*20290*/  MOV R12, 0x0 ;  /* 0x00000000000c7802 */ /* 0x000fe20000000f00 */
[----:B------:R-:W-:Y:S02]  /*202a0*/  IMAD.MOV.U32 R13, RZ, RZ, 0x12f00000 ;  /* 0x12f00000ff0d7424 */ /* 0x000fe400078e00ff */
[----:B------:R-:W-:Y:S05]  /*202b0*/  @P2 BRA `(.L_x_547) ;  /* 0x00000000001c2947 */ /* 0x000fea0003800000 */
[----:B------:R-:W2:Y:S02]  /*202c0*/  S2R R5, SR_TID.X ;  /* 0x0000000000057919 */ /* 0x000ea40000002100 */
[----:B--2---:R-:W-:Y:S01]  /*202d0*/  LOP3.LUT R6, R5, 0x1f, RZ, 0xc0, !PT ;  /* 0x0000001f05067812 */ /* 0x004fe200078ec0ff */
[----:B------:R-:W-:-:S03]  /*202e0*/  IMAD.MOV.U32 R5, RZ, RZ, 0x7000 ;  /* 0x00007000ff057424 */ /* 0x000fc600078e00ff */
[----:B------:R-:W-:Y:S01]  /*202f0*/  ISETP.NE.AND P0, PT, R6, RZ, PT ;  /* 0x000000ff0600720c */ /* 0x000fe20003f05270 */
[----:B------:R2:W-:-:S12]  /*20300*/  SYNCS.ARRIVE.TRANS64 RZ, [R7+URZ+0x2e8b0], R5 ;  /* 0x02e8b00507ff79a7 */ /* 0x0005d8000800003f */
[----:B--2---:R-:W-:Y:S05]  /*20310*/  @!P0 BRA `(.L_x_547) ;  /* 0x0000000000048947 */ /* 0x004fea0003800000 */
[----:B------:R-:W-:Y:S01]  /*20320*/  BPT.TRAP 0x1 ;  /* 0x000000040000795c */ /* 0x000fe20000300000 */
.L_x_547:
[----:B------:R-:W-:Y:S05]  /*20330*/  BSYNC B2 ;  /* 0x0000000000027941 */ /* 0x000fea0003800000 */
.L_x_546:
[----:B------:R-:W-:Y:S01]  /*20340*/  R2UR UR10, R11 ;  /* 0x000000000b0a72ca */ /* 0x000fe200000e0000 */
[----:B------:R-:W-:Y:S01]  /*20350*/  UIADD3 UR4, UP0, UR36, 0x670, URZ ;  /* 0x0000067024047890 */ /* 0x000fe2000ff1e03f */
[----:B------:R-:W-:Y:S01]  /*20360*/  R2UR UR6, R12 ;  /* 0x000000000c0672ca */ /* 0x000fe200000e0000 */
[----:B------:R-:W-:Y:S01]  /*20370*/  VIADD R5, R10, 0xe400 ;  /* 0x0000e4000a057836 */ /* 0x000fe20000000000 */
[----:B------:R-:W-:Y:S01]  /*20380*/  R2UR UR7, R13 ;  /* 0x000000000d0772ca */ /* 0x000fe200000e0000 */
[----:B------:R-:W-:Y:S01]  /*20390*/  VIADD R6, R7, 0x2e8b0 ;  /* 0x0002e8b007067836 */ /* 0x000fe20000000000 */
[----:B------:R-:W-:Y:S01]  /*203a0*/  PLOP3.LUT P0, PT, PT, PT, PT, 0x80, 0x0 ;  /* 0x000000000000781c */ /* 0x000fe20003f0f070 */
[----:B------:R-:W-:-:S12]  /*203b0*/  UIADD3.X UR5, URZ, UR37, URZ, UP0, !UPT ;  /* 0x000000253f057290 */ /* 0x000fd800087fe43f */
.L_x_548:
        /* <DEDUP_REMOVED lines=9> */
[----:B--2---:R-:W-:Y:S05]  /*20450*/  @P0 BRA.U.ANY `(.L_x_548) ;  /* 0xfffffffd00d80947 */ /* 0x004fea000393ffff */
.L_x_538:
[----:B------:R-:W-:Y:S05]  /*20460*/  BSYNC B1 ;  /* 0x0000000000017941 */ /* 0x000fea0003800000 */
.L_x_537:
[----:B01----:R-:W2:Y:S04]  /*20470*/  LDL.LU R9, [R1+0x14] ;  /* 0x0000140001097983 */ /* 0x003ea80000300800 */
[----:B------:R-:W3:Y:S01]  /*20480*/  LDL.LU R7, [R1+0x1c] ;  /* 0x00001c0001077983 */ /* 0x000ee20000300800 */
[----:B------:R-:W-:Y:S01]  /*20490*/  VIADD R4, R8, 0xfffffffe ;  /* 0xfffffffe08047836 */ /* 0x000fe20000000000 */
[----:B------:R-:W-:-:S04]  /*204a0*/  PLOP3.LUT P0, PT, PT, PT, PT, 0x8, 0x0 ;  /* 0x000000000000781c */ /* 0x000fc80003f0e170 */
[----:B------:R-:W-:Y:S01]  /*204b0*/  ISETP.GE.AND P3, PT, R4, R3, PT ;  /* 0x000000030400720c */ /* 0x000fe20003f66270 */
[----:B--2---:R-:W-:-:S05]  /*204c0*/  VIADD R5, R9, 0x1 ;  /* 0x0000000109057836 */ /* 0x004fca0000000000 */
[----:B------:R-:W-:-:S04]  /*204d0*/  ISETP.NE.AND P2, PT, R5, 0x2, PT ;  /* 0x000000020500780c */ /* 0x000fc80003f45270 */
[----:B------:R-:W-:Y:S02]  /*204e0*/  SEL R6, RZ, 0x1, P2 ;  /* 0x00000001ff067807 */ /* 0x000fe40001000000 */
[----:B------:R-:W-:Y:S02]  /*204f0*/  SEL R5, R5, RZ, P2 ;  /* 0x000000ff05057207 */ /* 0x000fe40001000000 */
[----:B---3--:R-:W-:-:S03]  /*20500*/  LOP3.LUT R7, R7, R6, RZ, 0x3c, !PT ;  /* 0x0000000607077212 */ /* 0x008fc600078e3cff */
[----:B------:R0:W-:Y:S04]  /*20510*/  STL [R1+0x14], R5 ;  /* 0x0000140501007387 */ /* 0x0001e80000100800 */
[----:B------:R0:W-:Y:S01]  /*20520*/  STL [R1+0x1c], R7 ;  /* 0x00001c0701007387 */ /* 0x0001e20000100800 */
[----:B------:R-:W-:Y:S05]  /*20530*/  @!P3 BRA `(.L_x_531) ;  /* 0x000000040074b947 */ /* 0x000fea0003800000 */
.L_x_561:
[----:B------:R-:W-:Y:S05]  /*20540*/  YIELD ;  /* 0x0000000000007946 */ /* 0x000fea0003800000 */
[----:B------:R-:W-:Y:S04]  /*20550*/  BSSY B1, `(.L_x_549) ;  /* 0x000004f000017945 */ /* 0x000fe80003800000 */
[----:B-1----:R-:W-:Y:S05]  /*20560*/  @!P6 BRA `(.L_x_550) ;  /* 0x000000040034e947 */ /* 0x002fea0003800000 */
[----:B0-----:R-:W2:Y:S04]  /*20570*/  LDL R5, [R1+0x14] ;  /* 0x0000140001057983 */ /* 0x001ea80000100800 */
[----:B------:R-:W3:Y:S01]  /*20580*/  LDL R6, [R1+0x1c] ;  /* 0x00001c0001067983 */ /* 0x000ee20000100800 */
[----:B------:R-:W0:Y:S01]  /*20590*/  S2R R7, SR_TID.X ;  /* 0x0000000000077919 */ /* 0x000e220000002100 */
[----:B------:R-:W-:Y:S01]  /*205a0*/  BSSY B2, `(.L_x_551) ;  /* 0x0000007000027945 */ /* 0x000fe20003800000 */
[----:B0-----:R-:W-:-:S04]  /*205b0*/  LOP3.LUT R7, R7, 0x7f, RZ, 0xc0, !PT ;  /* 0x0000007f07077812 */ /* 0x001fc800078ec0ff */
[----:B------:R-:W-:Y:S01]  /*205c0*/  ISETP.NE.AND P3, PT, R7, RZ, PT ;  /* 0x000000ff0700720c */ /* 0x000fe20003f65270 */
[----:B--2---:R-:W-:Y:S01]  /*205d0*/  IMAD R5, R5, 0x8, R18 ;  /* 0x0000000805057824 */ /* 0x004fe200078e0212 */
[----:B---3--:R-:W-:-:S04]  /*205e0*/  SHF.L.U32 R6, R6, 0x1f, RZ ;  /* 0x0000001f06067819 */ /* 0x008fc800000006ff */
[----:B------:R-:W0:Y:S02]  /*205f0*/  SYNCS.PHASECHK.TRANS64.TRYWAIT P2, [R5+URZ+0x2e8a0], R6 ;  /* 0x02e8a006050075a7 */ /* 0x000e24000804017f */
[----:B0-----:R-:W-:Y:S05]  /*20600*/  @!P2 BRA `(.L_x_552) ;  /* 0x0000007c00c0a947 */ /* 0x001fea0003800000 */
.L_x_774:
[----:B------:R-:W-:Y:S05]  /*20610*/  BSYNC B2 ;  /* 0x0000000000027941 */ /* 0x000fea0003800000 */
.L_x_551:
[----:B------:R-:W-:Y:S04]  /*20620*/  BSSY B2, `(.L_x_553) ;  /* 0x0000009000027945 */ /* 0x000fe80003800000 */
[----:B------:R-:W-:Y:S05]  /*20630*/  @P3 BRA `(.L_x_554) ;  /* 0x00000000001c3947 */ /* 0x000fea0003800000 */
[----:B------:R-:W1:Y:S02]  /*20640*/  S2R R7, SR_TID.X ;  /* 0x0000000000077919 */ /* 0x000e640000002100 */
[----:B-1----:R-:W-:Y:S02]  /*20650*/  LOP3.LUT R8, R7, 0x1f, RZ, 0xc0, !PT ;  /* 0x0000001f07087812 */ /* 0x002fe400078ec0ff */
[----:B------:R-:W-:Y:S02]  /*20660*/  MOV R7, 0x7000 ;  /* 0x0000700000077802 */ /* 0x000fe40000000f00 */
[----:B------:R-:W-:Y:S02]  /*20670*/  ISETP.NE.AND P2, PT, R8, RZ, PT ;  /* 0x000000ff0800720c */ /* 0x000fe40003f45270 */
[----:B------:R1:W-:Y:S11]  /*20680*/  SYNCS.ARRIVE.TRANS64 RZ, [R5+URZ+0x2e890], R7 ;  /* 0x02e8900705ff79a7 */ /* 0x0003f6000800003f */
[----:B-1----:R-:W-:Y:S05]  /*20690*/  @!P2 BRA `(.L_x_554) ;  /* 0x000000000004a947 */ /* 0x002fea0003800000 */
[----:B------:R-:W-:Y:S01]  /*206a0*/  BPT.TRAP 0x1 ;  /* 0x000000040000795c */ /* 0x000fe20000300000 */
.L_x_554:
[----:B------:R-:W-:Y:S05]  /*206b0*/  BSYNC B2 ;  /* 0x0000000000027941 */ /* 0x000fea0003800000 */
.L_x_553:
[----:B------:R-:W2:Y:S01]  /*206c0*/  LDL R7, [R1+0x14] ;  /* 0x0000140001077983 */ /* 0x000ea20000100800 */
[----:B------:R-:W-:Y:S01]  /*206d0*/  IMAD.MOV.U32 R11, RZ, RZ, RZ ;  /* 0x000000ffff0b7224 */ /* 0x000fe200078e00ff */
[----:B------:R-:W-:Y:S01]  /*206e0*/  UIADD3 UR4, UP0, UR36, 0x570, URZ ;  /* 0x0000057024047890 */ /* 0x000fe2000ff1e03f */
[----:B------:R-:W-:Y:S01]  /*206f0*/  PLOP3.LUT P2, PT, PT, PT, PT, 0x80, 0x0 ;  /* 0x000000000000781c */ /* 0x000fe20003f4f070 */
[----:B------:R-:W-:Y:S01]  /*20700*/  IMAD R8, R4, 0xe0, R0 ;  /* 0x000000e004087824 */ /* 0x000fe200078e0200 */
[----:B------:R-:W-:Y:S01]  /*20710*/  UMOV UR6, 0x0 ;  /* 0x0000000000067882 */ /* 0x000fe20000000000 */
[----:B------:R-:W-:Y:S01]  /*20720*/  R2UR UR10, R11 ;  /* 0x000000000b0a72ca */ /* 0x000fe200000e0000 */
[----:B------:R-:W-:Y:S01]  /*20730*/  VIADD R9, R5, 0x2e890 ;  /* 0x0002e89005097836 */ /* 0x000fe20000000000 */
[----:B------:R-:W-:Y:S01]  /*20740*/  UIADD3.X UR5, URZ, UR37, URZ, UP0, !UPT ;  /* 0x000000253f057290 */ /* 0x000fe200087fe43f */
[----:B------:R-:W-:Y:S01]  /*20750*/  UMOV UR7, 0x12f00000 ;  /* 0x12f0000000077882 */ /* 0x000fe20000000000 */
[----:B--2---:R-:W-:-:S04]  /*20760*/  IMAD R7, R7, 0x7000, R18 ;  /* 0x0000700007077824 */ /* 0x004fc800078e0212 */
[----:B------:R-:W-:-:S07]  /*20770*/  VIADD R10, R7, 0x20400 ;  /* 0x00020400070a7836 */ /* 0x000fce0000000000 */
.L_x_555:
        /* <DEDUP_REMOVED lines=9> */
[----:B-1----:R-:W-:Y:S05]  /*20810*/  @P2 BRA.U.ANY `(.L_x_555) ;  /* 0xfffffffd00d82947 */ /* 0x002fea000393ffff */
[----:B------:R-:W1:Y:S01]  /*20820*/  SYNCS.PHASECHK.TRANS64.TRYWAIT P2, [R5+URZ+0x2e8c0], R6 ;  /* 0x02e8c006050075a7 */ /* 0x000e62000804017f */
[----:B------:R-:W-:Y:S04]  /*20830*/  BSSY B2, `(.L_x_556) ;  /* 0x0000002000027945 */ /* 0x000fe80003800000 */
[----:B-1----:R-:W-:Y:S05]  /*20840*/  @!P2 BRA `(.L_x_557) ;  /* 0x0000007c0044a947 */ /* 0x002fea0003800000 */
.L_x_775:
[----:B------:R-:W-:Y:S05]  /*20850*/  BSYNC B2 ;  /* 0x0000000000027941 */ /* 0x000fea0003800000 */
.L_x_556:
        /* <DEDUP_REMOVED lines=11> */
.L_x_559:
[----:B------:R-:W-:Y:S05]  /*20910*/  BSYNC B2 ;  /* 0x0000000000027941 */ /* 0x000fea0003800000 */
.L_x_558:
[----:B------:R-:W-:Y:S01]  /*20920*/  R2UR UR10, R11 ;  /* 0x000000000b0a72ca */ /* 0x000fe200000e0000 */
[----:B------:R-:W-:Y:S01]  /*20930*/  UIADD3 UR4, UP0, UR36, 0x670, URZ ;  /* 0x0000067024047890 */ /* 0x000fe2000ff1e03f */
[----:B------:R-:W-:Y:S01]  /*20940*/  R2UR UR6, R12 ;  /* 0x000000000c0672ca */ /* 0x000fe200000e0000 */
[----:B------:R-:W-:Y:S01]  /*20950*/  VIADD R7, R7, 0xe400 ;  /* 0x0000e40007077836 */ /* 0x000fe20000000000 */
[----:B------:R-:W-:Y:S01]  /*20960*/  R2UR UR7, R13 ;  /* 0x000000000d0772ca */ /* 0x000fe200000e0000 */
[----:B------:R-:W-:Y:S01]  /*20970*/  UIADD3.X UR5, URZ, UR37, URZ, UP0, !UPT ;  /* 0x000000253f057290 */ /* 0x000fe200087fe43f */
[----:B------:R-:W-:Y:S02]  /*20980*/  PLOP3.LUT P2, PT, PT, PT, PT, 0x80, 0x0 ;  /* 0x000000000000781c */ /* 0x000fe40003f4f070 */
[----:B01----:R-:W-:-:S11]  /*20990*/  IADD3 R5, R5, 0x2e8b0, RZ ;  /* 0x0002e8b005057810 */ /* 0x003fd60007ffe0ff */
.L_x_560:
        /* <DEDUP_REMOVED lines=10> */
.L_x_550:
[----:B------:R-:W-:Y:S05]  /*20a40*/  BSYNC B1 ;  /* 0x0000000000017941 */ /* 0x000fea0003800000 */
.L_x_549:
[----:B------:R-:W0:Y:S04]  /*20a50*/  LDL.LU R6, [R1+0x14] ;  /* 0x0000140001067983 */ /* 0x000e280000300800 */
[----:B------:R-:W2:Y:S01]  /*20a60*/  LDL.LU R9, [R1+0x1c] ;  /* 0x00001c0001097983 */ /* 0x000ea20000300800 */
[C---:B------:R-:W-:Y:S01]  /*20a70*/  ISETP.GT.AND P3, PT, R4.reuse, R3, PT ;  /* 0x000000030400720c */ /* 0x040fe20003f64270 */
[----:B------:R-:W-:Y:S02]  /*20a80*/  VIADD R4, R4, 0xffffffff ;  /* 0xffffffff04047836 */ /* 0x000fe40000000000 */
[----:B0-----:R-:W-:-:S05]  /*20a90*/  VIADD R5, R6, 0x1 ;  /* 0x0000000106057836 */ /* 0x001fca0000000000 */
[----:B------:R-:W-:-:S04]  /*20aa0*/  ISETP.NE.AND P2, PT, R5, 0x2, PT ;  /* 0x000000020500780c */ /* 0x000fc80003f45270 */
[----:B------:R-:W-:Y:S02]  /*20ab0*/  SEL R6, RZ, 0x1, P2 ;  /* 0x00000001ff067807 */ /* 0x000fe40001000000 */
[----:B------:R-:W-:Y:S02]  /*20ac0*/  SEL R5, R5, RZ, P2 ;  /* 0x000000ff05057207 */ /* 0x000fe40001000000 */
[----:B--2---:R-:W-:-:S05]  /*20ad0*/  LOP3.LUT R9, R9, R6, RZ, 0x3c, !PT ;  /* 0x0000000609097212 */ /* 0x004fca00078e3cff */
[----:B------:R1:W-:Y:S04]  /*20ae0*/  STL [R1+0x1c], R9 ;  /* 0x00001c0901007387 */ /* 0x0003e80000100800 */
[----:B------:R1:W-:Y:S01]  /*20af0*/  STL [R1+0x14], R5 ;  /* 0x0000140501007387 */ /* 0x0003e20000100800 */
[----:B------:R-:W-:Y:S05]  /*20b00*/  @P3 BRA `(.L_x_561) ;  /* 0xfffffff8008c3947 */ /* 0x000fea000383ffff */
.L_x_531:
[----:B------:R-:W-:Y:S05]  /*20b10*/  BSYNC B0 ;  /* 0x0000000000007941 */ /* 0x000fea0003800000 */
.L_x_530:
[----:B------:R-:W-:Y:S05]  /*20b20*/  @!P0 WARPSYNC.ALL ;  /* 0x0000000000008948 */ /* 0x000fea0003800000 */
[----:B------:R-:W-:Y:S01]  /*20b30*/  @!P0 BAR.SYNC.DEFER_BLOCKING 0xc, 0x180 ;  /* 0x0306000000008b1d */ /* 0x000fe20000010000 */
[----:B------:R-:W-:-:S05]  /*20b40*/  IMAD.MOV.U32 R0, RZ, RZ, RZ ;  /* 0x000000ffff007224 */ /* 0x000fca00078e00ff */
[----:B------:R-:W-:Y:S04]  /*20b50*/  BSSY B0, `(.L_x_562) ;  /* 0x000001f000007945 */ /* 0x000fe80003800000 */
[----:B------:R-:W-:Y:S05]  /*20b60*/  @!P1 BRA `(.L_x_563) ;  /* 0x0000000000749947 */ /* 0x000fea0003800000 */
[----:B------:R-:W-:-:S13]  /*20b70*/  ISETP.NE.AND P0, PT, R17, RZ, PT ;  /* 0x000000ff1100720c */ /* 0x000fda0003f05270 */
[----:B------:R-:W2:Y:S02]  /*20b80*/  @!P0 LDC R17, c[0x0][0x9f0] ;  /* 0x00027c00ff118b82 */ /* 0x000ea40000000800 */
[----:B--2---:R-:W-:-:S04]  /*20b90*/  IABS R0, R17 ;  /* 0x0000001100007213 */ /* 0x004fc80000000000 */
[----:B------:R-:W2:Y:S08]  /*20ba0*/  I2F.RP R2, R0 ;  /* 0x0000000000027306 */ /* 0x000eb00000209400 */
[----:B--2---:R-:W2:Y:S02]  /*20bb0*/  MUFU.RCP R2, R2 ;  /* 0x0000000200027308 */ /* 0x004ea40000001000 */
[----:B--2---:R-:W-:-:S06]  /*20bc0*/  VIADD R2, R2, 0xffffffe ;  /* 0x0ffffffe02027836 */ /* 0x004fcc0000000000 */
[----:B------:R-:W2:Y:S02]  /*20bd0*/  F2I.FTZ.U32.TRUNC.NTZ R3, R2 ;  /* 0x0000000200037305 */ /* 0x000ea4000021f000 */
[----:B--2---:R-:W-:-:S04]  /*20be0*/  IMAD.MOV R2, RZ, RZ, -R3 ;  /* 0x000000ffff027224 */ /* 0x004fc800078e0a03 */
[----:B------:R-:W-:Y:S02]  /*20bf0*/  IMAD R4, R2, R0, RZ ;  /* 0x0000000002047224 */ /* 0x000fe400078e02ff */
[----:B------:R-:W-:-:S04]  /*20c00*/  IMAD.MOV.U32 R2, RZ, RZ, RZ ;  /* 0x000000ffff027224 */ /* 0x000fc800078e00ff */
[----:B------:R-:W-:Y:S01]  /*20c10*/  IMAD.HI.U32 R6, R3, R4, R2 ;  /* 0x0000000403067227 */ /* 0x000fe200078e0002 */
[----:B------:R-:W-:Y:S02]  /*20c20*/  IABS R2, R17 ;  /* 0x0000001100027213 */ /* 0x000fe40000000000 */
[----:B------:R-:W-:-:S03]  /*20c30*/  IADD3 R4, R20, -0x1, R17 ;  /* 0xffffffff14047810 */ /* 0x000fc60007ffe011 */
[----:B------:R-:W-:Y:S01]  /*20c40*/  IMAD.MOV R2, RZ, RZ, -R2 ;  /* 0x000000ffff027224 */ /* 0x000fe200078e0a02 */
[----:B------:R-:W-:Y:S02]  /*20c50*/  IABS R3, R4 ;  /* 0x0000000400037213 */ /* 0x000fe40000000000 */
[----:B------:R-:W-:Y:S02]  /*20c60*/  LOP3.LUT R4, R4, R17, RZ, 0x3c, !PT ;  /* 0x0000001104047212 */ /* 0x000fe400078e3cff */
[----:B01----:R-:W-:Y:S01]  /*20c70*/  MOV R5, R2 ;  /* 0x0000000200057202 */ /* 0x003fe20000000f00 */
[----:B------:R-:W-:Y:S01]  /*20c80*/  IMAD.HI.U32 R2, R6, R3, RZ ;  /* 0x0000000306027227 */ /* 0x000fe200078e00ff */
[----:B------:R-:W-:-:S03]  /*20c90*/  ISETP.GE.AND P2, PT, R4, RZ, PT ;  /* 0x000000ff0400720c */ /* 0x000fc60003f46270 */
        /* <DEDUP_REMOVED lines=10> */
.L_x_563:
[----:B------:R-:W-:Y:S05]  /*20d40*/  BSYNC B0 ;  /* 0x0000000000007941 */ /* 0x000fea0003800000 */
.L_x_562:
[----:B------:R-:W-:-:S05]  /*20d50*/  IMAD R3, R21, R0, RZ ;  /* 0x0000000015037224 */ /* 0x000fca00078e02ff */
[----:B------:R-:W-:Y:S01]  /*20d60*/  VIADDMNMX R2, R3, R0, R20, PT ;  /* 0x0000000003027246 */ /* 0x000fe20003800114 */
[----:B------:R2:W-:Y:S03]  /*20d70*/  STL [R1+0x24], R3 ;  /* 0x0000240301007387 */ /* 0x0005e60000100800 */
[----:B------:R-:W-:Y:S01]  /*20d80*/  ISETP.GT.AND P0, PT, R2, R3, PT ;  /* 0x000000030200720c */ /* 0x000fe20003f04270 */
[----:B------:R2:W-:-:S12]  /*20d90*/  STL [R1+0x44], R2 ;  /* 0x0000440201007387 */ /* 0x0005d80000100800 */
[----:B--2---:R-:W-:Y:S05]  /*20da0*/  @P0 BRA `(.L_x_564) ;  /* 0x0000000000480947 */ /* 0x004fea0003800000 */
[----:B------:R-:W2:Y:S02]  /*20db0*/  S2R R2, SR_TID.X ;  /* 0x0000000000027919 */ /* 0x000ea40000002100 */
[----:B--2---:R-:W-:-:S04]  /*20dc0*/  LOP3.LUT R2, R2, 0x7f, RZ, 0xc0, !PT ;  /* 0x0000007f02027812 */ /* 0x004fc800078ec0ff */
[----:B------:R-:W-:-:S13]  /*20dd0*/  ISETP.NE.AND P0, PT, R2, RZ, PT ;  /* 0x000000ff0200720c */ /* 0x000fda0003f05270 */
[----:B------:R-:W-:Y:S05]  /*20de0*/  @P0 BRA `(.L_x_565) ;  /* 0x0000003000d00947 */ /* 0x000fea0003800000 */
[----:B------:R-:W2:Y:S01]  /*20df0*/  S2R R2, SR_LANEID ;  /* 0x0000000000027919 */ /* 0x000ea20000000000 */
[----:B------:R-:W-:Y:S01]  /*20e00*/  VOTEU.ANY UR4, UPT, PT ;  /* 0x0000000000047886 */ /* 0x000fe200038e0100 */
[----:B01----:R-:W0:Y:S01]  /*20e10*/  LDC.64 R4, c[0x0][0xc60] ;  /* 0x00031800ff047b82 */ /* 0x003e220000000a00 */
[----:B------:R-:W2:Y:S02]  /*20e20*/  FLO.U32 R0, UR4 ;  /* 0x0000000400007d00 */ /* 0x000ea400080e0000 */
[----:B--2---:R-:W-:-:S06]  /*20e30*/  ISETP.EQ.U32.AND P0, PT, R0, R2, PT ;  /* 0x000000020000720c */ /* 0x004fcc0003f02070 */
[----:B------:R-:W0:Y:S07]  /*20e40*/  POPC R2, UR4 ;  /* 0x0000000400027d09 */ /* 0x000e2e0008000000 */
[----:B0-----:R-:W2:Y:S04]  /*20e50*/  @P0 ATOMG.E.ADD.STRONG.GPU PT, R2, desc[UR60][R4.64], R2 ;  /* 0x00000002040209a8 */ /* 0x001ea800081ee1fc */
[----:B--2---:R0:W1:Y:S02]  /*20e60*/  SHFL.IDX PT, R2, R2, R0, 0x1f ;  /* 0x00001f0002027589 */ /* 0x00406400000e0000 */
[----:B0-----:R-:W0:Y:S02]  /*20e70*/  S2R R0, SR_LTMASK ;  /* 0x0000000000007919 */ /* 0x001e240000003900 */
[----:B0-----:R-:W-:-:S06]  /*20e80*/  LOP3.LUT R0, R0, UR4, RZ, 0xc0, !PT ;  /* 0x0000000400007c12 */ /* 0x001fcc000f8ec0ff */
[----:B------:R-:W1:Y:S02]  /*20e90*/  POPC R0, R0 ;  /* 0x0000000000007309 */ /* 0x000e640000000000 */
[----:B-1----:R-:W-:-:S05]  /*20ea0*/  IADD3 R0, R2, UR38, R0 ;  /* 0x0000002602007c10 */ /* 0x002fca000fffe000 */
[----:B------:R2:W-:Y:S01]  /*20eb0*/  STL [R1], R0 ;  /* 0x0000000001007387 */ /* 0x0005e20000100800 */
[----:B------:R-:W-:Y:S05]  /*20ec0*/  BRA `(.L_x_565) ;  /* 0x0000003000987947 */ /* 0x000fea0003800000 */
.L_x_564:
        /* <DEDUP_REMOVED lines=8> */
[----:B------:R-:W-:Y:S01]  /*20f50*/  IMAD.U32 R4, RZ, RZ, UR6 ;  /* 0x00000006ff047e24 */ /* 0x000fe2000f8e00ff */
[----:B01----:R-:W-:Y:S01]  /*20f60*/  MOV R5, UR7 ;  /* 0x0000000700057c02 */ /* 0x003fe20008000f00 */
[----:B------:R-:W0:Y:S01]  /*20f70*/  LDC.64 R2, c[0x4][R2] ;  /* 0x0100000002027b82 */ /* 0x000e220000000a00 */
[----:B------:R-:W-:Y:S02]  /*20f80*/  IMAD.U32 R6, RZ, RZ, UR8 ;  /* 0x00000008ff067e24 */ /* 0x000fe4000f8e00ff */
[----:B------:R-:W-:Y:S02]  /*20f90*/  IMAD.U32 R7, RZ, RZ, UR9 ;  /* 0x00000009ff077e24 */ /* 0x000fe4000f8e00ff */
[----:B------:R-:W-:-:S02]  /*20fa0*/  IMAD.U32 R10, RZ, RZ, UR4 ;  /* 0x00000004ff0a7e24 */ /* 0x000fc4000f8e00ff */
[----:B------:R-:W-:Y:S02]  /*20fb0*/  IMAD.U32 R11, RZ, RZ, UR5 ;  /* 0x00000005ff0b7e24 */ /* 0x000fe4000f8e00ff */
[----:B------:R-:W-:Y:S02]  /*20fc0*/  IMAD.MOV.U32 R8, RZ, RZ, 0x70 ;  /* 0x00000070ff087424 */ /* 0x000fe400078e00ff */
[----:B------:R-:W-:Y:S02]  /*20fd0*/  IMAD.MOV.U32 R12, RZ, RZ, 0x1 ;  /* 0x00000001ff0c7424 */ /* 0x000fe400078e00ff */
[----:B------:R-:W-:-:S07]  /*20fe0*/  IMAD.MOV.U32 R13, RZ, RZ, RZ ;  /* 0x000000ffff0d7224 */ /* 0x000fce00078e00ff */
[----:B------:R-:W-:-:S07]  /*20ff0*/  LEPC R20, `(.L_x_567) ;  /* 0x000000001014794e */ /* 0x000fce0000000000 */
[----:B0-----:R-:W-:Y:S05]  /*21000*/  CALL.ABS.NOINC R2 ;  /* 0x0000000002007343 */ /* 0x001fea0003c00000 */
.L_x_567:
[----:B------:R-:W-:Y:S05]  /*21010*/  BSYNC B6 ;  /* 0x0000000000067941 */ /* 0x000fea0003800000 */
.L_x_566:
[----:B------:R-:W2:Y:S01]  /*21020*/  LDL.LU R17, [R1+0x20] ;  /* 0x0000200001117983 */ /* 0x000ea20000300800 */
[----:B------:R-:W-:Y:S01]  /*21030*/  IADD3 R0, R18, 0xe400, RZ ;  /* 0x0000e40012007810 */ /* 0x000fe20007ffe0ff */
[----:B------:R-:W-:Y:S03]  /*21040*/  BSSY B6, `(.L_x_568) ;  /* 0x0000016000067945 */ /* 0x000fe60003800000 */
        /* <DEDUP_REMOVED lines=9> */
[----:B------:R-:W-:Y:S01]  /*210e0*/  IMAD.U32 R4, RZ, RZ, UR6 ;  /* 0x00000006ff047e24 */ /* 0x000fe2000f8e00ff */
[----:B------:R-:W-:Y:S01]  /*210f0*/  MOV R12, 0x1 ;  /* 0x00000001000c7802 */ /* 0x000fe20000000f00 */
[----:B------:R-:W3:Y:S01]  /*21100*/  LDC.64 R2, c[0x4][R2] ;  /* 0x0100000002027b82 */ /* 0x000ee20000000a00 */
[----:B01----:R-:W-:Y:S02]  /*21110*/  IMAD.U32 R5, RZ, RZ, UR7 ;  /* 0x00000007ff057e24 */ /* 0x003fe4000f8e00ff */
[----:B------:R-:W-:Y:S02]  /*21120*/  IMAD.U32 R6, RZ, RZ, UR8 ;  /* 0x00000008ff067e24 */ /* 0x000fe4000f8e00ff */
[----:B------:R-:W-:-:S02]  /*21130*/  IMAD.U32 R7, RZ, RZ, UR9 ;  /* 0x00000009ff077e24 */ /* 0x000fc4000f8e00ff */
[----:B------:R-:W-:Y:S02]  /*21140*/  IMAD.U32 R10, RZ, RZ, UR4 ;  /* 0x00000004ff0a7e24 */ /* 0x000fe4000f8e00ff */
[----:B------:R-:W-:Y:S02]  /*21150*/  IMAD.U32 R11, RZ, RZ, UR5 ;  /* 0x00000005ff0b7e24 */ /* 0x000fe4000f8e00ff */
[----:B------:R-:W-:Y:S02]  /*21160*/  IMAD.MOV.U32 R8, RZ, RZ, 0x70 ;  /* 0x00000070ff087424 */ /* 0x000fe400078e00ff */
[----:B------:R-:W-:-:S07]  /*21170*/  IMAD.MOV.U32 R13, RZ, RZ, RZ ;  /* 0x000000ffff0d7224 */ /* 0x000fce00078e00ff */
[----:B------:R-:W-:-:S07]  /*21180*/  LEPC R20, `(.L_x_569) ;  /* 0x000000001014794e */ /* 0x000fce0000000000 */
[----:B--23--:R-:W-:Y:S05]  /*21190*/  CALL.ABS.NOINC R2 ;  /* 0x0000000002007343 */ /* 0x00cfea0003c00000 */
.L_x_569:
[----:B------:R-:W-:Y:S05]  /*211a0*/  BSYNC B6 ;  /* 0x0000000000067941 */ /* 0x000fea0003800000 */
.L_x_568:
        /* <DEDUP_REMOVED lines=9> */
[----:B------:R-:W-:Y:S01]  /*21240*/  MOV R11, UR5 ;  /* 0x00000005000b7c02 */ /* 0x000fe20008000f00 */
[----:B------:R-:W3:Y:S01]  /*21250*/  LDC.64 R2, c[0x4][R2] ;  /* 0x0100000002027b82 */ /* 0x000ee20000000a00 */
[----:B01----:R-:W-:Y:S02]  /*21260*/  IMAD.U32 R5, RZ, RZ, UR7 ;  /* 0x00000007ff057e24 */ /* 0x003fe4000f8e00ff */
[----:B------:R-:W-:Y:S02]  /*21270*/  IMAD.U32 R6, RZ, RZ, UR8 ;  /* 0x00000008ff067e24 */ /* 0x000fe4000f8e00ff */
[----:B------:R-:W-:-:S02]  /*21280*/  IMAD.U32 R7, RZ, RZ, UR9 ;  /* 0x00000009ff077e24 */ /* 0x000fc4000f8e00ff */
[----:B------:R-:W-:Y:S02]  /*21290*/  IMAD.U32 R10, RZ, RZ, UR4 ;  /* 0x00000004ff0a7e24 */ /* 0x000fe4000f8e00ff */
[----:B------:R-:W-:Y:S02]  /*212a0*/  IMAD.MOV.U32 R8, RZ, RZ, 0x70 ;  /* 0x00000070ff087424 */ /* 0x000fe400078e00ff */
[----:B------:R-:W-:Y:S02]  /*212b0*/  IMAD.MOV.U32 R12, RZ, RZ, 0x1 ;  /* 0x00000001ff0c7424 */ /* 0x000fe400078e00ff */
[----:B------:R-:W-:-:S07]  /*212c0*/  IMAD.MOV.U32 R13, RZ, RZ, RZ ;  /* 0x000000ffff0d7224 */ /* 0x000fce00078e00ff */
[----:B------:R-:W-:-:S07]  /*212d0*/  LEPC R20, `(.L_x_571) ;  /* 0x000000001014794e */ /* 0x000fce0000000000 */
[----:B--23--:R-:W-:Y:S05]  /*212e0*/  CALL.ABS.NOINC R2 ;  /* 0x0000000002007343 */ /* 0x00cfea0003c00000 */
.L_x_571:
[----:B------:R-:W-:Y:S05]  /*212f0*/  BSYNC B6 ;  /* 0x0000000000067941 */ /* 0x000fea0003800000 */
.L_x_570:
[----:B------:R-:W-:Y:S01]  /*21300*/  LOP3.LUT P6, RZ, R17, 0x1, RZ, 0xc0, !PT ;  /* 0x0000000111ff7812 */ /* 0x000fe200078cc0ff */
[----:B------:R-:W-:-:S12]  /*21310*/  BSSY B6, `(.L_x_572) ;  /* 0x0000012000067945 */ /* 0x000fd80003800000 */
        /* <DEDUP_REMOVED lines=17> */
.L_x_573:
[----:B------:R-:W-:Y:S05]  /*21430*/  BSYNC B6 ;  /* 0x0000000000067941 */ /* 0x000fea0003800000 */
.L_x_572:
[----:B------:R-:W3:Y:S01]  /*21440*/  LDL.LU R2, [R1+0x28] ;  /* 0x0000280001027983 */ /* 0x000ee20000300800 */
[----:B------:R-:W-:-:S03]  /*21450*/  ULDC.64 UR4, c[0x0][0x9f8] ;  /* 0x00027e0000047ab9 */ /* 0x000fc60000000a00 */
[----:B--2---:R-:W2:Y:S04]  /*21460*/  LDL.LU R17, [R1+0x3c] ;  /* 0x00003c0001117983 */ /* 0x004ea80000300800 */
[----:B------:R-:W4:Y:S01]  /*21470*/  LDL R8, [R1+0x8] ;  /* 0x0000080001087983 */ /* 0x000f220000100800 */
[----:B------:R-:W-:-:S04]  /*21480*/  ISETP.NE.U32.AND P0, PT, RZ, UR4, PT ;  /* 0x00000004ff007c0c */ /* 0x000fc8000bf05070 */
[----:B------:R-:W-:-:S13]  /*21490*/  ISETP.NE.AND.EX P0, PT, RZ, UR5, PT, P0 ;  /* 0x00000005ff007c0c */ /* 0x000fda000bf05300 */
[----:B---3--:R-:W-:-:S04]  /*214a0*/  @P0 IADD3 R2, P1, R2, UR4, RZ ;  /* 0x0000000402020c10 */ /* 0x008fc8000ff3e0ff */
[----:B--2---:R-:W-:Y:S01]  /*214b0*/  @P0 IADD3.X R3, R17, UR5, RZ, P1, !PT ;  /* 0x0000000511030c10 */ /* 0x004fe20008ffe4ff */
[----:B------:R-:W-:-:S04]  /*214c0*/  ULDC.64 UR4, c[0x0][0xa08] ;  /* 0x0002820000047ab9 */ /* 0x000fc80000000a00 */
[----:B----4-:R2:W1:Y:S02]  /*214d0*/  @P0 LDG.E R8, desc[UR60][R2.64] ;  /* 0x0000003c02080981 */ /* 0x010464000c1e1900 */
[----:B--2---:R-:W2:Y:S01]  /*214e0*/  LDC.64 R2, c[0x0][0x418] ;  /* 0x00010600ff027b82 */ /* 0x004ea20000000a00 */
[----:B-1----:R-:W-:Y:S01]  /*214f0*/  SHF.R.S32.HI R9, RZ, 0x1f, R8 ;  /* 0x0000001fff097819 */ /* 0x002fe20000011408 */
[----:B------:R1:W-:Y:S01]  /*21500*/  @P0 STL [R1+0x8], R8 ;  /* 0x0000080801000387 */ /* 0x0003e20000100800 */
[----:B--2---:R-:W-:Y:S01]  /*21510*/  LOP3.LUT P0, RZ, R2, UR4, RZ, 0xfc, !PT ;  /* 0x0000000402ff7c12 */ /* 0x004fe2000f80fcff */
[----:B------:R-:W-:Y:S02]  /*21520*/  UMOV UR4, 0xffffffff ;  /* 0xffffffff00047882 */ /* 0x000fe40000000000 */
[----:B------:R1:W-:Y:S01]  /*21530*/  STL [R1+0x28], R9 ;  /* 0x0000280901007387 */ /* 0x0003e20000100800 */
[----:B------:R-:W-:-:S04]  /*21540*/  LOP3.LUT P0, RZ, R3, UR5, RZ, 0xfc, P0 ;  /* 0x0000000503ff7c12 */ /* 0x000fc8000800fcff */
[----:B------:R-:W-:Y:S01]  /*21550*/  SEL R17, R8, RZ, !P0 ;  /* 0x000000ff08117207 */ /* 0x000fe20004000000 */
[----:B------:R-:W-:Y:S08]  /*21560*/  BRA.DIV UR4, `(.L_x_574) ;  /* 0x0000007204107947 */ /* 0x000ff0000b800000 */
[----:B------:R-:W2:Y:S02]  /*21570*/  S2R R0, SR_TID.X ;  /* 0x0000000000007919 */ /* 0x000ea40000002100 */
[----:B--2---:R-:W-:-:S04]  /*21580*/  SHF.R.U32.HI R0, RZ, 0x5, R0 ;  /* 0x00000005ff007819 */ /* 0x004fc80000011600 */
[----:B------:R-:W-:-:S05]  /*21590*/  LOP3.LUT R0, R0, 0x3, RZ, 0xc0, !PT ;  /* 0x0000000300007812 */ /* 0x000fca00078ec0ff */
[----:B------:R2:W3:Y:S02]  /*215a0*/  SHFL.IDX PT, R14, R0, RZ, 0x1f ;  /* 0x00001fff000e7589 */ /* 0x0004e400000e0000 */
.L_x_778:
[----:B--2---:R-:W2:Y:S01]  /*215b0*/  LDL.LU R0, [R1+0x20] ;  /* 0x0000200001007983 */ /* 0x004ea20000300800 */
[----:B------:R-:W-:Y:S02]  /*215c0*/  PLOP3.LUT P1, PT, PT, PT, PT, 0x8, 0x0 ;  /* 0x000000000000781c */ /* 0x000fe40003f2e170 */
[----:B---3--:R-:W-:Y:S02]  /*215d0*/  ISETP.NE.AND P0, PT, R14, RZ, PT ;  /* 0x000000ff0e00720c */ /* 0x008fe40003f05270 */
[----:B--2---:R-:W-:-:S09]  /*215e0*/  LOP3.LUT R0, R0, 0xfffffffe, RZ, 0xc0, !PT ;  /* 0xfffffffe00007812 */ /* 0x004fd200078ec0ff */
[----:B------:R-:W-:-:S05]  /*215f0*/  @P1 LOP3.LUT R0, R0, 0x1, RZ, 0xfc, !PT ;  /* 0x0000000100001812 */ /* 0x000fca00078efcff */
[----:B------:R2:W-:Y:S01]  /*21600*/  STL [R1+0x20], R0 ;  /* 0x0000200001007387 */ /* 0x0005e20000100800 */
[----:B------:R-:W-:Y:S05]  /*21610*/  @P0 BRA `(.L_x_575) ;  /* 0x0000000400640947 */ /* 0x000fea0003800000 */
[----:B------:R-:W-:-:S03]  /*21620*/  UMOV UR4, 0xffffffff ;  /* 0xffffffff00047882 */ /* 0x000fc60000000000 */
[----:B------:R-:W-:Y:S05]  /*21630*/  BRA.DIV UR4, `(.L_x_576) ;  /* 0x0000007204107947 */ /* 0x000fea000b800000 */
[----:B------:R-:W-:-:S13]  /*21640*/  ELECT P6, URZ, PT ;  /* 0x00000000003f782f */ /* 0x000fda00038c0000 */
.L_x_781:
[----:B------:R-:W-:Y:S05]  /*21650*/  @!P6 BRA `(.L_x_575) ;  /* 0x000000040054e947 */ /* 0x000fea0003800000 */
[----:B--2---:R-:W2:Y:S01]  /*21660*/  LDL R0, [R1+0x44] ;  /* 0x0000440001007983 */ /* 0x004ea20000100800 */
[----:B------:R-:W-:-:S04]  /*21670*/  ISETP.NE.U32.AND P0, PT, R2, RZ, PT ;  /* 0x000000ff0200720c */ /* 0x000fc80003f05070 */
[----:B------:R-:W-:Y:S01]  /*21680*/  ISETP.NE.AND.EX P0, PT, R3, RZ, PT, P0 ;  /* 0x000000ff0300720c */ /* 0x000fe20003f05300 */
[----:B--2---:R-:W-:-:S12]  /*21690*/  VIADD R0, R0, 0xffffffff ;  /* 0xffffffff00007836 */ /* 0x004fd80000000000 */
[----:B------:R-:W-:Y:S05]  /*216a0*/  @!P0 BRA `(.L_x_577) ;  /* 0x0000000000448947 */ /* 0x000fea0003800000 */
[----:B0-----:R-:W0:Y:S01]  /*216b0*/  LDC R7, c[0x0][0x43c] ;  /* 0x00010f00ff077b82 */ /* 0x001e220000000800 */
        /* <DEDUP_REMOVED lines=11> */
[----:B------:R-:W-:-:S03]  /*21770*/  IMAD.WIDE.U32 R4, R8, UR4, R4 ;  /* 0x0000000408047c25 */ /* 0x000fc6000f8e0004 */
[----:B------:R-:W-:Y:S02]  /*21780*/  LEA R2, P0, R4, R2, 0x2 ;  /* 0x0000000204027211 */ /* 0x000fe400078010ff */
[----:B------:R-:W-:-:S04]  /*21790*/  IADD3 R5, R5, R6, RZ ;  /* 0x0000000605057210 */ /* 0x000fc80007ffe0ff */
[----:B------:R-:W-:-:S05]  /*217a0*/  LEA.HI.X R3, R4, R3, R5, 0x2, P0 ;  /* 0x0000000304037211 */ /* 0x000fca00000f1405 */
[----:B------:R2:W5:Y:S02]  /*217b0*/  LDG.E R17, desc[UR60][R2.64] ;  /* 0x0000003c02117981 */ /* 0x000564000c1e1900 */
.L_x_577:
[----:B--2---:R-:W2:Y:S04]  /*217c0*/  LDL R2, [R1+0x10] ;  /* 0x0000100001027983 */ /* 0x004ea80000100800 */
[----:B------:R-:W3:Y:S01]  /*217d0*/  LDL R3, [R1+0x18] ;  /* 0x0000180001037983 */ /* 0x000ee20000100800 */
[----:B-1----:R-:W1:Y:S02]  /*217e0*/  S2R R8, SR_TID.X ;  /* 0x0000000000087919 */ /* 0x002e640000002100 */
[----:B-1----:R-:W-:-:S04]  /*217f0*/  LOP3.LUT R8, R8, 0x7f, RZ, 0xc0, !PT ;  /* 0x0000007f08087812 */ /* 0x002fc800078ec0ff */
[----:B------:R-:W-:Y:S01]  /*21800*/  ISETP.NE.AND P1, PT, R8, RZ, PT ;  /* 0x000000ff0800720c */ /* 0x000fe20003f25270 */
[----:B--2---:R-:W-:Y:S01]  /*21810*/  IMAD R2, R2, 0x8, R18 ;  /* 0x0000000802027824 */ /* 0x004fe200078e0212 */
[----:B---3--:R-:W-:-:S04]  /*21820*/  SHF.L.U32 R4, R3, 0x1f, RZ ;  /* 0x0000001f03047819 */ /* 0x008fc800000006ff */
[----:B------:R-:W1:Y:S02]  /*21830*/  SYNCS.PHASECHK.TRANS64.TRYWAIT P0, [R2+URZ+0x2e880], R4 ;  /* 0x02e88004020075a7 */ /* 0x000e64000800017f */
[----:B-1----:R-:W-:Y:S05]  /*21840*/  @!P0 BRA `(.L_x_578) ;  /* 0x0000006c00ac8947 */ /* 0x002fea0003800000 */
.L_x_782:
[----:B------:R-:W-:Y:S05]  /*21850*/  @P1 BRA `(.L_x_579) ;  /* 0x00000000001c1947 */ /* 0x000fea0003800000 */
[----:B------:R-:W0:Y:S02]  /*21860*/  S2R R3, SR_TID.X ;  /* 0x0000000000037919 */ /* 0x000e240000002100 */
[----:B0-----:R-:W-:Y:S01]  /*21870*/  LOP3.LUT R5, R3, 0x1f, RZ, 0xc0, !PT ;  /* 0x0000001f03057812 */ /* 0x001fe200078ec0ff */
[----:B------:R-:W-:-:S03]  /*21880*/  IMAD.MOV.U32 R3, RZ, RZ, 0x7000 ;  /* 0x00007000ff037424 */ /* 0x000fc600078e00ff */
[----:B------:R-:W-:Y:S01]  /*21890*/  ISETP.NE.AND P0, PT, R5, RZ, PT ;  /* 0x000000ff0500720c */ /* 0x000fe20003f05270 */
[----:B------:R2:W-:-:S12]  /*218a0*/  SYNCS.ARRIVE.TRANS64 RZ, [R2+URZ+0x2e870], R3 ;  /* 0x02e8700302ff79a7 */ /* 0x0005d8000800003f */
[----:B--2---:R-:W-:Y:S05]  /*218b0*/  @!P0 BRA `(.L_x_579) ;  /* 0x0000000000048947 */ /* 0x004fea0003800000 */
[----:B------:R-:W-:Y:S01]  /*218c0*/  BPT.TRAP 0x1 ;  /* 0x000000040000795c */ /* 0x000fe20000300000 */
.L_x_579:
[----:B------:R-:W2:Y:S04]  /*218d0*/  LDL R3, [R1+0x10] ;  /* 0x0000100001037983 */ /* 0x000ea80000100800 */
[----:B0-----:R-:W3:Y:S01]  /*218e0*/  LDL R5, [R1+0x2c] ;  /* 0x00002c0001057983 */ /* 0x001ee20000100800 */
[----:B------:R-:W-:Y:S01]  /*218f0*/  R2UR UR9, R2 ;  /* 0x00000000020972ca */ /* 0x000fe200000e0000 */
[----:B------:R-:W-:Y:S01]  /*21900*/  UIADD3 UR4, UP0, UR36, 0x470, URZ ;  /* 0x0000047024047890 */ /* 0x000fe2000ff1e03f */
[----:B------:R-:W-:Y:S01]  /*21910*/  R2UR UR12, R16 ;  /* 0x00000000100c72ca */ /* 0x000fe200000e0000 */
[----:B------:R-:W-:Y:S01]  /*21920*/  UMOV UR6, 0x0 ;  /* 0x0000000000067882 */ /* 0x000fe20000000000 */
[----:B-----5:R-:W-:Y:S01]  /*21930*/  R2UR UR13, R17 ;  /* 0x00000000110d72ca */ /* 0x020fe200000e0000 */
[----:B------:R-:W-:Y:S01]  /*21940*/  UIADD3.X UR5, URZ, UR37, URZ, UP0, !UPT ;  /* 0x000000253f057290 */ /* 0x000fe200087fe43f */
[----:B------:R-:W-:Y:S01]  /*21950*/  UMOV UR7, 0x14f00000 ;  /* 0x14f0000000077882 */ /* 0x000fe20000000000 */
[----:B------:R-:W-:-:S06]  /*21960*/  UMOV UR10, URZ ;  /* 0x0000003f000a7c82 */ /* 0x000fcc0008000000 */
[----:B------:R-:W-:Y:S01]  /*21970*/  UIADD3 UR9, UR9, 0x2e870, URZ ;  /* 0x0002e87009097890 */ /* 0x000fe2000fffe03f */
[----:B--2---:R-:W-:Y:S02]  /*21980*/  IMAD R3, R3, 0x7000, R18 ;  /* 0x0000700003037824 */ /* 0x004fe400078e0212 */
[----:B---3--:R-:W-:-:S03]  /*21990*/  IMAD R0, R0, 0xe0, R5 ;  /* 0x000000e000007824 */ /* 0x008fc600078e0205 */
[----:B------:R-:W-:Y:S02]  /*219a0*/  R2UR UR8, R3 ;  /* 0x00000000030872ca */ /* 0x000fe400000e0000 */
[----:B------:R-:W-:-:S11]  /*219b0*/  R2UR UR11, R0 ;  /* 0x00000000000b72ca */ /* 0x000fd600000e0000 */
[----:B------:R-:W-:-:S09]  /*219c0*/  UIADD3 UR8, UR8, 0xe400, URZ ;  /* 0x0000e40008087890 */ /* 0x000fd2000fffe03f */
[----:B------:R0:W-:Y:S01]  /*219d0*/  UTMALDG.4D [UR8], [UR4], desc[UR6] ;  /* 0x00000608040075b4 */ /* 0x0001e20008019000 */
[----:B------:R-:W2:Y:S02]  /*219e0*/  SYNCS.PHASECHK.TRANS64.TRYWAIT P0, [R2+URZ+0x2e840], R4 ;  /* 0x02e84004020075a7 */ /* 0x000ea4000800017f */
[----:B0-2---:R-:W-:Y:S05]  /*219f0*/  @!P0 BRA `(.L_x_580) ;  /* 0x0000006c00548947 */ /* 0x005fea0003800000 */
.L_x_783:
        /* <DEDUP_REMOVED lines=8> */
.L_x_581:
        /* <DEDUP_REMOVED lines=11> */
[----:B------:R-:W-:-:S03]  /*21b30*/  R2UR UR13, R17 ;  /* 0x00000000110d72ca */ /* 0x000fc600000e0000 */
[----:B------:R-:W-:Y:S02]  /*21b40*/  UIADD3 UR8, UR8, 0x20400, URZ ;  /* 0x0002040008087890 */ /* 0x000fe4000fffe03f */
[----:B------:R-:W-:-:S09]  /*21b50*/  UIADD3 UR9, UR9, 0x2e830, URZ ;  /* 0x0002e83009097890 */ /* 0x000fd2000fffe03f */
[----:B------:R3:W-:Y:S01]  /*21b60*/  UTMALDG.4D [UR8], [UR4], desc[UR6] ;  /* 0x00000608040075b4 */ /* 0x0007e20008019000 */
[----:B--2---:R-:W-:-:S04]  /*21b70*/  LOP3.LUT R4, R4, 0xfffffffe, RZ, 0xc0, !PT ;  /* 0xfffffffe04047812 */ /* 0x004fc800078ec0ff */
[----:B------:R-:W-:-:S05]  /*21b80*/  @P0 LOP3.LUT R4, R4, 0x1, RZ, 0xfc, !PT ;  /* 0x0000000104040812 */ /* 0x000fca00078efcff */
[----:B------:R3:W-:Y:S01]  /*21b90*/  STL [R1+0x20], R4 ;  /* 0x0000200401007387 */ /* 0x0007e20000100800 */
[----:B------:R-:W-:Y:S01]  /*21ba0*/  NOP ;  /* 0x0000000000007918 */ /* 0x000fe20000000000 */
.L_x_575:
[----:B------:R-:W2:Y:S04]  /*21bb0*/  LDL.LU R3, [R1+0x40] ;  /* 0x0000400001037983 */ /* 0x000ea80000300800 */
[----:B---3--:R-:W3:Y:S01]  /*21bc0*/  LDL.LU R4, [R1+0x54] ;  /* 0x0000540001047983 */ /* 0x008ee20000300800 */
[----:B------:R-:W-:Y:S05]  /*21bd0*/  WARPSYNC.ALL ;  /* 0x0000000000007948 */ /* 0x000fea0003800000 */
[----:B------:R-:W-:Y:S01]  /*21be0*/  ULDC.64 UR4, c[0x0][0x298] ;  /* 0x0000a60000047ab9 */ /* 0x000fe20000000a00 */
[----:B------:R-:W-:Y:S01]  /*21bf0*/  ULDC.64 UR6, c[0x0][0xa00] ;  /* 0x0002800000067ab9 */ /* 0x000fe20000000a00 */
[----:B------:R-:W-:Y:S01]  /*21c00*/  VIADD R2, R18, 0x1c400 ;  /* 0x0001c40012027836 */ /* 0x000fe20000000000 */
[----:B------:R-:W-:Y:S01]  /*21c10*/  BAR.SYNC.DEFER_BLOCKING 0x8, 0x180 ;  /* 0x0206000000007b1d */ /* 0x000fe20000010000 */
[----:B------:R-:W-:-:S03]  /*21c20*/  ISETP.NE.U32.AND P0, PT, RZ, UR6, PT ;  /* 0x00000006ff007c0c */ /* 0x000fc6000bf05070 */
[----:B------:R-:W-:Y:S02]  /*21c30*/  LOP3.LUT P1, RZ, R2, 0x3ff, RZ, 0xc0, !PT ;  /* 0x000003ff02ff7812 */ /* 0x000fe4000782c0ff */
[----:B------:R-:W-:Y:S01]  /*21c40*/  ISETP.NE.AND.EX P0, PT, RZ, UR7, PT, P0 ;  /* 0x00000007ff007c0c */ /* 0x000fe2000bf05300 */
[----:B------:R-:W-:Y:S03]  /*21c50*/  BSSY B6, `(.L_x_582) ;  /* 0x000001c000067945 */ /* 0x000fe60003800000 */
[----:B------:R-:W-:Y:S02]  /*21c60*/  SEL R19, R19, RZ, !P0 ;  /* 0x000000ff13137207 */ /* 0x000fe40004000000 */
[----:B--2---:R-:W-:Y:S02]  /*21c70*/  SHF.R.S32.HI R0, RZ, 0x1f, R3 ;  /* 0x0000001fff007819 */ /* 0x004fe40000011403 */
[----:B---3--:R-:W-:-:S03]  /*21c80*/  SEL R4, R4, RZ, !P0 ;  /* 0x000000ff04047207 */ /* 0x008fc60004000000 */
[----:B------:R-:W-:-:S04]  /*21c90*/  IMAD R0, R0, UR4, RZ ;  /* 0x0000000400007c24 */ /* 0x000fc8000f8e02ff */
[C---:B------:R-:W-:Y:S02]  /*21ca0*/  IMAD R0, R3.reuse, UR5, R0 ;  /* 0x0000000503007c24 */ /* 0x040fe4000f8e0200 */
[----:B------:R-:W-:-:S04]  /*21cb0*/  IMAD.WIDE.U32 R2, R3, UR4, RZ ;  /* 0x0000000403027c25 */ /* 0x000fc8000f8e00ff */
[----:B------:R-:W-:Y:S01]  /*21cc0*/  IMAD.IADD R0, R3, 0x1, R0 ;  /* 0x0000000103007824 */ /* 0x000fe200078e0200 */
[----:B------:R2:W-:Y:S04]  /*21cd0*/  STL.64 [R1+0x48], R2 ;  /* 0x0000480201007387 */ /* 0x0005e80000100a00 */
[----:B------:R2:W-:Y:S04]  /*21ce0*/  STL [R1+0x40], R4 ;  /* 0x0000400401007387 */ /* 0x0005e80000100800 */
[----:B------:R2:W-:Y:S01]  /*21cf0*/  STL [R1+0x3c], R0 ;  /* 0x00003c0001007387 */ /* 0x0005e20000100800 */
[----:B------:R-:W-:Y:S05]  /*21d00*/  @!P1 BRA `(.L_x_583) ;  /* 0x0000000000409947 */ /* 0x000fea0003800000 */
[----:B--2---:R-:W-:Y:S01]  /*21d10*/  MOV R2, 0x0 ;  /* 0x0000000000027802 */ /* 0x004fe20000000f00 */
[----:B------:R-:W-:Y:S01]  /*21d20*/  ULDC.64 UR4, c[0x4][0x98] ;  /* 0x0100260000047ab9 */ /* 0x000fe20000000a00 */
[----:B------:R-:W-:Y:S01]  /*21d30*/  ULDC.64 UR6, c[0x4][0xa0] ;  /* 0x0100280000067ab9 */ /* 0x000fe20000000a00 */
[----:B------:R-:W-:Y:S01]  /*21d40*/  ULDC.64 UR8, c[0x4][0x28] ;  /* 0x01000a0000087ab9 */ /* 0x000fe20000000a00 */
[----:B------:R-:W-:Y:S01]  /*21d50*/  IMAD.U32 R4, RZ, RZ, UR4 ;  /* 0x00000004ff047e24 */ /* 0x000fe2000f8e00ff */
[----:B------:R-:W-:Y:S01]  /*21d60*/  MOV R6, UR6 ;  /* 0x0000000600067c02 */ /* 0x000fe20008000f00 */
[----:B------:R-:W2:Y:S01]  /*21d70*/  LDC.64 R2, c[0x4][R2] ;  /* 0x0100000002027b82 */ /* 0x000ea20000000a00 */
[----:B0-----:R-:W-:Y:S02]  /*21d80*/  IMAD.U32 R5, RZ, RZ, UR5 ;  /* 0x00000005ff057e24 */ /* 0x001fe4000f8e00ff */
[----:B------:R-:W-:Y:S02]  /*21d90*/  IMAD.U32 R7, RZ, RZ, UR7 ;  /* 0x00000007ff077e24 */ /* 0x000fe4000f8e00ff */
[----:B------:R-:W-:-:S02]  /*21da0*/  IMAD.U32 R10, RZ, RZ, UR8 ;  /* 0x00000008ff0a7e24 */ /* 0x000fc4000f8e00ff */
[----:B------:R-:W-:Y:S02]  /*21db0*/  IMAD.U32 R11, RZ, RZ, UR9 ;  /* 0x00000009ff0b7e24 */ /* 0x000fe4000f8e00ff */
[----:B-1----:R-:W-:Y:S02]  /*21dc0*/  IMAD.MOV.U32 R8, RZ, RZ, 0x70 ;  /* 0x00000070ff087424 */ /* 0x002fe400078e00ff */
[----:B------:R-:W-:Y:S02]  /*21dd0*/  IMAD.MOV.U32 R12, RZ, RZ, 0x1 ;  /* 0x00000001ff0c7424 */ /* 0x000fe400078e00ff */
[----:B------:R-:W-:-:S07]  /*21de0*/  IMAD.MOV.U32 R13, RZ, RZ, RZ ;  /* 0x000000ffff0d7224 */ /* 0x000fce00078e00ff */
[----:B------:R-:W-:-:S07]  /*21df0*/  LEPC R20, `(.L_x_583) ;  /* 0x000000001014794e */ /* 0x000fce0000000000 */
[----:B--2---:R-:W-:Y:S05]  /*21e00*/  CALL.ABS.NOINC R2 ;  /* 0x0000000002007343 */ /* 0x004fea0003c00000 */
.L_x_583:
[----:B------:R-:W-:Y:S05]  /*21e10*/  BSYNC B6 ;  /* 0x0000000000067941 */ /* 0x000fea0003800000 */
.L_x_582:
[----:B--2---:R-:W2:Y:S01]  /*21e20*/  LDL.LU R0, [R1+0x40] ;  /* 0x0000400001007983 */ /* 0x004ea20000300800 */
[----:B-1----:R-:W1:Y:S01]  /*21e30*/  LDC R8, c[0x0][0x448] ;  /* 0x00011200ff087b82 */ /* 0x002e620000000800 */
[----:B------:R-:W-:Y:S01]  /*21e40*/  ULDC.64 UR4, c[0x0][0x2d8] ;  /* 0x0000b60000047ab9 */ /* 0x000fe20000000a00 */
[----:B------:R-:W-:Y:S01]  /*21e50*/  ULDC UR6, c[0x0][0x2b8] ;  /* 0x0000ae0000067ab9 */ /* 0x000fe20000000800 */
[----:B------:R-:W3:Y:S04]  /*21e60*/  LDL.LU R4, [R1+0x3c] ;  /* 0x00003c0001047983 */ /* 0x000ee80000300800 */
[----:B------:R-:W3:Y:S04]  /*21e70*/  LDL.LU.64 R2, [R1+0x48] ;  /* 0x0000480001027983 */ /* 0x000ee80000300a00 */
[----:B0-----:R-:W4:Y:S04]  /*21e80*/  LDL.LU R5, [R1+0x4] ;  /* 0x0000040001057983 */ /* 0x001f280000300800 */
[----:B------:R0:W5:Y:S01]  /*21e90*/  LDL R9, [R1+0x50] ;  /* 0x0000500001097983 */ /* 0x0001620000100800 */
[----:B-1----:R-:W-:-:S13]  /*21ea0*/  ISETP.NE.AND P0, PT, R8, 0x1, PT ;  /* 0x000000010800780c */ /* 0x002fda0003f05270 */
[----:B------:R-:W1:Y:S01]  /*21eb0*/  @P0 LDC R7, c[0x0][0x450] ;  /* 0x00011400ff070b82 */ /* 0x000e620000000800 */
[----:B------:R-:W0:Y:S02]  /*21ec0*/  S2R R11, SR_TID.X ;  /* 0x00000000000b7919 */ /* 0x000e240000002100 */
[C---:B0-----:R-:W-:Y:S01]  /*21ed0*/  IMAD.SHL.U32 R10, R11.reuse, 0x10, RZ ;  /* 0x000000100b0a7824 */ /* 0x041fe200078e00ff */
[----:B------:R-:W-:-:S04]  /*21ee0*/  LOP3.LUT R11, R11, 0x7f, RZ, 0xc0, !PT ;  /* 0x0000007f0b0b7812 */ /* 0x000fc800078ec0ff */
[----:B------:R-:W-:Y:S01]  /*21ef0*/  LOP3.LUT R10, R10, 0x70, RZ, 0xc0, !PT ;  /* 0x000000700a0a7812 */ /* 0x000fe200078ec0ff */
[----:B---3--:R-:W-:Y:S02]  /*21f00*/  IMAD.MOV.U32 R3, RZ, RZ, R4 ;  /* 0x000000ffff037224 */ /* 0x008fe400078e0004 */
[----:B------:R-:W0:Y:S01]  /*21f10*/  S2R R4, SR_TID.X ;  /* 0x0000000000047919 */ /* 0x000e220000002100 */
[----:B------:R-:W-:-:S04]  /*21f20*/  IMAD.WIDE.U32 R2, R16, UR4, R2 ;  /* 0x0000000410027c25 */ /* 0x000fc8000f8e0002 */
[----:B------:R-:W-:Y:S01]  /*21f30*/  IMAD R3, R16, UR5, R3 ;  /* 0x0000000510037c24 */ /* 0x000fe2000f8e0203 */
[----:B------:R-:W-:Y:S02]  /*21f40*/  ULDC.64 UR4, c[0x0][0x2e0] ;  /* 0x0000b80000047ab9 */ /* 0x000fe40000000a00 */
[----:B--2---:R-:W-:Y:S01]  /*21f50*/  IMAD R0, R0, UR4, RZ ;  /* 0x0000000400007c24 */ /* 0x004fe2000f8e02ff */
[C---:B0-----:R-:W-:Y:S01]  /*21f60*/  LOP3.LUT R6, R4.reuse, 0x7f, RZ, 0xc0, !PT ;  /* 0x0000007f04067812 */ /* 0x041fe200078ec0ff */
[----:B------:R-:W-:-:S03]  /*21f70*/  IMAD.SHL.U32 R4, R4, 0x10, RZ ;  /* 0x0000001004047824 */ /* 0x000fc600078e00ff */
[----:B------:R-:W-:-:S04]  /*21f80*/  SHF.R.U32.HI R6, RZ, 0x3, R6 ;  /* 0x00000003ff067819 */ /* 0x000fc80000011606 */
[----:B------:R-:W-:Y:S02]  /*21f90*/  LOP3.LUT R4, R6, 0x70, R4, 0xf8, !PT ;  /* 0x0000007006047812 */ /* 0x000fe400078ef804 */
[----:B------:R-:W0:Y:S01]  /*21fa0*/  @P0 LDC R6, c[0x0][0x44c] ;  /* 0x00011300ff060b82 */ /* 0x000e220000000800 */
[C---:B------:R-:W-:Y:S02]  /*21fb0*/  IMAD R0, R19.reuse, UR5, R0 ;  /* 0x0000000513007c24 */ /* 0x040fe4000f8e0200 */
[----:B------:R-:W-:Y:S01]  /*21fc0*/  IMAD.WIDE.U32 R2, R19, UR4, R2 ;  /* 0x0000000413027c25 */ /* 0x000fe2000f8e0002 */
[----:B------:R-:W-:-:S03]  /*21fd0*/  ULDC.64 UR4, c[0x0][0x2d0] ;  /* 0x0000b40000047ab9 */ /* 0x000fc60000000a00 */
[----:B----4-:R-:W-:Y:S01]  /*21fe0*/  IMAD.SHL.U32 R5, R5, 0x80, RZ ;  /* 0x0000008005057824 */ /* 0x010fe200078e00ff */
[----:B------:R-:W-:-:S04]  /*21ff0*/  IADD3 R3, R3, R0, RZ ;  /* 0x0000000003037210 */ /* 0x000fc80007ffe0ff */
[----:B------:R-:W-:-:S05]  /*22000*/  LOP3.LUT R0, R4, R5, RZ, 0xfc, !PT ;  /* 0x0000000504007212 */ /* 0x000fca00078efcff */
[----:B------:R-:W-:Y:S02]  /*22010*/  IMAD.MOV.U32 R4, RZ, RZ, R0 ;  /* 0x000000ffff047224 */ /* 0x000fe400078e0000 */
[----:B0-----:R-:W-:-:S05]  /*22020*/  @P0 IMAD.HI.U32 R6, R0, R6, RZ ;  /* 0x0000000600060227 */ /* 0x001fca00078e00ff */
[----:B-1----:R-:W-:-:S05]  /*22030*/  @P0 SHF.R.U32.HI R4, RZ, R7, R6 ;  /* 0x00000007ff040219 */ /* 0x002fca0000011606 */
[----:B------:R-:W-:-:S04]  /*22040*/  IMAD.MOV R6, RZ, RZ, -R4 ;  /* 0x000000ffff067224 */ /* 0x000fc800078e0a04 */
[----:B------:R-:W-:Y:S01]  /*22050*/  IMAD R0, R8, R6, R0 ;  /* 0x0000000608007224 */ /* 0x000fe200078e0200 */
[----:B------:R-:W-:Y:S01]  /*22060*/  SHF.R.S32.HI R6, RZ, 0x1f, R4 ;  /* 0x0000001fff067819 */ /* 0x000fe20000011404 */
[----:B------:R-:W-:-:S04]  /*22070*/  IMAD.WIDE.U32 R2, R4, UR4, R2 ;  /* 0x0000000404027c25 */ /* 0x000fc8000f8e0002 */
[----:B------:R-:W-:-:S04]  /*22080*/  IMAD R6, R6, UR4, RZ ;  /* 0x0000000406067c24 */ /* 0x000fc8000f8e02ff */
[----:B------:R-:W-:Y:S01]  /*22090*/  IMAD R4, R4, UR5, R6 ;  /* 0x0000000504047c24 */ /* 0x000fe2000f8e0206 */
        /* <DEDUP_REMOVED lines=8> */
[----:B------:R-:W-:Y:S01]  /*22120*/  UMOV UR4, 0xffffffff ;  /* 0xffffffff00047882 */ /* 0x000fe20000000000 */
[----:B------:R-:W-:Y:S02]  /*22130*/  ISETP.GE.AND P0, PT, R10, UR6, PT ;  /* 0x000000060a007c0c */ /* 0x000fe4000bf06270 */
[----:B------:R-:W-:Y:S02]  /*22140*/  IADD3.X R3, R3, UR5, R0, P1, !PT ;  /* 0x0000000503037c10 */ /* 0x000fe40008ffe400 */
[----:B------:R-:W-:Y:S01]  /*22150*/  SHF.R.U32.HI R19, RZ, 0x3, R11 ;  /* 0x00000003ff137819 */ /* 0x000fe2000001160b */
[----:B------:R-:W-:Y:S08]  /*22160*/  BRA.DIV UR4, `(.L_x_584) ;  /* 0x00000066048c7947 */ /* 0x000ff0000b800000 */
[----:B------:R-:W2:Y:S01]  /*22170*/  LDL.LU R6, [R1+0x5c] ;  /* 0x00005c0001067983 */ /* 0x000ea20000300800 */
[----:B------:R-:W-:-:S03]  /*22180*/  IMAD.IADD R0, R19, 0x1, R5 ;  /* 0x0000000113007824 */ /* 0x000fc600078e0205 */
[----:B------:R-:W0:Y:S01]  /*22190*/  SHFL.IDX PT, R7, R4, RZ, 0x181f ;  /* 0x00181fff04077589 */ /* 0x000e2200000e0000 */
[----:B------:R-:W-:Y:S02]  /*221a0*/  VIADD R5, R0, 0x10 ;  /* 0x0000001000057836 */ /* 0x000fe40000000000 */
[----:B--2---:R-:W-:Y:S02]  /*221b0*/  IMAD R2, R6, R8, RZ ;  /* 0x0000000806027224 */ /* 0x004fe400078e02ff */
[----:B------:R-:W1:Y:S03]  /*221c0*/  SHFL.IDX PT, R6, R3, RZ, 0x181f ;  /* 0x00181fff03067589 */ /* 0x000e6600000e0000 */
[----:B------:R-:W-:-:S13]  /*221d0*/  ISETP.GE.AND P1, PT, R0, R2, PT ;  /* 0x000000020000720c */ /* 0x000fda0003f26270 */
[----:B0-----:R-:W-:-:S04]  /*221e0*/  @!P1 IADD3 R7, P2, R10, R7, RZ ;  /* 0x000000070a079210 */ /* 0x001fc80007f5e0ff */
[----:B-1----:R-:W-:-:S04]  /*221f0*/  @!P1 IADD3.X R6, RZ, R6, RZ, P2, !PT ;  /* 0x00000006ff069210 */ /* 0x002fc800017fe4ff */
[----:B------:R-:W-:-:S04]  /*22200*/  @!P1 LOP3.LUT R7, R7, R6, RZ, 0x3c, !PT ;  /* 0x0000000607079212 */ /* 0x000fc800078e3cff */
[----:B------:R-:W-:-:S04]  /*22210*/  @!P1 LOP3.LUT R6, R7, R6, RZ, 0x3c, !PT ;  /* 0x0000000607069212 */ /* 0x000fc800078e3cff */
[----:B------:R-:W-:-:S05]  /*22220*/  @!P1 LOP3.LUT R7, R7, R6, RZ, 0x3c, !PT ;  /* 0x0000000607079212 */ /* 0x000fca00078e3cff */
[----:B------:R-:W-:Y:S01]  /*22230*/  @!PT LDS RZ, [RZ] ;  /* 0x00000000fffff984 */ /* 0x000fe20000000800 */
[----:B-----5:R0:W-:Y:S01]  /*22240*/  @!P1 LDGSTS.E.BYPASS.LTC128B.128 [R9+0x1c400], desc[UR60][R6.64], !P0 ;  /* 0x1c40000006099fae */ /* 0x0201e2000c101d7c */
[----:B------:R-:W-:-:S03]  /*22250*/  ISETP.GE.AND P1, PT, R5, R2, PT ;  /* 0x000000020500720c */ /* 0x000fc60003f26270 */
[----:B------:R-:W1:Y:S04]  /*22260*/  SHFL.IDX PT, R5, R4, 0x1, 0x181f ;  /* 0x00381f0004057f89 */ /* 0x000e6800000e0000 */
[----:B0-----:R-:W0:Y:S06]  /*22270*/  SHFL.IDX PT, R6, R3, 0x1, 0x181f ;  /* 0x00381f0003067f89 */ /* 0x001e2c00000e0000 */
[----:B-1----:R-:W-:-:S05]  /*22280*/  @!P1 IADD3 R5, P2, R10, R5, RZ ;  /* 0x000000050a059210 */ /* 0x002fca0007f5e0ff */
[----:B0-----:R-:W-:-:S04]  /*22290*/  @!P1 IMAD.X R6, RZ, RZ, R6, P2 ;  /* 0x000000ffff069224 */ /* 0x001fc800010e0606 */
[----:B------:R-:W-:Y:S02]  /*222a0*/  @!P1 IMAD.MOV.U32 R7, RZ, RZ, R6 ;  /* 0x000000ffff079224 */ /* 0x000fe400078e0006 */
[----:B------:R-:W-:Y:S02]  /*222b0*/  @!P1 IMAD.MOV.U32 R6, RZ, RZ, R5 ;  /* 0x000000ffff069224 */ /* 0x000fe400078e0005 */
[----:B------:R-:W-:-:S03]  /*222c0*/  VIADD R5, R0, 0x20 ;  /* 0x0000002000057836 */ /* 0x000fc60000000000 */
[----:B------:R0:W-:Y:S02]  /*222d0*/  @!P1 LDGSTS.E.BYPASS.LTC128B.128 [R9+0x1cc00], desc[UR60][R6.64], !P0 ;  /* 0x1cc0000006099fae */ /* 0x0001e4000c101d7c */
[----:B------:R-:W-:Y:S02]  /*222e0*/  ISETP.GE.AND P1, PT, R5, R2, PT ;  /* 0x000000020500720c */ /* 0x000fe40003f26270 */
[----:B------:R-:W1:Y:S04]  /*222f0*/  SHFL.IDX PT, R5, R4, 0x2, 0x181f ;  /* 0x00581f0004057f89 */ /* 0x000e6800000e0000 */
[----:B0-----:R-:W0:Y:S07]  /*22300*/  SHFL.IDX PT, R6, R3, 0x2, 0x181f ;  /* 0x00581f0003067f89 */ /* 0x001e2e00000e0000 */
[----:B-1----:R-:W-:-:S05]  /*22310*/  @!P1 IADD3 R5, P2, R10, R5, RZ ;  /* 0x000000050a059210 */ /* 0x002fca0007f5e0ff */
[----:B0-----:R-:W-:-:S04]  /*22320*/  @!P1 IMAD.X R6, RZ, RZ, R6, P2 ;  /* 0x000000ffff069224 */ /* 0x001fc800010e0606 */
[----:B------:R-:W-:Y:S01]  /*22330*/  @!P1 IMAD.MOV.U32 R7, RZ, RZ, R6 ;  /* 0x000000ffff079224 */ /* 0x000fe200078e0006 */
[----:B------:R-:W-:Y:S01]  /*22340*/  @!P1 MOV R6, R5 ;  /* 0x0000000500069202 */ /* 0x000fe20000000f00 */
[----:B------:R-:W-:-:S04]  /*22350*/  VIADD R5, R0, 0x30 ;  /* 0x0000003000057836 */ /* 0x000fc80000000000 */
[----:B------:R0:W-:Y:S01]  /*22360*/  @!P1 LDGSTS.E.BYPASS.LTC128B.128 [R9+0x1d400], desc[UR60][R6.64], !P0 ;  /* 0x1d40000006099fae */ /* 0x0001e2000c101d7c */
        /* <DEDUP_REMOVED lines=33> */
[----:B------:R-:W-:Y:S02]  /*22580*/  @!P1 MOV R6, R5 ;  /* 0x0000000500069202 */ /* 0x000fe40000000f00 */
[----:B------:R0:W1:Y:S04]  /*22590*/  SHFL.IDX PT, R5, R3, 0x7, 0x181f ;  /* 0x00f81f0003057f89 */ /* 0x00006800000e0000 */
[----:B------:R0:W-:Y:S04]  /*225a0*/  @!P1 LDGSTS.E.BYPASS.LTC128B.128 [R9+0x1f400], desc[UR60][R6.64], !P0 ;  /* 0x1f40000006099fae */ /* 0x0001e8000c101d7c */
[----:B------:R0:W2:Y:S02]  /*225b0*/  SHFL.IDX PT, R3, R4, 0x7, 0x181f ;  /* 0x00f81f0004037f89 */ /* 0x0000a400000e0000 */
.L_x_800:
[----:B------:R-:W-:-:S05]  /*225c0*/  VIADD R0, R0, 0x70 ;  /* 0x0000007000007836 */ /* 0x000fca0000000000 */
[----:B------:R-:W-:-:S13]  /*225d0*/  ISETP.GE.AND P1, PT, R0, R2, PT ;  /* 0x000000020000720c */ /* 0x000fda0003f26270 */
[----:B--2---:R-:W-:-:S05]  /*225e0*/  @!P1 IADD3 R2, P2, R10, R3, RZ ;  /* 0x000000030a029210 */ /* 0x004fca0007f5e0ff */
[----:B01----:R-:W-:-:S05]  /*225f0*/  @!P1 IMAD.X R3, RZ, RZ, R5, P2 ;  /* 0x000000ffff039224 */ /* 0x003fca00010e0605 */
[----:B------:R-:W-:Y:S01]  /*22600*/  @!PT LDS RZ, [RZ] ;  /* 0x00000000fffff984 */ /* 0x000fe20000000800 */
[----:B------:R-:W-:Y:S01]  /*22610*/  @!PT LDS RZ, [RZ] ;  /* 0x00000000fffff984 */ /* 0x000fe20000000800 */
[----:B------:R-:W-:Y:S01]  /*22620*/  @!PT LDS RZ, [RZ] ;  /* 0x00000000fffff984 */ /* 0x000fe20000000800 */
[----:B------:R0:W-:Y:S01]  /*22630*/  @!P1 LDGSTS.E.BYPASS.LTC128B.128 [R9+0x1fc00], desc[UR60][R2.64], !P0 ;  /* 0x1fc0000002099fae */ /* 0x0001e2000c101d7c */
[----:B------:R-:W-:Y:S01]  /*22640*/  PLOP3.LUT P0, PT, PT, PT, PT, 0x80, 0x0 ;  /* 0x000000000000781c */ /* 0x000fe20003f0f070 */
[----:B------:R-:W-:-:S12]  /*22650*/  NOP ;  /* 0x0000000000007918 */ /* 0x000fd80000000000 */
.L_x_585:
        /* <DEDUP_REMOVED lines=18> */
.L_x_801:
[----:B------:R-:W-:Y:S05]  /*22780*/  BSYNC B0 ;  /* 0x0000000000007941 */ /* 0x000fea0003800000 */
.L_x_586:
[----:B------:R-:W2:Y:S04]  /*22790*/  LDL.LU R3, [R1+0x44] ;  /* 0x0000440001037983 */ /* 0x000ea80000300800 */
[----:B------:R-:W3:Y:S01]  /*227a0*/  LDL R2, [R1+0x24] ;  /* 0x0000240001027983 */ /* 0x000ee20000100800 */
[----:B--2---:R-:W-:-:S05]  /*227b0*/  VIADD R3, R3, 0xfffffffe ;  /* 0xfffffffe03037836 */ /* 0x004fca0000000000 */
[----:B---3--:R-:W-:-:S13]  /*227c0*/  ISETP.GE.AND P0, PT, R3, R2, PT ;  /* 0x000000020300720c */ /* 0x008fda0003f06270 */
[----:B------:R-:W-:Y:S05]  /*227d0*/  @!P0 BRA `(.L_x_588) ;  /* 0x0000000c00e48947 */ /* 0x000fea0003800000 */
[----:B0-----:R0:W5:Y:S04]  /*227e0*/  LDL.LU R0, [R1+0x10] ;  /* 0x0000100001007983 */ /* 0x0011680000300800 */
[----:B------:R0:W5:Y:S02]  /*227f0*/  LDL.LU R2, [R1+0x18] ;  /* 0x0000180001027983 */ /* 0x0001640000300800 */
.L_x_608:
[----:B--2---:R-:W2:Y:S01]  /*22800*/  LDL R4, [R1+0x20] ;  /* 0x0000200001047983 */ /* 0x004ea20000100800 */
        /* <DEDUP_REMOVED lines=9> */
[----:B------:R1:W-:Y:S01]  /*228a0*/  STL [R1+0x10], R10 ;  /* 0x0000100a01007387 */ /* 0x0003e20000100800 */
        /* <DEDUP_REMOVED lines=12> */
[----:B---3--:R-:W-:Y:S01]  /*22970*/  @P0 IMAD.HI.U32 R6, R3, R4, RZ ;  /* 0x0000000403060227 */ /* 0x008fe200078e00ff */
[----:B------:R-:W-:-:S04]  /*22980*/  MOV R4, R3 ;  /* 0x0000000300047202 */ /* 0x000fc80000000f00 */
[----:B------:R-:W-:-:S04]  /*22990*/  @P0 SHF.R.U32.HI R4, RZ, R5, R6 ;  /* 0x00000005ff040219 */ /* 0x000fc80000011606 */
[--C-:B------:R-:W-:Y:S01]  /*229a0*/  SHF.R.S32.HI R5, RZ, 0x1f, R4.reuse ;  /* 0x0000001fff057819 */ /* 0x100fe20000011404 */
[----:B------:R-:W-:-:S04]  /*229b0*/  IMAD.MOV R8, RZ, RZ, -R4 ;  /* 0x000000ffff087224 */ /* 0x000fc800078e0a04 */
[----:B------:R-:W-:Y:S02]  /*229c0*/  IMAD R8, R7, R8, R3 ;  /* 0x0000000807087224 */ /* 0x000fe400078e0203 */
[----:B--2---:R-:W-:-:S04]  /*229d0*/  IMAD R6, R12, UR6, RZ ;  /* 0x000000060c067c24 */ /* 0x004fc8000f8e02ff */
[C---:B----4-:R-:W-:Y:S02]  /*229e0*/  IMAD R6, R11.reuse, UR7, R6 ;  /* 0x000000070b067c24 */ /* 0x050fe4000f8e0206 */
[----:B------:R-:W-:-:S04]  /*229f0*/  IMAD.WIDE.U32 R4, R11, UR6, R4 ;  /* 0x000000060b047c25 */ /* 0x000fc8000f8e0004 */
[----:B------:R-:W-:Y:S01]  /*22a00*/  IMAD.IADD R5, R6, 0x1, R5 ;  /* 0x0000000106057824 */ /* 0x000fe200078e0205 */
[----:B------:R-:W-:-:S04]  /*22a10*/  LEA R6, P0, R4, UR4, 0x2 ;  /* 0x0000000404067c11 */ /* 0x000fc8000f8010ff */
[----:B------:R-:W-:-:S05]  /*22a20*/  LEA.HI.X R7, R4, UR5, R5, 0x2, P0 ;  /* 0x0000000504077c11 */ /* 0x000fca00080f1405 */
[----:B------:R2:W5:Y:S04]  /*22a30*/  LDG.E R17, desc[UR60][R6.64] ;  /* 0x0000003c06117981 */ /* 0x000568000c1e1900 */
.L_x_591:
[----:B--2---:R-:W-:Y:S01]  /*22a40*/  IMAD R6, R10, 0x8, R18 ;  /* 0x000000080a067824 */ /* 0x004fe200078e0212 */
[----:B------:R-:W-:Y:S01]  /*22a50*/  SHF.L.U32 R5, R9, 0x1f, RZ ;  /* 0x0000001f09057819 */ /* 0x000fe200000006ff */
[----:B------:R-:W2:Y:S01]  /*22a60*/  S2R R4, SR_TID.X ;  /* 0x0000000000047919 */ /* 0x000ea20000002100 */
[----:B------:R-:W-:Y:S02]  /*22a70*/  BSSY B1, `(.L_x_592) ;  /* 0x0000005000017945 */ /* 0x000fe40003800000 */
[----:B------:R-:W3:Y:S01]  /*22a80*/  SYNCS.PHASECHK.TRANS64.TRYWAIT P0, [R6+URZ+0x2e880], R5 ;  /* 0x02e88005060075a7 */ /* 0x000ee2000800017f */
[----:B--2---:R-:W-:-:S04]  /*22a90*/  LOP3.LUT R4, R4, 0x7f, RZ, 0xc0, !PT ;  /* 0x0000007f04047812 */ /* 0x004fc800078ec0ff */
[----:B------:R-:W-:Y:S01]  /*22aa0*/  ISETP.NE.AND P1, PT, R4, RZ, PT ;  /* 0x000000ff0400720c */ /* 0x000fe20003f25270 */
[----:B---3--:R-:W-:-:S12]  /*22ab0*/  @!P0 BRA `(.L_x_593) ;  /* 0x0000006400dc8947 */ /* 0x008fd80003800000 */
.L_x_802:
[----:B------:R-:W-:Y:S05]  /*22ac0*/  BSYNC B1 ;  /* 0x0000000000017941 */ /* 0x000fea0003800000 */
.L_x_592:
        /* <DEDUP_REMOVED lines=9> */
.L_x_595:
[----:B------:R-:W-:Y:S05]  /*22b60*/  BSYNC B1 ;  /* 0x0000000000017941 */ /* 0x000fea0003800000 */
.L_x_594:
[----:B------:R-:W3:Y:S04]  /*22b70*/  LDL R4, [R1+0x10] ;  /* 0x0000100001047983 */ /* 0x000ee80000100800 */
[----:B------:R-:W4:Y:S01]  /*22b80*/  LDL R7, [R1+0x2c] ;  /* 0x00002c0001077983 */ /* 0x000f220000100800 */
[----:B-1----:R-:W-:Y:S01]  /*22b90*/  IMAD.MOV.U32 R10, RZ, RZ, RZ ;  /* 0x000000ffff0a7224 */ /* 0x002fe200078e00ff */
[----:B------:R-:W-:Y:S01]  /*22ba0*/  UIADD3 UR4, UP0, UR36, 0x470, URZ ;  /* 0x0000047024047890 */ /* 0x000fe2000ff1e03f */
[----:B------:R-:W-:Y:S01]  /*22bb0*/  PLOP3.LUT P0, PT, PT, PT, PT, 0x80, 0x0 ;  /* 0x000000000000781c */ /* 0x000fe20003f0f070 */
[----:B------:R-:W-:Y:S01]  /*22bc0*/  UMOV UR6, 0x0 ;  /* 0x0000000000067882 */ /* 0x000fe20000000000 */
[----:B------:R-:W-:Y:S01]  /*22bd0*/  UMOV UR7, 0x14f00000 ;  /* 0x14f0000000077882 */ /* 0x000fe20000000000 */
[----:B------:R-:W-:Y:S01]  /*22be0*/  R2UR UR10, R10 ;  /* 0x000000000a0a72ca */ /* 0x000fe200000e0000 */
[----:B------:R-:W-:Y:S01]  /*22bf0*/  UIADD3.X UR5, URZ, UR37, URZ, UP0, !UPT ;  /* 0x000000253f057290 */ /* 0x000fe200087fe43f */
[----:B---3--:R-:W-:-:S02]  /*22c00*/  IMAD R4, R4, 0x7000, R18 ;  /* 0x0000700004047824 */ /* 0x008fc400078e0212 */
[----:B----4-:R-:W-:Y:S02]  /*22c10*/  IMAD R7, R8, 0xe0, R7 ;  /* 0x000000e008077824 */ /* 0x010fe400078e0207 */
[----:B------:R-:W-:Y:S02]  /*22c20*/  VIADD R8, R6, 0x2e870 ;  /* 0x0002e87006087836 */ /* 0x000fe40000000000 */
[----:B------:R-:W-:-:S07]  /*22c30*/  VIADD R9, R4, 0xe400 ;  /* 0x0000e40004097836 */ /* 0x000fce0000000000 */
.L_x_596:
[----:B------:R-:W-:-:S13]  /*22c40*/  @P0 ELECT P2, URZ, PT ;  /* 0x00000000003f082f */ /* 0x000fda0003840000 */
[----:B-----5:R-:W-:Y:S02]  /*22c50*/  @P2 R2UR UR13, R17 ;  /* 0x00000000110d22ca */ /* 0x020fe400000e0000 */
        /* <DEDUP_REMOVED lines=11> */
.L_x_803:
[----:B------:R-:W-:Y:S05]  /*22d10*/  BSYNC B1 ;  /* 0x0000000000017941 */ /* 0x000fea0003800000 */
.L_x_597:
[----:B------:R-:W-:Y:S01]  /*22d20*/  BSSY B1, `(.L_x_599) ;  /* 0x000000b000017945 */ /* 0x000fe20003800000 */
[----:B------:R-:W-:Y:S01]  /*22d30*/  MOV R8, 0x0 ;  /* 0x0000000000087802 */ /* 0x000fe20000000f00 */
[----:B------:R-:W-:Y:S02]  /*22d40*/  IMAD.MOV.U32 R9, RZ, RZ, 0x14f00000 ;  /* 0x14f00000ff097424 */ /* 0x000fe400078e00ff */
[----:B------:R-:W-:Y:S05]  /*22d50*/  @P1 BRA `(.L_x_600) ;  /* 0x00000000001c1947 */ /* 0x000fea0003800000 */
[----:B------:R-:W3:Y:S01]  /*22d60*/  S2R R11, SR_TID.X ;  /* 0x00000000000b7919 */ /* 0x000ee20000002100 */
[----:B-12---:R-:W-:-:S04]  /*22d70*/  IMAD.MOV.U32 R5, RZ, RZ, 0x7000 ;  /* 0x00007000ff057424 */ /* 0x006fc800078e00ff */
[----:B------:R4:W-:Y:S01]  /*22d80*/  SYNCS.ARRIVE.TRANS64 RZ, [R6+URZ+0x2e830], R5 ;  /* 0x02e8300506ff79a7 */ /* 0x0009e2000800003f */
[----:B---3--:R-:W-:-:S04]  /*22d90*/  LOP3.LUT R11, R11, 0x1f, RZ, 0xc0, !PT ;  /* 0x0000001f0b0b7812 */ /* 0x008fc800078ec0ff */
[----:B------:R-:W-:-:S13]  /*22da0*/  ISETP.NE.AND P0, PT, R11, RZ, PT ;  /* 0x000000ff0b00720c */ /* 0x000fda0003f05270 */
[----:B----4-:R-:W-:Y:S05]  /*22db0*/  @!P0 BRA `(.L_x_600) ;  /* 0x0000000000048947 */ /* 0x010fea0003800000 */
[----:B------:R-:W-:Y:S01]  /*22dc0*/  BPT.TRAP 0x1 ;  /* 0x000000040000795c */ /* 0x000fe20000300000 */
.L_x_600:
[----:B------:R-:W-:Y:S05]  /*22dd0*/  BSYNC B1 ;  /* 0x0000000000017941 */ /* 0x000fea0003800000 */
.L_x_599:
        /* <DEDUP_REMOVED lines=8> */
.L_x_601:
        /* <DEDUP_REMOVED lines=10> */
.L_x_590:
[----:B------:R-:W-:Y:S05]  /*22f00*/  BSYNC B0 ;  /* 0x0000000000007941 */ /* 0x000fea0003800000 */
.L_x_589:
[----:B------:R-:W2:Y:S02]  /*22f10*/  LDL R5, [R1+0x6c] ;  /* 0x00006c0001057983 */ /* 0x000ea40000100800 */
[----:B--2---:R-:W-:-:S13]  /*22f20*/  ISETP.NE.AND P0, PT, R5, 0x3, PT ;  /* 0x000000030500780c */ /* 0x004fda0003f05270 */
[----:B------:R-:W-:Y:S05]  /*22f30*/  @!P0 BRA `(.L_x_602) ;  /* 0x0000000000048947 */ /* 0x000fea0003800000 */
[----:B------:R-:W-:Y:S01]  /*22f40*/  BPT.TRAP 0x1 ;  /* 0x000000040000795c */ /* 0x000fe20000300000 */
.L_x_602:
[----:B------:R-:W2:Y:S01]  /*22f50*/  LDL R5, [R1+0x58] ;  /* 0x0000580001057983 */ /* 0x000ea20000100800 */
[----:B------:R-:W-:Y:S01]  /*22f60*/  LOP3.LUT R4, R2, 0x1, RZ, 0x3c, !PT ;  /* 0x0000000102047812 */ /* 0x000fe200078e3cff */
[----:B------:R-:W-:Y:S01]  /*22f70*/  IMAD R19, R0, 0x8, R18 ;  /* 0x0000000800137824 */ /* 0x000fe200078e0212 */
[----:B------:R-:W-:Y:S02]  /*22f80*/  BSSY B0, `(.L_x_603) ;  /* 0x0000005000007945 */ /* 0x000fe40003800000 */
[----:B------:R-:W-:-:S04]  /*22f90*/  SHF.L.U32 R4, R4, 0x1f, RZ ;  /* 0x0000001f04047819 */ /* 0x000fc800000006ff */
[----:B------:R-:W3:Y:S01]  /*22fa0*/  SYNCS.PHASECHK.TRANS64.TRYWAIT P0, [R19+URZ+0x2e870], R4 ;  /* 0x02e87004130075a7 */ /* 0x000ee2000800017f */
[----:B--2---:R-:W-:Y:S01]  /*22fb0*/  ISETP.NE.AND P1, PT, R5, 0x3, PT ;  /* 0x000000030500780c */ /* 0x004fe20003f25270 */
[----:B---3--:R-:W-:-:S12]  /*22fc0*/  @!P0 BRA `(.L_x_604) ;  /* 0x0000006000c08947 */ /* 0x008fd80003800000 */
.L_x_804:
[----:B------:R-:W-:Y:S05]  /*22fd0*/  BSYNC B0 ;  /* 0x0000000000007941 */ /* 0x000fea0003800000 */
.L_x_603:
[----:B------:R-:W-:Y:S05]  /*22fe0*/  @!P1 BRA `(.L_x_605) ;  /* 0x0000000000049947 */ /* 0x000fea0003800000 */
[----:B------:R-:W-:Y:S01]  /*22ff0*/  BPT.TRAP 0x1 ;  /* 0x000000040000795c */ /* 0x000fe20000300000 */
.L_x_605:
[----:B------:R-:W-:Y:S01]  /*23000*/  SHF.L.U32 R2, R2, 0x1f, RZ ;  /* 0x0000001f02027819 */ /* 0x000fe200000006ff */
[----:B------:R-:W-:-:S03]  /*23010*/  IMAD R12, R0, 0x7000, RZ ;  /* 0x00007000000c7824 */ /* 0x000fc600078e02ff */
[----:B------:R-:W3:Y:S02]  /*23020*/  SYNCS.PHASECHK.TRANS64.TRYWAIT P0, [R19+URZ+0x2e860], R2 ;  /* 0x02e86002130075a7 */ /* 0x000ee4000800017f */
[----:B---3--:R-:W-:Y:S05]  /*23030*/  @!P0 BRA `(.L_x_606) ;  /* 0x0000006000b88947 */ /* 0x008fea0003800000 */
.L_x_805:
[----:B------:R-:W4:Y:S04]  /*23040*/  LDL R0, [R1+0x34] ;  /* 0x0000340001007983 */ /* 0x000f280000100800 */
[----:B------:R-:W3:Y:S04]  /*23050*/  LDL R14, [R1+0x38] ;  /* 0x00003800010e7983 */ /* 0x000ee80000100800 */
[----:B------:R-:W5:Y:S01]  /*23060*/  LDL R13, [R1+0x30] ;  /* 0x00003000010d7983 */ /* 0x000f620000100800 */
[----:B------:R-:W-:Y:S05]  /*23070*/  WARPSYNC.ALL ;  /* 0x0000000000007948 */ /* 0x000fea0003800000 */
[----:B----4-:R-:W-:-:S05]  /*23080*/  LOP3.LUT R0, R12, R0, RZ, 0xfc, !PT ;  /* 0x000000000c007212 */ /* 0x010fca00078efcff */
[----:B------:R-:W-:Y:S01]  /*23090*/  IMAD.IADD R0, R18, 0x1, R0 ;  /* 0x0000000112007824 */ /* 0x000fe200078e0200 */
[----:B-----5:R-:W-:-:S03]  /*230a0*/  LOP3.LUT R20, R12, R13, RZ, 0xfc, !PT ;  /* 0x0000000d0c147212 */ /* 0x020fc600078efcff */
[----:B---3--:R-:W-:Y:S01]  /*230b0*/  IMAD.IADD R2, R14, 0x1, R0 ;  /* 0x000000010e027824 */ /* 0x008fe200078e0200 */
[----:B--2---:R-:W2:Y:S01]  /*230c0*/  LDSM.16.MT88.4 R4, [R0+0xe400] ;  /* 0x00e400000004783b */ /* 0x004ea20000004200 */
[----:B------:R-:W-:Y:S02]  /*230d0*/  IADD3 R20, R18, R20, RZ ;  /* 0x0000001412147210 */ /* 0x000fe40007ffe0ff */
[C-C-:B--2---:R-:W-:Y:S02]  /*230e0*/  PRMT R8, R4.reuse, 0x6420, R5.reuse ;  /* 0x0000642004087816 */ /* 0x144fe40000000005 */
[----:B-1----:R-:W-:Y:S02]  /*230f0*/  PRMT R9, R4, 0x7531, R5 ;  /* 0x0000753104097816 */ /* 0x002fe40000000005 */
[C-C-:B------:R-:W-:Y:S02]  /*23100*/  PRMT R10, R6.reuse, 0x6420, R7.reuse ;  /* 0x00006420060a7816 */ /* 0x140fe40000000007 */
[----:B------:R-:W-:-:S02]  /*23110*/  PRMT R11, R6, 0x7531, R7 ;  /* 0x00007531060b7816 */ /* 0x000fc40000000007 */
[----:B------:R-:W1:Y:S04]  /*23120*/  LDSM.16.MT88.4 R4, [R2+0xe400] ;  /* 0x00e400000204783b */ /* 0x000e680000004200 */
[----:B------:R1:W-:Y:S02]  /*23130*/  STSM.16.M88.4 [R20+0x400], R8 ;  /* 0x0004000814007844 */ /* 0x0003e40000000200 */
        /* <DEDUP_REMOVED lines=71> */
[----:B------:R2:W-:Y:S01]  /*235b0*/  STSM.16.M88.4 [R20+0x6400], R12 ;  /* 0x0064000c14007844 */ /* 0x0005e20000000200 */
[C-C-:B-1----:R-:W-:Y:S02]  /*235c0*/  PRMT R8, R4.reuse, 0x6420, R5.reuse ;  /* 0x0000642004087816 */ /* 0x142fe40000000005 */
        /* <DEDUP_REMOVED lines=12> */
.L_x_607:
[----:B------:R-:W3:Y:S01]  /*23690*/  S2R R0, SR_TID.X ;  /* 0x0000000000007919 */ /* 0x000ee20000002100 */
[----:B-1----:R1:W-:Y:S01]  /*236a0*/  SYNCS.ARRIVE.TRANS64.A1T0 RZ, [R19+URZ+0x2e850], RZ ;  /* 0x02e850ff13ff79a7 */ /* 0x0023e2000810003f */
[----:B---3--:R-:W-:Y:S02]  /*236b0*/  LOP3.LUT R2, R0, 0x7f, RZ, 0xc0, !PT ;  /* 0x0000007f00027812 */ /* 0x008fe400078ec0ff */
[----:B------:R-:W3:Y:S01]  /*236c0*/  LDL R0, [R1+0x24] ;  /* 0x0000240001007983 */ /* 0x000ee20000100800 */
[----:B------:R-:W-:Y:S01]  /*236d0*/  BAR.SYNC.DEFER_BLOCKING 0x2, 0x80 ;  /* 0x0082000000007b1d */ /* 0x000fe20000010000 */
[----:B------:R-:W-:-:S05]  /*236e0*/  ISETP.NE.AND P0, PT, R2, RZ, PT ;  /* 0x000000ff0200720c */ /* 0x000fca0003f05270 */
[----:B------:R4:W5:Y:S08]  /*236f0*/  LDL R2, [R1+0x18] ;  /* 0x0000180001027983 */ /* 0x0009700000100800 */
[----:B-1----:R-:W-:-:S05]  /*23700*/  @!P0 VIADD R19, R19, 0x2e880 ;  /* 0x0002e88013138836 */ /* 0x002fca0000000000 */
[----:B------:R-:W-:-:S04]  /*23710*/  @!P0 PRMT R19, RZ, 0x654, R19 ;  /* 0x00000654ff138816 */ /* 0x000fc80000000013 */
[----:B------:R4:W-:Y:S01]  /*23720*/  @!P0 SYNCS.ARRIVE.TRANS64.RED.A1T0 RZ, [R19+URZ], RZ ;  /* 0x000000ff13ff89a7 */ /* 0x0009e2000810043f */
[C---:B---3--:R-:W-:Y:S01]  /*23730*/  ISETP.GT.AND P0, PT, R3.reuse, R0, PT ;  /* 0x000000000300720c */ /* 0x048fe20003f04270 */
[----:B------:R-:W-:Y:S01]  /*23740*/  VIADD R3, R3, 0xffffffff ;  /* 0xffffffff03037836 */ /* 0x000fe20000000000 */
[----:B------:R4:W5:Y:S11]  /*23750*/  LDL R0, [R1+0x10] ;  /* 0x0000100001007983 */ /* 0x0009760000100800 */
[----:B----4-:R-:W-:Y:S05]  /*23760*/  @P0 BRA `(.L_x_608) ;  /* 0xfffffff000240947 */ /* 0x010fea000383ffff */
.L_x_588:
[----:B------:R-:W1:Y:S02]  /*23770*/  S2R R4, SR_TID.X ;  /* 0x0000000000047919 */ /* 0x000e640000002100 */
[----:B-1----:R-:W-:Y:S02]  /*23780*/  LOP3.LUT R5, R4, 0x7f, RZ, 0xc0, !PT ;  /* 0x0000007f04057812 */ /* 0x002fe400078ec0ff */
[----:B------:R-:W3:Y:S01]  /*23790*/  LDL R4, [R1+0x6c] ;  /* 0x00006c0001047983 */ /* 0x000ee20000100800 */
[----:B------:R-:W-:Y:S01]  /*237a0*/  BSSY B0, `(.L_x_609) ;  /* 0x0000011000007945 */ /* 0x000fe20003800000 */
[----:B------:R-:W-:Y:S02]  /*237b0*/  ISETP.NE.AND P0, PT, R5, RZ, PT ;  /* 0x000000ff0500720c */ /* 0x000fe40003f05270 */
[----:B---3--:R-:W-:-:S11]  /*237c0*/  ISETP.NE.AND P2, PT, R4, 0x3, PT ;  /* 0x000000030400780c */ /* 0x008fd60003f45270 */
[----:B------:R-:W-:Y:S05]  /*237d0*/  @P0 BRA `(.L_x_610) ;  /* 0x0000000000340947 */ /* 0x000fea0003800000 */
[----:B-----5:R-:W1:Y:S01]  /*237e0*/  S2R R2, SR_LANEID ;  /* 0x0000000000027919 */ /* 0x020e620000000000 */
[----:B------:R-:W-:Y:S01]  /*237f0*/  VOTEU.ANY UR4, UPT, PT ;  /* 0x0000000000047886 */ /* 0x000fe200038e0100 */
[----:B------:R-:W3:Y:S01]  /*23800*/  LDC.64 R4, c[0x0][0xc60] ;  /* 0x00031800ff047b82 */ /* 0x000ee20000000a00 */
[----:B0-----:R-:W1:Y:S02]  /*23810*/  FLO.U32 R0, UR4 ;  /* 0x0000000400007d00 */ /* 0x001e6400080e0000 */
[----:B-1----:R-:W-:-:S06]  /*23820*/  ISETP.EQ.U32.AND P1, PT, R0, R2, PT ;  /* 0x000000020000720c */ /* 0x002fcc0003f22070 */
[----:B------:R-:W3:Y:S07]  /*23830*/  POPC R2, UR4 ;  /* 0x0000000400027d09 */ /* 0x000eee0008000000 */
[----:B---3--:R-:W3:Y:S04]  /*23840*/  @P1 ATOMG.E.ADD.STRONG.GPU PT, R2, desc[UR60][R4.64], R2 ;  /* 0x00000002040219a8 */ /* 0x008ee800081ee1fc */
[----:B---3--:R0:W1:Y:S02]  /*23850*/  SHFL.IDX PT, R2, R2, R0, 0x1f ;  /* 0x00001f0002027589 */ /* 0x00806400000e0000 */
[----:B0-----:R-:W0:Y:S02]  /*23860*/  S2R R0, SR_LTMASK ;  /* 0x0000000000007919 */ /* 0x001e240000003900 */
[----:B0-----:R-:W-:-:S06]  /*23870*/  LOP3.LUT R0, R0, UR4, RZ, 0xc0, !PT ;  /* 0x0000000400007c12 */ /* 0x001fcc000f8ec0ff */
[----:B------:R-:W1:Y:S02]  /*23880*/  POPC R0, R0 ;  /* 0x0000000000007309 */ /* 0x000e640000000000 */
[----:B-1----:R-:W-:-:S05]  /*23890*/  IADD3 R0, R2, UR38, R0 ;  /* 0x0000002602007c10 */ /* 0x002fca000fffe000 */
[----:B------:R1:W-:Y:S02]  /*238a0*/  STL [R1], R0 ;  /* 0x0000000001007387 */ /* 0x0003e40000100800 */
.L_x_610:
[----:B------:R-:W-:Y:S05]  /*238b0*/  BSYNC B0 ;  /* 0x0000000000007941 */ /* 0x000fea0003800000 */
.L_x_609:
[----:B------:R-:W-:Y:S05]  /*238c0*/  @!P2 BRA `(.L_x_611) ;  /* 0x000000000004a947 */ /* 0x000fea0003800000 */
[----:B------:R-:W-:Y:S01]  /*238d0*/  BPT.TRAP 0x1 ;  /* 0x000000040000795c */ /* 0x000fe20000300000 */
.L_x_611:
[----:B01---5:R-:W3:Y:S04]  /*238e0*/  LDL R0, [R1+0x18] ;  /* 0x0000180001007983 */ /* 0x023ee80000100800 */
[----:B------:R-:W4:Y:S04]  /*238f0*/  LDL R3, [R1+0x10] ;  /* 0x0000100001037983 */ /* 0x000f280000100800 */
[----:B------:R-:W2:Y:S01]  /*23900*/  LDL R2, [R1+0x58] ;  /* 0x0000580001027983 */ /* 0x000ea20000100800 */
[----:B------:R-:W-:Y:S01]  /*23910*/  BSSY B0, `(.L_x_612) ;  /* 0x0000007000007945 */ /* 0x000fe20003800000 */
[----:B---3--:R-:W-:-:S04]  /*23920*/  LOP3.LUT R0, R0, 0x1, RZ, 0x3c, !PT ;  /* 0x0000000100007812 */ /* 0x008fc800078e3cff */
[----:B------:R-:W-:Y:S01]  /*23930*/  SHF.L.U32 R0, R0, 0x1f, RZ ;  /* 0x0000001f00007819 */ /* 0x000fe200000006ff */
[----:B----4-:R-:W-:Y:S01]  /*23940*/  IMAD R16, R3, 0x8, R18 ;  /* 0x0000000803107824 */ /* 0x010fe200078e0212 */
[----:B--2---:R-:W-:-:S03]  /*23950*/  ISETP.NE.AND P2, PT, R2, 0x3, PT ;  /* 0x000000030200780c */ /* 0x004fc60003f45270 */
[----:B------:R-:W0:Y:S02]  /*23960*/  SYNCS.PHASECHK.TRANS64.TRYWAIT P1, [R16+URZ+0x2e870], R0 ;  /* 0x02e87000100075a7 */ /* 0x000e24000802017f */
[----:B0-----:R-:W-:Y:S08]  /*23970*/  @!P1 BRA `(.L_x_613) ;  /* 0x00000058007c9947 */ /* 0x001ff00003800000 */
.L_x_806:
[----:B------:R-:W-:Y:S05]  /*23980*/  BSYNC B0 ;  /* 0x0000000000007941 */ /* 0x000fea0003800000 */
.L_x_612:
[----:B------:R-:W-:Y:S05]  /*23990*/  @!P2 BRA `(.L_x_614) ;  /* 0x000000000004a947 */ /* 0x000fea0003800000 */
[----:B------:R-:W-:Y:S01]  /*239a0*/  BPT.TRAP 0x1 ;  /* 0x000000040000795c */ /* 0x000fe20000300000 */
.L_x_614:
[----:B0-----:R-:W2:Y:S02]  /*239b0*/  LDL R0, [R1+0x18] ;  /* 0x0000180001007983 */ /* 0x001ea40000100800 */
[----:B--2---:R-:W-:-:S04]  /*239c0*/  SHF.L.U32 R0, R0, 0x1f, RZ ;  /* 0x0000001f00007819 */ /* 0x004fc800000006ff */
[----:B------:R-:W0:Y:S02]  /*239d0*/  SYNCS.PHASECHK.TRANS64.TRYWAIT P1, [R16+URZ+0x2e860], R0 ;  /* 0x02e86000100075a7 */ /* 0x000e24000802017f */
[----:B0-----:R-:W-:Y:S05]  /*239e0*/  @!P1 BRA `(.L_x_615) ;  /* 0x0000005800749947 */ /* 0x001fea0003800000 */
.L_x_807:
[----:B------:R-:W0:Y:S04]  /*239f0*/  LDL R17, [R1+0x10] ;  /* 0x0000100001117983 */ /* 0x000e280000100800 */
[----:B------:R-:W2:Y:S04]  /*23a00*/  LDL R2, [R1+0x34] ;  /* 0x0000340001027983 */ /* 0x000ea80000100800 */
[----:B------:R-:W3:Y:S04]  /*23a10*/  LDL R3, [R1+0x38] ;  /* 0x0000380001037983 */ /* 0x000ee80000100800 */
[----:B------:R-:W4:Y:S01]  /*23a20*/  LDL R12, [R1+0x30] ;  /* 0x00003000010c7983 */ /* 0x000f220000100800 */
[----:B------:R-:W-:Y:S05]  /*23a30*/  WARPSYNC.ALL ;  /* 0x0000000000007948 */ /* 0x000fea0003800000 */
[----:B0-----:R-:W-:-:S05]  /*23a40*/  IMAD R0, R17, 0x7000, RZ ;  /* 0x0000700011007824 */ /* 0x001fca00078e02ff */
[----:B--2---:R-:W-:-:S05]  /*23a50*/  LOP3.LUT R2, R0, R2, RZ, 0xfc, !PT ;  /* 0x0000000200027212 */ /* 0x004fca00078efcff */
[----:B------:R-:W-:-:S05]  /*23a60*/  IMAD.IADD R2, R18, 0x1, R2 ;  /* 0x0000000112027824 */ /* 0x000fca00078e0202 */
[----:B------:R-:W0:Y:S01]  /*23a70*/  LDSM.16.MT88.4 R4, [R2+0xe400] ;  /* 0x00e400000204783b */ /* 0x000e220000004200 */
[----:B---3--:R-:W-:Y:S01]  /*23a80*/  IMAD.IADD R3, R3, 0x1, R2 ;  /* 0x0000000103037824 */ /* 0x008fe200078e0202 */
[----:B----4-:R-:W-:Y:S02]  /*23a90*/  LOP3.LUT R0, R0, R12, RZ, 0xfc, !PT ;  /* 0x0000000c00007212 */ /* 0x010fe400078efcff */
[C-C-:B0-----:R-:W-:Y:S02]  /*23aa0*/  PRMT R8, R4.reuse, 0x6420, R5.reuse ;  /* 0x0000642004087816 */ /* 0x141fe40000000005 */
[----:B------:R-:W-:Y:S02]  /*23ab0*/  PRMT R9, R4, 0x7531, R5 ;  /* 0x0000753104097816 */ /* 0x000fe40000000005 */
[C-C-:B------:R-:W-:Y:S02]  /*23ac0*/  PRMT R10, R6.reuse, 0x6420, R7.reuse ;  /* 0x00006420060a7816 */ /* 0x140fe40000000007 */
[----:B------:R-:W-:-:S02]  /*23ad0*/  PRMT R11, R6, 0x7531, R7 ;  /* 0x00007531060b7816 */ /* 0x000fc40000000007 */
[----:B------:R-:W0:Y:S01]  /*23ae0*/  LDSM.16.MT88.4 R4, [R3+0xe400] ;  /* 0x00e400000304783b */ /* 0x000e220000004200 */
[----:B------:R-:W-:-:S05]  /*23af0*/  IMAD.IADD R0, R18, 0x1, R0 ;  /* 0x0000000112007824 */ /* 0x000fca00078e0200 */
[----:B------:R0:W-:Y:S02]  /*23b00*/  STSM.16.M88.4 [R0+0x400], R8 ;  /* 0x0004000800007844 */ /* 0x0001e40000000200 */
[C-C-:B0-----:R-:W-:Y:S02]  /*23b10*/  PRMT R8, R4.reuse, 0x6420, R5.reuse ;  /* 0x0000642004087816 */ /* 0x141fe40000000005 */
[----:B------:R-:W-:Y:S02]  /*23b20*/  PRMT R9, R4, 0x7531, R5 ;  /* 0x0000753104097816 */ /* 0x000fe40000000005 */
[C-C-:B------:R-:W-:Y:S02]  /*23b30*/  PRMT R10, R6.reuse, 0x6420, R7.reuse ;  /* 0x00006420060a7816 */ /* 0x140fe40000000007 */
        /* <DEDUP_REMOVED lines=82> */
.L_x_616:
[----:B------:R-:W2:Y:S01]  /*24060*/  LDL.LU R3, [R1+0x18] ;  /* 0x0000180001037983 */ /* 0x000ea20000300800 */
[----:B0-----:R0:W-:Y:S01]  /*24070*/  SYNCS.ARRIVE.TRANS64.A1T0 RZ, [R16+URZ+0x2e850], RZ ;  /* 0x02e850ff10ff79a7 */ /* 0x0011e2000810003f */
[----:B-1----:R-:W-:Y:S01]  /*24080*/  IADD3 R0, R17, 0x1, RZ ;  /* 0x0000000111007810 */ /* 0x002fe20007ffe0ff */
[----:B0-----:R-:W-:-:S05]  /*24090*/  @!P0 VIADD R16, R16, 0x2e880 ;  /* 0x0002e88010108836 */ /* 0x001fca0000000000 */
[----:B------:R-:W-:Y:S01]  /*240a0*/  @!P0 PRMT R16, RZ, 0x654, R16 ;  /* 0x00000654ff108816 */ /* 0x000fe20000000010 */
[----:B------:R-:W-:Y:S06]  /*240b0*/  BAR.SYNC.DEFER_BLOCKING 0x2, 0x80 ;  /* 0x0082000000007b1d */ /* 0x000fec0000010000 */
[----:B------:R0:W-:Y:S01]  /*240c0*/  @!P0 SYNCS.ARRIVE.TRANS64.RED.A1T0 RZ, [R16+URZ], RZ ;  /* 0x000000ff10ff89a7 */ /* 0x0001e2000810043f */
[----:B------:R-:W-:-:S04]  /*240d0*/  ISETP.NE.AND P0, PT, R0, 0x2, PT ;  /* 0x000000020000780c */ /* 0x000fc80003f05270 */
[----:B------:R-:W-:Y:S02]  /*240e0*/  SEL R2, RZ, 0x1, P0 ;  /* 0x00000001ff027807 */ /* 0x000fe40000000000 */
[----:B------:R-:W-:-:S05]  /*240f0*/  SEL R0, R0, RZ, P0 ;  /* 0x000000ff00007207 */ /* 0x000fca0000000000 */
[----:B------:R0:W-:Y:S01]  /*24100*/  STL [R1+0x10], R0 ;  /* 0x0000100001007387 */ /* 0x0001e20000100800 */
[----:B--2---:R-:W-:-:S05]  /*24110*/  LOP3.LUT R3, R3, R2, RZ, 0x3c, !PT ;  /* 0x0000000203037212 */ /* 0x004fca00078e3cff */
[----:B------:R0:W-:Y:S02]  /*24120*/  STL [R1+0x18], R3 ;  /* 0x0000180301007387 */ /* 0x0001e40000100800 */
.L_x_565:
[----:B0-2---:R-:W2:Y:S02]  /*24130*/  LDL R0, [R1+0x20] ;  /* 0x0000200001007983 */ /* 0x005ea40000100800 */
[----:B--2---:R-:W-:-:S13]  /*24140*/  LOP3.LUT P0, RZ, R0, 0x2, RZ, 0xc0, !PT ;  /* 0x0000000200ff7812 */ /* 0x004fda000780c0ff */
[----:B------:R-:W-:Y:S05]  /*24150*/  @!P0 BRA `(.L_x_617) ;  /* 0x00000000002c8947 */ /* 0x000fea0003800000 */
[----:B------:R-:W-:Y:S05]  /*24160*/  WARPSYNC.ALL ;  /* 0x0000000000007948 */ /* 0x000fea0003800000 */
[----:B------:R-:W0:Y:S08]  /*24170*/  S2UR UR5, SR_CgaCtaId ;  /* 0x00000000000579c3 */ /* 0x000e300000008800 */
[----:B------:R-:W-:Y:S06]  /*24180*/  BAR.SYNC.DEFER_BLOCKING 0x5, 0x180 ;  /* 0x0146000000007b1d */ /* 0x000fec0000010000 */
[----:B------:R-:W-:-:S02]  /*24190*/  UMOV UR4, 0x400 ;  /* 0x0000040000047882 */ /* 0x000fc40000000000 */
[----:B0-----:R-:W-:-:S06]  /*241a0*/  ULEA UR4, UR5, UR4, 0x18 ;  /* 0x0000000405047291 */ /* 0x001fcc000f8ec03f */
[----:B------:R-:W-:-:S05]  /*241b0*/  IMAD.U32 R18, RZ, RZ, UR4 ;  /* 0x00000004ff127e24 */ /* 0x000fca000f8e00ff */
[----:B-1----:R-:W0:Y:S04]  /*241c0*/  LDS.128 R4, [R18+0x2e8d0] ;  /* 0x02e8d00012047984 */ /* 0x002e280000000c00 */
[----:B0-----:R0:W-:Y:S04]  /*241d0*/  STL.64 [R1], R4 ;  /* 0x0000000401007387 */ /* 0x0011e80000100a00 */
[----:B------:R0:W-:Y:S01]  /*241e0*/  STL.64 [R1+0x8], R6 ;  /* 0x0000080601007387 */ /* 0x0001e20000100a00 */
[----:B------:R-:W-:Y:S06]  /*241f0*/  BAR.ARV 0x4, 0x180 ;  /* 0x0106000000007b1d */ /* 0x000fec0000002000 */
[----:B------:R-:W-:Y:S05]  /*24200*/  BRA `(.L_x_618) ;  /* 0x0000000c00287947 */ /* 0x000fea0003800000 */
.L_x_617:
[----:B------:R-:W0:Y:S01]  /*24210*/  S2R R0, SR_TID.X ;  /* 0x0000000000007919 */ /* 0x000e220000002100 */
[----:B------:R-:W-:Y:S01]  /*24220*/  UMOV UR4, 0xffffffff ;  /* 0xffffffff00047882 */ /* 0x000fe20000000000 */
[----:B0-----:R-:W-:-:S04]  /*24230*/  LOP3.LUT R16, R0, 0x1f, RZ, 0xc0, !PT ;  /* 0x0000001f00107812 */ /* 0x001fc800078ec0ff */
[----:B------:R-:W-:Y:S01]  /*24240*/  ISETP.NE.AND P0, PT, R16, 0x1f, PT ;  /* 0x0000001f1000780c */ /* 0x000fe20003f05270 */
[----:B------:R-:W-:-:S12]  /*24250*/  BRA.DIV UR4, `(.L_x_619) ;  /* 0x00000052046c7947 */ /* 0x000fd8000b800000 */
[----:B------:R-:W2:Y:S01]  /*24260*/  LDL.LU R3, [R1] ;  /* 0x0000000001037983 */ /* 0x000ea20000300800 */
[----:B------:R-:W-:-:S03]  /*24270*/  ULDC UR4, c[0x0][0xc3c] ;  /* 0x00030f0000047ab9 */ /* 0x000fc60000000800 */
[----:B------:R-:W3:Y:S01]  /*24280*/  LDL R4, [R1+0xc] ;  /* 0x00000c0001047983 */ /* 0x000ee20000100800 */
[----:B--2---:R-:W-:Y:S02]  /*24290*/  IMAD.MOV.U32 R10, RZ, RZ, R3 ;  /* 0x000000ffff0a7224 */ /* 0x004fe400078e0003 */
[----:B---3--:R-:W-:-:S05]  /*242a0*/  IMAD.IADD R0, R4, 0x1, R16 ;  /* 0x0000000104007824 */ /* 0x008fca00078e0210 */
[----:B------:R-:W-:-:S13]  /*242b0*/  ISETP.GE.OR P1, PT, R0, UR4, !P0 ;  /* 0x0000000400007c0c */ /* 0x000fda000c726670 */
[----:B------:R-:W0:Y:S08]  /*242c0*/  @!P1 LDC.64 R2, c[0x0][0xc80] ;  /* 0x00032000ff029b82 */ /* 0x000e300000000a00 */
[----:B-1----:R-:W1:Y:S01]  /*242d0*/  @!P1 LDC.64 R4, c[0x0][0xc78] ;  /* 0x00031e00ff049b82 */ /* 0x002e620000000a00 */
[----:B0-----:R-:W-:-:S05]  /*242e0*/  @!P1 IMAD.WIDE R2, R0, 0x4, R2 ;  /* 0x0000000400029825 */ /* 0x001fca00078e0202 */
[----:B------:R1:W2:Y:S02]  /*242f0*/  @!P1 LDG.E R6, desc[UR60][R2.64] ;  /* 0x0000003c02069981 */ /* 0x0002a4000c1e1900 */
[----:B-1----:R-:W-:-:S06]  /*24300*/  @!P1 IMAD.WIDE R2, R0, 0x4, R4 ;  /* 0x0000000400029825 */ /* 0x002fcc00078e0204 */
[----:B------:R-:W3:Y:S01]  /*24310*/  @!P1 LDG.E R2, desc[UR60][R2.64] ;  /* 0x0000003c02029981 */ /* 0x000ee2000c1e1900 */
[----:B------:R-:W-:Y:S01]  /*24320*/  IMAD.MOV.U32 R5, RZ, RZ, RZ ;  /* 0x000000ffff057224 */ /* 0x000fe200078e00ff */
[C---:B------:R-:W-:Y:S01]  /*24330*/  ISETP.GE.U32.AND P2, PT, R16.reuse, 0x2, PT ;  /* 0x000000021000780c */ /* 0x040fe20003f46070 */
[----:B------:R-:W-:Y:S01]  /*24340*/  IMAD.MOV.U32 R8, RZ, RZ, RZ ;  /* 0x000000ffff087224 */ /* 0x000fe200078e00ff */
[C---:B------:R-:W-:Y:S01]  /*24350*/  ISETP.GE.U32.AND P3, PT, R16.reuse, 0x4, PT ;  /* 0x000000041000780c */ /* 0x040fe20003f66070 */
[----:B------:R-:W-:Y:S01]  /*24360*/  SHFL.IDX PT, R0, R10, RZ, 0x1f ;  /* 0x00001fff0a007589 */ /* 0x000fe200000e0000 */
[C---:B------:R-:W-:Y:S02]  /*24370*/  ISETP.GE.U32.AND P4, PT, R16.reuse, 0x8, PT ;  /* 0x000000081000780c */ /* 0x040fe40003f86070 */
[----:B------:R-:W-:Y:S01]  /*24380*/  ISETP.GE.U32.AND P5, PT, R16, 0x10, PT ;  /* 0x000000101000780c */ /* 0x000fe20003fa6070 */
[----:B------:R-:W-:Y:S01]  /*24390*/  SHFL.IDX PT, R9, R10, 0x1, 0x1f ;  /* 0x00201f000a097f89 */ /* 0x000fe200000e0000 */
[----:B--2---:R-:W-:-:S02]  /*243a0*/  @!P1 IMAD.MOV.U32 R5, RZ, RZ, R6 ;  /* 0x000000ffff059224 */ /* 0x004fc400078e0006 */
[----:B------:R-:W-:Y:S02]  /*243b0*/  IMAD.MOV.U32 R6, RZ, RZ, RZ ;  /* 0x000000ffff067224 */ /* 0x000fe400078e00ff */
[----:B---3--:R-:W-:Y:S01]  /*243c0*/  @!P1 IMAD.MOV.U32 R6, RZ, RZ, R2 ;  /* 0x000000ffff069224 */ /* 0x008fe200078e0002 */
[----:B------:R-:W-:-:S03]  /*243d0*/  ISETP.NE.AND P1, PT, R16, RZ, PT ;  /* 0x000000ff1000720c */ /* 0x000fc60003f25270 */
[----:B------:R-:W-:-:S05]  /*243e0*/  IMAD R2, R6, R5, RZ ;  /* 0x0000000506027224 */ /* 0x000fca00078e02ff */
        /* <DEDUP_REMOVED lines=15> */
[----:B------:R0:W1:Y:S02]  /*244e0*/  SHFL.IDX PT, R2, R7, 0x1f, 0x1f ;  /* 0x03e01f0007027f89 */ /* 0x00006400000e0000 */
.L_x_817:
[----:B------:R-:W-:Y:S02]  /*244f0*/  ULDC UR4, c[0x0][0xc38] ;  /* 0x00030e0000047ab9 */ /* 0x000fe40000000800 */
[----:B------:R-:W-:-:S04]  /*24500*/  IMAD.U32 R3, RZ, RZ, UR4 ;  /* 0x00000004ff037e24 */ /* 0x000fc8000f8e00ff */
[----:B-1----:R-:W-:-:S04]  /*24510*/  IMAD R2, R2, R3, RZ ;  /* 0x0000000302027224 */ /* 0x002fc800078e02ff */
[----:B------:R-:W-:-:S05]  /*24520*/  IMAD.IADD R4, R9, 0x1, R2 ;  /* 0x0000000109047824 */ /* 0x000fca00078e0202 */
[----:B------:R-:W-:-:S13]  /*24530*/  ISETP.GT.AND P6, PT, R4, R0, PT ;  /* 0x000000000400720c */ /* 0x000fda0003fc4270 */
[----:B------:R-:W-:Y:S05]  /*24540*/  @P6 BRA `(.L_x_620) ;  /* 0x0000000000ac6947 */ /* 0x000fea0003800000 */
.L_x_623:
[----:B------:R-:W2:Y:S01]  /*24550*/  LDL.LU R3, [R1+0xc] ;  /* 0x00000c0001037983 */ /* 0x000ea20000300800 */
[----:B------:R-:W1:Y:S01]  /*24560*/  LDC R2, c[0x0][0xc3c] ;  /* 0x00030f00ff027b82 */ /* 0x000e620000000800 */
[----:B--2---:R-:W-:-:S04]  /*24570*/  IADD3 R3, R3, 0x1f, RZ ;  /* 0x0000001f03037810 */ /* 0x004fc80007ffe0ff */
[----:B-1----:R-:W-:-:S13]  /*24580*/  ISETP.GE.AND P6, PT, R3, R2, PT ;  /* 0x000000020300720c */ /* 0x002fda0003fc6270 */
[----:B------:R-:W-:Y:S05]  /*24590*/  @P6 BRA `(.L_x_621) ;  /* 0x0000000400dc6947 */ /* 0x000fea0003800000 */
[----:B------:R-:W1:Y:S01]  /*245a0*/  S2R R5, SR_TID.X ;  /* 0x0000000000057919 */ /* 0x000e620000002100 */
[----:B------:R2:W-:Y:S01]  /*245b0*/  STL [R1+0xc], R3 ;  /* 0x00000c0301007387 */ /* 0x0005e20000100800 */
[----:B-1----:R-:W-:-:S05]  /*245c0*/  LOP3.LUT R5, R5, 0x1f, RZ, 0xc0, !PT ;  /* 0x0000001f05057812 */ /* 0x002fca00078ec0ff */
[----:B------:R-:W-:Y:S02]  /*245d0*/  IMAD.IADD R6, R3, 0x1, R5 ;  /* 0x0000000103067824 */ /* 0x000fe400078e0205 */
[----:B------:R-:W-:-:S03]  /*245e0*/  IMAD.MOV.U32 R5, RZ, RZ, RZ ;  /* 0x000000ffff057224 */ /* 0x000fc600078e00ff */
[----:B------:R-:W-:-:S13]  /*245f0*/  ISETP.GE.OR P6, PT, R6, R2, !P0 ;  /* 0x000000020600720c */ /* 0x000fda00047c6670 */
[----:B--2---:R-:W1:Y:S02]  /*24600*/  @!P6 LDC.64 R2, c[0x0][0xc80] ;  /* 0x00032000ff02eb82 */ /* 0x004e640000000a00 */
[----:B-1----:R-:W-:-:S05]  /*24610*/  @!P6 IMAD.WIDE R2, R6, 0x4, R2 ;  /* 0x000000040602e825 */ /* 0x002fca00078e0202 */
[----:B------:R1:W2:Y:S02]  /*24620*/  @!P6 LDG.E R5, desc[UR60][R2.64] ;  /* 0x0000003c0205e981 */ /* 0x0002a4000c1e1900 */
[----:B-1----:R-:W1:Y:S02]  /*24630*/  @!P6 LDC.64 R2, c[0x0][0xc78] ;  /* 0x00031e00ff02eb82 */ /* 0x002e640000000a00 */
[----:B-1----:R-:W-:-:S04]  /*24640*/  @!P6 IMAD.WIDE R2, R6, 0x4, R2 ;  /* 0x000000040602e825 */ /* 0x002fc800078e0202 */
[----:B------:R-:W-:-:S06]  /*24650*/  IMAD.MOV.U32 R6, RZ, RZ, RZ ;  /* 0x000000ffff067224 */ /* 0x000fcc00078e00ff */
[----:B------:R-:W2:Y:S01]  /*24660*/  @!P6 LDG.E R6, desc[UR60][R2.64] ;  /* 0x0000003c0206e981 */ /* 0x000ea2000c1e1900 */
[----:B------:R-:W-:Y:S01]  /*24670*/  UMOV UR4, 0xffffffff ;  /* 0xffffffff00047882 */ /* 0x000fe20000000000 */
[----:B--2---:R-:W-:Y:S02]  /*24680*/  IMAD R2, R6, R5, RZ ;  /* 0x0000000506027224 */ /* 0x004fe400078e02ff */
[----:B------:R-:W-:Y:S05]  /*24690*/  BRA.DIV UR4, `(.L_x_622) ;  /* 0x0000005204bc7947 */ /* 0x000fea000b800000 */
[----:B------:R-:W1:Y:S02]  /*246a0*/  SHFL.UP PT, R3, R2, 0x1, RZ ;  /* 0x0420000002037989 */ /* 0x000e6400000e00ff */
[----:B-1----:R-:W-:-:S05]  /*246b0*/  SEL R3, R3, RZ, P1 ;  /* 0x000000ff03037207 */ /* 0x002fca0000800000 */
[----:B------:R-:W-:-:S05]  /*246c0*/  IMAD.IADD R2, R2, 0x1, R3 ;  /* 0x0000000102027824 */ /* 0x000fca00078e0203 */
        /* <DEDUP_REMOVED lines=10> */
[----:B-1----:R-:W-:-:S04]  /*24770*/  SEL R3, R3, RZ, P5 ;  /* 0x000000ff03037207 */ /* 0x002fc80002800000 */
[----:B0-----:R-:W-:-:S05]  /*24780*/  IADD3 R7, R2, R3, RZ ;  /* 0x0000000302077210 */ /* 0x001fca0007ffe0ff */
[----:B------:R0:W1:Y:S02]  /*24790*/  SHFL.IDX PT, R2, R7, 0x1f, 0x1f ;  /* 0x03e01f0007027f89 */ /* 0x00006400000e0000 */
.L_x_825:
[----:B------:R-:W-:Y:S02]  /*247a0*/  ULDC UR4, c[0x0][0xc38] ;  /* 0x00030e0000047ab9 */ /* 0x000fe40000000800 */
[----:B------:R-:W-:-:S04]  /*247b0*/  IMAD.U32 R3, RZ, RZ, UR4 ;  /* 0x00000004ff037e24 */ /* 0x000fc8000f8e00ff */
[----:B-1----:R-:W-:-:S04]  /*247c0*/  IMAD R2, R2, R3, RZ ;  /* 0x0000000302027224 */ /* 0x002fc800078e02ff */
[----:B------:R-:W-:-:S05]  /*247d0*/  IMAD.IADD R4, R2, 0x1, R4 ;  /* 0x0000000102047824 */ /* 0x000fca00078e0204 */
[----:B------:R-:W-:-:S13]  /*247e0*/  ISETP.GT.AND P6, PT, R4, R0, PT ;  /* 0x000000000400720c */ /* 0x000fda0003fc4270 */
[----:B------:R-:W-:Y:S05]  /*247f0*/  @!P6 BRA `(.L_x_623) ;  /* 0xfffffffc0054e947 */ /* 0x000fea000383ffff */
.L_x_620:
[----:B------:R-:W-:Y:S01]  /*24800*/  IMAD.IADD R9, R4, 0x1, -R2 ;  /* 0x0000000104097824 */ /* 0x000fe200078e0a02 */
[----:B------:R-:W-:-:S03]  /*24810*/  UMOV UR4, 0xffffffff ;  /* 0xffffffff00047882 */ /* 0x000fc60000000000 */
[----:B------:R-:W-:-:S05]  /*24820*/  IMAD R2, R7, R3, R9 ;  /* 0x0000000307027224 */ /* 0x000fca00078e0209 */
[----:B------:R-:W-:Y:S01]  /*24830*/  ISETP.GT.AND P6, PT, R2, R0, PT ;  /* 0x000000000200720c */ /* 0x000fe20003fc4270 */
[----:B------:R-:W-:-:S12]  /*24840*/  BRA.DIV UR4, `(.L_x_624) ;  /* 0x0000005604287947 */ /* 0x000fd8000b800000 */
[----:B------:R-:W-:-:S04]  /*24850*/  VOTE.ANY R4, PT, !P6 ;  /* 0x0000000000047806 */ /* 0x000fc800070e0100 */
[----:B------:R-:W1:Y:S02]  /*24860*/  POPC R2, R4 ;  /* 0x0000000400027309 */ /* 0x000e640000000000 */
[----:B-1----:R1:W2:Y:S04]  /*24870*/  SHFL.IDX PT, R5, R5, R2, 0x1f ;  /* 0x00001f0205057589 */ /* 0x0022a800000e0000 */
[----:B------:R1:W3:Y:S02]  /*24880*/  SHFL.IDX PT, R6, R6, R2, 0x1f ;  /* 0x00001f0206067589 */ /* 0x0002e400000e0000 */
.L_x_830:
[----:B------:R-:W-:-:S13]  /*24890*/  ISETP.NE.AND P0, PT, R4, RZ, PT ;  /* 0x000000ff0400720c */ /* 0x000fda0003f05270 */
[----:B------:R-:W-:Y:S05]  /*248a0*/  @!P0 BRA `(.L_x_625) ;  /* 0x0000000000148947 */ /* 0x000fea0003800000 */
[----:B------:R-:W-:Y:S01]  /*248b0*/  UMOV UR4, 0xffffffff ;  /* 0xffffffff00047882 */ /* 0x000fe20000000000 */
[----:B------:R-:W-:Y:S02]  /*248c0*/  VIADD R12, R2, 0xffffffff ;  /* 0xffffffff020c7836 */ /* 0x000fe40000000000 */
[----:B------:R-:W-:Y:S05]  /*248d0*/  BRA.DIV UR4, `(.L_x_626) ;  /* 0x0000005604607947 */ /* 0x000fea000b800000 */
[----:B0-----:R0:W4:Y:S02]  /*248e0*/  SHFL.IDX PT, R7, R7, R12, 0x1f ;  /* 0x00001f0c07077589 */ /* 0x00112400000e0000 */
.L_x_833:
[----:B----4-:R-:W-:-:S07]  /*248f0*/  IMAD.MOV.U32 R8, RZ, RZ, R7 ;  /* 0x000000ffff087224 */ /* 0x010fce00078e0007 */
.L_x_625:
[----:B0-----:R-:W4:Y:S01]  /*24900*/  LDL.LU R7, [R1+0xc] ;  /* 0x00000c0001077983 */ /* 0x001f220000300800 */
[----:B------:R-:W-:Y:S01]  /*24910*/  IMAD R10, R8, R3, R9 ;  /* 0x00000003080a7224 */ /* 0x000fe200078e0209 */
[----:B--2---:R-:W-:Y:S02]  /*24920*/  IABS R3, R5 ;  /* 0x0000000500037213 */ /* 0x004fe40000000000 */
[----:B------:R-:W-:Y:S02]  /*24930*/  MOV R8, RZ ;  /* 0x000000ff00087202 */ /* 0x000fe40000000f00 */
[----:B------:R-:W0:Y:S01]  /*24940*/  I2F.RP R4, R3 ;  /* 0x0000000300047306 */ /* 0x000e220000209400 */
[----:B------:R2:W-:Y:S07]  /*24950*/  STL [R1], R10 ;  /* 0x0000000a01007387 */ /* 0x0005ee0000100800 */
[----:B0-----:R-:W0:Y:S02]  /*24960*/  MUFU.RCP R4, R4 ;  /* 0x0000000400047308 */ /* 0x001e240000001000 */
[----:B0-----:R-:W-:-:S06]  /*24970*/  VIADD R4, R4, 0xffffffe ;  /* 0x0ffffffe04047836 */ /* 0x001fcc0000000000 */
[----:B------:R-:W0:Y:S02]  /*24980*/  F2I.FTZ.U32.TRUNC.NTZ R9, R4 ;  /* 0x0000000400097305 */ /* 0x000e24000021f000 */
[----:B0-----:R-:W-:-:S04]  /*24990*/  IMAD.MOV R4, RZ, RZ, -R9 ;  /* 0x000000ffff047224 */ /* 0x001fc800078e0a09 */
[----:B------:R-:W-:-:S04]  /*249a0*/  IMAD R4, R4, R3, RZ ;  /* 0x0000000304047224 */ /* 0x000fc800078e02ff */
[----:B------:R-:W-:Y:S01]  /*249b0*/  IMAD.HI.U32 R9, R9, R4, R8 ;  /* 0x0000000409097227 */ /* 0x000fe200078e0008 */
[----:B------:R-:W-:-:S03]  /*249c0*/  IABS R8, R5 ;  /* 0x0000000500087213 */ /* 0x000fc60000000000 */
[----:B------:R-:W-:Y:S02]  /*249d0*/  IMAD.IADD R4, R0, 0x1, -R10 ;  /* 0x0000000100047824 */ /* 0x000fe400078e0a0a */
[----:B------:R-:W-:Y:S02]  /*249e0*/  IMAD.MOV R8, RZ, RZ, -R8 ;  /* 0x000000ffff087224 */ /* 0x000fe400078e0a08 */
[----:B----4-:R-:W-:Y:S01]  /*249f0*/  IMAD.MOV.U32 R11, RZ, RZ, R7 ;  /* 0x000000ffff0b7224 */ /* 0x010fe200078e0007 */
[----:B------:R-:W-:-:S03]  /*24a00*/  IABS R7, R4 ;  /* 0x0000000400077213 */ /* 0x000fc60000000000 */
[----:B------:R-:W-:Y:S02]  /*24a10*/  IMAD.IADD R11, R2, 0x1, R11 ;  /* 0x00000001020b7824 */ /* 0x000fe400078e020b */
[----:B------:R-:W-:-:S04]  /*24a20*/  IMAD.HI.U32 R0, R9, R7, RZ ;  /* 0x0000000709007227 */ /* 0x000fc800078e00ff */
[----:B------:R-:W-:Y:S02]  /*24a30*/  IMAD R7, R0, R8, R7 ;  /* 0x0000000800077224 */ /* 0x000fe400078e0207 */
[----:B------:R-:W-:-:S03]  /*24a40*/  IMAD.MOV.U32 R8, RZ, RZ, RZ ;  /* 0x000000ffff087224 */ /* 0x000fc600078e00ff */
[----:B------:R-:W-:-:S13]  /*24a50*/  ISETP.GT.U32.AND P1, PT, R3, R7, PT ;  /* 0x000000070300720c */ /* 0x000fda0003f24070 */
[----:B------:R-:W-:Y:S01]  /*24a60*/  @!P1 IMAD.IADD R7, R7, 0x1, -R3 ;  /* 0x0000000107079824 */ /* 0x000fe200078e0a03 */
[----:B------:R-:W-:Y:S02]  /*24a70*/  @!P1 IADD3 R0, R0, 0x1, RZ ;  /* 0x0000000100009810 */ /* 0x000fe40007ffe0ff */
[----:B------:R-:W-:Y:S02]  /*24a80*/  ISETP.NE.AND P1, PT, R5, RZ, PT ;  /* 0x000000ff0500720c */ /* 0x000fe40003f25270 */
[----:B------:R-:W-:Y:S02]  /*24a90*/  ISETP.GE.U32.AND P0, PT, R7, R3, PT ;  /* 0x000000030700720c */ /* 0x000fe40003f06070 */
[----:B---3--:R-:W-:-:S04]  /*24aa0*/  IABS R3, R6 ;  /* 0x0000000600037213 */ /* 0x008fc80000000000 */
[----:B------:R-:W0:Y:S07]  /*24ab0*/  I2F.RP R7, R3 ;  /* 0x0000000300077306 */ /* 0x000e2e0000209400 */
[----:B------:R-:W-:Y:S01]  /*24ac0*/  @P0 VIADD R0, R0, 0x1 ;  /* 0x0000000100000836 */ /* 0x000fe20000000000 */
[----:B0-----:R-:W0:Y:S02]  /*24ad0*/  MUFU.RCP R7, R7 ;  /* 0x0000000700077308 */ /* 0x001e240000001000 */
[----:B0-----:R-:W-:-:S06]  /*24ae0*/  VIADD R7, R7, 0xffffffe ;  /* 0x0ffffffe07077836 */ /* 0x001fcc0000000000 */
[----:B------:R-:W0:Y:S02]  /*24af0*/  F2I.FTZ.U32.TRUNC.NTZ R9, R7 ;  /* 0x0000000700097305 */ /* 0x000e24000021f000 */
[----:B0-----:R-:W-:-:S04]  /*24b00*/  IMAD.MOV R7, RZ, RZ, -R9 ;  /* 0x000000ffff077224 */ /* 0x001fc800078e0a09 */
[----:B------:R-:W-:-:S04]  /*24b10*/  IMAD R7, R7, R3, RZ ;  /* 0x0000000307077224 */ /* 0x000fc800078e02ff */
[----:B--2---:R-:W-:Y:S01]  /*24b20*/  IMAD.HI.U32 R10, R9, R7, R8 ;  /* 0x00000007090a7227 */ /* 0x004fe200078e0008 */
[----:B------:R-:W-:Y:S02]  /*24b30*/  LOP3.LUT R7, R4, R5, RZ, 0x3c, !PT ;  /* 0x0000000504077212 */ /* 0x000fe400078e3cff */
[----:B------:R-:W-:Y:S02]  /*24b40*/  IABS R9, R6 ;  /* 0x0000000600097213 */ /* 0x000fe40000000000 */
[----:B------:R-:W-:Y:S01]  /*24b50*/  ISETP.GE.AND P2, PT, R7, RZ, PT ;  /* 0x000000ff0700720c */ /* 0x000fe20003f46270 */
[----:B------:R-:W-:Y:S02]  /*24b60*/  IMAD.MOV.U32 R7, RZ, RZ, R0 ;  /* 0x000000ffff077224 */ /* 0x000fe400078e0000 */
[----:B------:R-:W-:-:S10]  /*24b70*/  IMAD.MOV R9, RZ, RZ, -R9 ;  /* 0x000000ffff097224 */ /* 0x000fd400078e0a09 */
[----:B------:R-:W-:Y:S01]  /*24b80*/  @!P2 IMAD.MOV R7, RZ, RZ, -R7 ;  /* 0x000000ffff07a224 */ /* 0x000fe200078e0a07 */
[----:B------:R-:W-:-:S04]  /*24b90*/  @!P1 LOP3.LUT R7, RZ, R5, RZ, 0x33, !PT ;  /* 0x00000005ff079212 */ /* 0x000fc800078e33ff */
[-C--:B------:R-:W-:Y:S01]  /*24ba0*/  IABS R8, R7.reuse ;  /* 0x0000000700087213 */ /* 0x080fe20000000000 */
[----:B------:R-:W-:-:S04]  /*24bb0*/  IMAD R5, R5, R7, RZ ;  /* 0x0000000705057224 */ /* 0x000fc800078e02ff */
[----:B------:R-:W-:-:S04]  /*24bc0*/  IMAD.HI.U32 R0, R10, R8, RZ ;  /* 0x000000080a007227 */ /* 0x000fc800078e00ff */
[----:B------:R-:W-:Y:S02]  /*24bd0*/  IMAD R8, R0, R9, R8 ;  /* 0x0000000900087224 */ /* 0x000fe400078e0208 */
[----:B-1----:R-:W-:-:S03]  /*24be0*/  IMAD.IADD R2, R4, 0x1, -R5 ;  /* 0x0000000104027824 */ /* 0x002fc600078e0a05 */
        /* <DEDUP_REMOVED lines=8> */
[----:B------:R-:W-:Y:S02]  /*24c70*/  @!P2 IADD3 R0, -R0, RZ, RZ ;  /* 0x000000ff0000a210 */ /* 0x000fe40007ffe1ff */
[----:B------:R-:W-:-:S05]  /*24c80*/  @!P1 LOP3.LUT R0, RZ, R6, RZ, 0x33, !PT ;  /* 0x00000006ff009212 */ /* 0x000fca00078e33ff */
[--C-:B------:R-:W-:Y:S02]  /*24c90*/  IMAD.MOV R3, RZ, RZ, -R0.reuse ;  /* 0x000000ffff037224 */ /* 0x100fe400078e0a00 */
[C---:B------:R-:W-:Y:S02]  /*24ca0*/  IMAD R0, R6.reuse, 0x1000000, R0 ;  /* 0x0100000006007824 */ /* 0x040fe400078e0200 */
[----:B------:R-:W-:-:S04]  /*24cb0*/  IMAD R3, R6, R3, R7 ;  /* 0x0000000306037224 */ /* 0x000fc800078e0207 */
[----:B------:R-:W-:-:S05]  /*24cc0*/  IMAD R0, R3, 0x10000, R0 ;  /* 0x0001000003007824 */ /* 0x000fca00078e0200 */
[----:B------:R0:W-:Y:S04]  /*24cd0*/  STL [R1+0x8], R0 ;  /* 0x0000080001007387 */ /* 0x0001e80000100800 */
[----:B------:R0:W-:Y:S04]  /*24ce0*/  STL [R1+0xc], R11 ;  /* 0x00000c0b01007387 */ /* 0x0001e80000100800 */
[----:B------:R0:W-:Y:S01]  /*24cf0*/  STL [R1+0x4], R2 ;  /* 0x0000040201007387 */ /* 0x0001e20000100800 */
[----:B------:R-:W-:Y:S05]  /*24d00*/  BRA `(.L_x_627) ;  /* 0x0000000000287947 */ /* 0x000fea0003800000 */
.L_x_621:
[----:B------:R-:W-:Y:S01]  /*24d10*/  UMOV UR4, URZ ;  /* 0x0000003f00047c82 */ /* 0x000fe20008000000 */
[----:B------:R-:W-:Y:S01]  /*24d20*/  ULDC UR6, c[0x0][0xc3c] ;  /* 0x00030f0000067ab9 */ /* 0x000fe20000000800 */
[----:B------:R-:W-:Y:S01]  /*24d30*/  UMOV UR5, URZ ;  /* 0x0000003f00057c82 */ /* 0x000fe20008000000 */
[----:B------:R1:W-:Y:S01]  /*24d40*/  STL [R1], R0 ;  /* 0x0000000001007387 */ /* 0x0003e20000100800 */
[----:B------:R-:W-:Y:S02]  /*24d50*/  IMAD.U32 R3, RZ, RZ, UR4 ;  /* 0x00000004ff037e24 */ /* 0x000fe4000f8e00ff */
[----:B------:R-:W-:-:S03]  /*24d60*/  IMAD.U32 R2, RZ, RZ, UR5 ;  /* 0x00000005ff027e24 */ /* 0x000fc6000f8e00ff */
[----:B------:R2:W-:Y:S01]  /*24d70*/  STL [R1+0x4], R3 ;  /* 0x0000040301007387 */ /* 0x0005e20000100800 */
[----:B-1----:R-:W-:-:S05]  /*24d80*/  MOV R0, UR6 ;  /* 0x0000000600007c02 */ /* 0x002fca0008000f00 */
[----:B------:R2:W-:Y:S04]  /*24d90*/  STL [R1+0xc], R0 ;  /* 0x00000c0001007387 */ /* 0x0005e80000100800 */
[----:B------:R2:W-:Y:S02]  /*24da0*/  STL [R1+0x8], R2 ;  /* 0x0000080201007387 */ /* 0x0005e40000100800 */
.L_x_627:
[----:B0-2---:R-:W2:Y:S04]  /*24db0*/  LDL R2, [R1+0xc] ;  /* 0x00000c0001027983 */ /* 0x005ea80000100800 */
[----:B------:R-:W3:Y:S04]  /*24dc0*/  LDL R3, [R1+0x8] ;  /* 0x0000080001037983 */ /* 0x000ee80000100800 */
[----:B------:R-:W4:Y:S04]  /*24dd0*/  LDL R4, [R1] ;  /* 0x0000000001047983 */ /* 0x000f280000100800 */
[----:B------:R-:W4:Y:S01]  /*24de0*/  LDL R5, [R1+0x4] ;  /* 0x0000040001057983 */ /* 0x000f220000100800 */
[----:B------:R-:W0:Y:S01]  /*24df0*/  S2R R0, SR_TID.X ;  /* 0x0000000000007919 */ /* 0x000e220000002100 */
[----:B------:R-:W-:Y:S05]  /*24e00*/  WARPSYNC.ALL ;  /* 0x0000000000007948 */ /* 0x000fea0003800000 */
[----:B0-----:R-:W-:Y:S01]  /*24e10*/  LOP3.LUT R0, R0, 0x1f, RZ, 0xc0, !PT ;  /* 0x0000001f00007812 */ /* 0x001fe200078ec0ff */
[----:B------:R-:W-:Y:S03]  /*24e20*/  BAR.SYNC.DEFER_BLOCKING 0x4, 0x180 ;  /* 0x0106000000007b1d */ /* 0x000fe60000010000 */
[----:B------:R-:W-:-:S13]  /*24e30*/  ISETP.NE.AND P0, PT, R0, RZ, PT ;  /* 0x000000ff0000720c */ /* 0x000fda0003f05270 */
[----:B------:R-:W0:Y:S01]  /*24e40*/  @!P0 S2R R0, SR_CgaCtaId ;  /* 0x0000000000008919 */ /* 0x000e220000008800 */
[----:B--2---:R-:W-:Y:S01]  /*24e50*/  IMAD.MOV.U32 R7, RZ, RZ, R2 ;  /* 0x000000ffff077224 */ /* 0x004fe200078e0002 */
[----:B------:R-:W-:Y:S01]  /*24e60*/  @!P0 MOV R2, 0x400 ;  /* 0x0000040000028802 */ /* 0x000fe20000000f00 */
[----:B---3--:R-:W-:-:S03]  /*24e70*/  IMAD.MOV.U32 R6, RZ, RZ, R3 ;  /* 0x000000ffff067224 */ /* 0x008fc600078e0003 */
[----:B0-----:R-:W-:-:S05]  /*24e80*/  @!P0 LEA R18, R0, R2, 0x18 ;  /* 0x0000000200128211 */ /* 0x001fca00078ec0ff */
[----:B----4-:R1:W-:Y:S01]  /*24e90*/  @!P0 STS.128 [R18+0x2e8d0], R4 ;  /* 0x02e8d00412008388 */ /* 0x0103e20000000c00 */
[----:B------:R-:W-:Y:S06]  /*24ea0*/  BAR.ARV 0x5, 0x180 ;  /* 0x0146000000007b1d */ /* 0x000fec0000002000 */
.L_x_618:
[----:B------:R-:W2:Y:S01]  /*24eb0*/  LDL R0, [R1+0xc] ;  /* 0x00000c0001007983 */ /* 0x000ea20000100800 */
[----:B------:R-:W-:Y:S02]  /*24ec0*/  ULDC UR4, c[0x0][0xc3c] ;  /* 0x00030f0000047ab9 */ /* 0x000fe40000000800 */
[----:B--2---:R-:W-:-:S13]  /*24ed0*/  ISETP.GE.AND P0, PT, R0, UR4, PT ;  /* 0x0000000400007c0c */ /* 0x004fda000bf06270 */
[----:B------:R-:W-:Y:S05]  /*24ee0*/  @!P0 BRA `(.L_x_628) ;  /* 0xffffffa400648947 */ /* 0x000fea000383ffff */
[----:B------:R-:W-:Y:S05]  /*24ef0*/  BSYNC B7 ;  /* 0x0000000000077941 */ /* 0x000fea0003800000 */
.L_x_524:
[----:B---3--:R-:W2:Y:S01]  /*24f00*/  LDL.LU R0, [R1+0x68] ;  /* 0x0000680001007983 */ /* 0x008ea20000300800 */
        /* <DEDUP_REMOVED lines=11> */
.L_x_834:
[----:B------:R-:W-:Y:S05]  /*24fc0*/  BSYNC B0 ;  /* 0x0000000000007941 */ /* 0x000fea0003800000 */
.L_x_629:
[----:B------:R-:W-:-:S03]  /*24fd0*/  UMOV UR4, 0xffffffff ;  /* 0xffffffff00047882 */ /* 0x000fc60000000000 */
[----:B------:R-:W-:Y:S05]  /*24fe0*/  BRA.DIV UR4, `(.L_x_631) ;  /* 0x0000004e04d87947 */ /* 0x000fea000b800000 */
[----:B------:R-:W1:Y:S02]  /*24ff0*/  S2R R2, SR_TID.X ;  /* 0x0000000000027919 */ /* 0x000e640000002100 */
[----:B-1----:R-:W-:-:S04]  /*25000*/  SHF.R.U32.HI R2, RZ, 0x5, R2 ;  /* 0x00000005ff027819 */ /* 0x002fc80000011602 */
[----:B------:R-:W-:-:S05]  /*25010*/  LOP3.LUT R2, R2, 0x3, RZ, 0xc0, !PT ;  /* 0x0000000302027812 */ /* 0x000fca00078ec0ff */
[----:B------:R1:W2:Y:S02]  /*25020*/  SHFL.IDX PT, R14, R2, RZ, 0x1f ;  /* 0x00001fff020e7589 */ /* 0x0002a400000e0000 */
.L_x_837:
[----:B--2---:R-:W-:-:S13]  /*25030*/  ISETP.NE.AND P0, PT, R14, RZ, PT ;  /* 0x000000ff0e00720c */ /* 0x004fda0003f05270 */
[----:B------:R-:W-:Y:S05]  /*25040*/  @P0 BRA `(.L_x_332) ;  /* 0x0000000000b00947 */ /* 0x000fea0003800000 */
[----:B------:R-:W-:-:S03]  /*25050*/  UMOV UR4, 0xffffffff ;  /* 0xffffffff00047882 */ /* 0x000fc60000000000 */
[----:B------:R-:W-:Y:S05]  /*25060*/  BRA.DIV UR4, `(.L_x_632) ;  /* 0x0000004e04ec7947 */ /* 0x000fea000b800000 */
[----:B------:R-:W-:-:S13]  /*25070*/  ELECT P6, URZ, PT ;  /* 0x00000000003f782f */ /* 0x000fda00038c0000 */
.L_x_840:
[----:B------:R-:W-:Y:S05]  /*25080*/  @!P6 BRA `(.L_x_332) ;  /* 0x0000000000a0e947 */ /* 0x000fea0003800000 */
[----:B-1----:R-:W2:Y:S02]  /*25090*/  LDL.LU R2, [R1+0x64] ;  /* 0x0000640001027983 */ /* 0x002ea40000300800 */
[----:B--2---:R-:W-:-:S04]  /*250a0*/  LOP3.LUT R2, R2, 0x2, RZ, 0xfc, !PT ;  /* 0x0000000202027812 */ /* 0x004fc800078efcff */
[----:B------:R-:W-:-:S13]  /*250b0*/  ISETP.NE.AND P0, PT, R2, 0x3, PT ;  /* 0x000000030200780c */ /* 0x000fda0003f05270 */
[----:B------:R-:W-:Y:S05]  /*250c0*/  @!P0 BRA `(.L_x_633) ;  /* 0x0000000000048947 */ /* 0x000fea0003800000 */
[----:B------:R-:W-:Y:S01]  /*250d0*/  BPT.TRAP 0x1 ;  /* 0x000000040000795c */ /* 0x000fe20000300000 */
.L_x_633:
[----:B0-----:R-:W2:Y:S04]  /*250e0*/  LDL R3, [R1+0x10] ;  /* 0x0000100001037983 */ /* 0x001ea80000100800 */
        /* <DEDUP_REMOVED lines=9> */
[----:B------:R-:W-:Y:S02]  /*25180*/  LOP3.LUT R4, R7, R4, RZ, 0x3c, !PT ;  /* 0x0000000407047212 */ /* 0x000fe400078e3cff */
[----:B------:R-:W-:-:S02]  /*25190*/  LEA R7, R3, R2, 0x3 ;  /* 0x0000000203077211 */ /* 0x000fc400078e18ff */
[----:B------:R-:W-:Y:S01]  /*251a0*/  SHF.L.U32 R2, R4, 0x1f, RZ ;  /* 0x0000001f04027819 */ /* 0x000fe200000006ff */
[----:B0-----:R-:W-:Y:S06]  /*251b0*/  @!P1 BRA `(.L_x_634) ;  /* 0x0000004c00b89947 */ /* 0x001fec0003800000 */
.L_x_841:
[----:B------:R-:W1:Y:S02]  /*251c0*/  SYNCS.PHASECHK.TRANS64.TRYWAIT P1, [R7+URZ], R2 ;  /* 0x00000002070075a7 */ /* 0x000e64000802017f */
[----:B-1----:R-:W-:Y:S05]  /*251d0*/  @!P1 BRA `(.L_x_635) ;  /* 0x0000004c00c49947 */ /* 0x002fea0003800000 */
.L_x_842:
[----:B------:R-:W-:Y:S05]  /*251e0*/  @!P0 BRA `(.L_x_636) ;  /* 0x0000000000048947 */ /* 0x000fea0003800000 */
[----:B------:R-:W-:Y:S01]  /*251f0*/  BPT.TRAP 0x1 ;  /* 0x000000040000795c */ /* 0x000fe20000300000 */
.L_x_636:
[----:B------:R-:W2:Y:S02]  /*25200*/  LDL.LU R4, [R1+0x10] ;  /* 0x0000100001047983 */ /* 0x000ea40000300800 */
[----:B--2---:R-:W-:-:S04]  /*25210*/  IMAD R4, R4, 0x8, R0 ;  /* 0x0000000804047824 */ /* 0x004fc800078e0200 */
[----:B------:R-:W2:Y:S02]  /*25220*/  SYNCS.PHASECHK.TRANS64.TRYWAIT P1, [R4+URZ+0x2e860], R5 ;  /* 0x02e86005040075a7 */ /* 0x000ea4000802017f */
[----:B--2---:R-:W-:Y:S05]  /*25230*/  @!P1 BRA `(.L_x_637) ;  /* 0x0000004c00c09947 */ /* 0x004fea0003800000 */
.L_x_843:
[----:B------:R-:W-:Y:S05]  /*25240*/  @!P0 BRA `(.L_x_638) ;  /* 0x0000000000048947 */ /* 0x000fea0003800000 */
[----:B------:R-:W-:Y:S01]  /*25250*/  BPT.TRAP 0x1 ;  /* 0x000000040000795c */ /* 0x000fe20000300000 */
.L_x_638:
[----:B------:R-:W-:-:S04]  /*25260*/  IMAD R3, R3, 0x8, R0 ;  /* 0x0000000803037824 */ /* 0x000fc800078e0200 */
[----:B------:R-:W3:Y:S02]  /*25270*/  SYNCS.PHASECHK.TRANS64.TRYWAIT P1, [R3+URZ+0x2e860], R2 ;  /* 0x02e86002030075a7 */ /* 0x000ee4000802017f */
[----:B---3--:R-:W-:Y:S05]  /*25280*/  @!P1 BRA `(.L_x_639) ;  /* 0x0000004c00c09947 */ /* 0x008fea0003800000 */
.L_x_844:
[----:B------:R-:W-:Y:S05]  /*25290*/  @!P0 BRA `(.L_x_640) ;  /* 0x0000000000048947 */ /* 0x000fea0003800000 */
[----:B------:R-:W-:Y:S01]  /*252a0*/  BPT.TRAP 0x1 ;  /* 0x000000040000795c */ /* 0x000fe20000300000 */
.L_x_640:
[----:B------:R-:W4:Y:S02]  /*252b0*/  SYNCS.PHASECHK.TRANS64.TRYWAIT P0, [R4+URZ+0x2e880], R5 ;  /* 0x02e88005040075a7 */ /* 0x000f24000800017f */
[----:B----4-:R-:W-:Y:S05]  /*252c0*/  @!P0 BRA `(.L_x_641) ;  /* 0x0000004c00c48947 */ /* 0x010fea0003800000 */
.L_x_642:
[----:B------:R0:W0:Y:S02]  /*252d0*/  SYNCS.PHASECHK.TRANS64.TRYWAIT P0, [R3+URZ+0x2e880], R2 ;  /* 0x02e88002030075a7 */ /* 0x000024000800017f */
[----:B0-----:R-:W-:Y:S05]  /*252e0*/  @!P0 NANOSLEEP.SYNCS 0x989680 ;  /* 0x009896800000895d */ /* 0x001fea0003900000 */
[----:B------:R-:W0:Y:S02]  /*252f0*/  @!P0 SYNCS.PHASECHK.TRANS64 P0, [R3+URZ+0x2e880], R2 ;  /* 0x02e88002030085a7 */ /* 0x000e24000800007f */
[----:B0-----:R-:W-:Y:S05]  /*25300*/  @!P0 BRA `(.L_x_642) ;  /* 0xfffffffc00f08947 */ /* 0x001fea000383ffff */
.L_x_332:
[----:B------:R-:W-:Y:S05]  /*25310*/  BSYNC B8 ;  /* 0x0000000000087941 */ /* 0x000fea0003800000 */
.L_x_329:
[----:B------:R-:W-:Y:S05]  /*25320*/  EXIT ;  /* 0x000000000000794d */ /* 0x000fea0003800000 */
.L_x_356:
[----:B-1----:R1:W2:Y:S02]  /*25330*/  SYNCS.PHASECHK.TRANS64.TRYWAIT P6, [R110+URZ+0x2e890], R130 ;  /* 0x02e890826e0075a7 */ /* 0x0022a400080c017f */
[----:B--2---:R-:W-:Y:S05]  /*25340*/  @!P6 NANOSLEEP.SYNCS 0x989680 ;  /* 0x009896800000e95d */ /* 0x004fea0003900000 */
[----:B------:R-:W2:Y:S02]  /*25350*/  @!P6 SYNCS.PHASECHK.TRANS64 P6, [R110+URZ+0x2e890], R130 ;  /* 0x02e890826e00e5a7 */ /* 0x000ea400080c007f */
[----:B--2---:R-:W-:Y:S05]  /*25360*/  @!P6 BRA `(.L_x_356) ;  /* 0xfffffffc00f0e947 */ /* 0x004fea000383ffff */
[----:B------:R-:W-:Y:S05]  /*25370*/  BRA `(.L_x_643) ;  /* 0xfffffddc00f87947 */ /* 0x000fea000383ffff */
.L_x_390:
[----:B0-----:R0:W1:Y:S02]  /*25380*/  SYNCS.PHASECHK.TRANS64.TRYWAIT P3, [R110+URZ+0x2e890], R130 ;  /* 0x02e890826e0075a7 */ /* 0x001064000806017f */
[----:B-1----:R-:W-:Y:S05]  /*25390*/  @!P3 NANOSLEEP.SYNCS 0x989680 ;  /* 0x009896800000b95d */ /* 0x002fea0003900000 */
[----:B------:R-:W1:Y:S02]  /*253a0*/  @!P3 SYNCS.PHASECHK.TRANS64 P3, [R110+URZ+0x2e890], R130 ;  /* 0x02e890826e00b5a7 */ /* 0x000e64000806007f */
[----:B-1----:R-:W-:Y:S05]  /*253b0*/  @!P3 BRA `(.L_x_390) ;  /* 0xfffffffc00f0b947 */ /* 0x002fea000383ffff */
[----:B------:R-:W-:Y:S05]  /*253c0*/  BRA `(.L_x_644) ;  /* 0xfffffe2000787947 */ /* 0x000fea000383ffff */
.L_x_407:
[----:B0-----:R0:W1:Y:S02]  /*253d0*/  SYNCS.PHASECHK.TRANS64.TRYWAIT P2, [R110+URZ+0x2e890], R130 ;  /* 0x02e890826e0075a7 */ /* 0x001064000804017f */
[----:B-1----:R-:W-:Y:S05]  /*253e0*/  @!P2 NANOSLEEP.SYNCS 0x989680 ;  /* 0x009896800000a95d */ /* 0x002fea0003900000 */
[----:B------:R-:W1:Y:S02]  /*253f0*/  @!P2 SYNCS.PHASECHK.TRANS64 P2, [R110+URZ+0x2e890], R130 ;  /* 0x02e890826e00a5a7 */ /* 0x000e64000804007f */
[----:B-1----:R-:W-:Y:S05]  /*25400*/  @!P2 BRA `(.L_x_407) ;  /* 0xfffffffc00f0a947 */ /* 0x002fea000383ffff */
[----:B------:R-:W-:Y:S05]  /*25410*/  BRA `(.L_x_645) ;  /* 0xfffffe6000987947 */ /* 0x000fea000383ffff */
.L_x_417:
[----:B-1----:R1:W2:Y:S02]  /*25420*/  SYNCS.PHASECHK.TRANS64.TRYWAIT P3, [R110+URZ+0x2e8b0], R130 ;  /* 0x02e8b0826e0075a7 */ /* 0x0022a4000806017f */
[----:B--2---:R-:W-:Y:S05]  /*25430*/  @!P3 NANOSLEEP.SYNCS 0x989680 ;  /* 0x009896800000b95d */ /* 0x004fea0003900000 */
[----:B------:R-:W2:Y:S02]  /*25440*/  @!P3 SYNCS.PHASECHK.TRANS64 P3, [R110+URZ+0x2e8b0], R130 ;  /* 0x02e8b0826e00b5a7 */ /* 0x000ea4000806007f */
[----:B--2---:R-:W-:Y:S05]  /*25450*/  @!P3 BRA `(.L_x_417) ;  /* 0xfffffffc00f0b947 */ /* 0x004fea000383ffff */
[----:B------:R-:W-:Y:S05]  /*25460*/  BRA `(.L_x_646) ;  /* 0xfffffe6800587947 */ /* 0x000fea000383ffff */
.L_x_431:
[----:B------:R-:W0:Y:S01]  /*25470*/  S2R R7, SR_TID.X ;  /* 0x0000000000077919 */ /* 0x000e220000002100 */
[----:B------:R-:W-:Y:S01]  /*25480*/  BSSY B0, `(.L_x_647) ;  /* 0x000000c000007945 */ /* 0x000fe20003800000 */
[----:B------:R-:W-:Y:S01]  /*25490*/  IMAD.MOV.U32 R12, RZ, RZ, RZ ;  /* 0x000000ffff0c7224 */ /* 0x000fe200078e00ff */
[----:B------:R-:W-:Y:S01]  /*254a0*/  MOV R15, 0xffffffff ;  /* 0xffffffff000f7802 */ /* 0x000fe20000000f00 */
[----:B------:R-:W-:Y:S02]  /*254b0*/  IMAD.MOV.U32 R11, RZ, RZ, 0x1f ;  /* 0x0000001fff0b7424 */ /* 0x000fe400078e00ff */
[----:B0-----:R-:W-:-:S05]  /*254c0*/  VIADD R8, R7, 0xffffff80 ;  /* 0xffffff8007087836 */ /* 0x001fca0000000000 */
[----:B------:R-:W-:-:S04]  /*254d0*/  SHF.R.S32.HI R7, RZ, 0x1f, R8 ;  /* 0x0000001fff077819 */ /* 0x000fc80000011408 */
[----:B------:R-:W-:-:S04]  /*254e0*/  LEA.HI R7, R7, R8, RZ, 0x7 ;  /* 0x0000000807077211 */ /* 0x000fc800078f38ff */
[----:B------:R-:W-:-:S05]  /*254f0*/  SHF.R.S32.HI R7, RZ, 0x7, R7 ;  /* 0x00000007ff077819 */ /* 0x000fca0000011407 */
[----:B------:R-:W-:-:S07]  /*25500*/  IMAD.MOV.U32 R13, RZ, RZ, R7 ;  /* 0x000000ffff0d7224 */ /* 0x000fce00078e0007 */
[----:B-----5:R-:W-:Y:S05]  /*25510*/  WARPSYNC.COLLECTIVE R15, `(.L_x_648) ;  /* 0x000000000f087348 */ /* 0x020fea0003c00000 */
[----:B------:R0:W1:Y:S02]  /*25520*/  SHFL.IDX P6, R14, R13, R12, R11 ;  /* 0x0000000c0d0e7389 */ /* 0x00006400000c000b */
[----:B01---5:R-:W-:Y:S01]  /*25530*/  ENDCOLLECTIVE ;  /* 0x000000000000791b */ /* 0x023fe20003800000 */
.L_x_648:
[----:B------:R-:W-:Y:S05]  /*25540*/  BSYNC B0 ;  /* 0x0000000000007941 */ /* 0x000fea0003800000 */
.L_x_647:
[----:B------:R0:W-:Y:S01]  /*25550*/  STL [R1+0x44], R14 ;  /* 0x0000440e01007387 */ /* 0x0001e20000100800 */
[----:B------:R-:W-:Y:S05]  /*25560*/  BRA `(.L_x_649) ;  /* 0xfffffe7800347947 */ /* 0x000fea000383ffff */
.L_x_443:
[----:B------:R-:W-:Y:S01]  /*25570*/  BSSY B1, `(.L_x_650) ;  /* 0x0000008000017945 */ /* 0x000fe20003800000 */
[----:B------:R-:W-:Y:S02]  /*25580*/  IMAD.MOV.U32 R13, RZ, RZ, R26 ;  /* 0x000000ffff0d7224 */ /* 0x000fe400078e001a */
[----:B------:R-:W-:Y:S02]  /*25590*/  IMAD.MOV.U32 R12, RZ, RZ, RZ ;  /* 0x000000ffff0c7224 */ /* 0x000fe400078e00ff */
[----:B------:R-:W-:Y:S02]  /*255a0*/  IMAD.MOV.U32 R11, RZ, RZ, 0x1c1f ;  /* 0x00001c1fff0b7424 */ /* 0x000fe400078e00ff */
[----:B------:R-:W-:-:S07]  /*255b0*/  IMAD.MOV.U32 R15, RZ, RZ, -0x1 ;  /* 0xffffffffff0f7424 */ /* 0x000fce00078e00ff */
[----:B0-----:R-:W-:Y:S05]  /*255c0*/  WARPSYNC.COLLECTIVE R15, `(.L_x_651) ;  /* 0x000000000f087348 */ /* 0x001fea0003c00000 */
[----:B0-----:R0:W1:Y:S02]  /*255d0*/  SHFL.IDX P6, R14, R13, R12, R11 ;  /* 0x0000000c0d0e7389 */ /* 0x00106400000c000b */
[----:B01----:R-:W-:Y:S01]  /*255e0*/  ENDCOLLECTIVE ;  /* 0x000000000000791b */ /* 0x003fe20003800000 */
.L_x_651:
[----:B------:R-:W-:Y:S05]  /*255f0*/  BSYNC B1 ;  /* 0x0000000000017941 */ /* 0x000fea0003800000 */
.L_x_650:
[----:B------:R-:W-:Y:S01]  /*25600*/  IMAD.MOV.U32 R13, RZ, RZ, R24 ;  /* 0x000000ffff0d7224 */ /* 0x000fe200078e0018 */
[----:B------:R-:W-:Y:S01]  /*25610*/  MOV R12, RZ ;  /* 0x000000ff000c7202 */ /* 0x000fe20000000f00 */
[----:B------:R-:W-:Y:S02]  /*25620*/  IMAD.MOV.U32 R11, RZ, RZ, 0x1c1f ;  /* 0x00001c1fff0b7424 */ /* 0x000fe400078e00ff */
[----:B------:R-:W-:Y:S02]  /*25630*/  IMAD.MOV.U32 R15, RZ, RZ, -0x1 ;  /* 0xffffffffff0f7424 */ /* 0x000fe400078e00ff */
[----:B------:R-:W-:-:S07]  /*25640*/  IMAD.MOV.U32 R3, RZ, RZ, R14 ;  /* 0x000000ffff037224 */ /* 0x000fce00078e000e */
[----:B------:R-:W-:Y:S05]  /*25650*/  WARPSYNC.COLLECTIVE R15, `(.L_x_652) ;  /* 0x000000000f087348 */ /* 0x000fea0003c00000 */
[----:B------:R0:W1:Y:S02]  /*25660*/  SHFL.IDX P6, R14, R13, R12, R11 ;  /* 0x0000000c0d0e7389 */ /* 0x00006400000c000b */
[----:B01----:R-:W-:Y:S01]  /*25670*/  ENDCOLLECTIVE ;  /* 0x000000000000791b */ /* 0x003fe20003800000 */
.L_x_652:
[----:B------:R-:W-:Y:S02]  /*25680*/  IMAD.MOV.U32 R13, RZ, RZ, R27 ;  /* 0x000000ffff0d7224 */ /* 0x000fe400078e001b */
[----:B------:R-:W-:-:S07]  /*25690*/  IMAD.MOV.U32 R5, RZ, RZ, R14 ;  /* 0x000000ffff057224 */ /* 0x000fce00078e000e */
[----:B------:R-:W-:Y:S05]  /*256a0*/  WARPSYNC.COLLECTIVE R15, `(.L_x_653) ;  /* 0x000000000f087348 */ /* 0x000fea0003c00000 */
[----:B------:R0:W1:Y:S02]  /*256b0*/  SHFL.IDX P6, R14, R13, R12, R11 ;  /* 0x0000000c0d0e7389 */ /* 0x00006400000c000b */
[----:B01----:R-:W-:Y:S01]  /*256c0*/  ENDCOLLECTIVE ;  /* 0x000000000000791b */ /* 0x003fe20003800000 */
.L_x_653:
[----:B------:R-:W-:Y:S02]  /*256d0*/  IMAD.MOV.U32 R13, RZ, RZ, R122 ;  /* 0x000000ffff0d7224 */ /* 0x000fe400078e007a */
[----:B------:R-:W-:-:S07]  /*256e0*/  IMAD.MOV.U32 R7, RZ, RZ, R14 ;  /* 0x000000ffff077224 */ /* 0x000fce00078e000e */
[----:B------:R-:W-:Y:S05]  /*256f0*/  WARPSYNC.COLLECTIVE R15, `(.L_x_654) ;  /* 0x000000000f087348 */ /* 0x000fea0003c00000 */
[----:B------:R0:W1:Y:S02]  /*25700*/  SHFL.IDX P6, R14, R13, R12, R11 ;  /* 0x0000000c0d0e7389 */ /* 0x00006400000c000b */
[----:B01----:R-:W-:Y:S01]  /*25710*/  ENDCOLLECTIVE ;  /* 0x000000000000791b */ /* 0x003fe20003800000 */
.L_x_654:
[----:B------:R-:W-:Y:S05]  /*25720*/  BRA `(.L_x_655) ;  /* 0xfffffe7c00307947 */ /* 0x000fea000383ffff */
.L_x_447:
[----:B0-----:R0:W1:Y:S02]  /*25730*/  SYNCS.PHASECHK.TRANS64.TRYWAIT P0, [R16+URZ+0x2e800], R39 ;  /* 0x02e80027100075a7 */ /* 0x001064000800017f */
[----:B-1----:R-:W-:Y:S05]  /*25740*/  @!P0 NANOSLEEP.SYNCS 0x989680 ;  /* 0x009896800000895d */ /* 0x002fea0003900000 */
[----:B------:R-:W1:Y:S02]  /*25750*/  @!P0 SYNCS.PHASECHK.TRANS64 P0, [R16+URZ+0x2e800], R39 ;  /* 0x02e80027100085a7 */ /* 0x000e64000800007f */
[----:B-1----:R-:W-:Y:S05]  /*25760*/  @!P0 BRA `(.L_x_447) ;  /* 0xfffffffc00f08947 */ /* 0x002fea000383ffff */
[----:B------:R-:W-:Y:S05]  /*25770*/  BRA `(.L_x_656) ;  /* 0xfffffe8000ac7947 */ /* 0x000fea000383ffff */
.L_x_455:
[----:B------:R-:W-:Y:S01]  /*25780*/  BSSY B1, `(.L_x_657) ;  /* 0x0000008000017945 */ /* 0x000fe20003800000 */
[----:B------:R-:W-:Y:S01]  /*25790*/  MOV R13, R26 ;  /* 0x0000001a000d7202 */ /* 0x000fe20000000f00 */
[----:B------:R-:W-:Y:S02]  /*257a0*/  IMAD.MOV.U32 R12, RZ, RZ, RZ ;  /* 0x000000ffff0c7224 */ /* 0x000fe400078e00ff */
[----:B------:R-:W-:Y:S02]  /*257b0*/  IMAD.MOV.U32 R11, RZ, RZ, 0x1c1f ;  /* 0x00001c1fff0b7424 */ /* 0x000fe400078e00ff */
[----:B------:R-:W-:-:S07]  /*257c0*/  IMAD.MOV.U32 R15, RZ, RZ, -0x1 ;  /* 0xffffffffff0f7424 */ /* 0x000fce00078e00ff */
[----:B0-----:R-:W-:Y:S05]  /*257d0*/  WARPSYNC.COLLECTIVE R15, `(.L_x_658) ;  /* 0x000000000f087348 */ /* 0x001fea0003c00000 */
[----:B0-----:R0:W1:Y:S02]  /*257e0*/  SHFL.IDX P6, R14, R13, R12, R11 ;  /* 0x0000000c0d0e7389 */ /* 0x00106400000c000b */
[----:B01----:R-:W-:Y:S01]  /*257f0*/  ENDCOLLECTIVE ;  /* 0x000000000000791b */ /* 0x003fe20003800000 */
.L_x_658:
[----:B------:R-:W-:Y:S05]  /*25800*/  BSYNC B1 ;  /* 0x0000000000017941 */ /* 0x000fea0003800000 */
.L_x_657:
[----:B------:R-:W-:Y:S01]  /*25810*/  IMAD.MOV.U32 R13, RZ, RZ, R24 ;  /* 0x000000ffff0d7224 */ /* 0x000fe200078e0018 */
[----:B------:R-:W-:Y:S01]  /*25820*/  MOV R11, 0x1c1f ;  /* 0x00001c1f000b7802 */ /* 0x000fe20000000f00 */
[----:B------:R-:W-:Y:S02]  /*25830*/  IMAD.MOV.U32 R12, RZ, RZ, RZ ;  /* 0x000000ffff0c7224 */ /* 0x000fe400078e00ff */
[----:B------:R-:W-:Y:S02]  /*25840*/  IMAD.MOV.U32 R15, RZ, RZ, -0x1 ;  /* 0xffffffffff0f7424 */ /* 0x000fe400078e00ff */
[----:B------:R-:W-:-:S07]  /*25850*/  IMAD.MOV.U32 R3, RZ, RZ, R14 ;  /* 0x000000ffff037224 */ /* 0x000fce00078e000e */
[----:B------:R-:W-:Y:S05]  /*25860*/  WARPSYNC.COLLECTIVE R15, `(.L_x_659) ;  /* 0x000000000f087348 */ /* 0x000fea0003c00000 */
[----:B------:R0:W1:Y:S02]  /*25870*/  SHFL.IDX P6, R14, R13, R12, R11 ;  /* 0x0000000c0d0e7389 */ /* 0x00006400000c000b */
[----:B01----:R-:W-:Y:S01]  /*25880*/  ENDCOLLECTIVE ;  /* 0x000000000000791b */ /* 0x003fe20003800000 */
.L_x_659:
[----:B------:R-:W-:Y:S02]  /*25890*/  IMAD.MOV.U32 R13, RZ, RZ, R27 ;  /* 0x000000ffff0d7224 */ /* 0x000fe400078e001b */
[----:B------:R-:W-:-:S07]  /*258a0*/  IMAD.MOV.U32 R21, RZ, RZ, R14 ;  /* 0x000000ffff157224 */ /* 0x000fce00078e000e */
[----:B------:R-:W-:Y:S05]  /*258b0*/  WARPSYNC.COLLECTIVE R15, `(.L_x_660) ;  /* 0x000000000f087348 */ /* 0x000fea0003c00000 */
[----:B------:R0:W1:Y:S02]  /*258c0*/  SHFL.IDX P6, R14, R13, R12, R11 ;  /* 0x0000000c0d0e7389 */ /* 0x00006400000c000b */
[----:B01----:R-:W-:Y:S01]  /*258d0*/  ENDCOLLECTIVE ;  /* 0x000000000000791b */ /* 0x003fe20003800000 */
.L_x_660:
[----:B------:R-:W-:Y:S02]  /*258e0*/  IMAD.MOV.U32 R13, RZ, RZ, R122 ;  /* 0x000000ffff0d7224 */ /* 0x000fe400078e007a */
[----:B------:R-:W-:-:S07]  /*258f0*/  IMAD.MOV.U32 R25, RZ, RZ, R14 ;  /* 0x000000ffff197224 */ /* 0x000fce00078e000e */
[----:B------:R-:W-:Y:S05]  /*25900*/  WARPSYNC.COLLECTIVE R15, `(.L_x_661) ;  /* 0x000000000f087348 */ /* 0x000fea0003c00000 */
[----:B------:R0:W1:Y:S02]  /*25910*/  SHFL.IDX P6, R14, R13, R12, R11 ;  /* 0x0000000c0d0e7389 */ /* 0x00006400000c000b */
[----:B01----:R-:W-:Y:S01]  /*25920*/  ENDCOLLECTIVE ;  /* 0x000000000000791b */ /* 0x003fe20003800000 */
.L_x_661:
[----:B------:R-:W-:Y:S05]  /*25930*/  BRA `(.L_x_662) ;  /* 0xfffffe9800807947 */ /* 0x000fea000383ffff */
.L_x_459:
[----:B0-----:R0:W1:Y:S02]  /*25940*/  SYNCS.PHASECHK.TRANS64.TRYWAIT P1, [R16+URZ+0x2e800], R35 ;  /* 0x02e80023100075a7 */ /* 0x001064000802017f */
[----:B-1----:R-:W-:Y:S05]  /*25950*/  @!P1 NANOSLEEP.SYNCS 0x989680 ;  /* 0x009896800000995d */ /* 0x002fea0003900000 */
[----:B------:R-:W1:Y:S02]  /*25960*/  @!P1 SYNCS.PHASECHK.TRANS64 P1, [R16+URZ+0x2e800], R35 ;  /* 0x02e80023100095a7 */ /* 0x000e64000802007f */
[----:B-1----:R-:W-:Y:S05]  /*25970*/  @!P1 BRA `(.L_x_459) ;  /* 0xfffffffc00f09947 */ /* 0x002fea000383ffff */
[----:B------:R-:W-:Y:S05]  /*25980*/  BRA `(.L_x_663) ;  /* 0xfffffe9c00a07947 */ /* 0x000fea000383ffff */
.L_x_465:
[----:B--2---:R2:W4:Y:S02]  /*25990*/  SYNCS.PHASECHK.TRANS64.TRYWAIT P1, [R3+URZ+0x2e830], R6 ;  /* 0x02e83006030075a7 */ /* 0x004524000802017f */
[----:B----4-:R-:W-:Y:S05]  /*259a0*/  @!P1 NANOSLEEP.SYNCS 0x989680 ;  /* 0x009896800000995d */ /* 0x010fea0003900000 */
[----:B------:R-:W4:Y:S02]  /*259b0*/  @!P1 SYNCS.PHASECHK.TRANS64 P1, [R3+URZ+0x2e830], R6 ;  /* 0x02e83006030095a7 */ /* 0x000f24000802007f */
[----:B----4-:R-:W-:Y:S05]  /*259c0*/  @!P1 BRA `(.L_x_465) ;  /* 0xfffffffc00f09947 */ /* 0x010fea000383ffff */
[----:B------:R-:W-:Y:S05]  /*259d0*/  BRA `(.L_x_464) ;  /* 0xfffffeb800587947 */ /* 0x000fea000383ffff */
.L_x_471:
[----:B-1----:R1:W2:Y:S02]  /*259e0*/  SYNCS.PHASECHK.TRANS64.TRYWAIT P2, [R13+URZ+0x2e830], R0 ;  /* 0x02e830000d0075a7 */ /* 0x0022a4000804017f */
[----:B--2---:R-:W-:Y:S05]  /*259f0*/  @!P2 NANOSLEEP.SYNCS 0x989680 ;  /* 0x009896800000a95d */ /* 0x004fea0003900000 */
[----:B------:R-:W2:Y:S02]  /*25a00*/  @!P2 SYNCS.PHASECHK.TRANS64 P2, [R13+URZ+0x2e830], R0 ;  /* 0x02e830000d00a5a7 */ /* 0x000ea4000804007f */
[----:B--2---:R-:W-:Y:S05]  /*25a10*/  @!P2 BRA `(.L_x_471) ;  /* 0xfffffffc00f0a947 */ /* 0x004fea000383ffff */
[----:B------:R-:W-:Y:S05]  /*25a20*/  BRA `(.L_x_470) ;  /* 0xfffffefc00387947 */ /* 0x000fea000383ffff */
.L_x_475:
[----:B-1----:R1:W2:Y:S02]  /*25a30*/  SYNCS.PHASECHK.TRANS64.TRYWAIT P1, [R12+URZ+0x2e850], R0 ;  /* 0x02e850000c0075a7 */ /* 0x0022a4000802017f */
[----:B--2---:R-:W-:Y:S05]  /*25a40*/  @!P1 NANOSLEEP.SYNCS 0x989680 ;  /* 0x009896800000995d */ /* 0x004fea0003900000 */
[----:B------:R-:W2:Y:S02]  /*25a50*/  @!P1 SYNCS.PHASECHK.TRANS64 P1, [R12+URZ+0x2e850], R0 ;  /* 0x02e850000c0095a7 */ /* 0x000ea4000802007f */
[----:B--2---:R-:W-:Y:S05]  /*25a60*/  @!P1 BRA `(.L_x_475) ;  /* 0xfffffffc00f09947 */ /* 0x004fea000383ffff */
[----:B------:R-:W-:Y:S05]  /*25a70*/  BRA `(.L_x_472) ;  /* 0xffffff1000987947 */ /* 0x000fea000383ffff */
.L_x_481:
[----:B-1----:R1:W2:Y:S02]  /*25a80*/  SYNCS.PHASECHK.TRANS64.TRYWAIT P1, [R12+URZ+0x2e850], R3 ;  /* 0x02e850030c0075a7 */ /* 0x0022a4000802017f */
[----:B--2---:R-:W-:Y:S05]  /*25a90*/  @!P1 NANOSLEEP.SYNCS 0x989680 ;  /* 0x009896800000995d */ /* 0x004fea0003900000 */
[----:B------:R-:W2:Y:S02]  /*25aa0*/  @!P1 SYNCS.PHASECHK.TRANS64 P1, [R12+URZ+0x2e850], R3 ;  /* 0x02e850030c0095a7 */ /* 0x000ea4000802007f */
[----:B--2---:R-:W-:Y:S05]  /*25ab0*/  @!P1 BRA `(.L_x_481) ;  /* 0xfffffffc00f09947 */ /* 0x004fea000383ffff */
[----:B------:R-:W-:Y:S05]  /*25ac0*/  BRA `(.L_x_480) ;  /* 0xffffff3c002c7947 */ /* 0x000fea000383ffff */
.L_x_485:
[----:B------:R-:W-:Y:S01]  /*25ad0*/  SEL R115, R40, R111, P0 ;  /* 0x0000006f28737207 */ /* 0x000fe20000000000 */
[----:B-----5:R-:W-:Y:S01]  /*25ae0*/  IMAD.MOV.U32 R12, RZ, RZ, R8 ;  /* 0x000000ffff0c7224 */ /* 0x020fe200078e0008 */
        /* <DEDUP_REMOVED lines=8> */
[----:B------:R-:W-:Y:S01]  /*25b70*/  SEL R41, R52, R15, P0 ;  /* 0x0000000f34297207 */ /* 0x000fe20000000000 */
[----:B------:R-:W-:Y:S01]  /*25b80*/  IMAD.MOV.U32 R15, RZ, RZ, -0x1 ;  /* 0xffffffffff0f7424 */ /* 0x000fe200078e00ff */
[----:B------:R-:W-:Y:S02]  /*25b90*/  MOV R11, 0x1c1f ;  /* 0x00001c1f000b7802 */ /* 0x000fe40000000f00 */
[----:B------:R-:W-:-:S02]  /*25ba0*/  SEL R137, R14, R109, P0 ;  /* 0x0000006d0e897207 */ /* 0x000fc40000000000 */
[----:B------:R-:W-:-:S07]  /*25bb0*/  SEL R93, R109, R14, P0 ;  /* 0x0000000e6d5d7207 */ /* 0x000fce0000000000 */
[----:B-1----:R-:W-:Y:S05]  /*25bc0*/  WARPSYNC.COLLECTIVE R15, `(.L_x_664) ;  /* 0x000000000f087348 */ /* 0x002fea0003c00000 */
[----:B------:R0:W2:Y:S02]  /*25bd0*/  SHFL.IDX P6, R14, R13, R12, R11 ;  /* 0x0000000c0d0e7389 */ /* 0x0000a400000c000b */
[----:B012---:R-:W-:Y:S01]  /*25be0*/  ENDCOLLECTIVE ;  /* 0x000000000000791b */ /* 0x007fe20003800000 */
.L_x_664:
[----:B------:R-:W-:Y:S02]  /*25bf0*/  SEL R131, R61, R0, P0 ;  /* 0x000000003d837207 */ /* 0x000fe40000000000 */
[----:B------:R-:W-:Y:S02]  /*25c00*/  SEL R99, R0, R61, P0 ;  /* 0x0000003d00637207 */ /* 0x000fe40000000000 */
[----:B------:R-:W-:Y:S02]  /*25c10*/  SEL R129, R4, R81, P0 ;  /* 0x0000005104817207 */ /* 0x000fe40000000000 */
[----:B------:R-:W-:Y:S02]  /*25c20*/  SEL R101, R81, R4, P0 ;  /* 0x0000000451657207 */ /* 0x000fe40000000000 */
[----:B------:R-:W-:Y:S02]  /*25c30*/  LOP3.LUT R4, R8, 0x2, RZ, 0x3c, !PT ;  /* 0x0000000208047812 */ /* 0x000fe400078e3cff */
[----:B------:R-:W-:-:S02]  /*25c40*/  SEL R147, R64, R21, P0 ;  /* 0x0000001540937207 */ /* 0x000fc40000000000 */
[----:B------:R-:W-:Y:S01]  /*25c50*/  SEL R139, R77, R6, P0 ;  /* 0x000000064d8b7207 */ /* 0x000fe20000000000 */
[----:B------:R-:W-:Y:S01]  /*25c60*/  IMAD.MOV.U32 R13, RZ, RZ, R7 ;  /* 0x000000ffff0d7224 */ /* 0x000fe200078e0007 */
[----:B------:R-:W-:Y:S02]  /*25c70*/  SEL R91, R6, R77, P0 ;  /* 0x0000004d065b7207 */ /* 0x000fe40000000000 */
[----:B------:R-:W-:Y:S02]  /*25c80*/  SEL R21, R21, R64, P0 ;  /* 0x0000004015157207 */ /* 0x000fe40000000000 */
[----:B------:R-:W-:Y:S02]  /*25c90*/  SEL R143, R56, R45, P0 ;  /* 0x0000002d388f7207 */ /* 0x000fe40000000000 */
[----:B------:R-:W-:Y:S02]  /*25ca0*/  SEL R45, R45, R56, P0 ;  /* 0x000000382d2d7207 */ /* 0x000fe40000000000 */
[----:B------:R-:W-:Y:S01]  /*25cb0*/  SEL R83, R27, R26, P0 ;  /* 0x0000001a1b537207 */ /* 0x000fe20000000000 */
[----:B------:R-:W-:Y:S01]  /*25cc0*/  IMAD.MOV.U32 R0, RZ, RZ, R14 ;  /* 0x000000ffff007224 */ /* 0x000fe200078e000e */
[----:B------:R-:W-:-:S07]  /*25cd0*/  SEL R67, R26, R27, P0 ;  /* 0x0000001b1a437207 */ /* 0x000fce0000000000 */
[----:B------:R-:W-:Y:S05]  /*25ce0*/  WARPSYNC.COLLECTIVE R15, `(.L_x_665) ;  /* 0x000000000f087348 */ /* 0x000fea0003c00000 */
[----:B------:R0:W1:Y:S02]  /*25cf0*/  SHFL.IDX P6, R14, R13, R12, R11 ;  /* 0x0000000c0d0e7389 */ /* 0x00006400000c000b */
[----:B01----:R-:W-:Y:S01]  /*25d00*/  ENDCOLLECTIVE ;  /* 0x000000000000791b */ /* 0x003fe20003800000 */
.L_x_665:
[----:B------:R-:W-:Y:S02]  /*25d10*/  SEL R71, R33, R28, P0 ;  /* 0x0000001c21477207 */ /* 0x000fe40000000000 */
[----:B------:R-:W-:Y:S02]  /*25d20*/  SEL R33, R28, R33, P0 ;  /* 0x000000211c217207 */ /* 0x000fe40000000000 */
[----:B------:R-:W-:Y:S02]  /*25d30*/  SEL R141, R60, R53, P0 ;  /* 0x000000353c8d7207 */ /* 0x000fe40000000000 */
[----:B------:R-:W-:Y:S02]  /*25d40*/  SEL R127, R39, R44, P0 ;  /* 0x0000002c277f7207 */ /* 0x000fe40000000000 */
[----:B------:R-:W-:Y:S02]  /*25d50*/  SEL R103, R44, R39, P0 ;  /* 0x000000272c677207 */ /* 0x000fe40000000000 */
[----:B------:R-:W-:-:S02]  /*25d60*/  SEL R39, R31, R30, P0 ;  /* 0x0000001e1f277207 */ /* 0x000fc40000000000 */
[----:B------:R-:W-:Y:S01]  /*25d70*/  SEL R31, R30, R31, P0 ;  /* 0x0000001f1e1f7207 */ /* 0x000fe20000000000 */
[----:B------:R-:W-:Y:S01]  /*25d80*/  IMAD.MOV.U32 R13, RZ, RZ, R5 ;  /* 0x000000ffff0d7224 */ /* 0x000fe200078e0005 */
[----:B------:R-:W-:Y:S01]  /*25d90*/  SEL R53, R53, R60, P0 ;  /* 0x0000003c35357207 */ /* 0x000fe20000000000 */
[----:B------:R-:W-:Y:S01]  /*25da0*/  IMAD.MOV.U32 R12, RZ, RZ, R4 ;  /* 0x000000ffff0c7224 */ /* 0x000fe200078e0004 */
        /* <DEDUP_REMOVED lines=9> */
.L_x_666:
        /* <DEDUP_REMOVED lines=8> */
[----:B------:R-:W-:Y:S02]  /*25ec0*/  SEL R81, R65, R38, P0 ;  /* 0x0000002641517207 */ /* 0x000fe40000000000 */
[----:B------:R-:W-:Y:S02]  /*25ed0*/  SEL R65, R38, R65, P0 ;  /* 0x0000004126417207 */ /* 0x000fe40000000000 */
[----:B------:R-:W-:Y:S02]  /*25ee0*/  SEL R125, R105, R66, P0 ;  /* 0x00000042697d7207 */ /* 0x000fe40000000000 */
[----:B------:R-:W-:Y:S02]  /*25ef0*/  SEL R105, R66, R105, P0 ;  /* 0x0000006942697207 */ /* 0x000fe40000000000 */
[----:B------:R-:W-:-:S02]  /*25f00*/  SEL R119, R50, R107, P0 ;  /* 0x0000006b32777207 */ /* 0x000fc40000000000 */
[----:B------:R-:W-:-:S07]  /*25f10*/  MOV R5, R14 ;  /* 0x0000000e00057202 */ /* 0x000fce0000000f00 */
[----:B------:R-:W-:Y:S05]  /*25f20*/  WARPSYNC.COLLECTIVE R15, `(.L_x_667) ;  /* 0x000000000f087348 */ /* 0x000fea0003c00000 */
[----:B------:R0:W1:Y:S02]  /*25f30*/  SHFL.IDX P6, R14, R13, R12, R11 ;  /* 0x0000000c0d0e7389 */ /* 0x00006400000c000b */
[----:B01----:R-:W-:Y:S01]  /*25f40*/  ENDCOLLECTIVE ;  /* 0x000000000000791b */ /* 0x003fe20003800000 */
.L_x_667:
        /* <DEDUP_REMOVED lines=19> */
.L_x_668:
[----:B------:R-:W-:Y:S02]  /*26080*/  SEL R94, R7, R6, P0 ;  /* 0x00000006075e7207 */ /* 0x000fe40000000000 */
[----:B------:R-:W-:Y:S01]  /*26090*/  SEL R96, R6, R7, P0 ;  /* 0x0000000706607207 */ /* 0x000fe20000000000 */
[----:B------:R-:W-:Y:S02]  /*260a0*/  IMAD.MOV.U32 R13, RZ, RZ, R145 ;  /* 0x000000ffff0d7224 */ /* 0x000fe400078e0091 */
[----:B------:R-:W-:-:S07]  /*260b0*/  IMAD.MOV.U32 R10, RZ, RZ, R14 ;  /* 0x000000ffff0a7224 */ /* 0x000fce00078e000e */
[----:B------:R-:W-:Y:S05]  /*260c0*/  WARPSYNC.COLLECTIVE R15, `(.L_x_669) ;  /* 0x000000000f087348 */ /* 0x000fea0003c00000 */
[----:B------:R0:W1:Y:S02]  /*260d0*/  SHFL.IDX P6, R14, R13, R12, R11 ;  /* 0x0000000c0d0e7389 */ /* 0x00006400000c000b */
[----:B01----:R-:W-:Y:S01]  /*260e0*/  ENDCOLLECTIVE ;  /* 0x000000000000791b */ /* 0x003fe20003800000 */
.L_x_669:
[----:B------:R-:W-:Y:S02]  /*260f0*/  IMAD.MOV.U32 R13, RZ, RZ, R21 ;  /* 0x000000ffff0d7224 */ /* 0x000fe400078e0015 */
[----:B------:R-:W-:Y:S01]  /*26100*/  IMAD.MOV.U32 R12, RZ, RZ, R4 ;  /* 0x000000ffff0c7224 */ /* 0x000fe200078e0004 */
[----:B------:R-:W-:-:S07]  /*26110*/  MOV R20, R14 ;  /* 0x0000000e00147202 */ /* 0x000fce0000000f00 */
[----:B------:R-:W-:Y:S05]  /*26120*/  WARPSYNC.COLLECTIVE R15, `(.L_x_670) ;  /* 0x000000000f087348 */ /* 0x000fea0003c00000 */
[----:B------:R0:W1:Y:S02]  /*26130*/  SHFL.IDX P6, R14, R13, R12, R11 ;  /* 0x0000000c0d0e7389 */ /* 0x00006400000c000b */
[----:B01----:R-:W-:Y:S01]  /*26140*/  ENDCOLLECTIVE ;  /* 0x000000000000791b */ /* 0x003fe20003800000 */
.L_x_670:
[----:B------:R-:W-:Y:S02]  /*26150*/  IMAD.MOV.U32 R13, RZ, RZ, R43 ;  /* 0x000000ffff0d7224 */ /* 0x000fe400078e002b */
[----:B------:R-:W-:-:S07]  /*26160*/  IMAD.MOV.U32 R21, RZ, RZ, R14 ;  /* 0x000000ffff157224 */ /* 0x000fce00078e000e */
[----:B------:R-:W-:Y:S05]  /*26170*/  WARPSYNC.COLLECTIVE R15, `(.L_x_671) ;  /* 0x000000000f087348 */ /* 0x000fea0003c00000 */
[----:B------:R0:W1:Y:S02]  /*26180*/  SHFL.IDX P6, R14, R13, R12, R11 ;  /* 0x0000000c0d0e7389 */ /* 0x00006400000c000b */
[----:B01----:R-:W-:Y:S01]  /*26190*/  ENDCOLLECTIVE ;  /* 0x000000000000791b */ /* 0x003fe20003800000 */
.L_x_671:
[----:B------:R-:W-:Y:S01]  /*261a0*/  IMAD.MOV.U32 R13, RZ, RZ, R143 ;  /* 0x000000ffff0d7224 */ /* 0x000fe200078e008f */
[----:B------:R-:W-:Y:S01]  /*261b0*/  MOV R12, R8 ;  /* 0x00000008000c7202 */ /* 0x000fe20000000f00 */
[----:B------:R-:W-:-:S07]  /*261c0*/  IMAD.MOV.U32 R43, RZ, RZ, R14 ;  /* 0x000000ffff2b7224 */ /* 0x000fce00078e000e */
[----:B------:R-:W-:Y:S05]  /*261d0*/  WARPSYNC.COLLECTIVE R15, `(.L_x_672) ;  /* 0x000000000f087348 */ /* 0x000fea0003c00000 */
[----:B------:R0:W1:Y:S02]  /*261e0*/  SHFL.IDX P6, R14, R13, R12, R11 ;  /* 0x0000000c0d0e7389 */ /* 0x00006400000c000b */
[----:B01----:R-:W-:Y:S01]  /*261f0*/  ENDCOLLECTIVE ;  /* 0x000000000000791b */ /* 0x003fe20003800000 */
.L_x_672:
[----:B------:R-:W-:Y:S02]  /*26200*/  SEL R110, R20, R43, P0 ;  /* 0x0000002b146e7207 */ /* 0x000fe40000000000 */
[----:B------:R-:W-:Y:S01]  /*26210*/  SEL R112, R43, R20, P0 ;  /* 0x000000142b707207 */ /* 0x000fe20000000000 */
[----:B------:R-:W-:Y:S02]  /*26220*/  IMAD.MOV.U32 R13, RZ, RZ, R115 ;  /* 0x000000ffff0d7224 */ /* 0x000fe400078e0073 */
[----:B------:R-:W-:-:S07]  /*26230*/  IMAD.MOV.U32 R24, RZ, RZ, R14 ;  /* 0x000000ffff187224 */ /* 0x000fce00078e000e */
[----:B------:R-:W-:Y:S05]  /*26240*/  WARPSYNC.COLLECTIVE R15, `(.L_x_673) ;  /* 0x000000000f087348 */ /* 0x000fea0003c00000 */
[----:B------:R0:W1:Y:S02]  /*26250*/  SHFL.IDX P6, R14, R13, R12, R11 ;  /* 0x0000000c0d0e7389 */ /* 0x00006400000c000b */
[----:B01----:R-:W-:Y:S01]  /*26260*/  ENDCOLLECTIVE ;  /* 0x000000000000791b */ /* 0x003fe20003800000 */
.L_x_673:
[----:B------:R-:W-:Y:S02]  /*26270*/  IMAD.MOV.U32 R13, RZ, RZ, R45 ;  /* 0x000000ffff0d7224 */ /* 0x000fe400078e002d */
[----:B------:R-:W-:Y:S02]  /*26280*/  IMAD.MOV.U32 R12, RZ, RZ, R4 ;  /* 0x000000ffff0c7224 */ /* 0x000fe400078e0004 */
[----:B------:R-:W-:-:S07]  /*26290*/  IMAD.MOV.U32 R26, RZ, RZ, R14 ;  /* 0x000000ffff1a7224 */ /* 0x000fce00078e000e */
[----:B------:R-:W-:Y:S05]  /*262a0*/  WARPSYNC.COLLECTIVE R15, `(.L_x_674) ;  /* 0x000000000f087348 */ /* 0x000fea0003c00000 */
[----:B------:R0:W1:Y:S02]  /*262b0*/  SHFL.IDX P6, R14, R13, R12, R11 ;  /* 0x0000000c0d0e7389 */ /* 0x00006400000c000b */
[----:B01----:R-:W-:Y:S01]  /*262c0*/  ENDCOLLECTIVE ;  /* 0x000000000000791b */ /* 0x003fe20003800000 */
.L_x_674:
[----:B------:R-:W-:Y:S01]  /*262d0*/  MOV R13, R47 ;  /* 0x0000002f000d7202 */ /* 0x000fe20000000f00 */
[----:B------:R-:W-:-:S07]  /*262e0*/  IMAD.MOV.U32 R45, RZ, RZ, R14 ;  /* 0x000000ffff2d7224 */ /* 0x000fce00078e000e */
[----:B------:R-:W-:Y:S05]  /*262f0*/  WARPSYNC.COLLECTIVE R15, `(.L_x_675) ;  /* 0x000000000f087348 */ /* 0x000fea0003c00000 */
[----:B------:R0:W1:Y:S02]  /*26300*/  SHFL.IDX P6, R14, R13, R12, R11 ;  /* 0x0000000c0d0e7389 */ /* 0x00006400000c000b */
[----:B01----:R-:W-:Y:S01]  /*26310*/  ENDCOLLECTIVE ;  /* 0x000000000000791b */ /* 0x003fe20003800000 */
.L_x_675:
[----:B------:R-:W-:Y:S02]  /*26320*/  SEL R115, R24, R45, P0 ;  /* 0x0000002d18737207 */ /* 0x000fe40000000000 */
[----:B------:R-:W-:Y:S01]  /*26330*/  SEL R7, R45, R24, P0 ;  /* 0x000000182d077207 */ /* 0x000fe20000000000 */
[----:B------:R-:W-:Y:S01]  /*26340*/  IMAD.MOV.U32 R13, RZ, RZ, R113 ;  /* 0x000000ffff0d7224 */ /* 0x000fe200078e0071 */
[----:B------:R-:W-:Y:S01]  /*26350*/  SEL R113, R21, R10, P0 ;  /* 0x0000000a15717207 */ /* 0x000fe20000000000 */
[----:B------:R-:W-:Y:S02]  /*26360*/  IMAD.MOV.U32 R12, RZ, RZ, R8 ;  /* 0x000000ffff0c7224 */ /* 0x000fe400078e0008 */
[----:B------:R-:W-:-:S07]  /*26370*/  IMAD.MOV.U32 R47, RZ, RZ, R14 ;  /* 0x000000ffff2f7224 */ /* 0x000fce00078e000e */
[----:B------:R-:W-:Y:S05]  /*26380*/  WARPSYNC.COLLECTIVE R15, `(.L_x_676) ;  /* 0x000000000f087348 */ /* 0x000fea0003c00000 */
[----:B------:R0:W1:Y:S02]  /*26390*/  SHFL.IDX P6, R14, R13, R12, R11 ;  /* 0x0000000c0d0e7389 */ /* 0x00006400000c000b */
[----:B01----:R-:W-:Y:S01]  /*263a0*/  ENDCOLLECTIVE ;  /* 0x000000000000791b */ /* 0x003fe20003800000 */
.L_x_676:
[----:B------:R-:W-:Y:S02]  /*263b0*/  SEL R0, R26, R47, P0 ;  /* 0x0000002f1a007207 */ /* 0x000fe40000000000 */
[----:B------:R-:W-:Y:S01]  /*263c0*/  SEL R6, R47, R26, P0 ;  /* 0x0000001a2f067207 */ /* 0x000fe20000000000 */
[----:B------:R-:W-:Y:S01]  /*263d0*/  IMAD.MOV.U32 R13, RZ, RZ, R111 ;  /* 0x000000ffff0d7224 */ /* 0x000fe200078e006f */
[----:B------:R-:W-:Y:S01]  /*263e0*/  SEL R111, R10, R21, P0 ;  /* 0x000000150a6f7207 */ /* 0x000fe20000000000 */
[----:B------:R-:W-:-:S07]  /*263f0*/  IMAD.MOV.U32 R28, RZ, RZ, R14 ;  /* 0x000000ffff1c7224 */ /* 0x000fce00078e000e */
[----:B------:R-:W-:Y:S05]  /*26400*/  WARPSYNC.COLLECTIVE R15, `(.L_x_677) ;  /* 0x000000000f087348 */ /* 0x000fea0003c00000 */
[----:B------:R0:W1:Y:S02]  /*26410*/  SHFL.IDX P6, R14, R13, R12, R11 ;  /* 0x0000000c0d0e7389 */ /* 0x00006400000c000b */
[----:B01----:R-:W-:Y:S01]  /*26420*/  ENDCOLLECTIVE ;  /* 0x000000000000791b */ /* 0x003fe20003800000 */
.L_x_677:
[----:B------:R-:W-:Y:S01]  /*26430*/  MOV R13, R49 ;  /* 0x00000031000d7202 */ /* 0x000fe20000000f00 */
[----:B------:R-:W-:Y:S02]  /*26440*/  IMAD.MOV.U32 R12, RZ, RZ, R4 ;  /* 0x000000ffff0c7224 */ /* 0x000fe400078e0004 */
[----:B------:R-:W-:-:S07]  /*26450*/  IMAD.MOV.U32 R40, RZ, RZ, R14 ;  /* 0x000000ffff287224 */ /* 0x000fce00078e000e */
[----:B------:R-:W-:Y:S05]  /*26460*/  WARPSYNC.COLLECTIVE R15, `(.L_x_678) ;  /* 0x000000000f087348 */ /* 0x000fea0003c00000 */
[----:B------:R0:W1:Y:S02]  /*26470*/  SHFL.IDX P6, R14, R13, R12, R11 ;  /* 0x0000000c0d0e7389 */ /* 0x00006400000c000b */
[----:B01----:R-:W-:Y:S01]  /*26480*/  ENDCOLLECTIVE ;  /* 0x000000000000791b */ /* 0x003fe20003800000 */
.L_x_678:
[----:B------:R-:W-:Y:S02]  /*26490*/  IMAD.MOV.U32 R13, RZ, RZ, R51 ;  /* 0x000000ffff0d7224 */ /* 0x000fe400078e0033 */
[----:B------:R-:W-:-:S07]  /*264a0*/  IMAD.MOV.U32 R49, RZ, RZ, R14 ;  /* 0x000000ffff317224 */ /* 0x000fce00078e000e */
[----:B------:R-:W-:Y:S05]  /*264b0*/  WARPSYNC.COLLECTIVE R15, `(.L_x_679) ;  /* 0x000000000f087348 */ /* 0x000fea0003c00000 */
[----:B------:R0:W1:Y:S02]  /*264c0*/  SHFL.IDX P6, R14, R13, R12, R11 ;  /* 0x0000000c0d0e7389 */ /* 0x00006400000c000b */
[----:B01----:R-:W-:Y:S01]  /*264d0*/  ENDCOLLECTIVE ;  /* 0x000000000000791b */ /* 0x003fe20003800000 */
.L_x_679:
[----:B------:R-:W-:Y:S01]  /*264e0*/  SEL R21, R28, R49, P0 ;  /* 0x000000311c157207 */ /* 0x000fe20000000000 */
[----:B------:R-:W-:Y:S02]  /*264f0*/  IMAD.MOV.U32 R13, RZ, RZ, R141 ;  /* 0x000000ffff0d7224 */ /* 0x000fe400078e008d */
[----:B------:R-:W-:Y:S02]  /*26500*/  IMAD.MOV.U32 R12, RZ, RZ, R8 ;  /* 0x000000ffff0c7224 */ /* 0x000fe400078e0008 */
[----:B------:R-:W-:-:S07]  /*26510*/  IMAD.MOV.U32 R51, RZ, RZ, R14 ;  /* 0x000000ffff337224 */ /* 0x000fce00078e000e */
[----:B------:R-:W-:Y:S05]  /*26520*/  WARPSYNC.COLLECTIVE R15, `(.L_x_680) ;  /* 0x000000000f087348 */ /* 0x000fea0003c00000 */
[----:B------:R0:W1:Y:S02]  /*26530*/  SHFL.IDX P6, R14, R13, R12, R11 ;  /* 0x0000000c0d0e7389 */ /* 0x00006400000c000b */
[----:B01----:R-:W-:Y:S01]  /*26540*/  ENDCOLLECTIVE ;  /* 0x000000000000791b */ /* 0x003fe20003800000 */
.L_x_680:
[----:B------:R-:W-:Y:S02]  /*26550*/  SEL R20, R40, R51, P0 ;  /* 0x0000003328147207 */ /* 0x000fe40000000000 */
[----:B------:R-:W-:Y:S01]  /*26560*/  SEL R40, R51, R40, P0 ;  /* 0x0000002833287207 */ /* 0x000fe20000000000 */
[----:B------:R-:W-:Y:S01]  /*26570*/  IMAD.MOV.U32 R13, RZ, RZ, R87 ;  /* 0x000000ffff0d7224 */ /* 0x000fe200078e0057 */
[----:B------:R-:W-:-:S07]  /*26580*/  MOV R30, R14 ;  /* 0x0000000e001e7202 */ /* 0x000fce0000000f00 */
[----:B------:R-:W-:Y:S05]  /*26590*/  WARPSYNC.COLLECTIVE R15, `(.L_x_681) ;  /* 0x000000000f087348 */ /* 0x000fea0003c00000 */
[----:B------:R0:W1:Y:S02]  /*265a0*/  SHFL.IDX P6, R14, R13, R12, R11 ;  /* 0x0000000c0d0e7389 */ /* 0x00006400000c000b */
[----:B01----:R-:W-:Y:S01]  /*265b0*/  ENDCOLLECTIVE ;  /* 0x000000000000791b */ /* 0x003fe20003800000 */
.L_x_681:
[----:B------:R-:W-:Y:S02]  /*265c0*/  IMAD.MOV.U32 R13, RZ, RZ, R53 ;  /* 0x000000ffff0d7224 */ /* 0x000fe400078e0035 */
[----:B------:R-:W-:Y:S02]  /*265d0*/  IMAD.MOV.U32 R12, RZ, RZ, R4 ;  /* 0x000000ffff0c7224 */ /* 0x000fe400078e0004 */
[----:B------:R-:W-:-:S07]  /*265e0*/  IMAD.MOV.U32 R44, RZ, RZ, R14 ;  /* 0x000000ffff2c7224 */ /* 0x000fce00078e000e */
[----:B------:R-:W-:Y:S05]  /*265f0*/  WARPSYNC.COLLECTIVE R15, `(.L_x_682) ;  /* 0x000000000f087348 */ /* 0x000fea0003c00000 */
[----:B------:R0:W1:Y:S02]  /*26600*/  SHFL.IDX P6, R14, R13, R12, R11 ;  /* 0x0000000c0d0e7389 */ /* 0x00006400000c000b */
[----:B01----:R-:W-:Y:S01]  /*26610*/  ENDCOLLECTIVE ;  /* 0x000000000000791b */ /* 0x003fe20003800000 */
.L_x_682:
[----:B------:R-:W-:Y:S01]  /*26620*/  IMAD.MOV.U32 R13, RZ, RZ, R41 ;  /* 0x000000ffff0d7224 */ /* 0x000fe200078e0029 */
[----:B------:R-:W-:Y:S01]  /*26630*/  SEL R41, R49, R28, P0 ;  /* 0x0000001c31297207 */ /* 0x000fe20000000000 */
[----:B------:R-:W-:-:S07]  /*26640*/  IMAD.MOV.U32 R53, RZ, RZ, R14 ;  /* 0x000000ffff357224 */ /* 0x000fce00078e000e */
[----:B------:R-:W-:Y:S05]  /*26650*/  WARPSYNC.COLLECTIVE R15, `(.L_x_683) ;  /* 0x000000000f087348 */ /* 0x000fea0003c00000 */
[----:B------:R0:W1:Y:S02]  /*26660*/  SHFL.IDX P6, R14, R13, R12, R11 ;  /* 0x0000000c0d0e7389 */ /* 0x00006400000c000b */
[----:B01----:R-:W-:Y:S01]  /*26670*/  ENDCOLLECTIVE ;  /* 0x000000000000791b */ /* 0x003fe20003800000 */
.L_x_683:
[----:B------:R-:W-:Y:S02]  /*26680*/  SEL R43, R30, R53, P0 ;  /* 0x000000351e2b7207 */ /* 0x000fe40000000000 */
[----:B------:R-:W-:Y:S01]  /*26690*/  SEL R45, R53, R30, P0 ;  /* 0x0000001e352d7207 */ /* 0x000fe20000000000 */
[----:B------:R-:W-:Y:S02]  /*266a0*/  IMAD.MOV.U32 R13, RZ, RZ, R139 ;  /* 0x000000ffff0d7224 */ /* 0x000fe400078e008b */
[----:B------:R-:W-:Y:S01]  /*266b0*/  IMAD.MOV.U32 R12, RZ, RZ, R8 ;  /* 0x000000ffff0c7224 */ /* 0x000fe200078e0008 */
[----:B------:R-:W-:-:S07]  /*266c0*/  MOV R87, R14 ;  /* 0x0000000e00577202 */ /* 0x000fce0000000f00 */
[----:B------:R-:W-:Y:S05]  /*266d0*/  WARPSYNC.COLLECTIVE R15, `(.L_x_684) ;  /* 0x000000000f087348 */ /* 0x000fea0003c00000 */
[----:B------:R0:W1:Y:S02]  /*266e0*/  SHFL.IDX P6, R14, R13, R12, R11 ;  /* 0x0000000c0d0e7389 */ /* 0x00006400000c000b */
[----:B01----:R-:W-:Y:S01]  /*266f0*/  ENDCOLLECTIVE ;  /* 0x000000000000791b */ /* 0x003fe20003800000 */
.L_x_684:
[----:B------:R-:W-:Y:S02]  /*26700*/  SEL R42, R44, R87, P0 ;  /* 0x000000572c2a7207 */ /* 0x000fe40000000000 */
[----:B------:R-:W-:Y:S01]  /*26710*/  SEL R44, R87, R44, P0 ;  /* 0x0000002c572c7207 */ /* 0x000fe20000000000 */
[----:B------:R-:W-:Y:S02]  /*26720*/  IMAD.MOV.U32 R13, RZ, RZ, R137 ;  /* 0x000000ffff0d7224 */ /* 0x000fe400078e0089 */
[----:B------:R-:W-:-:S07]  /*26730*/  IMAD.MOV.U32 R32, RZ, RZ, R14 ;  /* 0x000000ffff207224 */ /* 0x000fce00078e000e */
[----:B------:R-:W-:Y:S05]  /*26740*/  WARPSYNC.COLLECTIVE R15, `(.L_x_685) ;  /* 0x000000000f087348 */ /* 0x000fea0003c00000 */
[----:B------:R0:W1:Y:S02]  /*26750*/  SHFL.IDX P6, R14, R13, R12, R11 ;  /* 0x0000000c0d0e7389 */ /* 0x00006400000c000b */
[----:B01----:R-:W-:Y:S01]  /*26760*/  ENDCOLLECTIVE ;  /* 0x000000000000791b */ /* 0x003fe20003800000 */
.L_x_685:
[----:B------:R-:W-:Y:S01]  /*26770*/  IMAD.MOV.U32 R13, RZ, RZ, R91 ;  /* 0x000000ffff0d7224 */ /* 0x000fe200078e005b */
[----:B------:R-:W-:Y:S01]  /*26780*/  MOV R12, R4 ;  /* 0x00000004000c7202 */ /* 0x000fe20000000f00 */
[----:B------:R-:W-:-:S07]  /*26790*/  IMAD.MOV.U32 R48, RZ, RZ, R14 ;  /* 0x000000ffff307224 */ /* 0x000fce00078e000e */
[----:B------:R-:W-:Y:S05]  /*267a0*/  WARPSYNC.COLLECTIVE R15, `(.L_x_686) ;  /* 0x000000000f087348 */ /* 0x000fea0003c00000 */
[----:B------:R0:W1:Y:S02]  /*267b0*/  SHFL.IDX P6, R14, R13, R12, R11 ;  /* 0x0000000c0d0e7389 */ /* 0x00006400000c000b */
[----:B01----:R-:W-:Y:S01]  /*267c0*/  ENDCOLLECTIVE ;  /* 0x000000000000791b */ /* 0x003fe20003800000 */
.L_x_686:
[----:B------:R-:W-:Y:S02]  /*267d0*/  IMAD.MOV.U32 R13, RZ, RZ, R93 ;  /* 0x000000ffff0d7224 */ /* 0x000fe400078e005d */
[----:B------:R-:W-:-:S07]  /*267e0*/  IMAD.MOV.U32 R91, RZ, RZ, R14 ;  /* 0x000000ffff5b7224 */ /* 0x000fce00078e000e */
[----:B------:R-:W-:Y:S05]  /*267f0*/  WARPSYNC.COLLECTIVE R15, `(.L_x_687) ;  /* 0x000000000f087348 */ /* 0x000fea0003c00000 */
[----:B------:R0:W1:Y:S02]  /*26800*/  SHFL.IDX P6, R14, R13, R12, R11 ;  /* 0x0000000c0d0e7389 */ /* 0x00006400000c000b */
[----:B01----:R-:W-:Y:S01]  /*26810*/  ENDCOLLECTIVE ;  /* 0x000000000000791b */ /* 0x003fe20003800000 */
.L_x_687:
[----:B------:R-:W-:Y:S02]  /*26820*/  SEL R47, R32, R91, P0 ;  /* 0x0000005b202f7207 */ /* 0x000fe40000000000 */
[----:B------:R-:W-:Y:S01]  /*26830*/  SEL R49, R91, R32, P0 ;  /* 0x000000205b317207 */ /* 0x000fe20000000000 */
[----:B------:R-:W-:Y:S02]  /*26840*/  IMAD.MOV.U32 R13, RZ, RZ, R135 ;  /* 0x000000ffff0d7224 */ /* 0x000fe400078e0087 */
[----:B------:R-:W-:Y:S02]  /*26850*/  IMAD.MOV.U32 R12, RZ, RZ, R8 ;  /* 0x000000ffff0c7224 */ /* 0x000fe400078e0008 */
[----:B------:R-:W-:-:S07]  /*26860*/  IMAD.MOV.U32 R93, RZ, RZ, R14 ;  /* 0x000000ffff5d7224 */ /* 0x000fce00078e000e */
[----:B------:R-:W-:Y:S05]  /*26870*/  WARPSYNC.COLLECTIVE R15, `(.L_x_688) ;  /* 0x000000000f087348 */ /* 0x000fea0003c00000 */
[----:B------:R0:W1:Y:S02]  /*26880*/  SHFL.IDX P6, R14, R13, R12, R11 ;  /* 0x0000000c0d0e7389 */ /* 0x00006400000c000b */
[----:B01----:R-:W-:Y:S01]  /*26890*/  ENDCOLLECTIVE ;  /* 0x000000000000791b */ /* 0x003fe20003800000 */
.L_x_688:
[----:B------:R-:W-:Y:S02]  /*268a0*/  SEL R46, R48, R93, P0 ;  /* 0x0000005d302e7207 */ /* 0x000fe40000000000 */
[----:B------:R-:W-:Y:S02]  /*268b0*/  SEL R48, R93, R48, P0 ;  /* 0x000000305d307207 */ /* 0x000fe40000000000 */
[----:B------:R-:W-:Y:S01]  /*268c0*/  MOV R13, R133 ;  /* 0x00000085000d7202 */ /* 0x000fe20000000f00 */
[----:B------:R-:W-:-:S07]  /*268d0*/  IMAD.MOV.U32 R34, RZ, RZ, R14 ;  /* 0x000000ffff227224 */ /* 0x000fce00078e000e */
[----:B------:R-:W-:Y:S05]  /*268e0*/  WARPSYNC.COLLECTIVE R15, `(.L_x_689) ;  /* 0x000000000f087348 */ /* 0x000fea0003c00000 */
[----:B------:R0:W1:Y:S02]  /*268f0*/  SHFL.IDX P6, R14, R13, R12, R11 ;  /* 0x0000000c0d0e7389 */ /* 0x00006400000c000b */
[----:B01----:R-:W-:Y:S01]  /*26900*/  ENDCOLLECTIVE ;  /* 0x000000000000791b */ /* 0x003fe20003800000 */
.L_x_689:
[----:B------:R-:W-:Y:S02]  /*26910*/  IMAD.MOV.U32 R13, RZ, RZ, R95 ;  /* 0x000000ffff0d7224 */ /* 0x000fe400078e005f */
[----:B------:R-:W-:Y:S02]  /*26920*/  IMAD.MOV.U32 R12, RZ, RZ, R4 ;  /* 0x000000ffff0c7224 */ /* 0x000fe400078e0004 */
[----:B------:R-:W-:-:S07]  /*26930*/  IMAD.MOV.U32 R36, RZ, RZ, R14 ;  /* 0x000000ffff247224 */ /* 0x000fce00078e000e */
[----:B------:R-:W-:Y:S05]  /*26940*/  WARPSYNC.COLLECTIVE R15, `(.L_x_690) ;  /* 0x000000000f087348 */ /* 0x000fea0003c00000 */
[----:B------:R0:W1:Y:S02]  /*26950*/  SHFL.IDX P6, R14, R13, R12, R11 ;  /* 0x0000000c0d0e7389 */ /* 0x00006400000c000b */
[----:B01----:R-:W-:Y:S01]  /*26960*/  ENDCOLLECTIVE ;  /* 0x000000000000791b */ /* 0x003fe20003800000 */
.L_x_690:
[----:B------:R-:W-:Y:S02]  /*26970*/  IMAD.MOV.U32 R13, RZ, RZ, R97 ;  /* 0x000000ffff0d7224 */ /* 0x000fe400078e0061 */
[----:B------:R-:W-:-:S07]  /*26980*/  IMAD.MOV.U32 R95, RZ, RZ, R14 ;  /* 0x000000ffff5f7224 */ /* 0x000fce00078e000e */
[----:B------:R-:W-:Y:S05]  /*26990*/  WARPSYNC.COLLECTIVE R15, `(.L_x_691) ;  /* 0x000000000f087348 */ /* 0x000fea0003c00000 */
[----:B------:R0:W1:Y:S02]  /*269a0*/  SHFL.IDX P6, R14, R13, R12, R11 ;  /* 0x0000000c0d0e7389 */ /* 0x00006400000c000b */
[----:B01----:R-:W-:Y:S01]  /*269b0*/  ENDCOLLECTIVE ;  /* 0x000000000000791b */ /* 0x003fe20003800000 */
.L_x_691:
[----:B------:R-:W-:Y:S02]  /*269c0*/  SEL R51, R34, R95, P0 ;  /* 0x0000005f22337207 */ /* 0x000fe40000000000 */
[----:B------:R-:W-:Y:S02]  /*269d0*/  SEL R53, R95, R34, P0 ;  /* 0x000000225f357207 */ /* 0x000fe40000000000 */
[----:B------:R-:W-:Y:S01]  /*269e0*/  MOV R13, R131 ;  /* 0x00000083000d7202 */ /* 0x000fe20000000f00 */
[----:B------:R-:W-:Y:S02]  /*269f0*/  IMAD.MOV.U32 R12, RZ, RZ, R8 ;  /* 0x000000ffff0c7224 */ /* 0x000fe400078e0008 */
[----:B------:R-:W-:-:S07]  /*26a00*/  IMAD.MOV.U32 R97, RZ, RZ, R14 ;  /* 0x000000ffff617224 */ /* 0x000fce00078e000e */
[----:B------:R-:W-:Y:S05]  /*26a10*/  WARPSYNC.COLLECTIVE R15, `(.L_x_692) ;  /* 0x000000000f087348 */ /* 0x000fea0003c00000 */
[----:B------:R0:W1:Y:S02]  /*26a20*/  SHFL.IDX P6, R14, R13, R12, R11 ;  /* 0x0000000c0d0e7389 */ /* 0x00006400000c000b */
[----:B01----:R-:W-:Y:S01]  /*26a30*/  ENDCOLLECTIVE ;  /* 0x000000000000791b */ /* 0x003fe20003800000 */
.L_x_692:
[----:B------:R-:W-:Y:S02]  /*26a40*/  SEL R50, R36, R97, P0 ;  /* 0x0000006124327207 */ /* 0x000fe40000000000 */
[----:B------:R-:W-:Y:S01]  /*26a50*/  SEL R106, R97, R36, P0 ;  /* 0x00000024616a7207 */ /* 0x000fe20000000000 */
[----:B------:R-:W-:Y:S02]  /*26a60*/  IMAD.MOV.U32 R13, RZ, RZ, R129 ;  /* 0x000000ffff0d7224 */ /* 0x000fe400078e0081 */
[----:B------:R-:W-:-:S07]  /*26a70*/  IMAD.MOV.U32 R38, RZ, RZ, R14 ;  /* 0x000000ffff267224 */ /* 0x000fce00078e000e */
[----:B------:R-:W-:Y:S05]  /*26a80*/  WARPSYNC.COLLECTIVE R15, `(.L_x_693) ;  /* 0x000000000f087348 */ /* 0x000fea0003c00000 */
[----:B------:R0:W1:Y:S02]  /*26a90*/  SHFL.IDX P6, R14, R13, R12, R11 ;  /* 0x0000000c0d0e7389 */ /* 0x00006400000c000b */
[----:B01----:R-:W-:Y:S01]  /*26aa0*/  ENDCOLLECTIVE ;  /* 0x000000000000791b */ /* 0x003fe20003800000 */
.L_x_693:
[----:B------:R-:W-:Y:S02]  /*26ab0*/  IMAD.MOV.U32 R13, RZ, RZ, R99 ;  /* 0x000000ffff0d7224 */ /* 0x000fe400078e0063 */
[----:B------:R-:W-:Y:S02]  /*26ac0*/  IMAD.MOV.U32 R12, RZ, RZ, R4 ;  /* 0x000000ffff0c7224 */ /* 0x000fe400078e0004 */
[----:B------:R-:W-:-:S07]  /*26ad0*/  IMAD.MOV.U32 R52, RZ, RZ, R14 ;  /* 0x000000ffff347224 */ /* 0x000fce00078e000e */
[----:B------:R-:W-:Y:S05]  /*26ae0*/  WARPSYNC.COLLECTIVE R15, `(.L_x_694) ;  /* 0x000000000f087348 */ /* 0x000fea0003c00000 */
[----:B------:R0:W1:Y:S02]  /*26af0*/  SHFL.IDX P6, R14, R13, R12, R11 ;  /* 0x0000000c0d0e7389 */ /* 0x00006400000c000b */
[----:B01----:R-:W-:Y:S01]  /*26b00*/  ENDCOLLECTIVE ;  /* 0x000000000000791b */ /* 0x003fe20003800000 */
.L_x_694:
[----:B------:R-:W-:Y:S01]  /*26b10*/  IMAD.MOV.U32 R13, RZ, RZ, R101 ;  /* 0x000000ffff0d7224 */ /* 0x000fe200078e0065 */
[----:B------:R-:W-:-:S07]  /*26b20*/  MOV R99, R14 ;  /* 0x0000000e00637202 */ /* 0x000fce0000000f00 */
[----:B------:R-:W-:Y:S05]  /*26b30*/  WARPSYNC.COLLECTIVE R15, `(.L_x_695) ;  /* 0x000000000f087348 */ /* 0x000fea0003c00000 */
[----:B------:R0:W1:Y:S02]  /*26b40*/  SHFL.IDX P6, R14, R13, R12, R11 ;  /* 0x0000000c0d0e7389 */ /* 0x00006400000c000b */
[----:B01----:R-:W-:Y:S01]  /*26b50*/  ENDCOLLECTIVE ;  /* 0x000000000000791b */ /* 0x003fe20003800000 */
.L_x_695:
        /* <DEDUP_REMOVED lines=8> */
.L_x_696:
[----:B------:R-:W-:Y:S02]  /*26be0*/  SEL R108, R52, R101, P0 ;  /* 0x00000065346c7207 */ /* 0x000fe40000000000 */
[----:B------:R-:W-:Y:S01]  /*26bf0*/  SEL R114, R101, R52, P0 ;  /* 0x0000003465727207 */ /* 0x000fe20000000000 */
[----:B------:R-:W-:Y:S02]  /*26c00*/  IMAD.MOV.U32 R13, RZ, RZ, R125 ;  /* 0x000000ffff0d7224 */ /* 0x000fe400078e007d */
[----:B------:R-:W-:-:S07]  /*26c10*/  IMAD.MOV.U32 R56, RZ, RZ, R14 ;  /* 0x000000ffff387224 */ /* 0x000fce00078e000e */
[----:B------:R-:W-:Y:S05]  /*26c20*/  WARPSYNC.COLLECTIVE R15, `(.L_x_697) ;  /* 0x000000000f087348 */ /* 0x000fea0003c00000 */
[----:B------:R0:W1:Y:S02]  /*26c30*/  SHFL.IDX P6, R14, R13, R12, R11 ;  /* 0x0000000c0d0e7389 */ /* 0x00006400000c000b */
[----:B01----:R-:W-:Y:S01]  /*26c40*/  ENDCOLLECTIVE ;  /* 0x000000000000791b */ /* 0x003fe20003800000 */
.L_x_697:
[----:B------:R-:W-:Y:S02]  /*26c50*/  IMAD.MOV.U32 R13, RZ, RZ, R103 ;  /* 0x000000ffff0d7224 */ /* 0x000fe400078e0067 */
[----:B------:R-:W-:Y:S01]  /*26c60*/  IMAD.MOV.U32 R12, RZ, RZ, R4 ;  /* 0x000000ffff0c7224 */ /* 0x000fe200078e0004 */
[----:B------:R-:W-:-:S07]  /*26c70*/  MOV R54, R14 ;  /* 0x0000000e00367202 */ /* 0x000fce0000000f00 */
[----:B------:R-:W-:Y:S05]  /*26c80*/  WARPSYNC.COLLECTIVE R15, `(.L_x_698) ;  /* 0x000000000f087348 */ /* 0x000fea0003c00000 */
[----:B------:R0:W1:Y:S02]  /*26c90*/  SHFL.IDX P6, R14, R13, R12, R11 ;  /* 0x0000000c0d0e7389 */ /* 0x00006400000c000b */
[----:B01----:R-:W-:Y:S01]  /*26ca0*/  ENDCOLLECTIVE ;  /* 0x000000000000791b */ /* 0x003fe20003800000 */
.L_x_698:
[----:B------:R-:W-:Y:S02]  /*26cb0*/  IMAD.MOV.U32 R13, RZ, RZ, R105 ;  /* 0x000000ffff0d7224 */ /* 0x000fe400078e0069 */
[----:B------:R-:W-:-:S07]  /*26cc0*/  IMAD.MOV.U32 R103, RZ, RZ, R14 ;  /* 0x000000ffff677224 */ /* 0x000fce00078e000e */
[----:B------:R-:W-:Y:S05]  /*26cd0*/  WARPSYNC.COLLECTIVE R15, `(.L_x_699) ;  /* 0x000000000f087348 */ /* 0x000fea0003c00000 */
[----:B------:R0:W1:Y:S02]  /*26ce0*/  SHFL.IDX P6, R14, R13, R12, R11 ;  /* 0x0000000c0d0e7389 */ /* 0x00006400000c000b */
[----:B01----:R-:W-:Y:S01]  /*26cf0*/  ENDCOLLECTIVE ;  /* 0x000000000000791b */ /* 0x003fe20003800000 */
.L_x_699:
[----:B------:R-:W-:Y:S02]  /*26d00*/  SEL R91, R56, R103, P0 ;  /* 0x00000067385b7207 */ /* 0x000fe40000000000 */
[----:B------:R-:W-:Y:S01]  /*26d10*/  SEL R103, R103, R56, P0 ;  /* 0x0000003867677207 */ /* 0x000fe20000000000 */
[----:B------:R-:W-:Y:S01]  /*26d20*/  IMAD.MOV.U32 R13, RZ, RZ, R119 ;  /* 0x000000ffff0d7224 */ /* 0x000fe200078e0077 */
[----:B------:R-:W-:Y:S01]  /*26d30*/  MOV R12, R8 ;  /* 0x00000008000c7202 */ /* 0x000fe20000000f00 */
[----:B------:R-:W-:-:S07]  /*26d40*/  IMAD.MOV.U32 R105, RZ, RZ, R14 ;  /* 0x000000ffff697224 */ /* 0x000fce00078e000e */
[----:B------:R-:W-:Y:S05]  /*26d50*/  WARPSYNC.COLLECTIVE R15, `(.L_x_700) ;  /* 0x000000000f087348 */ /* 0x000fea0003c00000 */
[----:B------:R0:W1:Y:S02]  /*26d60*/  SHFL.IDX P6, R14, R13, R12, R11 ;  /* 0x0000000c0d0e7389 */ /* 0x00006400000c000b */
[----:B01----:R-:W-:Y:S01]  /*26d70*/  ENDCOLLECTIVE ;  /* 0x000000000000791b */ /* 0x003fe20003800000 */
.L_x_700:
[----:B------:R-:W-:Y:S02]  /*26d80*/  SEL R52, R54, R105, P0 ;  /* 0x0000006936347207 */ /* 0x000fe40000000000 */
[----:B------:R-:W-:Y:S01]  /*26d90*/  SEL R54, R105, R54, P0 ;  /* 0x0000003669367207 */ /* 0x000fe20000000000 */
[----:B------:R-:W-:Y:S02]  /*26da0*/  IMAD.MOV.U32 R13, RZ, RZ, R117 ;  /* 0x000000ffff0d7224 */ /* 0x000fe400078e0075 */
[----:B------:R-:W-:-:S07]  /*26db0*/  IMAD.MOV.U32 R60, RZ, RZ, R14 ;  /* 0x000000ffff3c7224 */ /* 0x000fce00078e000e */
[----:B------:R-:W-:Y:S05]  /*26dc0*/  WARPSYNC.COLLECTIVE R15, `(.L_x_701) ;  /* 0x000000000f087348 */ /* 0x000fea0003c00000 */
[----:B------:R0:W1:Y:S02]  /*26dd0*/  SHFL.IDX P6, R14, R13, R12, R11 ;  /* 0x0000000c0d0e7389 */ /* 0x00006400000c000b */
[----:B01----:R-:W-:Y:S01]  /*26de0*/  ENDCOLLECTIVE ;  /* 0x000000000000791b */ /* 0x003fe20003800000 */
.L_x_701:
[----:B------:R-:W-:Y:S02]  /*26df0*/  IMAD.MOV.U32 R13, RZ, RZ, R107 ;  /* 0x000000ffff0d7224 */ /* 0x000fe400078e006b */
[----:B------:R-:W-:Y:S02]  /*26e00*/  IMAD.MOV.U32 R12, RZ, RZ, R4 ;  /* 0x000000ffff0c7224 */ /* 0x000fe400078e0004 */
[----:B------:R-:W-:-:S07]  /*26e10*/  IMAD.MOV.U32 R58, RZ, RZ, R14 ;  /* 0x000000ffff3a7224 */ /* 0x000fce00078e000e */
[----:B------:R-:W-:Y:S05]  /*26e20*/  WARPSYNC.COLLECTIVE R15, `(.L_x_702) ;  /* 0x000000000f087348 */ /* 0x000fea0003c00000 */
[----:B------:R0:W1:Y:S02]  /*26e30*/  SHFL.IDX P6, R14, R13, R12, R11 ;  /* 0x0000000c0d0e7389 */ /* 0x00006400000c000b */
[----:B01----:R-:W-:Y:S01]  /*26e40*/  ENDCOLLECTIVE ;  /* 0x000000000000791b */ /* 0x003fe20003800000 */
.L_x_702:
[----:B------:R-:W-:Y:S01]  /*26e50*/  MOV R13, R79 ;  /* 0x0000004f000d7202 */ /* 0x000fe20000000f00 */
[----:B------:R-:W-:-:S07]  /*26e60*/  IMAD.MOV.U32 R107, RZ, RZ, R14 ;  /* 0x000000ffff6b7224 */ /* 0x000fce00078e000e */
[----:B------:R-:W-:Y:S05]  /*26e70*/  WARPSYNC.COLLECTIVE R15, `(.L_x_703) ;  /* 0x000000000f087348 */ /* 0x000fea0003c00000 */
[----:B------:R0:W1:Y:S02]  /*26e80*/  SHFL.IDX P6, R14, R13, R12, R11 ;  /* 0x0000000c0d0e7389 */ /* 0x00006400000c000b */
[----:B01----:R-:W-:Y:S01]  /*26e90*/  ENDCOLLECTIVE ;  /* 0x000000000000791b */ /* 0x003fe20003800000 */
.L_x_703:
[----:B------:R-:W-:Y:S02]  /*26ea0*/  IMAD.MOV.U32 R13, RZ, RZ, R109 ;  /* 0x000000ffff0d7224 */ /* 0x000fe400078e006d */
[----:B------:R-:W-:Y:S02]  /*26eb0*/  IMAD.MOV.U32 R12, RZ, RZ, R8 ;  /* 0x000000ffff0c7224 */ /* 0x000fe400078e0008 */
[----:B------:R-:W-:-:S07]  /*26ec0*/  IMAD.MOV.U32 R79, RZ, RZ, R14 ;  /* 0x000000ffff4f7224 */ /* 0x000fce00078e000e */
[----:B------:R-:W-:Y:S05]  /*26ed0*/  WARPSYNC.COLLECTIVE R15, `(.L_x_704) ;  /* 0x000000000f087348 */ /* 0x000fea0003c00000 */
[----:B------:R0:W1:Y:S02]  /*26ee0*/  SHFL.IDX P6, R14, R13, R12, R11 ;  /* 0x0000000c0d0e7389 */ /* 0x00006400000c000b */
[----:B01----:R-:W-:Y:S01]  /*26ef0*/  ENDCOLLECTIVE ;  /* 0x000000000000791b */ /* 0x003fe20003800000 */
.L_x_704:
[----:B------:R-:W-:Y:S02]  /*26f00*/  SEL R56, R58, R79, P0 ;  /* 0x0000004f3a387207 */ /* 0x000fe40000000000 */
[----:B------:R-:W-:Y:S01]  /*26f10*/  SEL R58, R79, R58, P0 ;  /* 0x0000003a4f3a7207 */ /* 0x000fe20000000000 */
[----:B------:R-:W-:Y:S02]  /*26f20*/  IMAD.MOV.U32 R13, RZ, RZ, R85 ;  /* 0x000000ffff0d7224 */ /* 0x000fe400078e0055 */
[----:B------:R-:W-:-:S07]  /*26f30*/  IMAD.MOV.U32 R64, RZ, RZ, R14 ;  /* 0x000000ffff407224 */ /* 0x000fce00078e000e */
[----:B------:R-:W-:Y:S05]  /*26f40*/  WARPSYNC.COLLECTIVE R15, `(.L_x_705) ;  /* 0x000000000f087348 */ /* 0x000fea0003c00000 */
[----:B------:R0:W1:Y:S02]  /*26f50*/  SHFL.IDX P6, R14, R13, R12, R11 ;  /* 0x0000000c0d0e7389 */ /* 0x00006400000c000b */
[----:B01----:R-:W-:Y:S01]  /*26f60*/  ENDCOLLECTIVE ;  /* 0x000000000000791b */ /* 0x003fe20003800000 */
.L_x_705:
[----:B------:R-:W-:Y:S01]  /*26f70*/  MOV R13, R57 ;  /* 0x00000039000d7202 */ /* 0x000fe20000000f00 */
[----:B------:R-:W-:Y:S01]  /*26f80*/  IMAD.MOV.U32 R12, RZ, RZ, R4 ;  /* 0x000000ffff0c7224 */ /* 0x000fe200078e0004 */
[----:B------:R-:W-:Y:S01]  /*26f90*/  SEL R57, R107, R60, P0 ;  /* 0x0000003c6b397207 */ /* 0x000fe20000000000 */
[----:B------:R-:W-:-:S07]  /*26fa0*/  IMAD.MOV.U32 R62, RZ, RZ, R14 ;  /* 0x000000ffff3e7224 */ /* 0x000fce00078e000e */
[----:B------:R-:W-:Y:S05]  /*26fb0*/  WARPSYNC.COLLECTIVE R15, `(.L_x_706) ;  /* 0x000000000f087348 */ /* 0x000fea0003c00000 */
[----:B------:R0:W1:Y:S02]  /*26fc0*/  SHFL.IDX P6, R14, R13, R12, R11 ;  /* 0x0000000c0d0e7389 */ /* 0x00006400000c000b */
[----:B01----:R-:W-:Y:S01]  /*26fd0*/  ENDCOLLECTIVE ;  /* 0x000000000000791b */ /* 0x003fe20003800000 */
.L_x_706:
[----:B------:R-:W-:Y:S01]  /*26fe0*/  IMAD.MOV.U32 R13, RZ, RZ, R55 ;  /* 0x000000ffff0d7224 */ /* 0x000fe200078e0037 */
[----:B------:R-:W-:Y:S01]  /*26ff0*/  SEL R55, R60, R107, P0 ;  /* 0x0000006b3c377207 */ /* 0x000fe20000000000 */
[----:B------:R-:W-:-:S07]  /*27000*/  IMAD.MOV.U32 R85, RZ, RZ, R14 ;  /* 0x000000ffff557224 */ /* 0x000fce00078e000e */
[----:B------:R-:W-:Y:S05]  /*27010*/  WARPSYNC.COLLECTIVE R15, `(.L_x_707) ;  /* 0x000000000f087348 */ /* 0x000fea0003c00000 */
[----:B------:R0:W1:Y:S02]  /*27020*/  SHFL.IDX P6, R14, R13, R12, R11 ;  /* 0x0000000c0d0e7389 */ /* 0x00006400000c000b */
[----:B01----:R-:W-:Y:S01]  /*27030*/  ENDCOLLECTIVE ;  /* 0x000000000000791b */ /* 0x003fe20003800000 */
.L_x_707:
[----:B------:R-:W-:Y:S02]  /*27040*/  IMAD.MOV.U32 R13, RZ, RZ, R83 ;  /* 0x000000ffff0d7224 */ /* 0x000fe400078e0053 */
[----:B------:R-:W-:Y:S02]  /*27050*/  IMAD.MOV.U32 R12, RZ, RZ, R8 ;  /* 0x000000ffff0c7224 */ /* 0x000fe400078e0008 */
[----:B------:R-:W-:-:S07]  /*27060*/  IMAD.MOV.U32 R109, RZ, RZ, R14 ;  /* 0x000000ffff6d7224 */ /* 0x000fce00078e000e */
[----:B------:R-:W-:Y:S05]  /*27070*/  WARPSYNC.COLLECTIVE R15, `(.L_x_708) ;  /* 0x000000000f087348 */ /* 0x000fea0003c00000 */
[----:B------:R0:W1:Y:S02]  /*27080*/  SHFL.IDX P6, R14, R13, R12, R11 ;  /* 0x0000000c0d0e7389 */ /* 0x00006400000c000b */
[----:B01----:R-:W-:Y:S01]  /*27090*/  ENDCOLLECTIVE ;  /* 0x000000000000791b */ /* 0x003fe20003800000 */
.L_x_708:
[----:B------:R-:W-:Y:S02]  /*270a0*/  SEL R60, R62, R109, P0 ;  /* 0x0000006d3e3c7207 */ /* 0x000fe40000000000 */
[----:B------:R-:W-:Y:S01]  /*270b0*/  SEL R62, R109, R62, P0 ;  /* 0x0000003e6d3e7207 */ /* 0x000fe20000000000 */
[----:B------:R-:W-:Y:S01]  /*270c0*/  IMAD.MOV.U32 R13, RZ, RZ, R81 ;  /* 0x000000ffff0d7224 */ /* 0x000fe200078e0051 */
[----:B------:R-:W-:-:S07]  /*270d0*/  MOV R83, R14 ;  /* 0x0000000e00537202 */ /* 0x000fce0000000f00 */
[----:B------:R-:W-:Y:S05]  /*270e0*/  WARPSYNC.COLLECTIVE R15, `(.L_x_709) ;  /* 0x000000000f087348 */ /* 0x000fea0003c00000 */
[----:B------:R0:W1:Y:S02]  /*270f0*/  SHFL.IDX P6, R14, R13, R12, R11 ;  /* 0x0000000c0d0e7389 */ /* 0x00006400000c000b */
[----:B01----:R-:W-:Y:S01]  /*27100*/  ENDCOLLECTIVE ;  /* 0x000000000000791b */ /* 0x003fe20003800000 */
.L_x_709:
[----:B------:R-:W-:Y:S02]  /*27110*/  IMAD.MOV.U32 R13, RZ, RZ, R67 ;  /* 0x000000ffff0d7224 */ /* 0x000fe400078e0043 */
[----:B------:R-:W-:Y:S02]  /*27120*/  IMAD.MOV.U32 R12, RZ, RZ, R4 ;  /* 0x000000ffff0c7224 */ /* 0x000fe400078e0004 */
[----:B------:R-:W-:-:S07]  /*27130*/  IMAD.MOV.U32 R81, RZ, RZ, R14 ;  /* 0x000000ffff517224 */ /* 0x000fce00078e000e */
[----:B------:R-:W-:Y:S05]  /*27140*/  WARPSYNC.COLLECTIVE R15, `(.L_x_710) ;  /* 0x000000000f087348 */ /* 0x000fea0003c00000 */
[----:B------:R0:W1:Y:S02]  /*27150*/  SHFL.IDX P6, R14, R13, R12, R11 ;  /* 0x0000000c0d0e7389 */ /* 0x00006400000c000b */
[----:B01----:R-:W-:Y:S01]  /*27160*/  ENDCOLLECTIVE ;  /* 0x000000000000791b */ /* 0x003fe20003800000 */
.L_x_710:
[----:B------:R-:W-:Y:S02]  /*27170*/  IMAD.MOV.U32 R13, RZ, RZ, R65 ;  /* 0x000000ffff0d7224 */ /* 0x000fe400078e0041 */
[----:B------:R-:W-:-:S07]  /*27180*/  IMAD.MOV.U32 R66, RZ, RZ, R14 ;  /* 0x000000ffff427224 */ /* 0x000fce00078e000e */
[----:B------:R-:W-:Y:S05]  /*27190*/  WARPSYNC.COLLECTIVE R15, `(.L_x_711) ;  /* 0x000000000f087348 */ /* 0x000fea0003c00000 */
[----:B------:R0:W1:Y:S02]  /*271a0*/  SHFL.IDX P6, R14, R13, R12, R11 ;  /* 0x0000000c0d0e7389 */ /* 0x00006400000c000b */
[----:B01----:R-:W-:Y:S01]  /*271b0*/  ENDCOLLECTIVE ;  /* 0x000000000000791b */ /* 0x003fe20003800000 */
.L_x_711:
[----:B------:R-:W-:Y:S01]  /*271c0*/  SEL R65, R66, R83, P0 ;  /* 0x0000005342417207 */ /* 0x000fe20000000000 */
[----:B------:R-:W-:Y:S02]  /*271d0*/  IMAD.MOV.U32 R13, RZ, RZ, R77 ;  /* 0x000000ffff0d7224 */ /* 0x000fe400078e004d */
[----:B------:R-:W-:Y:S01]  /*271e0*/  IMAD.MOV.U32 R12, RZ, RZ, R8 ;  /* 0x000000ffff0c7224 */ /* 0x000fe200078e0008 */
[----:B------:R-:W-:-:S07]  /*271f0*/  MOV R70, R14 ;  /* 0x0000000e00467202 */ /* 0x000fce0000000f00 */
[----:B------:R-:W-:Y:S05]  /*27200*/  WARPSYNC.COLLECTIVE R15, `(.L_x_712) ;  /* 0x000000000f087348 */ /* 0x000fea0003c00000 */
[----:B------:R0:W1:Y:S02]  /*27210*/  SHFL.IDX P6, R14, R13, R12, R11 ;  /* 0x0000000c0d0e7389 */ /* 0x00006400000c000b */
[----:B01----:R-:W-:Y:S01]  /*27220*/  ENDCOLLECTIVE ;  /* 0x000000000000791b */ /* 0x003fe20003800000 */
.L_x_712:
[----:B------:R-:W-:Y:S02]  /*27230*/  IMAD.MOV.U32 R13, RZ, RZ, R75 ;  /* 0x000000ffff0d7224 */ /* 0x000fe400078e004b */
[----:B------:R-:W-:-:S07]  /*27240*/  IMAD.MOV.U32 R77, RZ, RZ, R14 ;  /* 0x000000ffff4d7224 */ /* 0x000fce00078e000e */
[----:B------:R-:W-:Y:S05]  /*27250*/  WARPSYNC.COLLECTIVE R15, `(.L_x_713) ;  /* 0x000000000f087348 */ /* 0x000fea0003c00000 */
[----:B------:R0:W1:Y:S02]  /*27260*/  SHFL.IDX P6, R14, R13, R12, R11 ;  /* 0x0000000c0d0e7389 */ /* 0x00006400000c000b */
[----:B01----:R-:W-:Y:S01]  /*27270*/  ENDCOLLECTIVE ;  /* 0x000000000000791b */ /* 0x003fe20003800000 */
.L_x_713:
[----:B------:R-:W-:Y:S01]  /*27280*/  IMAD.MOV.U32 R13, RZ, RZ, R63 ;  /* 0x000000ffff0d7224 */ /* 0x000fe200078e003f */
[----:B------:R-:W-:Y:S02]  /*27290*/  MOV R12, R4 ;  /* 0x00000004000c7202 */ /* 0x000fe40000000f00 */
[----:B------:R-:W-:Y:S01]  /*272a0*/  SEL R63, R83, R66, P0 ;  /* 0x00000042533f7207 */ /* 0x000fe20000000000 */
[----:B------:R-:W-:-:S07]  /*272b0*/  IMAD.MOV.U32 R75, RZ, RZ, R14 ;  /* 0x000000ffff4b7224 */ /* 0x000fce00078e000e */
[----:B------:R-:W-:Y:S05]  /*272c0*/  WARPSYNC.COLLECTIVE R15, `(.L_x_714) ;  /* 0x000000000f087348 */ /* 0x000fea0003c00000 */
[----:B------:R0:W1:Y:S02]  /*272d0*/  SHFL.IDX P6, R14, R13, R12, R11 ;  /* 0x0000000c0d0e7389 */ /* 0x00006400000c000b */
[----:B01----:R-:W-:Y:S01]  /*272e0*/  ENDCOLLECTIVE ;  /* 0x000000000000791b */ /* 0x003fe20003800000 */
.L_x_714:
[----:B------:R-:W-:Y:S01]  /*272f0*/  IMAD.MOV.U32 R13, RZ, RZ, R59 ;  /* 0x000000ffff0d7224 */ /* 0x000fe200078e003b */
[----:B------:R-:W-:Y:S01]  /*27300*/  SEL R59, R64, R85, P0 ;  /* 0x00000055403b7207 */ /* 0x000fe20000000000 */
[----:B------:R-:W-:-:S07]  /*27310*/  IMAD.MOV.U32 R72, RZ, RZ, R14 ;  /* 0x000000ffff487224 */ /* 0x000fce00078e000e */
[----:B------:R-:W-:Y:S05]  /*27320*/  WARPSYNC.COLLECTIVE R15, `(.L_x_715) ;  /* 0x000000000f087348 */ /* 0x000fea0003c00000 */
[----:B------:R0:W1:Y:S02]  /*27330*/  SHFL.IDX P6, R14, R13, R12, R11 ;  /* 0x0000000c0d0e7389 */ /* 0x00006400000c000b */
[----:B01----:R-:W-:Y:S01]  /*27340*/  ENDCOLLECTIVE ;  /* 0x000000000000791b */ /* 0x003fe20003800000 */
.L_x_715:
[----:B------:R-:W-:Y:S01]  /*27350*/  SEL R67, R77, R72, P0 ;  /* 0x000000484d437207 */ /* 0x000fe20000000000 */
[----:B------:R-:W-:Y:S02]  /*27360*/  IMAD.MOV.U32 R13, RZ, RZ, R73 ;  /* 0x000000ffff0d7224 */ /* 0x000fe400078e0049 */
[----:B------:R-:W-:Y:S02]  /*27370*/  IMAD.MOV.U32 R12, RZ, RZ, R8 ;  /* 0x000000ffff0c7224 */ /* 0x000fe400078e0008 */
[----:B------:R-:W-:-:S07]  /*27380*/  IMAD.MOV.U32 R74, RZ, RZ, R14 ;  /* 0x000000ffff4a7224 */ /* 0x000fce00078e000e */
[----:B------:R-:W-:Y:S05]  /*27390*/  WARPSYNC.COLLECTIVE R15, `(.L_x_716) ;  /* 0x000000000f087348 */ /* 0x000fea0003c00000 */
[----:B------:R0:W1:Y:S02]  /*273a0*/  SHFL.IDX P6, R14, R13, R12, R11 ;  /* 0x0000000c0d0e7389 */ /* 0x00006400000c000b */
[----:B01----:R-:W-:Y:S01]  /*273b0*/  ENDCOLLECTIVE ;  /* 0x000000000000791b */ /* 0x003fe20003800000 */
.L_x_716:
[----:B------:R-:W-:Y:S02]  /*273c0*/  SEL R66, R75, R74, P0 ;  /* 0x0000004a4b427207 */ /* 0x000fe40000000000 */
[----:B------:R-:W-:Y:S02]  /*273d0*/  MOV R13, R71 ;  /* 0x00000047000d7202 */ /* 0x000fe40000000f00 */
[----:B------:R-:W-:Y:S01]  /*273e0*/  SEL R71, R72, R77, P0 ;  /* 0x0000004d48477207 */ /* 0x000fe20000000000 */
[----:B------:R-:W-:-:S07]  /*273f0*/  IMAD.MOV.U32 R76, RZ, RZ, R14 ;  /* 0x000000ffff4c7224 */ /* 0x000fce00078e000e */
[----:B------:R-:W-:Y:S05]  /*27400*/  WARPSYNC.COLLECTIVE R15, `(.L_x_717) ;  /* 0x000000000f087348 */ /* 0x000fea0003c00000 */
[----:B------:R0:W1:Y:S02]  /*27410*/  SHFL.IDX P6, R14, R13, R12, R11 ;  /* 0x0000000c0d0e7389 */ /* 0x00006400000c000b */
[----:B01----:R-:W-:Y:S01]  /*27420*/  ENDCOLLECTIVE ;  /* 0x000000000000791b */ /* 0x003fe20003800000 */
.L_x_717:
[----:B------:R-:W-:Y:S02]  /*27430*/  IMAD.MOV.U32 R13, RZ, RZ, R37 ;  /* 0x000000ffff0d7224 */ /* 0x000fe400078e0025 */
[----:B------:R-:W-:Y:S02]  /*27440*/  IMAD.MOV.U32 R12, RZ, RZ, R4 ;  /* 0x000000ffff0c7224 */ /* 0x000fe400078e0004 */
[----:B------:R-:W-:-:S07]  /*27450*/  IMAD.MOV.U32 R78, RZ, RZ, R14 ;  /* 0x000000ffff4e7224 */ /* 0x000fce00078e000e */
[----:B------:R-:W-:Y:S05]  /*27460*/  WARPSYNC.COLLECTIVE R15, `(.L_x_718) ;  /* 0x000000000f087348 */ /* 0x000fea0003c00000 */
[----:B------:R0:W1:Y:S02]  /*27470*/  SHFL.IDX P6, R14, R13, R12, R11 ;  /* 0x0000000c0d0e7389 */ /* 0x00006400000c000b */
[----:B01----:R-:W-:Y:S01]  /*27480*/  ENDCOLLECTIVE ;  /* 0x000000000000791b */ /* 0x003fe20003800000 */
.L_x_718:
[----:B------:R-:W-:Y:S02]  /*27490*/  IMAD.MOV.U32 R13, RZ, RZ, R33 ;  /* 0x000000ffff0d7224 */ /* 0x000fe400078e0021 */
[----:B------:R-:W-:-:S07]  /*274a0*/  IMAD.MOV.U32 R37, RZ, RZ, R14 ;  /* 0x000000ffff257224 */ /* 0x000fce00078e000e */
[----:B------:R-:W-:Y:S05]  /*274b0*/  WARPSYNC.COLLECTIVE R15, `(.L_x_719) ;  /* 0x000000000f087348 */ /* 0x000fea0003c00000 */
[----:B------:R0:W1:Y:S02]  /*274c0*/  SHFL.IDX P6, R14, R13, R12, R11 ;  /* 0x0000000c0d0e7389 */ /* 0x00006400000c000b */
[----:B01----:R-:W-:Y:S01]  /*274d0*/  ENDCOLLECTIVE ;  /* 0x000000000000791b */ /* 0x003fe20003800000 */
.L_x_719:
[----:B------:R-:W-:Y:S02]  /*274e0*/  SEL R73, R76, R37, P0 ;  /* 0x000000254c497207 */ /* 0x000fe40000000000 */
[----:B------:R-:W-:Y:S02]  /*274f0*/  SEL R79, R37, R76, P0 ;  /* 0x0000004c254f7207 */ /* 0x000fe40000000000 */
[----:B------:R-:W-:Y:S01]  /*27500*/  MOV R13, R61 ;  /* 0x0000003d000d7202 */ /* 0x000fe20000000f00 */
[----:B------:R-:W-:Y:S01]  /*27510*/  IMAD.MOV.U32 R12, RZ, RZ, R8 ;  /* 0x000000ffff0c7224 */ /* 0x000fe200078e0008 */
[----:B------:R-:W-:Y:S01]  /*27520*/  SEL R61, R85, R64, P0 ;  /* 0x00000040553d7207 */ /* 0x000fe20000000000 */
[----:B------:R-:W-:Y:S01]  /*27530*/  IMAD.MOV.U32 R85, RZ, RZ, RZ ;  /* 0x000000ffff557224 */ /* 0x000fe200078e00ff */
[----:B------:R-:W-:Y:S01]  /*27540*/  SEL R64, R70, R81, P0 ;  /* 0x0000005146407207 */ /* 0x000fe20000000000 */
[----:B------:R-:W-:-:S07]  /*27550*/  IMAD.MOV.U32 R33, RZ, RZ, R14 ;  /* 0x000000ffff217224 */ /* 0x000fce00078e000e */
[----:B------:R-:W-:Y:S05]  /*27560*/  WARPSYNC.COLLECTIVE R15, `(.L_x_720) ;  /* 0x000000000f087348 */ /* 0x000fea0003c00000 */
[----:B------:R0:W1:Y:S02]  /*27570*/  SHFL.IDX P6, R14, R13, R12, R11 ;  /* 0x0000000c0d0e7389 */ /* 0x00006400000c000b */
[----:B01----:R-:W-:Y:S01]  /*27580*/  ENDCOLLECTIVE ;  /* 0x000000000000791b */ /* 0x003fe20003800000 */
.L_x_720:
[----:B------:R-:W-:Y:S02]  /*27590*/  SEL R72, R78, R33, P0 ;  /* 0x000000214e487207 */ /* 0x000fe40000000000 */
[----:B------:R-:W-:Y:S01]  /*275a0*/  SEL R78, R33, R78, P0 ;  /* 0x0000004e214e7207 */ /* 0x000fe20000000000 */
[----:B------:R-:W-:Y:S02]  /*275b0*/  IMAD.MOV.U32 R13, RZ, RZ, R39 ;  /* 0x000000ffff0d7224 */ /* 0x000fe400078e0027 */
[----:B------:R-:W-:-:S07]  /*275c0*/  IMAD.MOV.U32 R80, RZ, RZ, R14 ;  /* 0x000000ffff507224 */ /* 0x000fce00078e000e */
[----:B------:R-:W-:Y:S05]  /*275d0*/  WARPSYNC.COLLECTIVE R15, `(.L_x_721) ;  /* 0x000000000f087348 */ /* 0x000fea0003c00000 */
[----:B------:R0:W1:Y:S02]  /*275e0*/  SHFL.IDX P6, R14, R13, R12, R11 ;  /* 0x0000000c0d0e7389 */ /* 0x00006400000c000b */
[----:B01----:R-:W-:Y:S01]  /*275f0*/  ENDCOLLECTIVE ;  /* 0x000000000000791b */ /* 0x003fe20003800000 */
.L_x_721:
[----:B------:R-:W-:Y:S02]  /*27600*/  IMAD.MOV.U32 R13, RZ, RZ, R35 ;  /* 0x000000ffff0d7224 */ /* 0x000fe400078e0023 */
[----:B------:R-:W-:Y:S02]  /*27610*/  IMAD.MOV.U32 R12, RZ, RZ, R4 ;  /* 0x000000ffff0c7224 */ /* 0x000fe400078e0004 */
[----:B------:R-:W-:-:S07]  /*27620*/  IMAD.MOV.U32 R39, RZ, RZ, R14 ;  /* 0x000000ffff277224 */ /* 0x000fce00078e000e */
[----:B------:R-:W-:Y:S05]  /*27630*/  WARPSYNC.COLLECTIVE R15, `(.L_x_722) ;  /* 0x000000000f087348 */ /* 0x000fea0003c00000 */
[----:B------:R0:W1:Y:S02]  /*27640*/  SHFL.IDX P6, R14, R13, R12, R11 ;  /* 0x0000000c0d0e7389 */ /* 0x00006400000c000b */
[----:B01----:R-:W-:Y:S01]  /*27650*/  ENDCOLLECTIVE ;  /* 0x000000000000791b */ /* 0x003fe20003800000 */
.L_x_722:
[----:B------:R-:W-:Y:S01]  /*27660*/  IMAD.MOV.U32 R13, RZ, RZ, R31 ;  /* 0x000000ffff0d7224 */ /* 0x000fe200078e001f */
[----:B------:R-:W-:-:S07]  /*27670*/  MOV R35, R14 ;  /* 0x0000000e00237202 */ /* 0x000fce0000000f00 */
[----:B------:R-:W-:Y:S05]  /*27680*/  WARPSYNC.COLLECTIVE R15, `(.L_x_723) ;  /* 0x000000000f087348 */ /* 0x000fea0003c00000 */
[----:B------:R0:W1:Y:S02]  /*27690*/  SHFL.IDX P6, R14, R13, R12, R11 ;  /* 0x0000000c0d0e7389 */ /* 0x00006400000c000b */
[----:B01----:R-:W-:Y:S01]  /*276a0*/  ENDCOLLECTIVE ;  /* 0x000000000000791b */ /* 0x003fe20003800000 */
.L_x_723:
[----:B------:R-:W-:Y:S01]  /*276b0*/  SEL R83, R35, R80, P0 ;  /* 0x0000005023537207 */ /* 0x000fe20000000000 */
[----:B------:R-:W-:Y:S02]  /*276c0*/  IMAD.MOV.U32 R13, RZ, RZ, R27 ;  /* 0x000000ffff0d7224 */ /* 0x000fe400078e001b */
[----:B------:R-:W-:Y:S02]  /*276d0*/  IMAD.MOV.U32 R12, RZ, RZ, R8 ;  /* 0x000000ffff0c7224 */ /* 0x000fe400078e0008 */
[----:B------:R-:W-:-:S07]  /*276e0*/  IMAD.MOV.U32 R82, RZ, RZ, R14 ;  /* 0x000000ffff527224 */ /* 0x000fce00078e000e */
[----:B------:R-:W-:Y:S05]  /*276f0*/  WARPSYNC.COLLECTIVE R15, `(.L_x_724) ;  /* 0x000000000f087348 */ /* 0x000fea0003c00000 */
[----:B------:R0:W1:Y:S02]  /*27700*/  SHFL.IDX P6, R14, R13, R12, R11 ;  /* 0x0000000c0d0e7389 */ /* 0x00006400000c000b */
[----:B01----:R-:W-:Y:S01]  /*27710*/  ENDCOLLECTIVE ;  /* 0x000000000000791b */ /* 0x003fe20003800000 */
.L_x_724:
[----:B------:R-:W-:Y:S02]  /*27720*/  SEL R116, R39, R82, P0 ;  /* 0x0000005227747207 */ /* 0x000fe40000000000 */
[----:B------:R-:W-:Y:S01]  /*27730*/  SEL R82, R82, R39, P0 ;  /* 0x0000002752527207 */ /* 0x000fe20000000000 */
[----:B------:R-:W-:Y:S02]  /*27740*/  IMAD.MOV.U32 R13, RZ, RZ, R29 ;  /* 0x000000ffff0d7224 */ /* 0x000fe400078e001d */
[----:B------:R-:W-:-:S07]  /*27750*/  IMAD.MOV.U32 R27, RZ, RZ, R14 ;  /* 0x000000ffff1b7224 */ /* 0x000fce00078e000e */
[----:B------:R-:W-:Y:S05]  /*27760*/  WARPSYNC.COLLECTIVE R15, `(.L_x_725) ;  /* 0x000000000f087348 */ /* 0x000fea0003c00000 */
[----:B------:R0:W1:Y:S02]  /*27770*/  SHFL.IDX P6, R14, R13, R12, R11 ;  /* 0x0000000c0d0e7389 */ /* 0x00006400000c000b */
[----:B01----:R-:W-:Y:S01]  /*27780*/  ENDCOLLECTIVE ;  /* 0x000000000000791b */ /* 0x003fe20003800000 */
.L_x_725:
[----:B------:R-:W-:Y:S02]  /*27790*/  IMAD.MOV.U32 R13, RZ, RZ, R25 ;  /* 0x000000ffff0d7224 */ /* 0x000fe400078e0019 */
[----:B------:R-:W-:Y:S01]  /*277a0*/  IMAD.MOV.U32 R12, RZ, RZ, R4 ;  /* 0x000000ffff0c7224 */ /* 0x000fe200078e0004 */
[----:B------:R-:W-:Y:S02]  /*277b0*/  SEL R4, R81, R70, P0 ;  /* 0x0000004651047207 */ /* 0x000fe40000000000 */
[----:B------:R-:W-:Y:S02]  /*277c0*/  SEL R70, R74, R75, P0 ;  /* 0x0000004b4a467207 */ /* 0x000fe40000000000 */
[----:B------:R-:W-:Y:S02]  /*277d0*/  SEL R81, R80, R35, P0 ;  /* 0x0000002350517207 */ /* 0x000fe40000000000 */
[----:B------:R-:W-:-:S07]  /*277e0*/  MOV R2, R14 ;  /* 0x0000000e00027202 */ /* 0x000fce0000000f00 */
[----:B------:R-:W-:Y:S05]  /*277f0*/  WARPSYNC.COLLECTIVE R15, `(.L_x_726) ;  /* 0x000000000f087348 */ /* 0x000fea0003c00000 */
[----:B------:R0:W1:Y:S02]  /*27800*/  SHFL.IDX P6, R14, R13, R12, R11 ;  /* 0x0000000c0d0e7389 */ /* 0x00006400000c000b */
[----:B01----:R-:W-:Y:S01]  /*27810*/  ENDCOLLECTIVE ;  /* 0x000000000000791b */ /* 0x003fe20003800000 */
.L_x_726:
[----:B------:R-:W-:Y:S02]  /*27820*/  IMAD.MOV.U32 R13, RZ, RZ, R9 ;  /* 0x000000ffff0d7224 */ /* 0x000fe400078e0009 */
[----:B------:R-:W-:-:S07]  /*27830*/  IMAD.MOV.U32 R8, RZ, RZ, R14 ;  /* 0x000000ffff087224 */ /* 0x000fce00078e000e */
[----:B------:R-:W-:Y:S05]  /*27840*/  WARPSYNC.COLLECTIVE R15, `(.L_x_727) ;  /* 0x000000000f087348 */ /* 0x000fea0003c00000 */
[----:B------:R0:W1:Y:S02]  /*27850*/  SHFL.IDX P6, R14, R13, R12, R11 ;  /* 0x0000000c0d0e7389 */ /* 0x00006400000c000b */
[----:B01----:R-:W-:Y:S01]  /*27860*/  ENDCOLLECTIVE ;  /* 0x000000000000791b */ /* 0x003fe20003800000 */
.L_x_727:
[----:B------:R-:W-:Y:S05]  /*27870*/  BRA `(.L_x_728) ;  /* 0xffffff3800a87947 */ /* 0x000fea000383ffff */
.L_x_488:
[----:B------:R-:W-:Y:S01]  /*27880*/  IMAD.MOV.U32 R13, RZ, RZ, R3 ;  /* 0x000000ffff0d7224 */ /* 0x000fe200078e0003 */
[----:B------:R-:W-:Y:S01]  /*27890*/  MOV R12, RZ ;  /* 0x000000ff000c7202 */ /* 0x000fe20000000f00 */
[----:B------:R-:W-:Y:S02]  /*278a0*/  IMAD.MOV.U32 R11, RZ, RZ, 0x181f ;  /* 0x0000181fff0b7424 */ /* 0x000fe400078e00ff */
[----:B------:R-:W-:-:S07]  /*278b0*/  IMAD.MOV.U32 R15, RZ, RZ, -0x1 ;  /* 0xffffffffff0f7424 */ /* 0x000fce00078e00ff */
[----:B-----5:R-:W-:Y:S05]  /*278c0*/  WARPSYNC.COLLECTIVE R15, `(.L_x_729) ;  /* 0x000000000f087348 */ /* 0x020fea0003c00000 */
[----:B------:R0:W1:Y:S02]  /*278d0*/  SHFL.IDX P6, R14, R13, R12, R11 ;  /* 0x0000000c0d0e7389 */ /* 0x00006400000c000b */
[----:B01---5:R-:W-:Y:S01]  /*278e0*/  ENDCOLLECTIVE ;  /* 0x000000000000791b */ /* 0x023fe20003800000 */
.L_x_729:
[----:B------:R-:W-:Y:S02]  /*278f0*/  IMAD.MOV.U32 R13, RZ, RZ, R2 ;  /* 0x000000ffff0d7224 */ /* 0x000fe400078e0002 */
[----:B------:R-:W-:-:S07]  /*27900*/  IMAD.MOV.U32 R0, RZ, RZ, R14 ;  /* 0x000000ffff007224 */ /* 0x000fce00078e000e */
[----:B------:R-:W-:Y:S05]  /*27910*/  WARPSYNC.COLLECTIVE R15, `(.L_x_730) ;  /* 0x000000000f087348 */ /* 0x000fea0003c00000 */
[----:B------:R0:W1:Y:S02]  /*27920*/  SHFL.IDX P6, R14, R13, R12, R11 ;  /* 0x0000000c0d0e7389 */ /* 0x00006400000c000b */
[----:B01----:R-:W-:Y:S01]  /*27930*/  ENDCOLLECTIVE ;  /* 0x000000000000791b */ /* 0x003fe20003800000 */
.L_x_730:
[----:B------:R-:W-:Y:S05]  /*27940*/  BRA `(.L_x_731) ;  /* 0xffffff4800647947 */ /* 0x000fea000383ffff */
.L_x_491:
[----:B------:R-:W-:Y:S01]  /*27950*/  BSSY B1, `(.L_x_732) ;  /* 0x0000008000017945 */ /* 0x000fe20003800000 */
[----:B------:R-:W-:Y:S01]  /*27960*/  IMAD.MOV.U32 R13, RZ, RZ, R3 ;  /* 0x000000ffff0d7224 */ /* 0x000fe200078e0003 */
[----:B------:R-:W-:Y:S01]  /*27970*/  MOV R11, 0x181f ;  /* 0x0000181f000b7802 */ /* 0x000fe20000000f00 */
[----:B------:R-:W-:Y:S02]  /*27980*/  IMAD.MOV.U32 R12, RZ, RZ, 0x1 ;  /* 0x00000001ff0c7424 */ /* 0x000fe400078e00ff */
[----:B---3--:R-:W-:-:S07]  /*27990*/  IMAD.MOV.U32 R15, RZ, RZ, -0x1 ;  /* 0xffffffffff0f7424 */ /* 0x008fce00078e00ff */
[----:B012--5:R-:W-:Y:S05]  /*279a0*/  WARPSYNC.COLLECTIVE R15, `(.L_x_733) ;  /* 0x000000000f087348 */ /* 0x027fea0003c00000 */
[----:B--2---:R2:W3:Y:S02]  /*279b0*/  SHFL.IDX P6, R14, R13, R12, R11 ;  /* 0x0000000c0d0e7389 */ /* 0x0044e400000c000b */
[----:B0123-5:R-:W-:Y:S01]  /*279c0*/  ENDCOLLECTIVE ;  /* 0x000000000000791b */ /* 0x02ffe20003800000 */
.L_x_733:
[----:B------:R-:W-:Y:S05]  /*279d0*/  BSYNC B1 ;  /* 0x0000000000017941 */ /* 0x000fea0003800000 */
.L_x_732:
[----:B------:R-:W-:Y:S02]  /*279e0*/  IMAD.MOV.U32 R13, RZ, RZ, R2 ;  /* 0x000000ffff0d7224 */ /* 0x000fe400078e0002 */
[----:B------:R-:W-:Y:S02]  /*279f0*/  IMAD.MOV.U32 R12, RZ, RZ, 0x1 ;  /* 0x00000001ff0c7424 */ /* 0x000fe400078e00ff */
[----:B------:R-:W-:Y:S02]  /*27a00*/  IMAD.MOV.U32 R11, RZ, RZ, 0x181f ;  /* 0x0000181fff0b7424 */ /* 0x000fe400078e00ff */
[----:B------:R-:W-:Y:S02]  /*27a10*/  IMAD.MOV.U32 R15, RZ, RZ, -0x1 ;  /* 0xffffffffff0f7424 */ /* 0x000fe400078e00ff */
[----:B------:R-:W-:-:S07]  /*27a20*/  IMAD.MOV.U32 R0, RZ, RZ, R14 ;  /* 0x000000ffff007224 */ /* 0x000fce00078e000e */
[----:B------:R-:W-:Y:S05]  /*27a30*/  WARPSYNC.COLLECTIVE R15, `(.L_x_734) ;  /* 0x000000000f087348 */ /* 0x000fea0003c00000 */
[----:B------:R0:W1:Y:S02]  /*27a40*/  SHFL.IDX P6, R14, R13, R12, R11 ;  /* 0x0000000c0d0e7389 */ /* 0x00006400000c000b */
[----:B01----:R-:W-:Y:S01]  /*27a50*/  ENDCOLLECTIVE ;  /* 0x000000000000791b */ /* 0x003fe20003800000 */
.L_x_734:
[----:B------:R-:W-:Y:S05]  /*27a60*/  BRA `(.L_x_735) ;  /* 0xffffff4800707947 */ /* 0x000fea000383ffff */
.L_x_494:
[----:B------:R-:W-:Y:S01]  /*27a70*/  BSSY B1, `(.L_x_736) ;  /* 0x0000008000017945 */ /* 0x000fe20003800000 */
[----:B------:R-:W-:Y:S01]  /*27a80*/  MOV R13, R3 ;  /* 0x00000003000d7202 */ /* 0x000fe20000000f00 */
[----:B------:R-:W-:Y:S02]  /*27a90*/  IMAD.MOV.U32 R12, RZ, RZ, 0x2 ;  /* 0x00000002ff0c7424 */ /* 0x000fe400078e00ff */
[----:B------:R-:W-:Y:S02]  /*27aa0*/  IMAD.MOV.U32 R11, RZ, RZ, 0x181f ;  /* 0x0000181fff0b7424 */ /* 0x000fe400078e00ff */
[----:B---3--:R-:W-:-:S07]  /*27ab0*/  IMAD.MOV.U32 R15, RZ, RZ, -0x1 ;  /* 0xffffffffff0f7424 */ /* 0x008fce00078e00ff */
[----:B012-45:R-:W-:Y:S05]  /*27ac0*/  WARPSYNC.COLLECTIVE R15, `(.L_x_737) ;  /* 0x000000000f087348 */ /* 0x037fea0003c00000 */
[----:B--2---:R2:W3:Y:S02]  /*27ad0*/  SHFL.IDX P6, R14, R13, R12, R11 ;  /* 0x0000000c0d0e7389 */ /* 0x0044e400000c000b */
[----:B012345:R-:W-:Y:S01]  /*27ae0*/  ENDCOLLECTIVE ;  /* 0x000000000000791b */ /* 0x03ffe20003800000 */
.L_x_737:
[----:B------:R-:W-:Y:S05]  /*27af0*/  BSYNC B1 ;  /* 0x0000000000017941 */ /* 0x000fea0003800000 */
.L_x_736:
[----:B------:R-:W-:Y:S01]  /*27b00*/  IMAD.MOV.U32 R13, RZ, RZ, R2 ;  /* 0x000000ffff0d7224 */ /* 0x000fe200078e0002 */
[----:B------:R-:W-:Y:S01]  /*27b10*/  MOV R11, 0x181f ;  /* 0x0000181f000b7802 */ /* 0x000fe20000000f00 */
[----:B------:R-:W-:Y:S02]  /*27b20*/  IMAD.MOV.U32 R12, RZ, RZ, 0x2 ;  /* 0x00000002ff0c7424 */ /* 0x000fe400078e00ff */
[----:B------:R-:W-:Y:S02]  /*27b30*/  IMAD.MOV.U32 R15, RZ, RZ, -0x1 ;  /* 0xffffffffff0f7424 */ /* 0x000fe400078e00ff */
[----:B------:R-:W-:-:S07]  /*27b40*/  IMAD.MOV.U32 R0, RZ, RZ, R14 ;  /* 0x000000ffff007224 */ /* 0x000fce00078e000e */
[----:B------:R-:W-:Y:S05]  /*27b50*/  WARPSYNC.COLLECTIVE R15, `(.L_x_738) ;  /* 0x000000000f087348 */ /* 0x000fea0003c00000 */
[----:B------:R0:W1:Y:S02]  /*27b60*/  SHFL.IDX P6, R14, R13, R12, R11 ;  /* 0x0000000c0d0e7389 */ /* 0x00006400000c000b */
[----:B01----:R-:W-:Y:S01]  /*27b70*/  ENDCOLLECTIVE ;  /* 0x000000000000791b */ /* 0x003fe20003800000 */
.L_x_738:
[----:B------:R-:W-:Y:S05]  /*27b80*/  BRA `(.L_x_739) ;  /* 0xffffff48007c7947 */ /* 0x000fea000383ffff */
.L_x_497:
[----:B------:R-:W-:Y:S01]  /*27b90*/  BSSY B1, `(.L_x_740) ;  /* 0x0000008000017945 */ /* 0x000fe20003800000 */
[----:B------:R-:W-:Y:S02]  /*27ba0*/  IMAD.MOV.U32 R13, RZ, RZ, R3 ;  /* 0x000000ffff0d7224 */ /* 0x000fe400078e0003 */
[----:B------:R-:W-:Y:S02]  /*27bb0*/  IMAD.MOV.U32 R12, RZ, RZ, 0x3 ;  /* 0x00000003ff0c7424 */ /* 0x000fe400078e00ff */
[----:B------:R-:W-:Y:S02]  /*27bc0*/  IMAD.MOV.U32 R11, RZ, RZ, 0x181f ;  /* 0x0000181fff0b7424 */ /* 0x000fe400078e00ff */
[----:B---3--:R-:W-:-:S07]  /*27bd0*/  IMAD.MOV.U32 R15, RZ, RZ, -0x1 ;  /* 0xffffffffff0f7424 */ /* 0x008fce00078e00ff */
[----:B012-45:R-:W-:Y:S05]  /*27be0*/  WARPSYNC.COLLECTIVE R15, `(.L_x_741) ;  /* 0x000000000f087348 */ /* 0x037fea0003c00000 */
[----:B--2---:R2:W3:Y:S02]  /*27bf0*/  SHFL.IDX P6, R14, R13, R12, R11 ;  /* 0x0000000c0d0e7389 */ /* 0x0044e400000c000b */
[----:B012345:R-:W-:Y:S01]  /*27c00*/  ENDCOLLECTIVE ;  /* 0x000000000000791b */ /* 0x03ffe20003800000 */
.L_x_741:
[----:B------:R-:W-:Y:S05]  /*27c10*/  BSYNC B1 ;  /* 0x0000000000017941 */ /* 0x000fea0003800000 */
.L_x_740:
[----:B------:R-:W-:Y:S01]  /*27c20*/  MOV R13, R2 ;  /* 0x00000002000d7202 */ /* 0x000fe20000000f00 */
[----:B------:R-:W-:Y:S02]  /*27c30*/  IMAD.MOV.U32 R12, RZ, RZ, 0x3 ;  /* 0x00000003ff0c7424 */ /* 0x000fe400078e00ff */
[----:B------:R-:W-:Y:S02]  /*27c40*/  IMAD.MOV.U32 R11, RZ, RZ, 0x181f ;  /* 0x0000181fff0b7424 */ /* 0x000fe400078e00ff */
[----:B------:R-:W-:Y:S02]  /*27c50*/  IMAD.MOV.U32 R15, RZ, RZ, -0x1 ;  /* 0xffffffffff0f7424 */ /* 0x000fe400078e00ff */
[----:B------:R-:W-:-:S07]  /*27c60*/  IMAD.MOV.U32 R0, RZ, RZ, R14 ;  /* 0x000000ffff007224 */ /* 0x000fce00078e000e */
[----:B------:R-:W-:Y:S05]  /*27c70*/  WARPSYNC.COLLECTIVE R15, `(.L_x_742) ;  /* 0x000000000f087348 */ /* 0x000fea0003c00000 */
[----:B------:R0:W1:Y:S02]  /*27c80*/  SHFL.IDX P6, R14, R13, R12, R11 ;  /* 0x0000000c0d0e7389 */ /* 0x00006400000c000b */
[----:B01----:R-:W-:Y:S01]  /*27c90*/  ENDCOLLECTIVE ;  /* 0x000000000000791b */ /* 0x003fe20003800000 */
.L_x_742:
[----:B------:R-:W-:Y:S05]  /*27ca0*/  BRA `(.L_x_743) ;  /* 0xffffff4800887947 */ /* 0x000fea000383ffff */
.L_x_499:
[----:B------:R-:W-:Y:S01]  /*27cb0*/  IMAD.MOV.U32 R13, RZ, RZ, R8 ;  /* 0x000000ffff0d7224 */ /* 0x000fe200078e0008 */
[----:B------:R-:W-:Y:S01]  /*27cc0*/  MOV R15, 0xffffffff ;  /* 0xffffffff000f7802 */ /* 0x000fe20000000f00 */
[----:B------:R-:W-:Y:S02]  /*27cd0*/  IMAD.MOV.U32 R12, RZ, RZ, RZ ;  /* 0x000000ffff0c7224 */ /* 0x000fe400078e00ff */
[----:B------:R-:W-:-:S07]  /*27ce0*/  IMAD.MOV.U32 R11, RZ, RZ, 0x1c1f ;  /* 0x00001c1fff0b7424 */ /* 0x000fce00078e00ff */
[----:B------:R-:W-:Y:S05]  /*27cf0*/  WARPSYNC.COLLECTIVE R15, `(.L_x_744) ;  /* 0x000000000f087348 */ /* 0x000fea0003c00000 */
[----:B------:R0:W1:Y:S02]  /*27d00*/  SHFL.IDX P6, R14, R13, R12, R11 ;  /* 0x0000000c0d0e7389 */ /* 0x00006400000c000b */
[----:B01----:R-:W-:Y:S01]  /*27d10*/  ENDCOLLECTIVE ;  /* 0x000000000000791b */ /* 0x003fe20003800000 */
.L_x_744:
[----:B------:R-:W-:Y:S02]  /*27d20*/  IMAD.MOV.U32 R13, RZ, RZ, R2 ;  /* 0x000000ffff0d7224 */ /* 0x000fe400078e0002 */
[----:B------:R-:W-:-:S07]  /*27d30*/  IMAD.MOV.U32 R9, RZ, RZ, R14 ;  /* 0x000000ffff097224 */ /* 0x000fce00078e000e */
[----:B------:R-:W-:Y:S05]  /*27d40*/  WARPSYNC.COLLECTIVE R15, `(.L_x_745) ;  /* 0x000000000f087348 */ /* 0x000fea0003c00000 */
[----:B------:R0:W1:Y:S02]  /*27d50*/  SHFL.IDX P6, R14, R13, R12, R11 ;  /* 0x0000000c0d0e7389 */ /* 0x00006400000c000b */
[----:B01----:R-:W-:Y:S01]  /*27d60*/  ENDCOLLECTIVE ;  /* 0x000000000000791b */ /* 0x003fe20003800000 */
.L_x_745:
[----:B------:R-:W-:Y:S05]  /*27d70*/  BRA `(.L_x_746) ;  /* 0xffffff4c00cc7947 */ /* 0x000fea000383ffff */
.L_x_502:
[----:B------:R-:W-:Y:S01]  /*27d80*/  BSSY B1, `(.L_x_747) ;  /* 0x0000008000017945 */ /* 0x000fe20003800000 */
[----:B---3--:R-:W-:Y:S02]  /*27d90*/  IMAD.MOV.U32 R13, RZ, RZ, R8 ;  /* 0x000000ffff0d7224 */ /* 0x008fe400078e0008 */
[----:B------:R-:W-:Y:S02]  /*27da0*/  IMAD.MOV.U32 R12, RZ, RZ, 0x1 ;  /* 0x00000001ff0c7424 */ /* 0x000fe400078e00ff */
[----:B------:R-:W-:Y:S02]  /*27db0*/  IMAD.MOV.U32 R11, RZ, RZ, 0x1c1f ;  /* 0x00001c1fff0b7424 */ /* 0x000fe400078e00ff */
[----:B------:R-:W-:-:S07]  /*27dc0*/  IMAD.MOV.U32 R15, RZ, RZ, -0x1 ;  /* 0xffffffffff0f7424 */ /* 0x000fce00078e00ff */
[----:B012---:R-:W-:Y:S05]  /*27dd0*/  WARPSYNC.COLLECTIVE R15, `(.L_x_748) ;  /* 0x000000000f087348 */ /* 0x007fea0003c00000 */
[----:B--2---:R2:W3:Y:S02]  /*27de0*/  SHFL.IDX P6, R14, R13, R12, R11 ;  /* 0x0000000c0d0e7389 */ /* 0x0044e400000c000b */
[----:B0123--:R-:W-:Y:S01]  /*27df0*/  ENDCOLLECTIVE ;  /* 0x000000000000791b */ /* 0x00ffe20003800000 */
.L_x_748:
[----:B------:R-:W-:Y:S05]  /*27e00*/  BSYNC B1 ;  /* 0x0000000000017941 */ /* 0x000fea0003800000 */
.L_x_747:
[----:B------:R-:W-:Y:S01]  /*27e10*/  IMAD.MOV.U32 R13, RZ, RZ, R2 ;  /* 0x000000ffff0d7224 */ /* 0x000fe200078e0002 */
[----:B------:R-:W-:Y:S01]  /*27e20*/  MOV R3, R14 ;  /* 0x0000000e00037202 */ /* 0x000fe20000000f00 */
[----:B------:R-:W-:Y:S02]  /*27e30*/  IMAD.MOV.U32 R12, RZ, RZ, 0x1 ;  /* 0x00000001ff0c7424 */ /* 0x000fe400078e00ff */
[----:B------:R-:W-:Y:S02]  /*27e40*/  IMAD.MOV.U32 R11, RZ, RZ, 0x1c1f ;  /* 0x00001c1fff0b7424 */ /* 0x000fe400078e00ff */
[----:B------:R-:W-:-:S07]  /*27e50*/  IMAD.MOV.U32 R15, RZ, RZ, -0x1 ;  /* 0xffffffffff0f7424 */ /* 0x000fce00078e00ff */
[----:B------:R-:W-:Y:S05]  /*27e60*/  WARPSYNC.COLLECTIVE R15, `(.L_x_749) ;  /* 0x000000000f087348 */ /* 0x000fea0003c00000 */
[----:B------:R0:W1:Y:S02]  /*27e70*/  SHFL.IDX P6, R14, R13, R12, R11 ;  /* 0x0000000c0d0e7389 */ /* 0x00006400000c000b */
[----:B01----:R-:W-:Y:S01]  /*27e80*/  ENDCOLLECTIVE ;  /* 0x000000000000791b */ /* 0x003fe20003800000 */
.L_x_749:
[----:B------:R-:W-:Y:S05]  /*27e90*/  BRA `(.L_x_750) ;  /* 0xffffff5000d47947 */ /* 0x000fea000383ffff */
.L_x_506:
[----:B------:R-:W-:Y:S01]  /*27ea0*/  IMAD.MOV.U32 R13, RZ, RZ, R3 ;  /* 0x000000ffff0d7224 */ /* 0x000fe200078e0003 */
[----:B------:R-:W-:Y:S01]  /*27eb0*/  MOV R11, 0x181f ;  /* 0x0000181f000b7802 */ /* 0x000fe20000000f00 */
[----:B------:R-:W-:Y:S02]  /*27ec0*/  IMAD.MOV.U32 R12, RZ, RZ, RZ ;  /* 0x000000ffff0c7224 */ /* 0x000fe400078e00ff */
[----:B------:R-:W-:-:S07]  /*27ed0*/  IMAD.MOV.U32 R15, RZ, RZ, -0x1 ;  /* 0xffffffffff0f7424 */ /* 0x000fce00078e00ff */
[----:B-1----:R-:W-:Y:S05]  /*27ee0*/  WARPSYNC.COLLECTIVE R15, `(.L_x_751) ;  /* 0x000000000f087348 */ /* 0x002fea0003c00000 */
[----:B------:R0:W2:Y:S02]  /*27ef0*/  SHFL.IDX P6, R14, R13, R12, R11 ;  /* 0x0000000c0d0e7389 */ /* 0x0000a400000c000b */
[----:B012---:R-:W-:Y:S01]  /*27f00*/  ENDCOLLECTIVE ;  /* 0x000000000000791b */ /* 0x007fe20003800000 */
.L_x_751:
[----:B------:R-:W-:Y:S02]  /*27f10*/  IMAD.MOV.U32 R13, RZ, RZ, R2 ;  /* 0x000000ffff0d7224 */ /* 0x000fe400078e0002 */
[----:B------:R-:W-:-:S07]  /*27f20*/  IMAD.MOV.U32 R0, RZ, RZ, R14 ;  /* 0x000000ffff007224 */ /* 0x000fce00078e000e */
[----:B------:R-:W-:Y:S05]  /*27f30*/  WARPSYNC.COLLECTIVE R15, `(.L_x_752) ;  /* 0x000000000f087348 */ /* 0x000fea0003c00000 */
[----:B------:R0:W1:Y:S02]  /*27f40*/  SHFL.IDX P6, R14, R13, R12, R11 ;  /* 0x0000000c0d0e7389 */ /* 0x00006400000c000b */
[----:B01----:R-:W-:Y:S01]  /*27f50*/  ENDCOLLECTIVE ;  /* 0x000000000000791b */ /* 0x003fe20003800000 */
.L_x_752:
[----:B------:R-:W-:Y:S05]  /*27f60*/  BRA `(.L_x_753) ;  /* 0xffffff6000007947 */ /* 0x000fea000383ffff */
.L_x_509:
[----:B------:R-:W-:Y:S01]  /*27f70*/  BSSY B1, `(.L_x_754) ;  /* 0x0000008000017945 */ /* 0x000fe20003800000 */
[----:B------:R-:W-:Y:S01]  /*27f80*/  IMAD.MOV.U32 R13, RZ, RZ, R3 ;  /* 0x000000ffff0d7224 */ /* 0x000fe200078e0003 */
[----:B----4-:R-:W-:Y:S01]  /*27f90*/  MOV R15, 0xffffffff ;  /* 0xffffffff000f7802 */ /* 0x010fe20000000f00 */
[----:B------:R-:W-:Y:S02]  /*27fa0*/  IMAD.MOV.U32 R12, RZ, RZ, 0x1 ;  /* 0x00000001ff0c7424 */ /* 0x000fe400078e00ff */
[----:B------:R-:W-:-:S07]  /*27fb0*/  IMAD.MOV.U32 R11, RZ, RZ, 0x181f ;  /* 0x0000181fff0b7424 */ /* 0x000fce00078e00ff */
[----:B0123--:R-:W-:Y:S05]  /*27fc0*/  WARPSYNC.COLLECTIVE R15, `(.L_x_755) ;  /* 0x000000000f087348 */ /* 0x00ffea0003c00000 */
[----:B---3--:R3:W4:Y:S02]  /*27fd0*/  SHFL.IDX P6, R14, R13, R12, R11 ;  /* 0x0000000c0d0e7389 */ /* 0x00872400000c000b */
[----:B01234-:R-:W-:Y:S01]  /*27fe0*/  ENDCOLLECTIVE ;  /* 0x000000000000791b */ /* 0x01ffe20003800000 */
.L_x_755:
[----:B------:R-:W-:Y:S05]  /*27ff0*/  BSYNC B1 ;  /* 0x0000000000017941 */ /* 0x000fea0003800000 */
.L_x_754:
        /* <DEDUP_REMOVED lines=8> */
.L_x_756:
[----:B------:R-:W-:Y:S05]  /*28080*/  BRA `(.L_x_757) ;  /* 0xffffff6000147947 */ /* 0x000fea000383ffff */
.L_x_512:
[----:B------:R-:W-:Y:S01]  /*28090*/  BSSY B1, `(.L_x_758) ;  /* 0x0000008000017945 */ /* 0x000fe20003800000 */
[----:B------:R-:W-:Y:S01]  /*280a0*/  IMAD.MOV.U32 R13, RZ, RZ, R3 ;  /* 0x000000ffff0d7224 */ /* 0x000fe200078e0003 */
[----:B------:R-:W-:Y:S01]  /*280b0*/  MOV R12, 0x2 ;  /* 0x00000002000c7802 */ /* 0x000fe20000000f00 */
[----:B------:R-:W-:Y:S02]  /*280c0*/  IMAD.MOV.U32 R11, RZ, RZ, 0x181f ;  /* 0x0000181fff0b7424 */ /* 0x000fe400078e00ff */
[----:B----4-:R-:W-:-:S07]  /*280d0*/  IMAD.MOV.U32 R15, RZ, RZ, -0x1 ;  /* 0xffffffffff0f7424 */ /* 0x010fce00078e00ff */
[----:B0123--:R-:W-:Y:S05]  /*280e0*/  WARPSYNC.COLLECTIVE R15, `(.L_x_759) ;  /* 0x000000000f087348 */ /* 0x00ffea0003c00000 */
[----:B---3--:R3:W4:Y:S02]  /*280f0*/  SHFL.IDX P6, R14, R13, R12, R11 ;  /* 0x0000000c0d0e7389 */ /* 0x00872400000c000b */
[----:B01234-:R-:W-:Y:S01]  /*28100*/  ENDCOLLECTIVE ;  /* 0x000000000000791b */ /* 0x01ffe20003800000 */
.L_x_759:
[----:B------:R-:W-:Y:S05]  /*28110*/  BSYNC B1 ;  /* 0x0000000000017941 */ /* 0x000fea0003800000 */
.L_x_758:
[----:B------:R-:W-:Y:S01]  /*28120*/  IMAD.MOV.U32 R13, RZ, RZ, R2 ;  /* 0x000000ffff0d7224 */ /* 0x000fe200078e0002 */
[----:B------:R-:W-:Y:S01]  /*28130*/  MOV R15, 0xffffffff ;  /* 0xffffffff000f7802 */ /* 0x000fe20000000f00 */
[----:B------:R-:W-:Y:S02]  /*28140*/  IMAD.MOV.U32 R12, RZ, RZ, 0x2 ;  /* 0x00000002ff0c7424 */ /* 0x000fe400078e00ff */
[----:B------:R-:W-:Y:S02]  /*28150*/  IMAD.MOV.U32 R11, RZ, RZ, 0x181f ;  /* 0x0000181fff0b7424 */ /* 0x000fe400078e00ff */
[----:B------:R-:W-:-:S07]  /*28160*/  IMAD.MOV.U32 R0, RZ, RZ, R14 ;  /* 0x000000ffff007224 */ /* 0x000fce00078e000e */
[----:B------:R-:W-:Y:S05]  /*28170*/  WARPSYNC.COLLECTIVE R15, `(.L_x_760) ;  /* 0x000000000f087348 */ /* 0x000fea0003c00000 */
[----:B------:R0:W1:Y:S02]  /*28180*/  SHFL.IDX P6, R14, R13, R12, R11 ;  /* 0x0000000c0d0e7389 */ /* 0x00006400000c000b */
[----:B01----:R-:W-:Y:S01]  /*28190*/  ENDCOLLECTIVE ;  /* 0x000000000000791b */ /* 0x003fe20003800000 */
.L_x_760:
[----:B------:R-:W-:Y:S05]  /*281a0*/  BRA `(.L_x_761) ;  /* 0xffffff6000247947 */ /* 0x000fea000383ffff */
.L_x_515:
[----:B------:R-:W-:Y:S01]  /*281b0*/  BSSY B1, `(.L_x_762) ;  /* 0x0000008000017945 */ /* 0x000fe20003800000 */
[----:B------:R-:W-:Y:S02]  /*281c0*/  IMAD.MOV.U32 R13, RZ, RZ, R3 ;  /* 0x000000ffff0d7224 */ /* 0x000fe400078e0003 */
[----:B------:R-:W-:Y:S02]  /*281d0*/  IMAD.MOV.U32 R12, RZ, RZ, 0x3 ;  /* 0x00000003ff0c7424 */ /* 0x000fe400078e00ff */
[----:B------:R-:W-:Y:S02]  /*281e0*/  IMAD.MOV.U32 R11, RZ, RZ, 0x181f ;  /* 0x0000181fff0b7424 */ /* 0x000fe400078e00ff */
[----:B0-----:R-:W-:-:S07]  /*281f0*/  IMAD.MOV.U32 R15, RZ, RZ, -0x1 ;  /* 0xffffffffff0f7424 */ /* 0x001fce00078e00ff */
[----:B-1234-:R-:W-:Y:S05]  /*28200*/  WARPSYNC.COLLECTIVE R15, `(.L_x_763) ;  /* 0x000000000f087348 */ /* 0x01efea0003c00000 */
[----:B----4-:R0:W4:Y:S02]  /*28210*/  SHFL.IDX P6, R14, R13, R12, R11 ;  /* 0x0000000c0d0e7389 */ /* 0x01012400000c000b */
[----:B01234-:R-:W-:Y:S01]  /*28220*/  ENDCOLLECTIVE ;  /* 0x000000000000791b */ /* 0x01ffe20003800000 */
.L_x_763:
[----:B------:R-:W-:Y:S05]  /*28230*/  BSYNC B1 ;  /* 0x0000000000017941 */ /* 0x000fea0003800000 */
.L_x_762:
        /* <DEDUP_REMOVED lines=8> */
.L_x_764:
[----:B------:R-:W-:Y:S05]  /*282c0*/  BRA `(.L_x_765) ;  /* 0xffffff6000347947 */ /* 0x000fea000383ffff */
.L_x_532:
[----:B------:R-:W0:Y:S01]  /*282d0*/  S2R R6, SR_TID.X ;  /* 0x0000000000067919 */ /* 0x000e220000002100 */
[----:B------:R-:W-:Y:S01]  /*282e0*/  BSSY B1, `(.L_x_766) ;  /* 0x000000a000017945 */ /* 0x000fe20003800000 */
[----:B------:R-:W-:Y:S02]  /*282f0*/  IMAD.MOV.U32 R12, RZ, RZ, RZ ;  /* 0x000000ffff0c7224 */ /* 0x000fe400078e00ff */
[----:B------:R-:W-:Y:S02]  /*28300*/  IMAD.MOV.U32 R11, RZ, RZ, 0x1f ;  /* 0x0000001fff0b7424 */ /* 0x000fe400078e00ff */
[----:B------:R-:W-:Y:S01]  /*28310*/  IMAD.MOV.U32 R15, RZ, RZ, -0x1 ;  /* 0xffffffffff0f7424 */ /* 0x000fe200078e00ff */
[----:B0-----:R-:W-:-:S04]  /*28320*/  SHF.R.U32.HI R6, RZ, 0x5, R6 ;  /* 0x00000005ff067819 */ /* 0x001fc80000011606 */
[----:B------:R-:W-:-:S05]  /*28330*/  LOP3.LUT R6, R6, 0x3, RZ, 0xc0, !PT ;  /* 0x0000000306067812 */ /* 0x000fca00078ec0ff */
[----:B------:R-:W-:-:S07]  /*28340*/  IMAD.MOV.U32 R13, RZ, RZ, R6 ;  /* 0x000000ffff0d7224 */ /* 0x000fce00078e0006 */
[----:B------:R-:W-:Y:S05]  /*28350*/  WARPSYNC.COLLECTIVE R15, `(.L_x_767) ;  /* 0x000000000f087348 */ /* 0x000fea0003c00000 */
[----:B------:R0:W1:Y:S02]  /*28360*/  SHFL.IDX P6, R14, R13, R12, R11 ;  /* 0x0000000c0d0e7389 */ /* 0x00006400000c000b */
[----:B01----:R-:W-:Y:S01]  /*28370*/  ENDCOLLECTIVE ;  /* 0x000000000000791b */ /* 0x003fe20003800000 */
.L_x_767:
[----:B------:R-:W-:Y:S05]  /*28380*/  BSYNC B1 ;  /* 0x0000000000017941 */ /* 0x000fea0003800000 */
.L_x_766:
[----:B------:R-:W-:Y:S05]  /*28390*/  BRA `(.L_x_768) ;  /* 0xffffff7800b07947 */ /* 0x000fea000383ffff */
.L_x_534:
[----:B------:R-:W-:Y:S01]  /*283a0*/  BSSY B1, `(.L_x_769) ;  /* 0x0000006000017945 */ /* 0x000fe20003800000 */
[----:B------:R-:W-:-:S07]  /*283b0*/  MOV R15, 0xffffffff ;  /* 0xffffffff000f7802 */ /* 0x000fce0000000f00 */
[----:B0-----:R-:W-:Y:S05]  /*283c0*/  WARPSYNC.COLLECTIVE R15, `(.L_x_770) ;  /* 0x000000000f0c7348 */ /* 0x001fea0003c00000 */
[----:B------:R-:W-:Y:S02]  /*283d0*/  ELECT P6, UR62, PT ;  /* 0x00000000003e782f */ /* 0x000fe400038c0000 */
[----:B------:R-:W-:Y:S01]  /*283e0*/  MOV R14, UR62 ;  /* 0x0000003e000e7c02 */ /* 0x000fe20008000f00 */
[----:B0-----:R-:W-:Y:S10]  /*283f0*/  ENDCOLLECTIVE ;  /* 0x000000000000791b */ /* 0x001ff40003800000 */
.L_x_770:
[----:B------:R-:W-:Y:S05]  /*28400*/  BSYNC B1 ;  /* 0x0000000000017941 */ /* 0x000fea0003800000 */
.L_x_769:
[----:B------:R-:W-:Y:S05]  /*28410*/  BRA `(.L_x_533) ;  /* 0xffffff7800a87947 */ /* 0x000fea000383ffff */
.L_x_536:
[----:B0-----:R0:W1:Y:S02]  /*28420*/  SYNCS.PHASECHK.TRANS64.TRYWAIT P0, [R18+URZ+0x2e820], R4 ;  /* 0x02e82004120075a7 */ /* 0x001064000800017f */
[----:B-1----:R-:W-:Y:S05]  /*28430*/  @!P0 NANOSLEEP.SYNCS 0x989680 ;  /* 0x009896800000895d */ /* 0x002fea0003900000 */
[----:B------:R-:W1:Y:S02]  /*28440*/  @!P0 SYNCS.PHASECHK.TRANS64 P0, [R18+URZ+0x2e820], R4 ;  /* 0x02e82004120085a7 */ /* 0x000e64000800007f */
[----:B-1----:R-:W-:Y:S05]  /*28450*/  @!P0 BRA `(.L_x_536) ;  /* 0xfffffffc00f08947 */ /* 0x002fea000383ffff */
[----:B------:R-:W-:Y:S05]  /*28460*/  BRA `(.L_x_771) ;  /* 0xffffff7800b87947 */ /* 0x000fea000383ffff */
.L_x_540:
[----:B-1----:R1:W2:Y:S02]  /*28470*/  SYNCS.PHASECHK.TRANS64.TRYWAIT P0, [R7+URZ+0x2e8a0], R9 ;  /* 0x02e8a009070075a7 */ /* 0x0022a4000800017f */
[----:B--2---:R-:W-:Y:S05]  /*28480*/  @!P0 NANOSLEEP.SYNCS 0x989680 ;  /* 0x009896800000895d */ /* 0x004fea0003900000 */
[----:B------:R-:W2:Y:S02]  /*28490*/  @!P0 SYNCS.PHASECHK.TRANS64 P0, [R7+URZ+0x2e8a0], R9 ;  /* 0x02e8a009070085a7 */ /* 0x000ea4000800007f */
[----:B--2---:R-:W-:Y:S05]  /*284a0*/  @!P0 BRA `(.L_x_540) ;  /* 0xfffffffc00f08947 */ /* 0x004fea000383ffff */
[----:B------:R-:W-:Y:S05]  /*284b0*/  BRA `(.L_x_772) ;  /* 0xffffff7800d87947 */ /* 0x000fea000383ffff */
.L_x_545:
[----:B0-----:R0:W2:Y:S02]  /*284c0*/  SYNCS.PHASECHK.TRANS64.TRYWAIT P0, [R7+URZ+0x2e8c0], R9 ;  /* 0x02e8c009070075a7 */ /* 0x0010a4000800017f */
[----:B--2---:R-:W-:Y:S05]  /*284d0*/  @!P0 NANOSLEEP.SYNCS 0x989680 ;  /* 0x009896800000895d */ /* 0x004fea0003900000 */
[----:B------:R-:W2:Y:S02]  /*284e0*/  @!P0 SYNCS.PHASECHK.TRANS64 P0, [R7+URZ+0x2e8c0], R9 ;  /* 0x02e8c009070085a7 */ /* 0x000ea4000800007f */
[----:B--2---:R-:W-:Y:S05]  /*284f0*/  @!P0 BRA `(.L_x_545) ;  /* 0xfffffffc00f08947 */ /* 0x004fea000383ffff */
[----:B------:R-:W-:Y:S05]  /*28500*/  BRA `(.L_x_773) ;  /* 0xffffff7c00587947 */ /* 0x000fea000383ffff */
.L_x_552:
[----:B0-----:R0:W1:Y:S02]  /*28510*/  SYNCS.PHASECHK.TRANS64.TRYWAIT P2, [R5+URZ+0x2e8a0], R6 ;  /* 0x02e8a006050075a7 */ /* 0x001064000804017f */
[----:B-1----:R-:W-:Y:S05]  /*28520*/  @!P2 NANOSLEEP.SYNCS 0x989680 ;  /* 0x009896800000a95d */ /* 0x002fea0003900000 */
[----:B------:R-:W1:Y:S02]  /*28530*/  @!P2 SYNCS.PHASECHK.TRANS64 P2, [R5+URZ+0x2e8a0], R6 ;  /* 0x02e8a0060500a5a7 */ /* 0x000e64000804007f */
[----:B-1----:R-:W-:Y:S05]  /*28540*/  @!P2 BRA `(.L_x_552) ;  /* 0xfffffffc00f0a947 */ /* 0x002fea000383ffff */
[----:B------:R-:W-:Y:S05]  /*28550*/  BRA `(.L_x_774) ;  /* 0xffffff80002c7947 */ /* 0x000fea000383ffff */
.L_x_557:
[----:B-1----:R1:W2:Y:S02]  /*28560*/  SYNCS.PHASECHK.TRANS64.TRYWAIT P2, [R5+URZ+0x2e8c0], R6 ;  /* 0x02e8c006050075a7 */ /* 0x0022a4000804017f */
[----:B--2---:R-:W-:Y:S05]  /*28570*/  @!P2 NANOSLEEP.SYNCS 0x989680 ;  /* 0x009896800000a95d */ /* 0x004fea0003900000 */
[----:B------:R-:W2:Y:S02]  /*28580*/  @!P2 SYNCS.PHASECHK.TRANS64 P2, [R5+URZ+0x2e8c0], R6 ;  /* 0x02e8c0060500a5a7 */ /* 0x000ea4000804007f */
[----:B--2---:R-:W-:Y:S05]  /*28590*/  @!P2 BRA `(.L_x_557) ;  /* 0xfffffffc00f0a947 */ /* 0x004fea000383ffff */
[----:B------:R-:W-:Y:S05]  /*285a0*/  BRA `(.L_x_775) ;  /* 0xffffff8000a87947 */ /* 0x000fea000383ffff */
.L_x_574:
[----:B------:R-:W2:Y:S01]  /*285b0*/  S2R R0, SR_TID.X ;  /* 0x0000000000007919 */ /* 0x000ea20000002100 */
[----:B------:R-:W-:Y:S01]  /*285c0*/  BSSY B0, `(.L_x_776) ;  /* 0x000000a000007945 */ /* 0x000fe20003800000 */
[----:B------:R-:W-:Y:S02]  /*285d0*/  IMAD.MOV.U32 R12, RZ, RZ, RZ ;  /* 0x000000ffff0c7224 */ /* 0x000fe400078e00ff */
[----:B------:R-:W-:Y:S02]  /*285e0*/  IMAD.MOV.U32 R11, RZ, RZ, 0x1f ;  /* 0x0000001fff0b7424 */ /* 0x000fe400078e00ff */
[----:B------:R-:W-:Y:S01]  /*285f0*/  IMAD.MOV.U32 R15, RZ, RZ, -0x1 ;  /* 0xffffffffff0f7424 */ /* 0x000fe200078e00ff */
[----:B--2---:R-:W-:-:S04]  /*28600*/  SHF.R.U32.HI R0, RZ, 0x5, R0 ;  /* 0x00000005ff007819 */ /* 0x004fc80000011600 */
[----:B------:R-:W-:-:S05]  /*28610*/  LOP3.LUT R0, R0, 0x3, RZ, 0xc0, !PT ;  /* 0x0000000300007812 */ /* 0x000fca00078ec0ff */
[----:B------:R-:W-:-:S07]  /*28620*/  IMAD.MOV.U32 R13, RZ, RZ, R0 ;  /* 0x000000ffff0d7224 */ /* 0x000fce00078e0000 */
[----:B01----:R-:W-:Y:S05]  /*28630*/  WARPSYNC.COLLECTIVE R15, `(.L_x_777) ;  /* 0x000000000f087348 */ /* 0x003fea0003c00000 */
[----:B------:R2:W3:Y:S02]  /*28640*/  SHFL.IDX P6, R14, R13, R12, R11 ;  /* 0x0000000c0d0e7389 */ /* 0x0004e400000c000b */
[----:B0123--:R-:W-:Y:S01]  /*28650*/  ENDCOLLECTIVE ;  /* 0x000000000000791b */ /* 0x00ffe20003800000 */
.L_x_777:
[----:B------:R-:W-:Y:S05]  /*28660*/  BSYNC B0 ;  /* 0x0000000000007941 */ /* 0x000fea0003800000 */
.L_x_776:
[----:B------:R-:W-:Y:S05]  /*28670*/  BRA `(.L_x_778) ;  /* 0xffffff8c00cc7947 */ /* 0x000fea000383ffff */
.L_x_576:
[----:B------:R-:W-:Y:S01]  /*28680*/  BSSY B0, `(.L_x_779) ;  /* 0x0000006000007945 */ /* 0x000fe20003800000 */
[----:B------:R-:W-:-:S07]  /*28690*/  IMAD.MOV.U32 R15, RZ, RZ, -0x1 ;  /* 0xffffffffff0f7424 */ /* 0x000fce00078e00ff */
[----:B012---:R-:W-:Y:S05]  /*286a0*/  WARPSYNC.COLLECTIVE R15, `(.L_x_780) ;  /* 0x000000000f0c7348 */ /* 0x007fea0003c00000 */
[----:B------:R-:W-:Y:S02]  /*286b0*/  ELECT P6, UR62, PT ;  /* 0x00000000003e782f */ /* 0x000fe400038c0000 */
[----:B------:R-:W-:Y:S01]  /*286c0*/  MOV R14, UR62 ;  /* 0x0000003e000e7c02 */ /* 0x000fe20008000f00 */
[----:B012---:R-:W-:Y:S10]  /*286d0*/  ENDCOLLECTIVE ;  /* 0x000000000000791b */ /* 0x007ff40003800000 */
.L_x_780:
[----:B------:R-:W-:Y:S05]  /*286e0*/  BSYNC B0 ;  /* 0x0000000000007941 */ /* 0x000fea0003800000 */
.L_x_779:
[----:B------:R-:W-:Y:S05]  /*286f0*/  BRA `(.L_x_781) ;  /* 0xffffff8c00d47947 */ /* 0x000fea000383ffff */
.L_x_578:
[----:B-1----:R1:W2:Y:S02]  /*28700*/  SYNCS.PHASECHK.TRANS64.TRYWAIT P0, [R2+URZ+0x2e880], R4 ;  /* 0x02e88004020075a7 */ /* 0x0022a4000800017f */
[----:B--2---:R-:W-:Y:S05]  /*28710*/  @!P0 NANOSLEEP.SYNCS 0x989680 ;  /* 0x009896800000895d */ /* 0x004fea0003900000 */
[----:B------:R-:W2:Y:S02]  /*28720*/  @!P0 SYNCS.PHASECHK.TRANS64 P0, [R2+URZ+0x2e880], R4 ;  /* 0x02e88004020085a7 */ /* 0x000ea4000800007f */
[----:B--2---:R-:W-:Y:S05]  /*28730*/  @!P0 BRA `(.L_x_578) ;  /* 0xfffffffc00f08947 */ /* 0x004fea000383ffff */
[----:B------:R-:W-:Y:S05]  /*28740*/  BRA `(.L_x_782) ;  /* 0xffffff9000407947 */ /* 0x000fea000383ffff */
.L_x_580:
[----:B0-----:R0:W2:Y:S02]  /*28750*/  SYNCS.PHASECHK.TRANS64.TRYWAIT P0, [R2+URZ+0x2e840], R4 ;  /* 0x02e84004020075a7 */ /* 0x0010a4000800017f */
[----:B--2---:R-:W-:Y:S05]  /*28760*/  @!P0 NANOSLEEP.SYNCS 0x989680 ;  /* 0x009896800000895d */ /* 0x004fea0003900000 */
[----:B------:R-:W2:Y:S02]  /*28770*/  @!P0 SYNCS.PHASECHK.TRANS64 P0, [R2+URZ+0x2e840], R4 ;  /* 0x02e84004020085a7 */ /* 0x000ea4000800007f */
[----:B--2---:R-:W-:Y:S05]  /*28780*/  @!P0 BRA `(.L_x_580) ;  /* 0xfffffffc00f08947 */ /* 0x004fea000383ffff */
[----:B------:R-:W-:Y:S05]  /*28790*/  BRA `(.L_x_783) ;  /* 0xffffff9000987947 */ /* 0x000fea000383ffff */
.L_x_584:
[----:B------:R-:W2:Y:S01]  /*287a0*/  LDL.LU R11, [R1+0x5c] ;  /* 0x00005c00010b7983 */ /* 0x000ea20000300800 */
[----:B------:R-:W-:Y:S01]  /*287b0*/  IMAD.MOV.U32 R13, RZ, RZ, R3 ;  /* 0x000000ffff0d7224 */ /* 0x000fe200078e0003 */
[----:B------:R-:W-:Y:S01]  /*287c0*/  MOV R12, RZ ;  /* 0x000000ff000c7202 */ /* 0x000fe20000000f00 */
[----:B------:R-:W-:Y:S02]  /*287d0*/  IMAD.MOV.U32 R15, RZ, RZ, -0x1 ;  /* 0xffffffffff0f7424 */ /* 0x000fe400078e00ff */
[----:B------:R-:W-:-:S04]  /*287e0*/  IMAD.IADD R0, R19, 0x1, R5 ;  /* 0x0000000113007824 */ /* 0x000fc800078e0205 */
[----:B------:R-:W-:Y:S02]  /*287f0*/  VIADD R5, R0, 0x10 ;  /* 0x0000001000057836 */ /* 0x000fe40000000000 */
[----:B--2---:R-:W-:Y:S02]  /*28800*/  IMAD R2, R11, R8, RZ ;  /* 0x000000080b027224 */ /* 0x004fe400078e02ff */
[----:B------:R-:W-:-:S03]  /*28810*/  IMAD.MOV.U32 R11, RZ, RZ, 0x181f ;  /* 0x0000181fff0b7424 */ /* 0x000fc600078e00ff */
[----:B------:R-:W-:-:S13]  /*28820*/  ISETP.GE.AND P1, PT, R0, R2, PT ;  /* 0x000000020000720c */ /* 0x000fda0003f26270 */
[----:B-----5:R-:W-:Y:S05]  /*28830*/  WARPSYNC.COLLECTIVE R15, `(.L_x_784) ;  /* 0x000000000f087348 */ /* 0x020fea0003c00000 */
[----:B------:R0:W1:Y:S02]  /*28840*/  SHFL.IDX P6, R14, R13, R12, R11 ;  /* 0x0000000c0d0e7389 */ /* 0x00006400000c000b */
[----:B01---5:R-:W-:Y:S01]  /*28850*/  ENDCOLLECTIVE ;  /* 0x000000000000791b */ /* 0x023fe20003800000 */
.L_x_784:
[----:B------:R-:W-:Y:S02]  /*28860*/  IMAD.MOV.U32 R13, RZ, RZ, R4 ;  /* 0x000000ffff0d7224 */ /* 0x000fe400078e0004 */
[----:B------:R-:W-:-:S07]  /*28870*/  IMAD.MOV.U32 R6, RZ, RZ, R14 ;  /* 0x000000ffff067224 */ /* 0x000fce00078e000e */
[----:B------:R-:W-:Y:S05]  /*28880*/  WARPSYNC.COLLECTIVE R15, `(.L_x_785) ;  /* 0x000000000f087348 */ /* 0x000fea0003c00000 */
[----:B------:R0:W1:Y:S02]  /*28890*/  SHFL.IDX P6, R14, R13, R12, R11 ;  /* 0x0000000c0d0e7389 */ /* 0x00006400000c000b */
[----:B01----:R-:W-:Y:S01]  /*288a0*/  ENDCOLLECTIVE ;  /* 0x000000000000791b */ /* 0x003fe20003800000 */
.L_x_785:
[----:B------:R-:W-:Y:S02]  /*288b0*/  IMAD.MOV.U32 R13, RZ, RZ, R3 ;  /* 0x000000ffff0d7224 */ /* 0x000fe400078e0003 */
[----:B------:R-:W-:Y:S02]  /*288c0*/  IMAD.MOV.U32 R12, RZ, RZ, 0x1 ;  /* 0x00000001ff0c7424 */ /* 0x000fe400078e00ff */
[----:B------:R-:W-:-:S07]  /*288d0*/  IMAD.MOV.U32 R7, RZ, RZ, R14 ;  /* 0x000000ffff077224 */ /* 0x000fce00078e000e */
[----:B------:R-:W-:Y:S05]  /*288e0*/  WARPSYNC.COLLECTIVE R15, `(.L_x_786) ;  /* 0x000000000f087348 */ /* 0x000fea0003c00000 */
[----:B------:R0:W1:Y:S02]  /*288f0*/  SHFL.IDX P6, R14, R13, R12, R11 ;  /* 0x0000000c0d0e7389 */ /* 0x00006400000c000b */
[----:B01----:R-:W-:Y:S01]  /*28900*/  ENDCOLLECTIVE ;  /* 0x000000000000791b */ /* 0x003fe20003800000 */
.L_x_786:
[----:B------:R-:W-:-:S04]  /*28910*/  @!P1 IADD3 R7, P2, R10, R7, RZ ;  /* 0x000000070a079210 */ /* 0x000fc80007f5e0ff */
[----:B------:R-:W-:-:S04]  /*28920*/  @!P1 IADD3.X R6, RZ, R6, RZ, P2, !PT ;  /* 0x00000006ff069210 */ /* 0x000fc800017fe4ff */
        /* <DEDUP_REMOVED lines=13> */
.L_x_787:
[----:B------:R-:W-:Y:S02]  /*28a00*/  IMAD.MOV.U32 R13, RZ, RZ, R3 ;  /* 0x000000ffff0d7224 */ /* 0x000fe400078e0003 */
[----:B------:R-:W-:Y:S02]  /*28a10*/  IMAD.MOV.U32 R12, RZ, RZ, 0x2 ;  /* 0x00000002ff0c7424 */ /* 0x000fe400078e00ff */
[----:B------:R-:W-:-:S07]  /*28a20*/  IMAD.MOV.U32 R5, RZ, RZ, R14 ;  /* 0x000000ffff057224 */ /* 0x000fce00078e000e */
[----:B------:R-:W-:Y:S05]  /*28a30*/  WARPSYNC.COLLECTIVE R15, `(.L_x_788) ;  /* 0x000000000f087348 */ /* 0x000fea0003c00000 */
[----:B------:R0:W1:Y:S02]  /*28a40*/  SHFL.IDX P6, R14, R13, R12, R11 ;  /* 0x0000000c0d0e7389 */ /* 0x00006400000c000b */
[----:B01----:R-:W-:Y:S01]  /*28a50*/  ENDCOLLECTIVE ;  /* 0x000000000000791b */ /* 0x003fe20003800000 */
.L_x_788:
[----:B------:R-:W-:-:S04]  /*28a60*/  @!P1 IADD3 R5, P2, R10, R5, RZ ;  /* 0x000000050a059210 */ /* 0x000fc80007f5e0ff */
[----:B------:R-:W-:-:S05]  /*28a70*/  @!P1 IADD3.X R6, RZ, R6, RZ, P2, !PT ;  /* 0x00000006ff069210 */ /* 0x000fca00017fe4ff */
[----:B------:R-:W-:Y:S02]  /*28a80*/  @!P1 IMAD.MOV.U32 R7, RZ, RZ, R6 ;  /* 0x000000ffff079224 */ /* 0x000fe400078e0006 */
[----:B------:R-:W-:Y:S01]  /*28a90*/  @!P1 IMAD.MOV.U32 R6, RZ, RZ, R5 ;  /* 0x000000ffff069224 */ /* 0x000fe200078e0005 */
[----:B------:R-:W-:Y:S01]  /*28aa0*/  MOV R13, R4 ;  /* 0x00000004000d7202 */ /* 0x000fe20000000f00 */
[----:B------:R-:W-:-:S03]  /*28ab0*/  VIADD R5, R0, 0x20 ;  /* 0x0000002000057836 */ /* 0x000fc60000000000 */
[----:B------:R-:W-:Y:S01]  /*28ac0*/  @!PT LDS RZ, [RZ] ;  /* 0x00000000fffff984 */ /* 0x000fe20000000800 */
[----:B------:R-:W-:Y:S01]  /*28ad0*/  @!PT LDS RZ, [RZ] ;  /* 0x00000000fffff984 */ /* 0x000fe20000000800 */
[----:B------:R-:W-:Y:S01]  /*28ae0*/  @!PT LDS RZ, [RZ] ;  /* 0x00000000fffff984 */ /* 0x000fe20000000800 */
[----:B------:R0:W-:Y:S02]  /*28af0*/  @!P1 LDGSTS.E.BYPASS.LTC128B.128 [R9+0x1cc00], desc[UR60][R6.64], !P0 ;  /* 0x1cc0000006099fae */ /* 0x0001e4000c101d7c */
[----:B------:R-:W-:Y:S01]  /*28b00*/  ISETP.GE.AND P1, PT, R5, R2, PT ;  /* 0x000000020500720c */ /* 0x000fe20003f26270 */
[----:B0-----:R-:W-:-:S12]  /*28b10*/  IMAD.MOV.U32 R6, RZ, RZ, R14 ;  /* 0x000000ffff067224 */ /* 0x001fd800078e000e */
[----:B------:R-:W-:Y:S05]  /*28b20*/  WARPSYNC.COLLECTIVE R15, `(.L_x_789) ;  /* 0x000000000f087348 */ /* 0x000fea0003c00000 */
[----:B------:R0:W1:Y:S02]  /*28b30*/  SHFL.IDX P6, R14, R13, R12, R11 ;  /* 0x0000000c0d0e7389 */ /* 0x00006400000c000b */
[----:B01----:R-:W-:Y:S01]  /*28b40*/  ENDCOLLECTIVE ;  /* 0x000000000000791b */ /* 0x003fe20003800000 */
.L_x_789:
[----:B------:R-:W-:Y:S01]  /*28b50*/  IMAD.MOV.U32 R13, RZ, RZ, R3 ;  /* 0x000000ffff0d7224 */ /* 0x000fe200078e0003 */
[----:B------:R-:W-:Y:S01]  /*28b60*/  MOV R12, 0x3 ;  /* 0x00000003000c7802 */ /* 0x000fe20000000f00 */
[----:B------:R-:W-:-:S07]  /*28b70*/  IMAD.MOV.U32 R5, RZ, RZ, R14 ;  /* 0x000000ffff057224 */ /* 0x000fce00078e000e */
[----:B------:R-:W-:Y:S05]  /*28b80*/  WARPSYNC.COLLECTIVE R15, `(.L_x_790) ;  /* 0x000000000f087348 */ /* 0x000fea0003c00000 */
[----:B------:R0:W1:Y:S02]  /*28b90*/  SHFL.IDX P6, R14, R13, R12, R11 ;  /* 0x0000000c0d0e7389 */ /* 0x00006400000c000b */
[----:B01----:R-:W-:Y:S01]  /*28ba0*/  ENDCOLLECTIVE ;  /* 0x000000000000791b */ /* 0x003fe20003800000 */
.L_x_790:
[----:B------:R-:W-:-:S05]  /*28bb0*/  @!P1 IADD3 R5, P2, R10, R5, RZ ;  /* 0x000000050a059210 */ /* 0x000fca0007f5e0ff */
[----:B------:R-:W-:-:S04]  /*28bc0*/  @!P1 IMAD.X R6, RZ, RZ, R6, P2 ;  /* 0x000000ffff069224 */ /* 0x000fc800010e0606 */
[----:B------:R-:W-:Y:S02]  /*28bd0*/  @!P1 IMAD.MOV.U32 R7, RZ, RZ, R6 ;  /* 0x000000ffff079224 */ /* 0x000fe400078e0006 */
[----:B------:R-:W-:Y:S02]  /*28be0*/  @!P1 IMAD.MOV.U32 R6, RZ, RZ, R5 ;  /* 0x000000ffff069224 */ /* 0x000fe400078e0005 */
[----:B------:R-:W-:Y:S02]  /*28bf0*/  IMAD.MOV.U32 R13, RZ, RZ, R4 ;  /* 0x000000ffff0d7224 */ /* 0x000fe400078e0004 */
[----:B------:R-:W-:Y:S01]  /*28c00*/  VIADD R5, R0, 0x30 ;  /* 0x0000003000057836 */ /* 0x000fe20000000000 */
[----:B------:R-:W-:Y:S01]  /*28c10*/  @!PT LDS RZ, [RZ] ;  /* 0x00000000fffff984 */ /* 0x000fe20000000800 */
[----:B------:R-:W-:Y:S01]  /*28c20*/  @!PT LDS RZ, [RZ] ;  /* 0x00000000fffff984 */ /* 0x000fe20000000800 */
[----:B------:R-:W-:Y:S01]  /*28c30*/  @!PT LDS RZ, [RZ] ;  /* 0x00000000fffff984 */ /* 0x000fe20000000800 */
[----:B------:R0:W-:Y:S04]  /*28c40*/  @!P1 LDGSTS.E.BYPASS.LTC128B.128 [R9+0x1d400], desc[UR60][R6.64], !P0 ;  /* 0x1d40000006099fae */ /* 0x0001e8000c101d7c */
[----:B------:R-:W-:Y:S01]  /*28c50*/  ISETP.GE.AND P1, PT, R5, R2, PT ;  /* 0x000000020500720c */ /* 0x000fe20003f26270 */
[----:B0-----:R-:W-:-:S12]  /*28c60*/  IMAD.MOV.U32 R6, RZ, RZ, R14 ;  /* 0x000000ffff067224 */ /* 0x001fd800078e000e */
[----:B------:R-:W-:Y:S05]  /*28c70*/  WARPSYNC.COLLECTIVE R15, `(.L_x_791) ;  /* 0x000000000f087348 */ /* 0x000fea0003c00000 */
[----:B------:R0:W1:Y:S02]  /*28c80*/  SHFL.IDX P6, R14, R13, R12, R11 ;  /* 0x0000000c0d0e7389 */ /* 0x00006400000c000b */
[----:B01----:R-:W-:Y:S01]  /*28c90*/  ENDCOLLECTIVE ;  /* 0x000000000000791b */ /* 0x003fe20003800000 */
.L_x_791:
[----:B------:R-:W-:Y:S02]  /*28ca0*/  IMAD.MOV.U32 R13, RZ, RZ, R3 ;  /* 0x000000ffff0d7224 */ /* 0x000fe400078e0003 */
[----:B------:R-:W-:Y:S02]  /*28cb0*/  IMAD.MOV.U32 R12, RZ, RZ, 0x4 ;  /* 0x00000004ff0c7424 */ /* 0x000fe400078e00ff */
[----:B------:R-:W-:-:S07]  /*28cc0*/  IMAD.MOV.U32 R5, RZ, RZ, R14 ;  /* 0x000000ffff057224 */ /* 0x000fce00078e000e */
[----:B------:R-:W-:Y:S05]  /*28cd0*/  WARPSYNC.COLLECTIVE R15, `(.L_x_792) ;  /* 0x000000000f087348 */ /* 0x000fea0003c00000 */
[----:B------:R0:W1:Y:S02]  /*28ce0*/  SHFL.IDX P6, R14, R13, R12, R11 ;  /* 0x0000000c0d0e7389 */ /* 0x00006400000c000b */
[----:B01----:R-:W-:Y:S01]  /*28cf0*/  ENDCOLLECTIVE ;  /* 0x000000000000791b */ /* 0x003fe20003800000 */
.L_x_792:
[----:B------:R-:W-:-:S05]  /*28d00*/  @!P1 IADD3 R5, P2, R10, R5, RZ ;  /* 0x000000050a059210 */ /* 0x000fca0007f5e0ff */
[----:B------:R-:W-:-:S04]  /*28d10*/  @!P1 IMAD.X R6, RZ, RZ, R6, P2 ;  /* 0x000000ffff069224 */ /* 0x000fc800010e0606 */
[----:B------:R-:W-:Y:S02]  /*28d20*/  @!P1 IMAD.MOV.U32 R7, RZ, RZ, R6 ;  /* 0x000000ffff079224 */ /* 0x000fe400078e0006 */
[----:B------:R-:W-:Y:S01]  /*28d30*/  @!P1 IMAD.MOV.U32 R6, RZ, RZ, R5 ;  /* 0x000000ffff069224 */ /* 0x000fe200078e0005 */
[----:B------:R-:W-:Y:S01]  /*28d40*/  IADD3 R5, R0, 0x40, RZ ;  /* 0x0000004000057810 */ /* 0x000fe20007ffe0ff */
[----:B------:R-:W-:-:S03]  /*28d50*/  IMAD.MOV.U32 R13, RZ, RZ, R4 ;  /* 0x000000ffff0d7224 */ /* 0x000fc600078e0004 */
        /* <DEDUP_REMOVED lines=9> */
.L_x_793:
[----:B------:R-:W-:Y:S02]  /*28df0*/  IMAD.MOV.U32 R13, RZ, RZ, R3 ;  /* 0x000000ffff0d7224 */ /* 0x000fe400078e0003 */
[----:B------:R-:W-:Y:S02]  /*28e00*/  IMAD.MOV.U32 R12, RZ, RZ, 0x5 ;  /* 0x00000005ff0c7424 */ /* 0x000fe400078e00ff */
[----:B------:R-:W-:-:S07]  /*28e10*/  IMAD.MOV.U32 R5, RZ, RZ, R14 ;  /* 0x000000ffff057224 */ /* 0x000fce00078e000e */
[----:B------:R-:W-:Y:S05]  /*28e20*/  WARPSYNC.COLLECTIVE R15, `(.L_x_794) ;  /* 0x000000000f087348 */ /* 0x000fea0003c00000 */
[----:B------:R0:W1:Y:S02]  /*28e30*/  SHFL.IDX P6, R14, R13, R12, R11 ;  /* 0x0000000c0d0e7389 */ /* 0x00006400000c000b */
[----:B01----:R-:W-:Y:S01]  /*28e40*/  ENDCOLLECTIVE ;  /* 0x000000000000791b */ /* 0x003fe20003800000 */
.L_x_794:
[----:B------:R-:W-:-:S05]  /*28e50*/  @!P1 IADD3 R5, P2, R10, R5, RZ ;  /* 0x000000050a059210 */ /* 0x000fca0007f5e0ff */
[----:B------:R-:W-:-:S05]  /*28e60*/  @!P1 IMAD.X R6, RZ, RZ, R6, P2 ;  /* 0x000000ffff069224 */ /* 0x000fca00010e0606 */
[----:B------:R-:W-:Y:S01]  /*28e70*/  @!P1 MOV R7, R6 ;  /* 0x0000000600079202 */ /* 0x000fe20000000f00 */
        /* <DEDUP_REMOVED lines=12> */
.L_x_795:
[----:B------:R-:W-:Y:S02]  /*28f40*/  IMAD.MOV.U32 R13, RZ, RZ, R3 ;  /* 0x000000ffff0d7224 */ /* 0x000fe400078e0003 */
[----:B------:R-:W-:Y:S01]  /*28f50*/  IMAD.MOV.U32 R12, RZ, RZ, 0x6 ;  /* 0x00000006ff0c7424 */ /* 0x000fe200078e00ff */
[----:B------:R-:W-:-:S07]  /*28f60*/  MOV R5, R14 ;  /* 0x0000000e00057202 */ /* 0x000fce0000000f00 */
[----:B------:R-:W-:Y:S05]  /*28f70*/  WARPSYNC.COLLECTIVE R15, `(.L_x_796) ;  /* 0x000000000f087348 */ /* 0x000fea0003c00000 */
[----:B------:R0:W1:Y:S02]  /*28f80*/  SHFL.IDX P6, R14, R13, R12, R11 ;  /* 0x0000000c0d0e7389 */ /* 0x00006400000c000b */
[----:B01----:R-:W-:Y:S01]  /*28f90*/  ENDCOLLECTIVE ;  /* 0x000000000000791b */ /* 0x003fe20003800000 */
.L_x_796:
[----:B------:R-:W-:-:S05]  /*28fa0*/  @!P1 IADD3 R5, P2, R10, R5, RZ ;  /* 0x000000050a059210 */ /* 0x000fca0007f5e0ff */
[----:B------:R-:W-:-:S04]  /*28fb0*/  @!P1 IMAD.X R6, RZ, RZ, R6, P2 ;  /* 0x000000ffff069224 */ /* 0x000fc800010e0606 */
[----:B------:R-:W-:Y:S02]  /*28fc0*/  @!P1 IMAD.MOV.U32 R7, RZ, RZ, R6 ;  /* 0x000000ffff079224 */ /* 0x000fe400078e0006 */
[----:B------:R-:W-:Y:S01]  /*28fd0*/  @!P1 IMAD.MOV.U32 R6, RZ, RZ, R5 ;  /* 0x000000ffff069224 */ /* 0x000fe200078e0005 */
[----:B------:R-:W-:-:S04]  /*28fe0*/  MOV R13, R4 ;  /* 0x00000004000d7202 */ /* 0x000fc80000000f00 */
[----:B------:R-:W-:Y:S01]  /*28ff0*/  @!PT LDS RZ, [RZ] ;  /* 0x00000000fffff984 */ /* 0x000fe20000000800 */
[----:B------:R-:W-:Y:S01]  /*29000*/  @!PT LDS RZ, [RZ] ;  /* 0x00000000fffff984 */ /* 0x000fe20000000800 */
[----:B------:R-:W-:Y:S01]  /*29010*/  @!PT LDS RZ, [RZ] ;  /* 0x00000000fffff984 */ /* 0x000fe20000000800 */
[----:B------:R0:W-:Y:S02]  /*29020*/  @!P1 LDGSTS.E.BYPASS.LTC128B.128 [R9+0x1ec00], desc[UR60][R6.64], !P0 ;  /* 0x1ec0000006099fae */ /* 0x0001e4000c101d7c */
[----:B0-----:R-:W-:-:S07]  /*29030*/  IMAD.MOV.U32 R6, RZ, RZ, R14 ;  /* 0x000000ffff067224 */ /* 0x001fce00078e000e */
[----:B------:R-:W-:Y:S05]  /*29040*/  WARPSYNC.COLLECTIVE R15, `(.L_x_797) ;  /* 0x000000000f087348 */ /* 0x000fea0003c00000 */
[----:B------:R0:W1:Y:S02]  /*29050*/  SHFL.IDX P6, R14, R13, R12, R11 ;  /* 0x0000000c0d0e7389 */ /* 0x00006400000c000b */
[----:B01----:R-:W-:Y:S01]  /*29060*/  ENDCOLLECTIVE ;  /* 0x000000000000791b */ /* 0x003fe20003800000 */
.L_x_797:
[----:B------:R-:W-:-:S05]  /*29070*/  VIADD R7, R0, 0x60 ;  /* 0x0000006000077836 */ /* 0x000fca0000000000 */
[----:B------:R-:W-:Y:S01]  /*29080*/  ISETP.GE.AND P1, PT, R7, R2, PT ;  /* 0x000000020700720c */ /* 0x000fe20003f26270 */
[----:B------:R-:W-:Y:S01]  /*29090*/  IMAD.MOV.U32 R13, RZ, RZ, R3 ;  /* 0x000000ffff0d7224 */ /* 0x000fe200078e0003 */
[----:B------:R-:W-:Y:S01]  /*290a0*/  MOV R12, 0x7 ;  /* 0x00000007000c7802 */ /* 0x000fe20000000f00 */
[----:B------:R-:W-:-:S10]  /*290b0*/  IMAD.MOV.U32 R5, RZ, RZ, R14 ;  /* 0x000000ffff057224 */ /* 0x000fd400078e000e */
[----:B------:R-:W-:Y:S05]  /*290c0*/  WARPSYNC.COLLECTIVE R15, `(.L_x_798) ;  /* 0x000000000f087348 */ /* 0x000fea0003c00000 */
[----:B------:R0:W1:Y:S02]  /*290d0*/  SHFL.IDX P6, R14, R13, R12, R11 ;  /* 0x0000000c0d0e7389 */ /* 0x00006400000c000b */
[----:B01----:R-:W-:Y:S01]  /*290e0*/  ENDCOLLECTIVE ;  /* 0x000000000000791b */ /* 0x003fe20003800000 */
.L_x_798:
[----:B------:R-:W-:-:S05]  /*290f0*/  @!P1 IADD3 R5, P2, R10, R5, RZ ;  /* 0x000000050a059210 */ /* 0x000fca0007f5e0ff */
[----:B------:R-:W-:-:S04]  /*29100*/  @!P1 IMAD.X R6, RZ, RZ, R6, P2 ;  /* 0x000000ffff069224 */ /* 0x000fc800010e0606 */
[----:B------:R-:W-:Y:S02]  /*29110*/  @!P1 IMAD.MOV.U32 R7, RZ, RZ, R6 ;  /* 0x000000ffff079224 */ /* 0x000fe400078e0006 */
[----:B------:R-:W-:Y:S02]  /*29120*/  IMAD.MOV.U32 R13, RZ, RZ, R4 ;  /* 0x000000ffff0d7224 */ /* 0x000fe400078e0004 */
[----:B------:R-:W-:-:S05]  /*29130*/  @!P1 IMAD.MOV.U32 R6, RZ, RZ, R5 ;  /* 0x000000ffff069224 */ /* 0x000fca00078e0005 */
        /* <DEDUP_REMOVED lines=8> */
.L_x_799:
[----:B------:R-:W-:Y:S01]  /*291c0*/  IMAD.MOV.U32 R3, RZ, RZ, R14 ;  /* 0x000000ffff037224 */ /* 0x000fe200078e000e */
[----:B------:R-:W-:Y:S06]  /*291d0*/  BRA `(.L_x_800) ;  /* 0xffffff9000f87947 */ /* 0x000fec000383ffff */
.L_x_587:
[----:B0-----:R0:W1:Y:S02]  /*291e0*/  SYNCS.PHASECHK.TRANS64.TRYWAIT P0, [R18+URZ+0x2e820], R0 ;  /* 0x02e82000120075a7 */ /* 0x001064000800017f */
[----:B-1----:R-:W-:Y:S05]  /*291f0*/  @!P0 NANOSLEEP.SYNCS 0x989680 ;  /* 0x009896800000895d */ /* 0x002fea0003900000 */
[----:B------:R-:W1:Y:S02]  /*29200*/  @!P0 SYNCS.PHASECHK.TRANS64 P0, [R18+URZ+0x2e820], R0 ;  /* 0x02e82000120085a7 */ /* 0x000e64000800007f */
[----:B-1----:R-:W-:Y:S05]  /*29210*/  @!P0 BRA `(.L_x_587) ;  /* 0xfffffffc00f08947 */ /* 0x002fea000383ffff */
[----:B------:R-:W-:Y:S05]  /*29220*/  BRA `(.L_x_801) ;  /* 0xffffff9400547947 */ /* 0x000fea000383ffff */
.L_x_593:
[----:B--2---:R2:W3:Y:S02]  /*29230*/  SYNCS.PHASECHK.TRANS64.TRYWAIT P0, [R6+URZ+0x2e880], R5 ;  /* 0x02e88005060075a7 */ /* 0x0044e4000800017f */
[----:B---3--:R-:W-:Y:S05]  /*29240*/  @!P0 NANOSLEEP.SYNCS 0x989680 ;  /* 0x009896800000895d */ /* 0x008fea0003900000 */
[----:B------:R-:W3:Y:S02]  /*29250*/  @!P0 SYNCS.PHASECHK.TRANS64 P0, [R6+URZ+0x2e880], R5 ;  /* 0x02e88005060085a7 */ /* 0x000ee4000800007f */
[----:B---3--:R-:W-:Y:S05]  /*29260*/  @!P0 BRA `(.L_x_593) ;  /* 0xfffffffc00f08947 */ /* 0x008fea000383ffff */
[----:B------:R-:W-:Y:S05]  /*29270*/  BRA `(.L_x_802) ;  /* 0xffffff9800107947 */ /* 0x000fea000383ffff */
.L_x_598:
[----:B-1----:R1:W3:Y:S02]  /*29280*/  SYNCS.PHASECHK.TRANS64.TRYWAIT P0, [R6+URZ+0x2e840], R5 ;  /* 0x02e84005060075a7 */ /* 0x0022e4000800017f */
[----:B---3--:R-:W-:Y:S05]  /*29290*/  @!P0 NANOSLEEP.SYNCS 0x989680 ;  /* 0x009896800000895d */ /* 0x008fea0003900000 */
[----:B------:R-:W3:Y:S02]  /*292a0*/  @!P0 SYNCS.PHASECHK.TRANS64 P0, [R6+URZ+0x2e840], R5 ;  /* 0x02e84005060085a7 */ /* 0x000ee4000800007f */
[----:B---3--:R-:W-:Y:S05]  /*292b0*/  @!P0 BRA `(.L_x_598) ;  /* 0xfffffffc00f08947 */ /* 0x008fea000383ffff */
[----:B------:R-:W-:Y:S05]  /*292c0*/  BRA `(.L_x_803) ;  /* 0xffffff9800907947 */ /* 0x000fea000383ffff */
.L_x_604:
[----:B--2---:R2:W3:Y:S02]  /*292d0*/  SYNCS.PHASECHK.TRANS64.TRYWAIT P0, [R19+URZ+0x2e870], R4 ;  /* 0x02e87004130075a7 */ /* 0x0044e4000800017f */
[----:B---3--:R-:W-:Y:S05]  /*292e0*/  @!P0 NANOSLEEP.SYNCS 0x989680 ;  /* 0x009896800000895d */ /* 0x008fea0003900000 */
[----:B------:R-:W3:Y:S02]  /*292f0*/  @!P0 SYNCS.PHASECHK.TRANS64 P0, [R19+URZ+0x2e870], R4 ;  /* 0x02e87004130085a7 */ /* 0x000ee4000800007f */
[----:B---3--:R-:W-:Y:S05]  /*29300*/  @!P0 BRA `(.L_x_604) ;  /* 0xfffffffc00f08947 */ /* 0x008fea000383ffff */
[----:B------:R-:W-:Y:S05]  /*29310*/  BRA `(.L_x_804) ;  /* 0xffffff9c002c7947 */ /* 0x000fea000383ffff */
.L_x_606:
[----:B---3--:R3:W4:Y:S02]  /*29320*/  SYNCS.PHASECHK.TRANS64.TRYWAIT P0, [R19+URZ+0x2e860], R2 ;  /* 0x02e86002130075a7 */ /* 0x008724000800017f */
[----:B----4-:R-:W-:Y:S05]  /*29330*/  @!P0 NANOSLEEP.SYNCS 0x989680 ;  /* 0x009896800000895d */ /* 0x010fea0003900000 */
[----:B------:R-:W4:Y:S02]  /*29340*/  @!P0 SYNCS.PHASECHK.TRANS64 P0, [R19+URZ+0x2e860], R2 ;  /* 0x02e86002130085a7 */ /* 0x000f24000800007f */
[----:B----4-:R-:W-:Y:S05]  /*29350*/  @!P0 BRA `(.L_x_606) ;  /* 0xfffffffc00f08947 */ /* 0x010fea000383ffff */
[----:B------:R-:W-:Y:S05]  /*29360*/  BRA `(.L_x_805) ;  /* 0xffffff9c00347947 */ /* 0x000fea000383ffff */
.L_x_613:
[----:B0-----:R0:W1:Y:S02]  /*29370*/  SYNCS.PHASECHK.TRANS64.TRYWAIT P1, [R16+URZ+0x2e870], R0 ;  /* 0x02e87000100075a7 */ /* 0x001064000802017f */
[----:B-1----:R-:W-:Y:S05]  /*29380*/  @!P1 NANOSLEEP.SYNCS 0x989680 ;  /* 0x009896800000995d */ /* 0x002fea0003900000 */
[----:B------:R-:W1:Y:S02]  /*29390*/  @!P1 SYNCS.PHASECHK.TRANS64 P1, [R16+URZ+0x2e870], R0 ;  /* 0x02e87000100095a7 */ /* 0x000e64000802007f */
[----:B-1----:R-:W-:Y:S05]  /*293a0*/  @!P1 BRA `(.L_x_613) ;  /* 0xfffffffc00f09947 */ /* 0x002fea000383ffff */
[----:B------:R-:W-:Y:S05]  /*293b0*/  BRA `(.L_x_806) ;  /* 0xffffffa400707947 */ /* 0x000fea000383ffff */
.L_x_615:
[----:B0-----:R0:W1:Y:S02]  /*293c0*/  SYNCS.PHASECHK.TRANS64.TRYWAIT P1, [R16+URZ+0x2e860], R0 ;  /* 0x02e86000100075a7 */ /* 0x001064000802017f */
[----:B-1----:R-:W-:Y:S05]  /*293d0*/  @!P1 NANOSLEEP.SYNCS 0x989680 ;  /* 0x009896800000995d */ /* 0x002fea0003900000 */
[----:B------:R-:W1:Y:S02]  /*293e0*/  @!P1 SYNCS.PHASECHK.TRANS64 P1, [R16+URZ+0x2e860], R0 ;  /* 0x02e86000100095a7 */ /* 0x000e64000802007f */
[----:B-1----:R-:W-:Y:S05]  /*293f0*/  @!P1 BRA `(.L_x_615) ;  /* 0xfffffffc00f09947 */ /* 0x002fea000383ffff */
[----:B------:R-:W-:Y:S05]  /*29400*/  BRA `(.L_x_807) ;  /* 0xffffffa400787947 */ /* 0x000fea000383ffff */
.L_x_619:
[----:B------:R-:W2:Y:S01]  /*29410*/  LDL R3, [R1] ;  /* 0x0000000001037983 */ /* 0x000ea20000100800 */
[----:B------:R-:W-:Y:S01]  /*29420*/  BSSY B0, `(.L_x_808) ;  /* 0x0000008000007945 */ /* 0x000fe20003800000 */
[----:B------:R-:W-:Y:S01]  /*29430*/  IMAD.MOV.U32 R12, RZ, RZ, RZ ;  /* 0x000000ffff0c7224 */ /* 0x000fe200078e00ff */
[----:B------:R-:W-:Y:S01]  /*29440*/  MOV R15, 0xffffffff ;  /* 0xffffffff000f7802 */ /* 0x000fe20000000f00 */
[----:B------:R-:W-:Y:S02]  /*29450*/  IMAD.MOV.U32 R11, RZ, RZ, 0x1f ;  /* 0x0000001fff0b7424 */ /* 0x000fe400078e00ff */
[----:B--2---:R-:W-:-:S07]  /*29460*/  IMAD.MOV.U32 R13, RZ, RZ, R3 ;  /* 0x000000ffff0d7224 */ /* 0x004fce00078e0003 */
[----:B-1----:R-:W-:Y:S05]  /*29470*/  WARPSYNC.COLLECTIVE R15, `(.L_x_809) ;  /* 0x000000000f087348 */ /* 0x002fea0003c00000 */
[----:B------:R0:W2:Y:S02]  /*29480*/  SHFL.IDX P6, R14, R13, R12, R11 ;  /* 0x0000000c0d0e7389 */ /* 0x0000a400000c000b */
[----:B012---:R-:W-:Y:S01]  /*29490*/  ENDCOLLECTIVE ;  /* 0x000000000000791b */ /* 0x007fe20003800000 */
.L_x_809:
[----:B------:R-:W-:Y:S05]  /*294a0*/  BSYNC B0 ;  /* 0x0000000000007941 */ /* 0x000fea0003800000 */
.L_x_808:
[----:B------:R0:W5:Y:S01]  /*294b0*/  LDL R2, [R1+0xc] ;  /* 0x00000c0001027983 */ /* 0x0001620000100800 */
[----:B------:R-:W-:Y:S02]  /*294c0*/  IMAD.MOV.U32 R13, RZ, RZ, R3 ;  /* 0x000000ffff0d7224 */ /* 0x000fe400078e0003 */
[----:B------:R-:W-:Y:S02]  /*294d0*/  IMAD.MOV.U32 R12, RZ, RZ, 0x1 ;  /* 0x00000001ff0c7424 */ /* 0x000fe400078e00ff */
[----:B------:R-:W-:Y:S02]  /*294e0*/  IMAD.MOV.U32 R11, RZ, RZ, 0x1f ;  /* 0x0000001fff0b7424 */ /* 0x000fe400078e00ff */
[----:B------:R-:W-:Y:S02]  /*294f0*/  IMAD.MOV.U32 R15, RZ, RZ, -0x1 ;  /* 0xffffffffff0f7424 */ /* 0x000fe400078e00ff */
[----:B0-----:R-:W-:-:S07]  /*29500*/  IMAD.MOV.U32 R0, RZ, RZ, R14 ;  /* 0x000000ffff007224 */ /* 0x001fce00078e000e */
[----:B-----5:R-:W-:Y:S05]  /*29510*/  WARPSYNC.COLLECTIVE R15, `(.L_x_810) ;  /* 0x000000000f087348 */ /* 0x020fea0003c00000 */
[----:B------:R0:W1:Y:S02]  /*29520*/  SHFL.IDX P6, R14, R13, R12, R11 ;  /* 0x0000000c0d0e7389 */ /* 0x00006400000c000b */
[----:B01---5:R-:W-:Y:S01]  /*29530*/  ENDCOLLECTIVE ;  /* 0x000000000000791b */ /* 0x023fe20003800000 */
.L_x_810:
[----:B------:R-:W-:Y:S01]  /*29540*/  ULDC UR4, c[0x0][0xc3c] ;  /* 0x00030f0000047ab9 */ /* 0x000fe20000000800 */
[----:B------:R-:W-:Y:S01]  /*29550*/  IADD3 R7, R2, R16, RZ ;  /* 0x0000001002077210 */ /* 0x000fe20007ffe0ff */
[----:B------:R-:W-:Y:S02]  /*29560*/  IMAD.MOV.U32 R11, RZ, RZ, RZ ;  /* 0x000000ffff0b7224 */ /* 0x000fe400078e00ff */
[----:B------:R-:W-:Y:S01]  /*29570*/  IMAD.MOV.U32 R9, RZ, RZ, R14 ;  /* 0x000000ffff097224 */ /* 0x000fe200078e000e */
[----:B------:R-:W-:-:S13]  /*29580*/  ISETP.GE.OR P1, PT, R7, UR4, !P0 ;  /* 0x0000000407007c0c */ /* 0x000fda000c726670 */
[----:B------:R-:W0:Y:S08]  /*29590*/  @!P1 LDC.64 R2, c[0x0][0xc80] ;  /* 0x00032000ff029b82 */ /* 0x000e300000000a00 */
[----:B------:R-:W1:Y:S01]  /*295a0*/  @!P1 LDC.64 R4, c[0x0][0xc78] ;  /* 0x00031e00ff049b82 */ /* 0x000e620000000a00 */
[----:B0-----:R-:W-:-:S05]  /*295b0*/  @!P1 IMAD.WIDE R2, R7, 0x4, R2 ;  /* 0x0000000407029825 */ /* 0x001fca00078e0202 */
[----:B------:R1:W2:Y:S02]  /*295c0*/  @!P1 LDG.E R6, desc[UR60][R2.64] ;  /* 0x0000003c02069981 */ /* 0x0002a4000c1e1900 */
[----:B-1----:R-:W-:-:S06]  /*295d0*/  @!P1 IMAD.WIDE R2, R7, 0x4, R4 ;  /* 0x0000000407029825 */ /* 0x002fcc00078e0204 */
[----:B------:R-:W3:Y:S01]  /*295e0*/  @!P1 LDG.E R2, desc[UR60][R2.64] ;  /* 0x0000003c02029981 */ /* 0x000ee2000c1e1900 */
[----:B------:R-:W-:Y:S01]  /*295f0*/  IMAD.MOV.U32 R5, RZ, RZ, RZ ;  /* 0x000000ffff057224 */ /* 0x000fe200078e00ff */
[C---:B------:R-:W-:Y:S01]  /*29600*/  ISETP.GE.U32.AND P2, PT, R16.reuse, 0x2, PT ;  /* 0x000000021000780c */ /* 0x040fe20003f46070 */
[----:B------:R-:W-:Y:S01]  /*29610*/  IMAD.MOV.U32 R8, RZ, RZ, RZ ;  /* 0x000000ffff087224 */ /* 0x000fe200078e00ff */
[C---:B------:R-:W-:Y:S02]  /*29620*/  ISETP.GE.U32.AND P3, PT, R16.reuse, 0x4, PT ;  /* 0x000000041000780c */ /* 0x040fe40003f66070 */
[C---:B------:R-:W-:Y:S02]  /*29630*/  ISETP.GE.U32.AND P4, PT, R16.reuse, 0x8, PT ;  /* 0x000000081000780c */ /* 0x040fe40003f86070 */
[----:B------:R-:W-:Y:S01]  /*29640*/  ISETP.GE.U32.AND P5, PT, R16, 0x10, PT ;  /* 0x000000101000780c */ /* 0x000fe20003fa6070 */
[----:B--2---:R-:W-:Y:S02]  /*29650*/  @!P1 IMAD.MOV.U32 R5, RZ, RZ, R6 ;  /* 0x000000ffff059224 */ /* 0x004fe400078e0006 */
[----:B------:R-:W-:-:S02]  /*29660*/  IMAD.MOV.U32 R6, RZ, RZ, RZ ;  /* 0x000000ffff067224 */ /* 0x000fc400078e00ff */
[----:B---3--:R-:W-:Y:S01]  /*29670*/  @!P1 IMAD.MOV.U32 R6, RZ, RZ, R2 ;  /* 0x000000ffff069224 */ /* 0x008fe200078e0002 */
[----:B------:R-:W-:-:S03]  /*29680*/  ISETP.NE.AND P1, PT, R16, RZ, PT ;  /* 0x000000ff1000720c */ /* 0x000fc60003f25270 */
[----:B------:R-:W-:-:S04]  /*29690*/  IMAD R2, R6, R5, RZ ;  /* 0x0000000506027224 */ /* 0x000fc800078e02ff */
[----:B------:R-:W-:-:S07]  /*296a0*/  IMAD.MOV.U32 R13, RZ, RZ, R2 ;  /* 0x000000ffff0d7224 */ /* 0x000fce00078e0002 */
[----:B------:R-:W-:Y:S05]  /*296b0*/  WARPSYNC.COLLECTIVE R15, `(.L_x_811) ;  /* 0x000000000f087348 */ /* 0x000fea0003c00000 */
[----:B------:R0:W1:Y:S02]  /*296c0*/  SHFL.UP P6, R14, R13, R12, R11 ;  /* 0x0400000c0d0e7389 */ /* 0x00006400000c000b */
[----:B01----:R-:W-:Y:S01]  /*296d0*/  ENDCOLLECTIVE ;  /* 0x000000000000791b */ /* 0x003fe20003800000 */
.L_x_811:
[----:B------:R-:W-:Y:S01]  /*296e0*/  IMAD.MOV.U32 R12, RZ, RZ, 0x2 ;  /* 0x00000002ff0c7424 */ /* 0x000fe200078e00ff */
[----:B------:R-:W-:-:S04]  /*296f0*/  MOV R3, R14 ;  /* 0x0000000e00037202 */ /* 0x000fc80000000f00 */
[----:B------:R-:W-:-:S05]  /*29700*/  SEL R3, R3, RZ, P1 ;  /* 0x000000ff03037207 */ /* 0x000fca0000800000 */
[----:B------:R-:W-:-:S04]  /*29710*/  IMAD.IADD R2, R2, 0x1, R3 ;  /* 0x0000000102027824 */ /* 0x000fc800078e0203 */
[----:B------:R-:W-:-:S07]  /*29720*/  IMAD.MOV.U32 R13, RZ, RZ, R2 ;  /* 0x000000ffff0d7224 */ /* 0x000fce00078e0002 */
[----:B------:R-:W-:Y:S05]  /*29730*/  WARPSYNC.COLLECTIVE R15, `(.L_x_812) ;  /* 0x000000000f087348 */ /* 0x000fea0003c00000 */
[----:B------:R0:W1:Y:S02]  /*29740*/  SHFL.UP P6, R14, R13, R12, R11 ;  /* 0x0400000c0d0e7389 */ /* 0x00006400000c000b */
[----:B01----:R-:W-:Y:S01]  /*29750*/  ENDCOLLECTIVE ;  /* 0x000000000000791b */ /* 0x003fe20003800000 */
.L_x_812:
[----:B------:R-:W-:Y:S01]  /*29760*/  MOV R12, 0x4 ;  /* 0x00000004000c7802 */ /* 0x000fe20000000f00 */
[----:B------:R-:W-:-:S05]  /*29770*/  IMAD.MOV.U32 R3, RZ, RZ, R14 ;  /* 0x000000ffff037224 */ /* 0x000fca00078e000e */
[----:B------:R-:W-:-:S05]  /*29780*/  SEL R3, R3, RZ, P2 ;  /* 0x000000ff03037207 */ /* 0x000fca0001000000 */
[----:B------:R-:W-:-:S04]  /*29790*/  IMAD.IADD R2, R2, 0x1, R3 ;  /* 0x0000000102027824 */ /* 0x000fc800078e0203 */
[----:B------:R-:W-:-:S07]  /*297a0*/  IMAD.MOV.U32 R13, RZ, RZ, R2 ;  /* 0x000000ffff0d7224 */ /* 0x000fce00078e0002 */
[----:B------:R-:W-:Y:S05]  /*297b0*/  WARPSYNC.COLLECTIVE R15, `(.L_x_813) ;  /* 0x000000000f087348 */ /* 0x000fea0003c00000 */
[----:B------:R0:W1:Y:S02]  /*297c0*/  SHFL.UP P6, R14, R13, R12, R11 ;  /* 0x0400000c0d0e7389 */ /* 0x00006400000c000b */
[----:B01----:R-:W-:Y:S01]  /*297d0*/  ENDCOLLECTIVE ;  /* 0x000000000000791b */ /* 0x003fe20003800000 */
.L_x_813:
[----:B------:R-:W-:Y:S02]  /*297e0*/  IMAD.MOV.U32 R12, RZ, RZ, 0x8 ;  /* 0x00000008ff0c7424 */ /* 0x000fe400078e00ff */
[----:B------:R-:W-:-:S05]  /*297f0*/  IMAD.MOV.U32 R3, RZ, RZ, R14 ;  /* 0x000000ffff037224 */ /* 0x000fca00078e000e */
[----:B------:R-:W-:-:S05]  /*29800*/  SEL R3, R3, RZ, P3 ;  /* 0x000000ff03037207 */ /* 0x000fca0001800000 */
[----:B------:R-:W-:-:S04]  /*29810*/  IMAD.IADD R2, R2, 0x1, R3 ;  /* 0x0000000102027824 */ /* 0x000fc800078e0203 */
[----:B------:R-:W-:-:S07]  /*29820*/  IMAD.MOV.U32 R13, RZ, RZ, R2 ;  /* 0x000000ffff0d7224 */ /* 0x000fce00078e0002 */
[----:B------:R-:W-:Y:S05]  /*29830*/  WARPSYNC.COLLECTIVE R15, `(.L_x_814) ;  /* 0x000000000f087348 */ /* 0x000fea0003c00000 */
[----:B------:R0:W1:Y:S02]  /*29840*/  SHFL.UP P6, R14, R13, R12, R11 ;  /* 0x0400000c0d0e7389 */ /* 0x00006400000c000b */
[----:B01----:R-:W-:Y:S01]  /*29850*/  ENDCOLLECTIVE ;  /* 0x000000000000791b */ /* 0x003fe20003800000 */
.L_x_814:
[----:B------:R-:W-:Y:S02]  /*29860*/  IMAD.MOV.U32 R12, RZ, RZ, 0x10 ;  /* 0x00000010ff0c7424 */ /* 0x000fe400078e00ff */
[----:B------:R-:W-:-:S05]  /*29870*/  IMAD.MOV.U32 R3, RZ, RZ, R14 ;  /* 0x000000ffff037224 */ /* 0x000fca00078e000e */
[----:B------:R-:W-:-:S05]  /*29880*/  SEL R3, R3, RZ, P4 ;  /* 0x000000ff03037207 */ /* 0x000fca0002000000 */
[----:B------:R-:W-:-:S05]  /*29890*/  IMAD.IADD R2, R2, 0x1, R3 ;  /* 0x0000000102027824 */ /* 0x000fca00078e0203 */
[----:B------:R-:W-:-:S07]  /*298a0*/  MOV R13, R2 ;  /* 0x00000002000d7202 */ /* 0x000fce0000000f00 */
[----:B------:R-:W-:Y:S05]  /*298b0*/  WARPSYNC.COLLECTIVE R15, `(.L_x_815) ;  /* 0x000000000f087348 */ /* 0x000fea0003c00000 */
[----:B------:R0:W1:Y:S02]  /*298c0*/  SHFL.UP P6, R14, R13, R12, R11 ;  /* 0x0400000c0d0e7389 */ /* 0x00006400000c000b */
[----:B01----:R-:W-:Y:S01]  /*298d0*/  ENDCOLLECTIVE ;  /* 0x000000000000791b */ /* 0x003fe20003800000 */
.L_x_815:
[----:B------:R-:W-:Y:S02]  /*298e0*/  IMAD.MOV.U32 R12, RZ, RZ, 0x1f ;  /* 0x0000001fff0c7424 */ /* 0x000fe400078e00ff */
[----:B------:R-:W-:Y:S02]  /*298f0*/  IMAD.MOV.U32 R11, RZ, RZ, 0x1f ;  /* 0x0000001fff0b7424 */ /* 0x000fe400078e00ff */
[----:B------:R-:W-:-:S05]  /*29900*/  IMAD.MOV.U32 R3, RZ, RZ, R14 ;  /* 0x000000ffff037224 */ /* 0x000fca00078e000e */
[----:B------:R-:W-:-:S05]  /*29910*/  SEL R3, R3, RZ, P5 ;  /* 0x000000ff03037207 */ /* 0x000fca0002800000 */
[----:B------:R-:W-:-:S04]  /*29920*/  IMAD.IADD R7, R2, 0x1, R3 ;  /* 0x0000000102077824 */ /* 0x000fc800078e0203 */
[----:B------:R-:W-:-:S07]  /*29930*/  IMAD.MOV.U32 R13, RZ, RZ, R7 ;  /* 0x000000ffff0d7224 */ /* 0x000fce00078e0007 */
[----:B------:R-:W-:Y:S05]  /*29940*/  WARPSYNC.COLLECTIVE R15, `(.L_x_816) ;  /* 0x000000000f087348 */ /* 0x000fea0003c00000 */
[----:B------:R0:W1:Y:S02]  /*29950*/  SHFL.IDX P6, R14, R13, R12, R11 ;  /* 0x0000000c0d0e7389 */ /* 0x00006400000c000b */
[----:B01----:R-:W-:Y:S01]  /*29960*/  ENDCOLLECTIVE ;  /* 0x000000000000791b */ /* 0x003fe20003800000 */
.L_x_816:
[----:B------:R-:W-:Y:S01]  /*29970*/  MOV R2, R14 ;  /* 0x0000000e00027202 */ /* 0x000fe20000000f00 */
[----:B------:R-:W-:Y:S06]  /*29980*/  BRA `(.L_x_817) ;  /* 0xffffffa800d87947 */ /* 0x000fec000383ffff */
.L_x_622:
[----:B------:R-:W-:Y:S01]  /*29990*/  BSSY B0, `(.L_x_818) ;  /* 0x0000008000007945 */ /* 0x000fe20003800000 */
[----:B------:R-:W-:Y:S02]  /*299a0*/  IMAD.MOV.U32 R13, RZ, RZ, R2 ;  /* 0x000000ffff0d7224 */ /* 0x000fe400078e0002 */
[----:B------:R-:W-:Y:S02]  /*299b0*/  IMAD.MOV.U32 R12, RZ, RZ, 0x1 ;  /* 0x00000001ff0c7424 */ /* 0x000fe400078e00ff */
[----:B------:R-:W-:Y:S02]  /*299c0*/  IMAD.MOV.U32 R11, RZ, RZ, RZ ;  /* 0x000000ffff0b7224 */ /* 0x000fe400078e00ff */
[----:B------:R-:W-:-:S07]  /*299d0*/  IMAD.MOV.U32 R15, RZ, RZ, -0x1 ;  /* 0xffffffffff0f7424 */ /* 0x000fce00078e00ff */
[----:B0-----:R-:W-:Y:S05]  /*299e0*/  WARPSYNC.COLLECTIVE R15, `(.L_x_819) ;  /* 0x000000000f087348 */ /* 0x001fea0003c00000 */
[----:B------:R1:W2:Y:S02]  /*299f0*/  SHFL.UP P6, R14, R13, R12, R11 ;  /* 0x0400000c0d0e7389 */ /* 0x0002a400000c000b */
[----:B012---:R-:W-:Y:S01]  /*29a00*/  ENDCOLLECTIVE ;  /* 0x000000000000791b */ /* 0x007fe20003800000 */
.L_x_819:
[----:B------:R-:W-:Y:S05]  /*29a10*/  BSYNC B0 ;  /* 0x0000000000007941 */ /* 0x000fea0003800000 */
.L_x_818:
[----:B------:R-:W-:Y:S02]  /*29a20*/  IMAD.MOV.U32 R3, RZ, RZ, R14 ;  /* 0x000000ffff037224 */ /* 0x000fe400078e000e */
[----:B------:R-:W-:Y:S02]  /*29a30*/  IMAD.MOV.U32 R12, RZ, RZ, 0x2 ;  /* 0x00000002ff0c7424 */ /* 0x000fe400078e00ff */
[----:B------:R-:W-:Y:S01]  /*29a40*/  IMAD.MOV.U32 R11, RZ, RZ, RZ ;  /* 0x000000ffff0b7224 */ /* 0x000fe200078e00ff */
[----:B------:R-:W-:Y:S01]  /*29a50*/  SEL R3, R3, RZ, P1 ;  /* 0x000000ff03037207 */ /* 0x000fe20000800000 */
[----:B------:R-:W-:-:S03]  /*29a60*/  IMAD.MOV.U32 R15, RZ, RZ, -0x1 ;  /* 0xffffffffff0f7424 */ /* 0x000fc600078e00ff */
[----:B------:R-:W-:-:S05]  /*29a70*/  IADD3 R2, R2, R3, RZ ;  /* 0x0000000302027210 */ /* 0x000fca0007ffe0ff */
[----:B------:R-:W-:-:S07]  /*29a80*/  IMAD.MOV.U32 R13, RZ, RZ, R2 ;  /* 0x000000ffff0d7224 */ /* 0x000fce00078e0002 */
[----:B------:R-:W-:Y:S05]  /*29a90*/  WARPSYNC.COLLECTIVE R15, `(.L_x_820) ;  /* 0x000000000f087348 */ /* 0x000fea0003c00000 */
[----:B------:R0:W1:Y:S02]  /*29aa0*/  SHFL.UP P6, R14, R13, R12, R11 ;  /* 0x0400000c0d0e7389 */ /* 0x00006400000c000b */
[----:B01----:R-:W-:Y:S01]  /*29ab0*/  ENDCOLLECTIVE ;  /* 0x000000000000791b */ /* 0x003fe20003800000 */
.L_x_820:
        /* <DEDUP_REMOVED lines=8> */
.L_x_821:
        /* <DEDUP_REMOVED lines=8> */
.L_x_822:
[----:B------:R-:W-:Y:S02]  /*29bc0*/  IMAD.MOV.U32 R12, RZ, RZ, 0x10 ;  /* 0x00000010ff0c7424 */ /* 0x000fe400078e00ff */
[----:B------:R-:W-:-:S05]  /*29bd0*/  IMAD.MOV.U32 R3, RZ, RZ, R14 ;  /* 0x000000ffff037224 */ /* 0x000fca00078e000e */
[----:B------:R-:W-:-:S04]  /*29be0*/  SEL R3, R3, RZ, P4 ;  /* 0x000000ff03037207 */ /* 0x000fc80002000000 */
[----:B------:R-:W-:-:S05]  /*29bf0*/  IADD3 R2, R2, R3, RZ ;  /* 0x0000000302027210 */ /* 0x000fca0007ffe0ff */
[----:B------:R-:W-:-:S07]  /*29c00*/  IMAD.MOV.U32 R13, RZ, RZ, R2 ;  /* 0x000000ffff0d7224 */ /* 0x000fce00078e0002 */
[----:B------:R-:W-:Y:S05]  /*29c10*/  WARPSYNC.COLLECTIVE R15, `(.L_x_823) ;  /* 0x000000000f087348 */ /* 0x000fea0003c00000 */
[----:B------:R0:W1:Y:S02]  /*29c20*/  SHFL.UP P6, R14, R13, R12, R11 ;  /* 0x0400000c0d0e7389 */ /* 0x00006400000c000b */
[----:B01----:R-:W-:Y:S01]  /*29c30*/  ENDCOLLECTIVE ;  /* 0x000000000000791b */ /* 0x003fe20003800000 */
.L_x_823:
[----:B------:R-:W-:Y:S01]  /*29c40*/  IMAD.MOV.U32 R12, RZ, RZ, 0x1f ;  /* 0x0000001fff0c7424 */ /* 0x000fe200078e00ff */
[----:B------:R-:W-:Y:S01]  /*29c50*/  MOV R11, 0x1f ;  /* 0x0000001f000b7802 */ /* 0x000fe20000000f00 */
[----:B------:R-:W-:-:S05]  /*29c60*/  IMAD.MOV.U32 R3, RZ, RZ, R14 ;  /* 0x000000ffff037224 */ /* 0x000fca00078e000e */
[----:B------:R-:W-:-:S05]  /*29c70*/  SEL R3, R3, RZ, P5 ;  /* 0x000000ff03037207 */ /* 0x000fca0002800000 */
[----:B------:R-:W-:-:S04]  /*29c80*/  IMAD.IADD R7, R2, 0x1, R3 ;  /* 0x0000000102077824 */ /* 0x000fc800078e0203 */
[----:B------:R-:W-:-:S07]  /*29c90*/  IMAD.MOV.U32 R13, RZ, RZ, R7 ;  /* 0x000000ffff0d7224 */ /* 0x000fce00078e0007 */
[----:B------:R-:W-:Y:S05]  /*29ca0*/  WARPSYNC.COLLECTIVE R15, `(.L_x_824) ;  /* 0x000000000f087348 */ /* 0x000fea0003c00000 */
[----:B------:R0:W1:Y:S02]  /*29cb0*/  SHFL.IDX P6, R14, R13, R12, R11 ;  /* 0x0000000c0d0e7389 */ /* 0x00006400000c000b */
[----:B01----:R-:W-:Y:S01]  /*29cc0*/  ENDCOLLECTIVE ;  /* 0x000000000000791b */ /* 0x003fe20003800000 */
.L_x_824:
[----:B------:R-:W-:Y:S01]  /*29cd0*/  IMAD.MOV.U32 R2, RZ, RZ, R14 ;  /* 0x000000ffff027224 */ /* 0x000fe200078e000e */
[----:B------:R-:W-:Y:S06]  /*29ce0*/  BRA `(.L_x_825) ;  /* 0xffffffa800ac7947 */ /* 0x000fec000383ffff */
.L_x_624:
[----:B------:R-:W-:Y:S01]  /*29cf0*/  BSSY B0, `(.L_x_826) ;  /* 0x0000006000007945 */ /* 0x000fe20003800000 */
[----:B------:R-:W-:Y:S01]  /*29d00*/  PLOP3.LUT P6, PT, P6, PT, PT, 0x8, 0x0 ;  /* 0x000000000000781c */ /* 0x000fe200037ce170 */
[----:B------:R-:W-:-:S12]  /*29d10*/  IMAD.MOV.U32 R15, RZ, RZ, -0x1 ;  /* 0xffffffffff0f7424 */ /* 0x000fd800078e00ff */
[----:B0-----:R-:W-:Y:S05]  /*29d20*/  WARPSYNC.COLLECTIVE R15, `(.L_x_827) ;  /* 0x000000000f087348 */ /* 0x001fea0003c00000 */
[----:B------:R-:W-:Y:S01]  /*29d30*/  VOTE.ANY R14, PT, P6 ;  /* 0x00000000000e7806 */ /* 0x000fe200030e0100 */
[----:B0-----:R-:W-:Y:S06]  /*29d40*/  ENDCOLLECTIVE ;  /* 0x000000000000791b */ /* 0x001fec0003800000 */
.L_x_827:
[----:B------:R-:W-:Y:S05]  /*29d50*/  BSYNC B0 ;  /* 0x0000000000007941 */ /* 0x000fea0003800000 */
.L_x_826:
[----:B------:R-:W-:Y:S01]  /*29d60*/  IMAD.MOV.U32 R4, RZ, RZ, R14 ;  /* 0x000000ffff047224 */ /* 0x000fe200078e000e */
[----:B------:R-:W-:Y:S01]  /*29d70*/  MOV R15, 0xffffffff ;  /* 0xffffffff000f7802 */ /* 0x000fe20000000f00 */
[----:B------:R-:W-:Y:S02]  /*29d80*/  IMAD.MOV.U32 R13, RZ, RZ, R5 ;  /* 0x000000ffff0d7224 */ /* 0x000fe400078e0005 */
[----:B------:R-:W0:Y:S01]  /*29d90*/  POPC R2, R4 ;  /* 0x0000000400027309 */ /* 0x000e220000000000 */
[----:B------:R-:W-:Y:S02]  /*29da0*/  IMAD.MOV.U32 R11, RZ, RZ, 0x1f ;  /* 0x0000001fff0b7424 */ /* 0x000fe400078e00ff */
[----:B0-----:R-:W-:-:S07]  /*29db0*/  IMAD.MOV.U32 R12, RZ, RZ, R2 ;  /* 0x000000ffff0c7224 */ /* 0x001fce00078e0002 */
[----:B------:R-:W-:Y:S05]  /*29dc0*/  WARPSYNC.COLLECTIVE R15, `(.L_x_828) ;  /* 0x000000000f087348 */ /* 0x000fea0003c00000 */
[----:B------:R0:W1:Y:S02]  /*29dd0*/  SHFL.IDX P6, R14, R13, R12, R11 ;  /* 0x0000000c0d0e7389 */ /* 0x00006400000c000b */
[----:B01----:R-:W-:Y:S01]  /*29de0*/  ENDCOLLECTIVE ;  /* 0x000000000000791b */ /* 0x003fe20003800000 */
.L_x_828:
[----:B------:R-:W-:Y:S02]  /*29df0*/  IMAD.MOV.U32 R13, RZ, RZ, R6 ;  /* 0x000000ffff0d7224 */ /* 0x000fe400078e0006 */
[----:B------:R-:W-:-:S07]  /*29e00*/  IMAD.MOV.U32 R5, RZ, RZ, R14 ;  /* 0x000000ffff057224 */ /* 0x000fce00078e000e */
[----:B------:R-:W-:Y:S05]  /*29e10*/  WARPSYNC.COLLECTIVE R15, `(.L_x_829) ;  /* 0x000000000f087348 */ /* 0x000fea0003c00000 */
[----:B------:R0:W1:Y:S02]  /*29e20*/  SHFL.IDX P6, R14, R13, R12, R11 ;  /* 0x0000000c0d0e7389 */ /* 0x00006400000c000b */
[----:B01----:R-:W-:Y:S01]  /*29e30*/  ENDCOLLECTIVE ;  /* 0x000000000000791b */ /* 0x003fe20003800000 */
.L_x_829:
[----:B------:R-:W-:Y:S01]  /*29e40*/  IMAD.MOV.U32 R6, RZ, RZ, R14 ;  /* 0x000000ffff067224 */ /* 0x000fe200078e000e */
[----:B------:R-:W-:Y:S06]  /*29e50*/  BRA `(.L_x_830) ;  /* 0xffffffa8008c7947 */ /* 0x000fec000383ffff */
.L_x_626:
[----:B------:R-:W-:Y:S01]  /*29e60*/  BSSY B0, `(.L_x_831) ;  /* 0x0000007000007945 */ /* 0x000fe20003800000 */
[----:B------:R-:W-:Y:S02]  /*29e70*/  IMAD.MOV.U32 R13, RZ, RZ, R7 ;  /* 0x000000ffff0d7224 */ /* 0x000fe400078e0007 */
[----:B------:R-:W-:Y:S02]  /*29e80*/  IMAD.MOV.U32 R11, RZ, RZ, 0x1f ;  /* 0x0000001fff0b7424 */ /* 0x000fe400078e00ff */
[----:B------:R-:W-:-:S07]  /*29e90*/  IMAD.MOV.U32 R15, RZ, RZ, -0x1 ;  /* 0xffffffffff0f7424 */ /* 0x000fce00078e00ff */
[----:B0123--:R-:W-:Y:S05]  /*29ea0*/  WARPSYNC.COLLECTIVE R15, `(.L_x_832) ;  /* 0x000000000f087348 */ /* 0x00ffea0003c00000 */
[----:B------:R4:W0:Y:S02]  /*29eb0*/  SHFL.IDX P6, R14, R13, R12, R11 ;  /* 0x0000000c0d0e7389 */ /* 0x00082400000c000b */
[----:B01234-:R-:W-:Y:S01]  /*29ec0*/  ENDCOLLECTIVE ;  /* 0x000000000000791b */ /* 0x01ffe20003800000 */
.L_x_832:
[----:B------:R-:W-:Y:S05]  /*29ed0*/  BSYNC B0 ;  /* 0x0000000000007941 */ /* 0x000fea0003800000 */
.L_x_831:
[----:B------:R-:W-:Y:S01]  /*29ee0*/  MOV R7, R14 ;  /* 0x0000000e00077202 */ /* 0x000fe20000000f00 */
[----:B------:R-:W-:Y:S06]  /*29ef0*/  BRA `(.L_x_833) ;  /* 0xffffffa8007c7947 */ /* 0x000fec000383ffff */
.L_x_630:
[----:B0-----:R0:W1:Y:S02]  /*29f00*/  SYNCS.PHASECHK.TRANS64.TRYWAIT P0, [R0+URZ+0x2e820], R3 ;  /* 0x02e82003000075a7 */ /* 0x001064000800017f */
[----:B-1----:R-:W-:Y:S05]  /*29f10*/  @!P0 NANOSLEEP.SYNCS 0x989680 ;  /* 0x009896800000895d */ /* 0x002fea0003900000 */
[----:B------:R-:W1:Y:S02]  /*29f20*/  @!P0 SYNCS.PHASECHK.TRANS64 P0, [R0+URZ+0x2e820], R3 ;  /* 0x02e82003000085a7 */ /* 0x000e64000800007f */
[----:B-1----:R-:W-:Y:S05]  /*29f30*/  @!P0 BRA `(.L_x_630) ;  /* 0xfffffffc00f08947 */ /* 0x002fea000383ffff */
[----:B------:R-:W-:Y:S05]  /*29f40*/  BRA `(.L_x_834) ;  /* 0xffffffb0001c7947 */ /* 0x000fea000383ffff */
.L_x_631:
        /* <DEDUP_REMOVED lines=11> */
.L_x_836:
[----:B------:R-:W-:Y:S05]  /*2a000*/  BSYNC B0 ;  /* 0x0000000000007941 */ /* 0x000fea0003800000 */
.L_x_835:
[----:B------:R-:W-:Y:S05]  /*2a010*/  BRA `(.L_x_837) ;  /* 0xffffffb000047947 */ /* 0x000fea000383ffff */
.L_x_632:
[----:B------:R-:W-:Y:S01]  /*2a020*/  BSSY B0, `(.L_x_838) ;  /* 0x0000006000007945 */ /* 0x000fe20003800000 */
[----:B------:R-:W-:-:S07]  /*2a030*/  IMAD.MOV.U32 R15, RZ, RZ, -0x1 ;  /* 0xffffffffff0f7424 */ /* 0x000fce00078e00ff */
[----:B01----:R-:W-:Y:S05]  /*2a040*/  WARPSYNC.COLLECTIVE R15, `(.L_x_839) ;  /* 0x000000000f0c7348 */ /* 0x003fea0003c00000 */
[----:B------:R-:W-:Y:S02]  /*2a050*/  ELECT P6, UR62, PT ;  /* 0x00000000003e782f */ /* 0x000fe400038c0000 */
[----:B------:R-:W-:Y:S01]  /*2a060*/  MOV R14, UR62 ;  /* 0x0000003e000e7c02 */ /* 0x000fe20008000f00 */
[----:B01----:R-:W-:Y:S10]  /*2a070*/  ENDCOLLECTIVE ;  /* 0x000000000000791b */ /* 0x003ff40003800000 */
.L_x_839:
[----:B------:R-:W-:Y:S05]  /*2a080*/  BSYNC B0 ;  /* 0x0000000000007941 */ /* 0x000fea0003800000 */
.L_x_838:
[----:B------:R-:W-:Y:S05]  /*2a090*/  BRA `(.L_x_840) ;  /* 0xffffffac00f87947 */ /* 0x000fea000383ffff */
.L_x_634:
[----:B0-----:R0:W1:Y:S02]  /*2a0a0*/  SYNCS.PHASECHK.TRANS64.TRYWAIT P1, [R6+URZ], R5 ;  /* 0x00000005060075a7 */ /* 0x001064000802017f */
[----:B-1----:R-:W-:Y:S05]  /*2a0b0*/  @!P1 NANOSLEEP.SYNCS 0x989680 ;  /* 0x009896800000995d */ /* 0x002fea0003900000 */
[----:B------:R-:W1:Y:S02]  /*2a0c0*/  @!P1 SYNCS.PHASECHK.TRANS64 P1, [R6+URZ], R5 ;  /* 0x00000005060095a7 */ /* 0x000e64000802007f */
[----:B-1----:R-:W-:Y:S05]  /*2a0d0*/  @!P1 BRA `(.L_x_634) ;  /* 0xfffffffc00f09947 */ /* 0x002fea000383ffff */
[----:B------:R-:W-:Y:S05]  /*2a0e0*/  BRA `(.L_x_841) ;  /* 0xffffffb000347947 */ /* 0x000fea000383ffff */
.L_x_635:
[----:B-1----:R1:W2:Y:S02]  /*2a0f0*/  SYNCS.PHASECHK.TRANS64.TRYWAIT P1, [R7+URZ], R2 ;  /* 0x00000002070075a7 */ /* 0x0022a4000802017f */
[----:B--2---:R-:W-:Y:S05]  /*2a100*/  @!P1 NANOSLEEP.SYNCS 0x989680 ;  /* 0x009896800000995d */ /* 0x004fea0003900000 */
[----:B------:R-:W2:Y:S02]  /*2a110*/  @!P1 SYNCS.PHASECHK.TRANS64 P1, [R7+URZ], R2 ;  /* 0x00000002070095a7 */ /* 0x000ea4000802007f */
[----:B--2---:R-:W-:Y:S05]  /*2a120*/  @!P1 BRA `(.L_x_635) ;  /* 0xfffffffc00f09947 */ /* 0x004fea000383ffff */
[----:B------:R-:W-:Y:S05]  /*2a130*/  BRA `(.L_x_842) ;  /* 0xffffffb000287947 */ /* 0x000fea000383ffff */
.L_x_637:
[----:B--2---:R2:W3:Y:S02]  /*2a140*/  SYNCS.PHASECHK.TRANS64.TRYWAIT P1, [R4+URZ+0x2e860], R5 ;  /* 0x02e86005040075a7 */ /* 0x0044e4000802017f */
[----:B---3--:R-:W-:Y:S05]  /*2a150*/  @!P1 NANOSLEEP.SYNCS 0x989680 ;  /* 0x009896800000995d */ /* 0x008fea0003900000 */
[----:B------:R-:W3:Y:S02]  /*2a160*/  @!P1 SYNCS.PHASECHK.TRANS64 P1, [R4+URZ+0x2e860], R5 ;  /* 0x02e86005040095a7 */ /* 0x000ee4000802007f */
[----:B---3--:R-:W-:Y:S05]  /*2a170*/  @!P1 BRA `(.L_x_637) ;  /* 0xfffffffc00f09947 */ /* 0x008fea000383ffff */
[----:B------:R-:W-:Y:S05]  /*2a180*/  BRA `(.L_x_843) ;  /* 0xffffffb0002c7947 */ /* 0x000fea000383ffff */
.L_x_639:
[----:B---3--:R3:W4:Y:S02]  /*2a190*/  SYNCS.PHASECHK.TRANS64.TRYWAIT P1, [R3+URZ+0x2e860], R2 ;  /* 0x02e86002030075a7 */ /* 0x008724000802017f */
[----:B----4-:R-:W-:Y:S05]  /*2a1a0*/  @!P1 NANOSLEEP.SYNCS 0x989680 ;  /* 0x009896800000995d */ /* 0x010fea0003900000 */
[----:B------:R-:W4:Y:S02]  /*2a1b0*/  @!P1 SYNCS.PHASECHK.TRANS64 P1, [R3+URZ+0x2e860], R2 ;  /* 0x02e86002030095a7 */ /* 0x000f24000802007f */
[----:B----4-:R-:W-:Y:S05]  /*2a1c0*/  @!P1 BRA `(.L_x_639) ;  /* 0xfffffffc00f09947 */ /* 0x010fea000383ffff */
[----:B------:R-:W-:Y:S05]  /*2a1d0*/  BRA `(.L_x_844) ;  /* 0xffffffb0002c7947 */ /* 0x000fea000383ffff */
.L_x_641:
[----:B----4-:R4:W0:Y:S02]  /*2a1e0*/  SYNCS.PHASECHK.TRANS64.TRYWAIT P0, [R4+URZ+0x2e880], R5 ;  /* 0x02e88005040075a7 */ /* 0x010824000800017f */
[----:B0-----:R-:W-:Y:S05]  /*2a1f0*/  @!P0 NANOSLEEP.SYNCS 0x989680 ;  /* 0x009896800000895d */ /* 0x001fea0003900000 */
[----:B------:R-:W0:Y:S02]  /*2a200*/  @!P0 SYNCS.PHASECHK.TRANS64 P0, [R4+URZ+0x2e880], R5 ;  /* 0x02e88005040085a7 */ /* 0x000e24000800007f */
[----:B0-----:R-:W-:Y:S05]  /*2a210*/  @!P0 BRA `(.L_x_641) ;  /* 0xfffffffc00f08947 */ /* 0x001fea000383ffff */
[----:B------:R-:W-:Y:S05]  /*2a220*/  BRA `(.L_x_642) ;  /* 0xffffffb000287947 */ /* 0x000fea000383ffff */
.L_x_845:
        /* <DEDUP_REMOVED lines=13> */
.L_x_2836:


//--------------------- .text._ZN7cutlass13device_kernelIN5flash11enable_sm90INS1_16FlashAttnFwdSm90INS1_25CollectiveMainloopFwdSm90ILi2EN4cute5tupleIJNS5_1CILi1EEES8_S8_EEENS6_IJNS7_ILi128EEENS7_ILi224EEESA_EEELi128ENS_12float_e4m3_tEfNS_4arch4Sm90ELb0ELb1ELb0ELb0ELb0ELb0ELb0ELb1ELb1ELb1ELb1ELb0EEENS1_21CollectiveEpilogueFwdINS6_IJSA_SA_SB_EEES9_NS_10bfloat16_tESF_Li256ELb0ELb1ELb1ELb1EEENS1_19SingleTileSchedulerILb0ELb1ELb1ELi128EEEEEEEEEvNT_6ParamsE --------------------------
	.section	.text._ZN7cutlass13device_kernelIN5flash11enable_sm90INS1_16FlashAttnFwdSm90INS1_25CollectiveMainloopFwdSm90ILi2EN4cute5tupleIJNS5_1CILi1EEES8_S8_EEENS6_IJNS7_ILi128EEENS7_ILi224EEESA_EEELi128ENS_12float_e4m3_tEfNS_4arch4Sm90ELb0ELb1ELb0ELb0ELb0ELb0ELb0ELb1ELb1ELb1ELb1ELb0EEENS1_21CollectiveEpilogueFwdINS6_IJSA_SA_SB_EEES9_NS_10bfloat16_tESF_Li256ELb0ELb1ELb1ELb1EEENS1_19SingleTileSchedulerILb0ELb1ELb1ELi128EEEEEEEEEvNT_6ParamsE,"ax",@progbits
	.align	128
.text._ZN7cutlass13device_kernelIN5flash11enable_sm90INS1_16FlashAttnFwdSm90INS1_25CollectiveMainloopFwdSm90ILi2EN4cute5tupleIJNS5_1CILi1EEES8_S8_EEENS6_IJNS7_ILi128EEENS7_ILi224EEESA_EEELi128ENS_12float_e4m3_tEfNS_4arch4Sm90ELb0ELb1ELb0ELb0ELb0ELb0ELb0ELb1ELb1ELb1ELb1ELb0EEENS1_21CollectiveEpilogueFwdINS6_IJSA_SA_SB_EEES9_NS_10bfloat16_tESF_Li256ELb0ELb1ELb1ELb1EEENS1_19SingleTileSchedulerILb0ELb1ELb1ELi128EEEEEEEEEvNT_6ParamsE:
        .type           _ZN7cutlass13device_kernelIN5flash11enable_sm90INS1_16FlashAttnFwdSm90INS1_25CollectiveMainloopFwdSm90ILi2EN4cute5tupleIJNS5_1CILi1EEES8_S8_EEENS6_IJNS7_ILi128EEENS7_ILi224EEESA_EEELi128ENS_12float_e4m3_tEfNS_4arch4Sm90ELb0ELb1ELb0ELb0ELb0ELb0ELb0ELb1ELb1ELb1ELb1ELb0EEENS1_21CollectiveEpilogueFwdINS6_IJSA_SA_SB_EEES9_NS_10bfloat16_tESF_Li256ELb0ELb1ELb1ELb1EEENS1_19SingleTileSchedulerILb0ELb1ELb1ELi128EEEEEEEEEvNT_6ParamsE,@function
        .size           _ZN7cutlass13device_kernelIN5flash11enable_sm90INS1_16FlashAttnFwdSm90INS1_25CollectiveMainloopFwdSm90ILi2EN4cute5tupleIJNS5_1CILi1EEES8_S8_EEENS6_IJNS7_ILi128EEENS7_ILi224EEESA_EEELi128ENS_12float_e4m3_tEfNS_4arch4Sm90ELb0ELb1ELb0ELb0ELb0ELb0ELb0ELb1ELb1ELb1ELb1ELb0EEENS1_21CollectiveEpilogueFwdINS6_IJSA_SA_SB_EEES9_NS_10bfloat16_tESF_Li256ELb0ELb1ELb1ELb1EEENS1_19SingleTileSchedulerILb0ELb1ELb1ELi128EEEEEEEEEvNT_6ParamsE,(.L_x_2837 - _ZN7cutlass13device_kernelIN5flash11enable_sm90INS1_16FlashAttnFwdSm90INS1_25CollectiveMainloopFwdSm90ILi2EN4cute5tupleIJNS5_1CILi1EEES8_S8_EEENS6_IJNS7_ILi128EEENS7_ILi224EEESA_EEELi128ENS_12float_e4m3_tEfNS_4arch4Sm90ELb0ELb1ELb0ELb0ELb0ELb0ELb0ELb1ELb1ELb1ELb1ELb0EEENS1_21CollectiveEpilogueFwdINS6_IJSA_SA_SB_EEES9_NS_10bfloat16_tESF_Li256ELb0ELb1ELb1ELb1EEENS1_19SingleTileSchedulerILb0ELb1ELb1ELi128EEEEEEEEEvNT_6ParamsE)
        .other          _ZN7cutlass13device_kernelIN5flash11enable_sm90INS1_16FlashAttnFwdSm90INS1_25CollectiveMainloopFwdSm90ILi2EN4cute5tupleIJNS5_1CILi1EEES8_S8_EEENS6_IJNS7_ILi128EEENS7_ILi224EEESA_EEELi128ENS_12float_e4m3_tEfNS_4arch4Sm90ELb0ELb1ELb0ELb0ELb0ELb0ELb0ELb1ELb1ELb1ELb1ELb0EEENS1_21CollectiveEpilogueFwdINS6_IJSA_SA_SB_EEES9_NS_10bfloat16_tESF_Li256ELb0ELb1ELb1ELb1EEENS1_19SingleTileSchedulerILb0ELb1ELb1ELi128EEEEEEEEEvNT_6ParamsE,@"STO_CUDA_ENTRY STV_DEFAULT"
_ZN7cutlass13device_kernelIN5flash11enable_sm90INS1_16FlashAttnFwdSm90INS1_25CollectiveMainloopFwdSm90ILi2EN4cute5tupleIJNS5_1CILi1EEES8_S8_EEENS6_IJNS7_ILi128EEENS7_ILi224EEESA_EEELi128ENS_12float_e4m3_tEfNS_4arch4Sm90ELb0ELb1ELb0ELb0ELb0ELb0ELb0ELb1ELb1ELb1ELb1ELb0EEENS1_21CollectiveEpilogueFwdINS6_IJSA_SA_SB_EEES9_NS_10bfloat16_tESF_Li256ELb0ELb1ELb1ELb1EEENS1_19SingleTileSchedulerILb0ELb1ELb1ELi128EEEEEEEEEvNT_6ParamsE:
        /* <DEDUP_REMOVED lines=18> */
.L_x_847:
[----:B------:R-:W-:Y:S05]  /*0120*/  BSYNC B0 ;  /* 0x0000000000007941 */ /* 0x000fea0003800000 */
.L_x_846:
        /* <DEDUP_REMOVED lines=41> */
.L_x_848:
        /* <DEDUP_REMOVED lines=22> */
.L_x_849:
        /* <DEDUP_REMOVED lines=18> */
.L_x_850:
        /* <DEDUP_REMOVED lines=22> */
.L_x_851:
        /* <DEDUP_REMOVED lines=22> */
.L_x_852:
[----:B------:R-:W-:Y:S01]  /*0900*/  PLOP3.LUT P0, PT, PT, PT, UP0, 0x80, 0x0 ;  /* 0x000000000000781c */ /* 0x000fe20003f0f008 */
[----:B------:R-:W-:Y:S01]  /*0910*/  UMOV UR38, 0x1 ;  /* 0x0000000100267882 */ /* 0x000fe20000000000 */
[----:B------:R-:W-:Y:S01]  /*0920*/  NOP ;  /* 0x0000000000007918 */ /* 0x000fe20000000000 */
[----:B------:R-:W-:Y:S01]  /*0930*/  USEL UR38, UR38, 0x2, !UP0 ;  /* 0x0000000226267887 */ /* 0x000fe2000c000000 */
[----:B------:R-:W-:Y:S01]  /*0940*/  BSSY B6, `(.L_x_853) ;  /* 0x0001cc2000067945 */ /* 0x000fe20003800000 */
[----:B------:R-:W-:Y:S01]  /*0950*/  ULDC.64 UR50, c[0x0][0x208] ;  /* 0x0000820000327ab9 */ /* 0x000fe20000000a00 */
[----:B012-4-:R-:W-:Y:S07]  /*0960*/  BAR.SYNC.DEFER_BLOCKING 0x0 ;  /* 0x0000000000007b1d */ /* 0x017fee0000010000 */
[----:B------:R-:W-:Y:S05]  /*0970*/  @!P0 BRA `(.L_x_854) ;  /* 0x0000018c00d08947 */ /* 0x000fea0003800000 */
.L_x_855:
[----:B------:R-:W-:-:S08]  /*0980*/  NOP ;  /* 0x0000000000007918 */ /* 0x000fd00000000000 */
[----:B------:R-:W0:Y:S02]  /*0990*/  USETMAXREG.TRY_ALLOC.CTAPOOL UP0, 0xf0 ;  /* 0x000000f0000079c8 */ /* 0x000e240008000600 */
[----:B0-----:R-:W-:-:S13]  /*09a0*/  PLOP3.LUT P0, PT, PT, PT, UP0, 0x80, 0x0 ;  /* 0x000000000000781c */ /* 0x001fda0003f0f008 */
[----:B------:R-:W-:Y:S05]  /*09b0*/  @!P0 BRA `(.L_x_855) ;  /* 0xfffffffc00f08947 */ /* 0x000fea000383ffff */
[----:B------:R-:W0:Y:S01]  /*09c0*/  S2R R10, SR_TID.X ;  /* 0x00000000000a7919 */ /* 0x000e220000002100 */
[----:B------:R-:W1:Y:S01]  /*09d0*/  S2UR UR6, SR_CTAID.Y ;  /* 0x00000000000679c3 */ /* 0x000e620000002600 */
[----:B------:R-:W-:Y:S02]  /*09e0*/  ULDC UR7, c[0x0][0xc50] ;  /* 0x0003140000077ab9 */ /* 0x000fe40000000800 */
[----:B------:R-:W-:-:S05]  /*09f0*/  UISETP.NE.AND UP0, UPT, UR7, 0x1, UPT ;  /* 0x000000010700788c */ /* 0x000fca000bf05270 */
[----:B------:R-:W2:Y:S06]  /*0a00*/  S2UR UR36, SR_CTAID.Z ;  /* 0x00000000002479c3 */ /* 0x000eac0000002700 */
[----:B------:R-:W-:Y:S01]  /*0a10*/  @UP0 ULDC UR4, c[0x0][0xc54] ;  /* 0x0003150000040ab9 */ /* 0x000fe20000000800 */
[----:B------:R-:W-:Y:S01]  /*0a20*/  @UP0 ULDC UR8, c[0x0][0xc58] ;  /* 0x0003160000080ab9 */ /* 0x000fe20000000800 */
[----:B-1----:R-:W-:Y:S02]  /*0a30*/  UIMAD.WIDE.U32 UR4, UR6, UR4, URZ ;  /* 0x00000004060472a5 */ /* 0x002fe4000f8e003f */
[----:B------:R-:W-:-:S02]  /*0a40*/  UMOV UR42, UR6 ;  /* 0x00000006002a7c82 */ /* 0x000fc40008000000 */
[----:B------:R-:W-:Y:S01]  /*0a50*/  @UP0 USHF.R.U32.HI UR42, URZ, UR8, UR5 ;  /* 0x000000083f2a0299 */ /* 0x000fe20008011605 */
[----:B0-----:R-:W-:-:S03]  /*0a60*/  LOP3.LUT R0, R10, 0xffffff80, RZ, 0xc0, !PT ;  /* 0xffffff800a007812 */ /* 0x001fc600078ec0ff */
[----:B------:R-:W-:Y:S01]  /*0a70*/  UIADD3 UR4, -UR42, URZ, URZ ;  /* 0x0000003f2a047290 */ /* 0x000fe2000fffe13f */
[----:B------:R-:W-:Y:S06]  /*0a80*/  BAR.ARV 0x8, 0x180 ;  /* 0x0206000000007b1d */ /* 0x000fec0000002000 */
[----:B------:R-:W-:Y:S01]  /*0a90*/  ISETP.NE.AND P0, PT, R0, 0x80, PT ;  /* 0x000000800000780c */ /* 0x000fe20003f05270 */
[----:B------:R-:W-:-:S12]  /*0aa0*/  UIMAD UR6, UR7, UR4, UR6 ;  /* 0x00000004070672a4 */ /* 0x000fd8000f8e0206 */
[----:B------:R-:W-:Y:S06]  /*0ab0*/  @!P0 BAR.ARV 0x9, 0x100 ;  /* 0x0244000000008b1d */ /* 0x000fec0000002000 */
[----:B--2---:R-:W-:-:S13]  /*0ac0*/  ISETP.LE.AND P0, PT, RZ, UR36, PT ;  /* 0x00000024ff007c0c */ /* 0x004fda000bf03270 */
[----:B------:R-:W-:Y:S05]  /*0ad0*/  @!P0 BRA `(.L_x_856) ;  /* 0x000001c800a08947 */ /* 0x000fea0003800000 */
[----:B------:R-:W-:Y:S01]  /*0ae0*/  ULDC.64 UR4, c[0x0][0x990] ;  /* 0x0002640000047ab9 */ /* 0x000fe20000000a00 */
[----:B------:R-:W-:Y:S01]  /*0af0*/  ULDC.64 UR8, c[0x0][0x998] ;  /* 0x0002660000087ab9 */ /* 0x000fe20000000a00 */
[----:B------:R-:W-:Y:S01]  /*0b00*/  UISETP.NE.U32.AND UP0, UPT, UR4, URZ, UPT ;  /* 0x0000003f0400728c */ /* 0x000fe2000bf05070 */
[----:B------:R-:W-:Y:S01]  /*0b10*/  IMAD.MOV.U32 R7, RZ, RZ, 0x3f800000 ;  /* 0x3f800000ff077424 */ /* 0x000fe200078e00ff */
[----:B------:R-:W-:Y:S01]  /*0b20*/  UISETP.NE.U32.AND UP1, UPT, UR8, URZ, UPT ;  /* 0x0000003f0800728c */ /* 0x000fe2000bf25070 */
[----:B------:R-:W-:Y:S01]  /*0b30*/  IMAD.MOV.U32 R0, RZ, RZ, 0x3f800000 ;  /* 0x3f800000ff007424 */ /* 0x000fe200078e00ff */
[----:B------:R-:W-:Y:S01]  /*0b40*/  UISETP.NE.AND.EX UP0, UPT, UR5, URZ, UPT, UP0 ;  /* 0x0000003f0500728c */ /* 0x000fe2000bf05300 */
[----:B------:R-:W0:Y:S01]  /*0b50*/  LDC.64 R8, c[0x0][0x418] ;  /* 0x00010600ff087b82 */ /* 0x000e220000000a00 */
[----:B------:R-:W-:Y:S02]  /*0b60*/  UISETP.NE.AND.EX UP1, UPT, UR9, URZ, UPT, UP1 ;  /* 0x0000003f0900728c */ /* 0x000fe4000bf25310 */
[----:B------:R-:W-:-:S02]  /*0b70*/  USHF.R.S32.HI UR7, URZ, 0x1f, UR36 ;  /* 0x0000001f3f077899 */ /* 0x000fc40008011424 */
[----:B------:R-:W-:Y:S02]  /*0b80*/  PLOP3.LUT P0, PT, PT, PT, UP0, 0x80, 0x0 ;  /* 0x000000000000781c */ /* 0x000fe40003f0f008 */
[----:B------:R-:W-:Y:S01]  /*0b90*/  PLOP3.LUT P1, PT, PT, PT, UP1, 0x80, 0x0 ;  /* 0x000000000000781c */ /* 0x000fe20003f2f018 */
[----:B------:R-:W1:Y:S02]  /*0ba0*/  LDC R22, c[0x0][0x288] ;  /* 0x0000a200ff167b82 */ /* 0x000e640000000800 */
[----:B------:R-:W-:Y:S02]  /*0bb0*/  @UP0 ULDC.64 UR12, c[0x0][0x9a8] ;  /* 0x00026a00000c0ab9 */ /* 0x000fe40000000a00 */
[----:B------:R-:W-:Y:S01]  /*0bc0*/  @UP1 ULDC.64 UR16, c[0x0][0x9b8] ;  /* 0x00026e0000101ab9 */ /* 0x000fe20000000a00 */
[----:B------:R-:W-:Y:S02]  /*0bd0*/  @UP0 UIMAD.WIDE.U32 UR10, UR36, UR12, URZ ;  /* 0x0000000c240a02a5 */ /* 0x000fe4000f8e003f */
[----:B------:R-:W-:Y:S01]  /*0be0*/  @UP0 UIMAD UR12, UR7, UR12, URZ ;  /* 0x0000000c070c02a4 */ /* 0x000fe2000f8e023f */
[----:B------:R-:W2:Y:S01]  /*0bf0*/  LDC R17, c[0x0][0x424] ;  /* 0x00010900ff117b82 */ /* 0x000ea20000000800 */
[----:B------:R-:W-:-:S02]  /*0c00*/  @UP1 UIMAD UR7, UR7, UR16, URZ ;  /* 0x00000010070712a4 */ /* 0x000fc4000f8e023f */
[----:B------:R-:W-:Y:S02]  /*0c10*/  @UP0 UIMAD UR14, UR36, UR13, UR12 ;  /* 0x0000000d240e02a4 */ /* 0x000fe4000f8e020c */
[----:B------:R-:W-:Y:S02]  /*0c20*/  @UP1 UIMAD UR15, UR36, UR17, UR7 ;  /* 0x00000011240f12a4 */ /* 0x000fe4000f8e0207 */
[----:B------:R-:W-:Y:S01]  /*0c30*/  @UP0 USHF.R.S32.HI UR7, URZ, 0x1f, UR42 ;  /* 0x0000001f3f070899 */ /* 0x000fe2000801142a */
[----:B------:R-:W3:Y:S01]  /*0c40*/  LDC R6, c[0x0][0x2f0] ;  /* 0x0000bc00ff067b82 */ /* 0x000ee20000000800 */
[----:B------:R-:W-:Y:S02]  /*0c50*/  @UP1 UIMAD.WIDE.U32 UR12, UR36, UR16, URZ ;  /* 0x00000010240c12a5 */ /* 0x000fe4000f8e003f */
[----:B------:R-:W-:Y:S01]  /*0c60*/  @UP1 USHF.R.S32.HI UR20, URZ, 0x1f, UR42 ;  /* 0x0000001f3f141899 */ /* 0x000fe2000801142a */
[----:B------:R-:W-:Y:S01]  /*0c70*/  @UP0 ULDC.64 UR16, c[0x0][0x9b0] ;  /* 0x00026c0000100ab9 */ /* 0x000fe20000000a00 */
[----:B------:R-:W-:Y:S01]  /*0c80*/  @UP1 ULDC.64 UR18, c[0x0][0x9c0] ;  /* 0x0002700000121ab9 */ /* 0x000fe20000000a00 */
[----:B------:R-:W-:-:S02]  /*0c90*/  @UP0 UIMAD UR7, UR7, UR16, URZ ;  /* 0x00000010070702a4 */ /* 0x000fc4000f8e023f */
[----:B------:R-:W-:Y:S02]  /*0ca0*/  @UP0 UIADD3 UR11, UR11, UR14, URZ ;  /* 0x0000000e0b0b0290 */ /* 0x000fe4000fffe03f */
[----:B------:R-:W-:Y:S02]  /*0cb0*/  @UP1 UIMAD UR14, UR20, UR18, URZ ;  /* 0x00000012140e12a4 */ /* 0x000fe4000f8e023f */
[----:B------:R-:W-:Y:S02]  /*0cc0*/  @UP1 UIADD3 UR13, UR13, UR15, URZ ;  /* 0x0000000f0d0d1290 */ /* 0x000fe4000fffe03f */
[----:B------:R-:W-:Y:S02]  /*0cd0*/  @UP0 UIMAD UR7, UR42, UR17, UR7 ;  /* 0x000000112a0702a4 */ /* 0x000fe4000f8e0207 */
[----:B------:R-:W-:Y:S02]  /*0ce0*/  @UP0 UIMAD.WIDE.U32 UR10, UR42, UR16, UR10 ;  /* 0x000000102a0a02a5 */ /* 0x000fe4000f8e000a */
[----:B------:R-:W-:-:S02]  /*0cf0*/  @UP1 UIMAD UR14, UR42, UR19, UR14 ;  /* 0x000000132a0e12a4 */ /* 0x000fc4000f8e020e */
[----:B------:R-:W-:Y:S02]  /*0d00*/  @UP1 UIMAD.WIDE.U32 UR12, UR42, UR18, UR12 ;  /* 0x000000122a0c12a5 */ /* 0x000fe4000f8e000c */
[----:B------:R-:W-:Y:S02]  /*0d10*/  @UP0 UIADD3 UR11, UR11, UR7, URZ ;  /* 0x000000070b0b0290 */ /* 0x000fe4000fffe03f */
[----:B------:R-:W-:Y:S02]  /*0d20*/  @UP0 ULEA UR4, UP2, UR10, UR4, 0x2 ;  /* 0x000000040a040291 */ /* 0x000fe4000f84103f */
[----:B------:R-:W-:Y:S02]  /*0d30*/  @UP1 UIADD3 UR7, UR13, UR14, URZ ;  /* 0x0000000e0d071290 */ /* 0x000fe4000fffe03f */
[----:B------:R-:W-:Y:S02]  /*0d40*/  @UP1 ULEA UR8, UP3, UR12, UR8, 0x2 ;  /* 0x000000080c081291 */ /* 0x000fe4000f86103f */
[----:B------:R-:W-:Y:S01]  /*0d50*/  @UP0 ULEA.HI.X UR5, UR10, UR5, UR11, 0x2, UP2 ;  /* 0x000000050a050291 */ /* 0x000fe200090f140b */
[----:B------:R-:W-:Y:S01]  /*0d60*/  IMAD.U32 R2, RZ, RZ, UR4 ;  /* 0x00000004ff027e24 */ /* 0x000fe2000f8e00ff */
[----:B------:R-:W-:-:S02]  /*0d70*/  @UP1 ULEA.HI.X UR9, UR12, UR9, UR7, 0x2, UP3 ;  /* 0x000000090c091291 */ /* 0x000fc400098f1407 */
[----:B------:R-:W-:Y:S01]  /*0d80*/  IMAD.U32 R4, RZ, RZ, UR8 ;  /* 0x00000008ff047e24 */ /* 0x000fe2000f8e00ff */
[----:B------:R-:W4:Y:S01]  /*0d90*/  S2UR UR43, SR_CTAID.X ;  /* 0x00000000002b79c3 */ /* 0x000f220000002500 */
[----:B------:R-:W-:Y:S01]  /*0da0*/  IMAD.U32 R3, RZ, RZ, UR5 ;  /* 0x00000005ff037e24 */ /* 0x000fe2000f8e00ff */
[----:B------:R-:W-:Y:S01]  /*0db0*/  ULDC UR4, c[0x0][0x448] ;  /* 0x0001120000047ab9 */ /* 0x000fe20000000800 */
[----:B------:R-:W-:Y:S01]  /*0dc0*/  IMAD.U32 R5, RZ, RZ, UR9 ;  /* 0x00000009ff057e24 */ /* 0x000fe2000f8e00ff */
[----:B------:R-:W-:Y:S02]  /*0dd0*/  ULDC UR11, c[0x0][0x988] ;  /* 0x00026200000b7ab9 */ /* 0x000fe40000000800 */
[----:B------:R1:W5:Y:S04]  /*0de0*/  @P0 LDG.E R7, desc[UR50][R2.64] ;  /* 0x0000003202070981 */ /* 0x000368000c1e1900 */
[----:B------:R4:W5:Y:S01]  /*0df0*/  @P1 LDG.E R0, desc[UR50][R4.64] ;  /* 0x0000003204001981 */ /* 0x000962000c1e1900 */
[----:B0-----:R-:W-:Y:S01]  /*0e00*/  ISETP.NE.U32.AND P0, PT, R8, RZ, PT ;  /* 0x000000ff0800720c */ /* 0x001fe20003f05070 */
[----:B------:R-:W-:Y:S01]  /*0e10*/  UISETP.NE.AND UP1, UPT, UR4, 0x1, UPT ;  /* 0x000000010400788c */ /* 0x000fe2000bf25270 */
[----:B------:R-:W-:-:S02]  /*0e20*/  VIADD R23, R10, 0xffffff80 ;  /* 0xffffff800a177836 */ /* 0x000fc40000000000 */
[----:B------:R-:W-:Y:S01]  /*0e30*/  ISETP.NE.AND.EX P0, PT, R9, RZ, PT, P0 ;  /* 0x000000ff0900720c */ /* 0x000fe20003f05300 */
[----:B------:R-:W-:Y:S01]  /*0e40*/  ULDC.64 UR4, c[0x0][0x9e0] ;  /* 0x0002780000047ab9 */ /* 0x000fe20000000a00 */
[----:B-1----:R-:W-:Y:S01]  /*0e50*/  IADD3 R2, -R22, 0x1, RZ ;  /* 0x0000000116027810 */ /* 0x002fe20007ffe1ff */
[----:B------:R-:W-:Y:S01]  /*0e60*/  UISETP.GE.AND UP0, UPT, UR5, 0x1, UPT ;  /* 0x000000010500788c */ /* 0x000fe2000bf06270 */
[----:B--2---:R-:W-:-:S04]  /*0e70*/  SEL R17, R17, 0x1, P0 ;  /* 0x0000000111117807 */ /* 0x004fc80000000000 */
[----:B------:R-:W-:Y:S01]  /*0e80*/  @UP1 ULDC UR9, c[0x0][0x44c] ;  /* 0x0001130000091ab9 */ /* 0x000fe20000000800 */
[CC--:B---3--:R-:W-:Y:S01]  /*0e90*/  IMAD R2, R17.reuse, R6.reuse, R2 ;  /* 0x0000000611027224 */ /* 0x0c8fe200078e0202 */
[----:B----4-:R-:W-:Y:S01]  /*0ea0*/  USHF.L.U32 UR43, UR43, 0x7, URZ ;  /* 0x000000072b2b7899 */ /* 0x010fe2000800063f */
[----:B------:R-:W-:Y:S01]  /*0eb0*/  PLOP3.LUT P1, PT, PT, PT, UP0, 0x80, 0x0 ;  /* 0x000000000000781c */ /* 0x000fe20003f2f008 */
[----:B------:R-:W-:Y:S01]  /*0ec0*/  @UP1 ULDC UR12, c[0x0][0x450] ;  /* 0x00011400000c1ab9 */ /* 0x000fe20000000800 */
[----:B------:R-:W-:Y:S01]  /*0ed0*/  IMAD R19, R17, R6, RZ ;  /* 0x0000000611137224 */ /* 0x000fe200078e02ff */
[----:B------:R-:W-:Y:S01]  /*0ee0*/  R2UR UR10, R2 ;  /* 0x00000000020a72ca */ /* 0x000fe200000e0000 */
[----:B------:R-:W-:Y:S02]  /*0ef0*/  @UP1 UIADD3 UR8, UR43, 0x7f, URZ ;  /* 0x0000007f2b081890 */ /* 0x000fe4000fffe03f */
[----:B------:R-:W-:Y:S02]  /*0f00*/  UIADD3 UR7, UR43, 0x7f, URZ ;  /* 0x0000007f2b077890 */ /* 0x000fe4000fffe03f */
[----:B------:R-:W-:-:S04]  /*0f10*/  UIMAD.WIDE.U32 UR8, UR8, UR9, URZ ;  /* 0x00000009080872a5 */ /* 0x000fc8000f8e003f */
[----:B------:R-:W-:-:S04]  /*0f20*/  @UP1 USHF.R.U32.HI UR7, URZ, UR12, UR9 ;  /* 0x0000000c3f071299 */ /* 0x000fc80008011609 */
[----:B------:R-:W-:-:S04]  /*0f30*/  UIADD3 UR7, UR10, UR7, URZ ;  /* 0x000000070a077290 */ /* 0x000fc8000fffe03f */
[----:B------:R-:W-:-:S06]  /*0f40*/  UIADD3 UR4, UR7, UR4, URZ ;  /* 0x0000000407047290 */ /* 0x000fcc000fffe03f */
[----:B------:R-:W-:Y:S02]  /*0f50*/  IMAD.U32 R4, RZ, RZ, UR4 ;  /* 0x00000004ff047e24 */ /* 0x000fe4000f8e00ff */
[----:B-----5:R-:W-:-:S04]  /*0f60*/  FMUL.FTZ R0, R7, R0 ;  /* 0x0000000007007220 */ /* 0x020fc80000410000 */
[----:B------:R-:W-:-:S05]  /*0f70*/  FMUL.FTZ R0, R0, UR11 ;  /* 0x0000000b00007c20 */ /* 0x000fca0008410000 */
[----:B------:R-:W-:Y:S01]  /*0f80*/  R2UR UR37, R0 ;  /* 0x00000000002572ca */ /* 0x000fe200000e0000 */
[----:B------:R-:W-:-:S14]  /*0f90*/  @!P1 BRA `(.L_x_857) ;  /* 0x0000000000409947 */ /* 0x000fdc0003800000 */
[----:B------:R-:W-:Y:S01]  /*0fa0*/  ISETP.LT.AND P0, PT, RZ, UR7, PT ;  /* 0x00000007ff007c0c */ /* 0x000fe2000bf01270 */
[----:B------:R-:W-:-:S12]  /*0fb0*/  UIADD3 UR4, UR7, -0x1, URZ ;  /* 0xffffffff07047890 */ /* 0x000fd8000fffe03f */
[----:B------:R-:W-:Y:S05]  /*0fc0*/  @P0 BRA `(.L_x_858) ;  /* 0x00000000001c0947 */ /* 0x000fea0003800000 */
[----:B------:R-:W-:Y:S02]  /*0fd0*/  UISETP.NE.AND UP0, UPT, UR5, 0x1, UPT ;  /* 0x000000010500788c */ /* 0x000fe4000bf05270 */
[----:B------:R-:W-:-:S09]  /*0fe0*/  UIADD3 UR4, -UR7, URZ, URZ ;  /* 0x0000003f07047290 */ /* 0x000fd2000fffe13f */
[----:B------:R-:W-:Y:S02]  /*0ff0*/  @UP0 ULDC.64 UR10, c[0x0][0x9e8] ;  /* 0x00027a00000a0ab9 */ /* 0x000fe40000000a00 */
[----:B------:R-:W-:-:S04]  /*1000*/  UIMAD.WIDE.U32 UR8, UR4, UR10, URZ ;  /* 0x0000000a040872a5 */ /* 0x000fc8000f8e003f */
[----:B------:R-:W-:-:S04]  /*1010*/  @UP0 USHF.R.U32.HI UR4, URZ, UR11, UR9 ;  /* 0x0000000b3f040299 */ /* 0x000fc80008011609 */
[----:B------:R-:W-:Y:S01]  /*1020*/  ULOP3.LUT UR4, URZ, UR4, URZ, 0x33, !UPT ;  /* 0x000000043f047292 */ /* 0x000fe2000f8e333f */
[----:B------:R-:W-:Y:S11]  /*1030*/  BRA `(.L_x_859) ;  /* 0x0000000000107947 */ /* 0x000ff60003800000 */
.L_x_858:
[----:B------:R-:W-:-:S11]  /*1040*/  UISETP.NE.AND UP0, UPT, UR5, 0x1, UPT ;  /* 0x000000010500788c */ /* 0x000fd6000bf05270 */
[----:B------:R-:W-:Y:S02]  /*1050*/  @UP0 ULDC.64 UR10, c[0x0][0x9e8] ;  /* 0x00027a00000a0ab9 */ /* 0x000fe40000000a00 */
[----:B------:R-:W-:-:S04]  /*1060*/  UIMAD.WIDE.U32 UR8, UR4, UR10, URZ ;  /* 0x0000000a040872a5 */ /* 0x000fc8000f8e003f */
[----:B------:R-:W-:-:S12]  /*1070*/  @UP0 USHF.R.U32.HI UR4, URZ, UR11, UR9 ;  /* 0x0000000b3f040299 */ /* 0x000fd80008011609 */
.L_x_859:
[----:B------:R-:W-:-:S06]  /*1080*/  UIMAD UR4, UR4, UR5, UR5 ;  /* 0x00000005040472a4 */ /* 0x000fcc000f8e0205 */
[----:B------:R-:W-:-:S07]  /*1090*/  VIMNMX R4, R4, UR4, PT ;  /* 0x0000000404047c48 */ /* 0x000fce000bfe0100 */
.L_x_857:
[CC--:B------:R-:W-:Y:S01]  /*10a0*/  IMAD R22, R17.reuse, R6.reuse, -R22 ;  /* 0x0000000611167224 */ /* 0x0c0fe200078e0a16 */
[----:B------:R-:W-:Y:S01]  /*10b0*/  @UP1 ULDC UR8, c[0x0][0x44c] ;  /* 0x0001130000081ab9 */ /* 0x000fe20000000800 */
[----:B------:R-:W-:Y:S01]  /*10c0*/  VIADD R5, R4, 0xdf ;  /* 0x000000df04057836 */ /* 0x000fe20000000000 */
[----:B------:R-:W-:Y:S01]  /*10d0*/  UIMAD.WIDE.U32 UR8, UR43, UR8, URZ ;  /* 0x000000082b0872a5 */ /* 0x000fe2000f8e003f */
[----:B------:R-:W-:Y:S01]  /*10e0*/  IMAD R3, R17, R6, 0xdf ;  /* 0x000000df11037424 */ /* 0x000fe200078e0206 */
[----:B------:R-:W-:Y:S01]  /*10f0*/  R2UR UR7, R22 ;  /* 0x00000000160772ca */ /* 0x000fe200000e0000 */
[----:B------:R-:W-:Y:S01]  /*1100*/  IMAD.MOV.U32 R2, RZ, RZ, RZ ;  /* 0x000000ffff027224 */ /* 0x000fe200078e00ff */
[----:B------:R-:W-:Y:S01]  /*1110*/  @UP1 ULDC UR10, c[0x0][0x450] ;  /* 0x00011400000a1ab9 */ /* 0x000fe20000000800 */
[----:B------:R-:W-:Y:S01]  /*1120*/  IMAD.MOV.U32 R4, RZ, RZ, RZ ;  /* 0x000000ffff047224 */ /* 0x000fe200078e00ff */
[----:B------:R-:W-:Y:S01]  /*1130*/  UMOV UR4, UR43 ;  /* 0x0000002b00047c82 */ /* 0x000fe20008000000 */
[----:B------:R-:W-:Y:S01]  /*1140*/  IMAD.HI R2, R3, -0x6db6db6d, R2 ;  /* 0x9249249303027827 */ /* 0x000fe200078e0202 */
[----:B------:R-:W-:-:S03]  /*1150*/  @UP1 USHF.R.U32.HI UR4, URZ, UR10, UR9 ;  /* 0x0000000a3f041299 */ /* 0x000fc60008011609 */
[----:B------:R-:W-:Y:S01]  /*1160*/  IMAD.HI R4, R5, -0x6db6db6d, R4 ;  /* 0x9249249305047827 */ /* 0x000fe200078e0204 */
[----:B------:R-:W-:-:S03]  /*1170*/  SHF.R.U32.HI R3, RZ, 0x1f, R2 ;  /* 0x0000001fff037819 */ /* 0x000fc60000011602 */
[----:B------:R-:W-:Y:S01]  /*1180*/  UIADD3 UR4, UR7, UR4, URZ ;  /* 0x0000000407047290 */ /* 0x000fe2000fffe03f */
[----:B------:R-:W-:Y:S02]  /*1190*/  SHF.R.U32.HI R5, RZ, 0x1f, R4 ;  /* 0x0000001fff057819 */ /* 0x000fe40000011604 */
[----:B------:R-:W-:Y:S01]  /*11a0*/  ULDC UR7, c[0x0][0x9dc] ;  /* 0x0002770000077ab9 */ /* 0x000fe20000000800 */
[----:B------:R-:W-:Y:S01]  /*11b0*/  LEA.HI.SX32 R3, R2, R3, 0x19 ;  /* 0x0000000302037211 */ /* 0x000fe200078fcaff */
[----:B------:R-:W-:Y:S01]  /*11c0*/  UIADD3 UR7, UR4, -UR7, URZ ;  /* 0x8000000704077290 */ /* 0x000fe2000fffe03f */
[----:B------:R-:W-:-:S04]  /*11d0*/  LEA.HI.SX32 R4, R4, R5, 0x19 ;  /* 0x0000000504047211 */ /* 0x000fc800078fcaff */
[----:B------:R-:W-:Y:S01]  /*11e0*/  VIMNMX R4, R3, R4, PT ;  /* 0x0000000403047248 */ /* 0x000fe20003fe0100 */
[----:B------:R-:W-:Y:S06]  /*11f0*/  @!P1 BRA `(.L_x_860) ;  /* 0x0000000000449947 */ /* 0x000fec0003800000 */
[----:B------:R-:W-:-:S06]  /*1200*/  UISETP.GT.AND UP0, UPT, UR4, -0x1, UPT ;  /* 0xffffffff0400788c */ /* 0x000fcc000bf04270 */
[----:B------:R-:W-:-:S13]  /*1210*/  PLOP3.LUT P0, PT, PT, PT, UP0, 0x80, 0x0 ;  /* 0x000000000000781c */ /* 0x000fda0003f0f008 */
[----:B------:R-:W-:Y:S05]  /*1220*/  @P0 BRA `(.L_x_861) ;  /* 0x00000000001c0947 */ /* 0x000fea0003800000 */
[----:B------:R-:W-:Y:S02]  /*1230*/  UISETP.NE.AND UP0, UPT, UR5, 0x1, UPT ;  /* 0x000000010500788c */ /* 0x000fe4000bf05270 */
[----:B------:R-:W-:-:S09]  /*1240*/  ULOP3.LUT UR4, URZ, UR4, URZ, 0x33, !UPT ;  /* 0x000000043f047292 */ /* 0x000fd2000f8e333f */
[----:B------:R-:W-:Y:S02]  /*1250*/  @UP0 ULDC.64 UR10, c[0x0][0x9e8] ;  /* 0x00027a00000a0ab9 */ /* 0x000fe40000000a00 */
[----:B------:R-:W-:-:S04]  /*1260*/  UIMAD.WIDE.U32 UR8, UR4, UR10, URZ ;  /* 0x0000000a040872a5 */ /* 0x000fc8000f8e003f */
[----:B------:R-:W-:-:S04]  /*1270*/  @UP0 USHF.R.U32.HI UR4, URZ, UR11, UR9 ;  /* 0x0000000b3f040299 */ /* 0x000fc80008011609 */
[----:B------:R-:W-:Y:S01]  /*1280*/  ULOP3.LUT UR4, URZ, UR4, URZ, 0x33, !UPT ;  /* 0x000000043f047292 */ /* 0x000fe2000f8e333f */
[----:B------:R-:W-:Y:S11]  /*1290*/  BRA `(.L_x_862) ;  /* 0x0000000000107947 */ /* 0x000ff60003800000 */
.L_x_861:
[----:B------:R-:W-:-:S11]  /*12a0*/  UISETP.NE.AND UP0, UPT, UR5, 0x1, UPT ;  /* 0x000000010500788c */ /* 0x000fd6000bf05270 */
[----:B------:R-:W-:Y:S02]  /*12b0*/  @UP0 ULDC.64 UR10, c[0x0][0x9e8] ;  /* 0x00027a00000a0ab9 */ /* 0x000fe40000000a00 */
[----:B------:R-:W-:-:S04]  /*12c0*/  UIMAD.WIDE.U32 UR8, UR4, UR10, URZ ;  /* 0x0000000a040872a5 */ /* 0x000fc8000f8e003f */
[----:B------:R-:W-:-:S12]  /*12d0*/  @UP0 USHF.R.U32.HI UR4, URZ, UR11, UR9 ;  /* 0x0000000b3f040299 */ /* 0x000fd80008011609 */
.L_x_862:
[----:B------:R-:W-:-:S04]  /*12e0*/  UIMAD UR4, UR4, UR5, URZ ;  /* 0x00000005040472a4 */ /* 0x000fc8000f8e023f */
[----:B------:R-:W-:-:S04]  /*12f0*/  UISETP.LT.AND UP0, UPT, UR7, UR4, UPT ;  /* 0x000000040700728c */ /* 0x000fc8000bf01270 */
[----:B------:R-:W-:-:S12]  /*1300*/  USEL UR7, UR7, UR4, !UP0 ;  /* 0x0000000407077287 */ /* 0x000fd8000c000000 */
.L_x_860:
[----:B------:R-:W-:Y:S01]  /*1310*/  UMOV UR4, URZ ;  /* 0x0000003f00047c82 */ /* 0x000fe20008000000 */
[----:B------:R-:W-:Y:S01]  /*1320*/  UMOV UR5, UR7 ;  /* 0x0000000700057c82 */ /* 0x000fe20008000000 */
[----:B------:R-:W-:Y:S02]  /*1330*/  USHF.R.U32.HI UR10, URZ, 0x10, UR6 ;  /* 0x000000103f0a7899 */ /* 0x000fe40008011606 */
[----:B------:R-:W-:Y:S02]  /*1340*/  UIMAD.WIDE UR4, UR7, -0x6db6db6d, UR4 ;  /* 0x92492493070478a5 */ /* 0x000fe4000f8e0204 */
[----:B------:R-:W-:Y:S02]  /*1350*/  ULOP3.LUT UR39, UR6, 0xffff, URZ, 0xc0, !UPT ;  /* 0x0000ffff06277892 */ /* 0x000fe4000f8ec03f */
[----:B------:R-:W-:-:S04]  /*1360*/  USHF.R.U32.HI UR4, URZ, 0x1f, UR5 ;  /* 0x0000001f3f047899 */ /* 0x000fc80008011605 */
[----:B------:R-:W-:-:S04]  /*1370*/  ULEA.HI.SX32 UR4, UR5, UR4, 0x19 ;  /* 0x0000000405047291 */ /* 0x000fc8000f8fca3f */
[----:B------:R-:W-:-:S04]  /*1380*/  UISETP.LT.AND UP0, UPT, URZ, UR4, UPT ;  /* 0x000000043f00728c */ /* 0x000fc8000bf01270 */
[----:B------:R-:W-:Y:S02]  /*1390*/  USEL UR9, URZ, UR4, !UP0 ;  /* 0x000000043f097287 */ /* 0x000fe4000c000000 */
[----:B------:R-:W-:Y:S01]  /*13a0*/  UISETP.NE.AND UP0, UPT, UR10, URZ, UPT ;  /* 0x0000003f0a00728c */ /* 0x000fe2000bf05270 */
[----:B------:R-:W-:-:S03]  /*13b0*/  UMOV UR4, URZ ;  /* 0x0000003f00047c82 */ /* 0x000fc60008000000 */
[----:B------:R-:W-:-:S07]  /*13c0*/  ISETP.GT.AND P0, PT, R4, UR9, PT ;  /* 0x0000000904007c0c */ /* 0x000fce000bf04270 */
[----:B------:R-:W-:-:S06]  /*13d0*/  @!UP0 ULDC UR10, c[0x0][0x9f0] ;  /* 0x00027c00000a8ab9 */ /* 0x000fcc0000000800 */
[----:B------:R-:W-:Y:S05]  /*13e0*/  @!P0 BRA `(.L_x_863) ;  /* 0x00000000008c8947 */ /* 0x000fea0003800000 */
[----:B------:R-:W-:Y:S01]  /*13f0*/  IMAD.U32 R5, RZ, RZ, UR10 ;  /* 0x0000000aff057e24 */ /* 0x000fe2000f8e00ff */
[----:B------:R-:W-:-:S04]  /*1400*/  UMOV UR4, URZ ;  /* 0x0000003f00047c82 */ /* 0x000fc80008000000 */
[----:B------:R-:W-:-:S04]  /*1410*/  IABS R0, R5 ;  /* 0x0000000500007213 */ /* 0x000fc80000000000 */
[----:B------:R-:W-:Y:S02]  /*1420*/  R2UR UR11, R0 ;  /* 0x00000000000b72ca */ /* 0x000fe400000e0000 */
[----:B------:R-:W-:Y:S02]  /*1430*/  IADD3 R0, R5, -0x1, R4 ;  /* 0xffffffff05007810 */ /* 0x000fe40007ffe004 */
[----:B------:R-:W-:Y:S02]  /*1440*/  IABS R5, R5 ;  /* 0x0000000500057213 */ /* 0x000fe40000000000 */
[----:B------:R-:W-:-:S03]  /*1450*/  R2UR UR6, R0 ;  /* 0x00000000000672ca */ /* 0x000fc600000e0000 */
[----:B------:R-:W-:-:S04]  /*1460*/  IMAD.MOV R5, RZ, RZ, -R5 ;  /* 0x000000ffff057224 */ /* 0x000fc800078e0a05 */
[----:B------:R-:W0:Y:S06]  /*1470*/  I2F.RP R2, UR11 ;  /* 0x0000000b00027d06 */ /* 0x000e2c0008209400 */
[----:B------:R-:W-:-:S06]  /*1480*/  UIADD3 UR6, -UR9, UR6, URZ ;  /* 0x0000000609067290 */ /* 0x000fcc000fffe13f */
[----:B------:R-:W-:Y:S01]  /*1490*/  IMAD.U32 R0, RZ, RZ, UR6 ;  /* 0x00000006ff007e24 */ /* 0x000fe2000f8e00ff */
[----:B------:R-:W-:Y:S01]  /*14a0*/  ULOP3.LUT UR6, UR6, UR10, URZ, 0x3c, !UPT ;  /* 0x0000000a06067292 */ /* 0x000fe2000f8e3c3f */
[----:B0-----:R-:W0:Y:S03]  /*14b0*/  MUFU.RCP R2, R2 ;  /* 0x0000000200027308 */ /* 0x001e260000001000 */
[----:B------:R-:W-:-:S04]  /*14c0*/  IABS R0, R0 ;  /* 0x0000000000007213 */ /* 0x000fc80000000000 */
[----:B------:R-:W-:Y:S01]  /*14d0*/  R2UR UR8, R0 ;  /* 0x00000000000872ca */ /* 0x000fe200000e0000 */
[----:B------:R-:W-:Y:S02]  /*14e0*/  IMAD.MOV.U32 R0, RZ, RZ, R5 ;  /* 0x000000ffff007224 */ /* 0x000fe400078e0005 */
[----:B0-----:R-:W-:-:S06]  /*14f0*/  VIADD R3, R2, 0xffffffe ;  /* 0x0ffffffe02037836 */ /* 0x001fcc0000000000 */
        /* <DEDUP_REMOVED lines=18> */
.L_x_863:
[----:B------:R-:W-:Y:S02]  /*1620*/  UIMAD UR39, UR39, UR4, UR9 ;  /* 0x00000004272772a4 */ /* 0x000fe4000f8e0209 */
[----:B------:R-:W-:Y:S01]  /*1630*/  IMAD.U32 R3, RZ, RZ, UR4 ;  /* 0x00000004ff037e24 */ /* 0x000fe2000f8e00ff */
[----:B------:R-:W-:Y:S02]  /*1640*/  PLOP3.LUT P0, PT, PT, PT, PT, 0x80, 0x0 ;  /* 0x000000000000781c */ /* 0x000fe40003f0f070 */
[----:B------:R-:W-:Y:S01]  /*1650*/  CS2R R28, SRZ ;  /* 0x00000000001c7805 */ /* 0x000fe2000001ff00 */
[----:B------:R-:W-:Y:S01]  /*1660*/  IMAD.MOV.U32 R2, RZ, RZ, RZ ;  /* 0x000000ffff027224 */ /* 0x000fe200078e00ff */
[----:B------:R-:W-:Y:S02]  /*1670*/  CS2R R24, SRZ ;  /* 0x0000000000187805 */ /* 0x000fe4000001ff00 */
[----:B------:R-:W-:Y:S01]  /*1680*/  VIADDMNMX R16, R3, UR39, R4, PT ;  /* 0x0000002703107c46 */ /* 0x000fe2000b800104 */
[----:B------:R-:W-:Y:S01]  /*1690*/  IMAD.MOV.U32 R0, RZ, RZ, RZ ;  /* 0x000000ffff007224 */ /* 0x000fe200078e00ff */
[----:B------:R-:W-:-:S02]  /*16a0*/  CS2R R30, SRZ ;  /* 0x00000000001e7805 */ /* 0x000fc4000001ff00 */
[----:B------:R-:W-:Y:S02]  /*16b0*/  CS2R R26, SRZ ;  /* 0x00000000001a7805 */ /* 0x000fe4000001ff00 */
[----:B------:R-:W-:Y:S02]  /*16c0*/  ISETP.GT.AND P1, PT, R16, UR39, PT ;  /* 0x0000002710007c0c */ /* 0x000fe4000bf24270 */
        /* <DEDUP_REMOVED lines=29> */
[----:B------:R-:W-:Y:S01]  /*18a0*/  SHF.R.S32.HI R136, RZ, 0x1f, R23 ;  /* 0x0000001fff887819 */ /* 0x000fe20000011417 */
[----:B------:R-:W0:Y:S01]  /*18b0*/  S2UR UR5, SR_CgaCtaId ;  /* 0x00000000000579c3 */ /* 0x000e220000008800 */
[----:B------:R-:W-:Y:S02]  /*18c0*/  UMOV UR40, 0x400 ;  /* 0x0000040000287882 */ /* 0x000fe40000000000 */
[----:B------:R-:W-:-:S04]  /*18d0*/  LEA.HI R137, R136, R23, RZ, 0x7 ;  /* 0x0000001788897211 */ /* 0x000fc800078f38ff */
[----:B------:R-:W-:-:S05]  /*18e0*/  SHF.R.S32.HI R138, RZ, 0x7, R137 ;  /* 0x00000007ff8a7819 */ /* 0x000fca0000011489 */
        /* <DEDUP_REMOVED lines=29> */
.L_x_865:
[----:B------:R-:W-:-:S04]  /*1ac0*/  SHF.L.U32 R0, RZ, 0x1f, RZ ;  /* 0x0000001fff007819 */ /* 0x000fc800000006ff */
[----:B------:R-:W0:Y:S02]  /*1ad0*/  SYNCS.PHASECHK.TRANS64.TRYWAIT P0, [UR40+0x2e800], R0 ;  /* 0x02e80000ff0075a7 */ /* 0x000e240008000168 */
[----:B0-----:R-:W-:Y:S05]  /*1ae0*/  @!P0 BRA `(.L_x_866) ;  /* 0x000001b800a48947 */ /* 0x001fea0003800000 */
.L_x_1003:
[----:B------:R-:W-:-:S06]  /*1af0*/  ULOP3.LUT UR4, UR38, 0x1, URZ, 0xfc, !UPT ;  /* 0x0000000126047892 */ /* 0x000fcc000f8efc3f */
[----:B------:R-:W-:-:S05]  /*1b00*/  IMAD.U32 R2, RZ, RZ, UR4 ;  /* 0x00000004ff027e24 */ /* 0x000fca000f8e00ff */
[----:B------:R-:W-:-:S13]  /*1b10*/  ISETP.NE.AND P0, PT, R2, 0x3, PT ;  /* 0x000000030200780c */ /* 0x000fda0003f05270 */
[----:B------:R-:W-:Y:S05]  /*1b20*/  @!P0 BRA `(.L_x_867) ;  /* 0x0000000000048947 */ /* 0x000fea0003800000 */
[----:B------:R-:W-:Y:S01]  /*1b30*/  BPT.TRAP 0x1 ;  /* 0x000000040000795c */ /* 0x000fe20000300000 */
.L_x_867:
[----:B------:R1:W2:Y:S01]  /*1b40*/  SYNCS.PHASECHK.TRANS64.TRYWAIT P2, [UR40+0x2e830], R0 ;  /* 0x02e83000ff0075a7 */ /* 0x0002a20008040168 */
[----:B------:R-:W-:Y:S05]  /*1b50*/  @!P0 BRA `(.L_x_868) ;  /* 0x0000000000048947 */ /* 0x000fea0003800000 */
[----:B------:R-:W-:Y:S01]  /*1b60*/  BPT.TRAP 0x1 ;  /* 0x000000040000795c */ /* 0x000fe20000300000 */
.L_x_868:
[----:B------:R-:W3:Y:S02]  /*1b70*/  S2R R2, SR_TID.X ;  /* 0x0000000000027919 */ /* 0x000ee40000002100 */
[----:B---3--:R-:W-:-:S04]  /*1b80*/  LOP3.LUT R2, R2, 0x7f, RZ, 0xc0, !PT ;  /* 0x0000007f02027812 */ /* 0x008fc800078ec0ff */
[----:B------:R-:W-:Y:S01]  /*1b90*/  ISETP.NE.AND P1, PT, R2, RZ, PT ;  /* 0x000000ff0200720c */ /* 0x000fe20003f25270 */
[----:B------:R-:W-:-:S05]  /*1ba0*/  IMAD.U32 R2, RZ, RZ, UR44 ;  /* 0x0000002cff027e24 */ /* 0x000fca000f8e00ff */
[----:B------:R-:W-:Y:S01]  /*1bb0*/  LOP3.LUT R2, R2, 0x10000, RZ, 0xfc, !PT ;  /* 0x0001000002027812 */ /* 0x000fe200078efcff */
[----:B--2---:R-:W-:Y:S06]  /*1bc0*/  @P2 BRA `(.L_x_869) ;  /* 0x0000000000082947 */ /* 0x004fec0003800000 */
[----:B------:R-:W2:Y:S02]  /*1bd0*/  SYNCS.PHASECHK.TRANS64.TRYWAIT P2, [UR40+0x2e830], R0 ;  /* 0x02e83000ff0075a7 */ /* 0x000ea40008040168 */
[----:B--2---:R-:W-:Y:S05]  /*1be0*/  @!P2 BRA `(.L_x_870) ;  /* 0x000001b8007ca947 */ /* 0x004fea0003800000 */
.L_x_869:
[----:B------:R-:W-:Y:S05]  /*1bf0*/  WARPSYNC.ALL ;  /* 0x0000000000007948 */ /* 0x000fea0003800000 */
[----:B0-----:R-:W-:Y:S01]  /*1c00*/  IMAD.MOV.U32 R3, RZ, RZ, 0x40000040 ;  /* 0x40000040ff037424 */ /* 0x001fe200078e00ff */
[----:B------:R-:W-:Y:S01]  /*1c10*/  UIADD3 UR4, UR40, 0x20400, URZ ;  /* 0x0002040028047890 */ /* 0x000fe2000fffe03f */
[C---:B------:R-:W-:Y:S01]  /*1c20*/  R2UR UR8, R2.reuse ;  /* 0x00000000020872ca */ /* 0x040fe200000e0000 */
[----:B------:R-:W-:Y:S02]  /*1c30*/  WARPGROUP.ARRIVE ;  /* 0x00000000000079c5 */ /* 0x000fe40000000000 */
        /* <DEDUP_REMOVED lines=8> */
[----:B------:R-:W-:Y:S01]  /*1cc0*/  UMOV UR7, 0x40000040 ;  /* 0x4000004000077882 */ /* 0x000fe20000000000 */
[----:B------:R-:W-:Y:S01]  /*1cd0*/  ULOP3.LUT UR48, UR4, 0x10000, URZ, 0xfc, !UPT ;  /* 0x0001000004307892 */ /* 0x000fe2000f8efc3f */
[C---:B------:R-:W-:Y:S01]  /*1ce0*/  R2UR UR16, R2.reuse ;  /* 0x00000000021072ca */ /* 0x040fe200000e0000 */
[----:B------:R-:W-:Y:S01]  /*1cf0*/  UMOV UR19, 0x40000040 ;  /* 0x4000004000137882 */ /* 0x000fe20000000000 */
[C---:B------:R-:W-:Y:S01]  /*1d00*/  R2UR UR4, R2.reuse ;  /* 0x00000000020472ca */ /* 0x040fe200000e0000 */
[----:B------:R-:W-:Y:S01]  /*1d10*/  UIADD3 UR14, UR48, 0x100, URZ ;  /* 0x00000100300e7890 */ /* 0x000fe2000fffe03f */
[----:B------:R-:W-:Y:S01]  /*1d20*/  R2UR UR17, R3 ;  /* 0x00000000031172ca */ /* 0x000fe200000e0000 */
[----:B------:R-:W-:Y:S01]  /*1d30*/  UIADD3 UR6, UR48, 0x200, URZ ;  /* 0x0000020030067890 */ /* 0x000fe2000fffe03f */
[----:B-12---:R-:W-:Y:S01]  /*1d40*/  LOP3.LUT R0, R137, 0xffffff80, RZ, 0xc0, !PT ;  /* 0xffffff8089007812 */ /* 0x006fe200078ec0ff */
[----:B------:R-:W-:Y:S01]  /*1d50*/  UMOV UR10, UR48 ;  /* 0x00000030000a7c82 */ /* 0x000fe20008000000 */
[----:B------:R-:W-:Y:S01]  /*1d60*/  UIADD3 UR18, UR48, 0x300, URZ ;  /* 0x0000030030127890 */ /* 0x000fe2000fffe03f */
[----:B------:R-:W-:Y:S01]  /*1d70*/  QGMMA.64x32x32.F32.E4M3.E4M3 R120, gdesc[UR8], RZ, !UPT, gsb0 ;  /* 0x00600000087879f3 */ /* 0x000fe2000c0008ff */
[----:B------:R-:W-:Y:S01]  /*1d80*/  R2UR UR8, R2 ;  /* 0x00000000020872ca */ /* 0x000fe200000e0000 */
[----:B------:R-:W-:Y:S01]  /*1d90*/  UIADD3 UR10, UR48, 0x400, URZ ;  /* 0x00000400300a7890 */ /* 0x000fe2000fffe03f */
[----:B------:R-:W-:Y:S01]  /*1da0*/  R2UR UR9, R3 ;  /* 0x00000000030972ca */ /* 0x000fe200000e0000 */
[----:B------:R-:W-:Y:S01]  /*1db0*/  UMOV UR11, 0x40000040 ;  /* 0x40000040000b7882 */ /* 0x000fe20000000000 */
[----:B------:R-:W-:Y:S01]  /*1dc0*/  UIADD3 UR34, UR48, 0x2, URZ ;  /* 0x0000000230227890 */ /* 0x000fe2000fffe03f */
[----:B------:R-:W-:Y:S01]  /*1dd0*/  IMAD.IADD R10, R23, 0x1, -R0 ;  /* 0x00000001170a7824 */ /* 0x000fe200078e0a00 */
[----:B------:R-:W-:Y:S01]  /*1de0*/  UMOV UR33, 0x40000040 ;  /* 0x4000004000217882 */ /* 0x000fe20000000000 */
[----:B------:R-:W-:Y:S01]  /*1df0*/  UMOV UR35, 0x40000040 ;  /* 0x4000004000237882 */ /* 0x000fe20000000000 */
[----:B------:R-:W-:Y:S01]  /*1e00*/  UIADD3 UR46, UR48, 0x4, URZ ;  /* 0x00000004302e7890 */ /* 0x000fe2000fffe03f */
[----:B------:R-:W-:Y:S01]  /*1e10*/  LEA.HI R4, R138, R138, RZ, 0x1 ;  /* 0x0000008a8a047211 */ /* 0x000fe200078f08ff */
[----:B------:R-:W-:Y:S01]  /*1e20*/  UMOV UR45, 0x40000040 ;  /* 0x40000040002d7882 */ /* 0x000fe20000000000 */
[----:B------:R-:W-:Y:S01]  /*1e30*/  UMOV UR47, 0x40000040 ;  /* 0x40000040002f7882 */ /* 0x000fe20000000000 */
[----:B------:R-:W-:Y:S01]  /*1e40*/  UIADD3 UR22, UR48, 0x406, URZ ;  /* 0x0000040630167890 */ /* 0x000fe2000fffe03f */
[----:B------:R-:W-:Y:S01]  /*1e50*/  SHF.R.S32.HI R5, RZ, 0x1f, R10 ;  /* 0x0000001fff057819 */ /* 0x000fe2000001140a */
[----:B------:R-:W-:Y:S01]  /*1e60*/  UMOV UR23, 0x40000040 ;  /* 0x4000004000177882 */ /* 0x000fe20000000000 */
[----:B------:R-:W-:Y:S01]  /*1e70*/  UIADD3 UR26, UR48, 0x506, URZ ;  /* 0x00000506301a7890 */ /* 0x000fe2000fffe03f */
[----:B------:R-:W-:Y:S01]  /*1e80*/  LEA.HI R136, R136, R23, RZ, 0x2 ;  /* 0x0000001788887211 */ /* 0x000fe200078f10ff */
[----:B------:R-:W-:Y:S01]  /*1e90*/  UMOV UR27, 0x40000040 ;  /* 0x40000040001b7882 */ /* 0x000fe20000000000 */
[----:B------:R-:W-:Y:S01]  /*1ea0*/  UIADD3 UR30, UR48, 0x606, URZ ;  /* 0x00000606301e7890 */ /* 0x000fe2000fffe03f */
[----:B------:R-:W-:Y:S01]  /*1eb0*/  LOP3.LUT R9, R4, 0x3fffffe, RZ, 0xc0, !PT ;  /* 0x03fffffe04097812 */ /* 0x000fe200078ec0ff */
[----:B------:R-:W-:Y:S01]  /*1ec0*/  UMOV UR31, 0x40000040 ;  /* 0x40000040001f7882 */ /* 0x000fe20000000000 */
[CC--:B------:R-:W-:Y:S01]  /*1ed0*/  LEA.HI R4, R5.reuse, R10.reuse, RZ, 0x2 ;  /* 0x0000000a05047211 */ /* 0x0c0fe200078f10ff */
[----:B------:R-:W-:Y:S01]  /*1ee0*/  IMAD.MOV.U32 R11, RZ, RZ, -0xe0 ;  /* 0xffffff20ff0b7424 */ /* 0x000fe200078e00ff */
[----:B------:R-:W-:Y:S01]  /*1ef0*/  LOP3.LUT R136, R136, 0xfffffffc, RZ, 0xc0, !PT ;  /* 0xfffffffc88887812 */ /* 0x000fe200078ec0ff */
[----:B------:R-:W-:Y:S01]  /*1f00*/  IMAD.IADD R9, R138, 0x1, -R9 ;  /* 0x000000018a097824 */ /* 0x000fe200078e0a09 */
[----:B------:R-:W-:Y:S01]  /*1f10*/  LEA.HI R5, R5, R10, RZ, 0x5 ;  /* 0x0000000a05057211 */ /* 0x000fe200078f28ff */
[----:B------:R-:W-:Y:S01]  /*1f20*/  IMAD R11, R16, R11, 0xe1 ;  /* 0x000000e1100b7424 */ /* 0x000fe200078e020b */
[----:B------:R-:W-:Y:S01]  /*1f30*/  SHF.R.S32.HI R0, RZ, 0x2, R4 ;  /* 0x00000002ff007819 */ /* 0x000fe20000011404 */
[----:B------:R-:W-:Y:S01]  /*1f40*/  IMAD.IADD R136, R23, 0x1, -R136 ;  /* 0x0000000117887824 */ /* 0x000fe200078e0a88 */
[----:B------:R-:W-:Y:S01]  /*1f50*/  SHF.R.S32.HI R7, RZ, 0x1f, R4 ;  /* 0x0000001fff077819 */ /* 0x000fe20000011404 */
[----:B------:R-:W-:Y:S01]  /*1f60*/  ULDC UR49, c[0x0][0x288] ;  /* 0x0000a20000317ab9 */ /* 0x000fe20000000800 */
[----:B------:R-:W-:Y:S01]  /*1f70*/  SHF.R.S32.HI R5, RZ, 0x5, R5 ;  /* 0x00000005ff057819 */ /* 0x000fe20000011405 */
[----:B------:R-:W-:Y:S01]  /*1f80*/  VIADD R12, R11, 0xffffffff ;  /* 0xffffffff0b0c7836 */ /* 0x000fe20000000000 */
[----:B------:R-:W-:-:S02]  /*1f90*/  LEA.HI R7, R7, R0, RZ, 0x3 ;  /* 0x0000000007077211 */ /* 0x000fc400078f18ff */
[----:B------:R-:W-:Y:S02]  /*1fa0*/  LEA R5, R5, UR43, 0x4 ;  /* 0x0000002b05057c11 */ /* 0x000fe4000f8e20ff */
[----:B------:R-:W-:Y:S02]  /*1fb0*/  LOP3.LUT R7, R7, 0xfffffff8, RZ, 0xc0, !PT ;  /* 0xfffffff807077812 */ /* 0x000fe400078ec0ff */
[----:B------:R-:W-:Y:S02]  /*1fc0*/  LEA.HI R6, R136, R136, RZ, 0x1 ;  /* 0x0000008888067211 */ /* 0x000fe400078f08ff */
[----:B------:R-:W-:Y:S02]  /*1fd0*/  IADD3 R0, R5, R0, -R7 ;  /* 0x0000000005007210 */ /* 0x000fe40007ffe807 */
[----:B------:R-:W-:Y:S02]  /*1fe0*/  LOP3.LUT R5, R6, 0x1ffffffe, RZ, 0xc0, !PT ;  /* 0x1ffffffe06057812 */ /* 0x000fe400078ec0ff */
[----:B------:R-:W-:Y:S01]  /*1ff0*/  LOP3.LUT R7, R4, 0x7ffffffc, RZ, 0xc0, !PT ;  /* 0x7ffffffc04077812 */ /* 0x000fe200078ec0ff */
[----:B------:R-:W-:-:S02]  /*2000*/  IMAD R0, R9, 0x40, R0 ;  /* 0x0000004009007824 */ /* 0x000fc400078e0200 */
[----:B------:R-:W-:Y:S02]  /*2010*/  IMAD.IADD R5, R136, 0x1, -R5 ;  /* 0x0000000188057824 */ /* 0x000fe400078e0a05 */
[----:B------:R-:W-:Y:S02]  /*2020*/  IMAD.IADD R10, R10, 0x1, -R7 ;  /* 0x000000010a0a7824 */ /* 0x000fe400078e0a07 */
[----:B------:R-:W-:Y:S02]  /*2030*/  IMAD R9, R5, 0x8, R0 ;  /* 0x0000000805097824 */ /* 0x000fe400078e0200 */
[----:B------:R-:W-:Y:S02]  /*2040*/  IMAD.U32 R0, RZ, RZ, UR40 ;  /* 0x00000028ff007e24 */ /* 0x000fe4000f8e00ff */
[----:B------:R-:W-:Y:S02]  /*2050*/  IMAD.MOV.U32 R5, RZ, RZ, R9 ;  /* 0x000000ffff057224 */ /* 0x000fe400078e0009 */
[----:B------:R-:W-:Y:S01]  /*2060*/  @!P1 VIADD R0, R0, 0x2e840 ;  /* 0x0002e84000009836 */ /* 0x000fe20000000000 */
[----:B------:R-:W-:-:S02]  /*2070*/  WARPGROUP.DEPBAR.LE gsb0, 0x0 ;  /* 0x00008000000079c5 */ /* 0x000fc40000010000 */
[----:B------:R-:W-:Y:S02]  /*2080*/  WARPGROUP.ARRIVE ;  /* 0x00000000000079c5 */ /* 0x000fe40000000000 */
[----:B------:R-:W-:-:S04]  /*2090*/  @!P1 PRMT R0, RZ, 0x654, R0 ;  /* 0x00000654ff009816 */ /* 0x000fc80000000000 */
        /* <DEDUP_REMOVED lines=30> */
[----:B------:R-:W-:Y:S01]  /*2280*/  R2UR UR4, R2 ;  /* 0x00000000020472ca */ /* 0x000fe200000e0000 */
[----:B------:R-:W-:Y:S02]  /*2290*/  UIADD3 UR5, UR48, 0x102, URZ ;  /* 0x0000010230057890 */ /* 0x000fe4000fffe03f */
[----:B------:R-:W-:Y:S01]  /*22a0*/  UIADD3 UR6, UR48, 0x202, URZ ;  /* 0x0000020230067890 */ /* 0x000fe2000fffe03f */
[----:B------:R-:W-:-:S09]  /*22b0*/  UMOV UR7, 0x40000040 ;  /* 0x4000004000077882 */ /* 0x000fd20000000000 */
[----:B------:R-:W-:Y:S02]  /*22c0*/  UIADD3 UR32, UR4, 0x2, URZ ;  /* 0x0000000204207890 */ /* 0x000fe4000fffe03f */
[----:B------:R-:W-:Y:S02]  /*22d0*/  UIADD3 UR44, UR4, 0x4, URZ ;  /* 0x00000004042c7890 */ /* 0x000fe4000fffe03f */
[----:B------:R-:W-:-:S07]  /*22e0*/  UIADD3 UR4, UR4, 0x6, URZ ;  /* 0x0000000604047890 */ /* 0x000fce000fffe03f */
[----:B------:R-:W-:Y:S01]  /*22f0*/  UMOV UR8, UR4 ;  /* 0x0000000400087c82 */ /* 0x000fe20008000000 */
[----:B------:R-:W-:Y:S01]  /*2300*/  UMOV UR12, UR4 ;  /* 0x00000004000c7c82 */ /* 0x000fe20008000000 */
[----:B------:R-:W-:Y:S01]  /*2310*/  UMOV UR16, UR4 ;  /* 0x0000000400107c82 */ /* 0x000fe20008000000 */
[----:B------:R-:W-:Y:S01]  /*2320*/  UMOV UR20, UR4 ;  /* 0x0000000400147c82 */ /* 0x000fe20008000000 */
[----:B------:R-:W-:Y:S01]  /*2330*/  UMOV UR24, UR4 ;  /* 0x0000000400187c82 */ /* 0x000fe20008000000 */
[----:B------:R-:W-:Y:S01]  /*2340*/  UMOV UR28, UR4 ;  /* 0x00000004001c7c82 */ /* 0x000fe20008000000 */
        /* <DEDUP_REMOVED lines=68> */
[----:B------:R-:W-:Y:S02]  /*2790*/  ULDC UR5, c[0x0][0x448] ;  /* 0x0001120000057ab9 */ /* 0x000fe40000000800 */
[----:B------:R-:W-:-:S03]  /*27a0*/  UISETP.NE.AND UP0, UPT, UR5, 0x1, UPT ;  /* 0x000000010500788c */ /* 0x000fc6000bf05270 */
[----:B------:R-:W-:Y:S02]  /*27b0*/  UMOV UR5, 0x40000040 ;  /* 0x4000004000057882 */ /* 0x000fe40000000000 */
[----:B------:R-:W-:Y:S01]  /*27c0*/  UMOV UR9, UR5 ;  /* 0x0000000500097c82 */ /* 0x000fe20008000000 */
[----:B------:R-:W-:Y:S01]  /*27d0*/  UMOV UR13, UR5 ;  /* 0x00000005000d7c82 */ /* 0x000fe20008000000 */
[----:B------:R-:W-:Y:S01]  /*27e0*/  UMOV UR17, UR5 ;  /* 0x0000000500117c82 */ /* 0x000fe20008000000 */
[----:B------:R-:W-:Y:S01]  /*27f0*/  UMOV UR21, UR5 ;  /* 0x0000000500157c82 */ /* 0x000fe20008000000 */
[----:B------:R-:W-:Y:S01]  /*2800*/  UMOV UR25, UR5 ;  /* 0x0000000500197c82 */ /* 0x000fe20008000000 */
[----:B------:R-:W-:Y:S01]  /*2810*/  UMOV UR29, UR5 ;  /* 0x00000005001d7c82 */ /* 0x000fe20008000000 */
[----:B------:R-:W-:Y:S02]  /*2820*/  PLOP3.LUT P2, PT, PT, PT, UP0, 0x80, 0x0 ;  /* 0x000000000000781c */ /* 0x000fe40003f4f008 */
[----:B------:R-:W-:Y:S01]  /*2830*/  PLOP3.LUT P3, PT, PT, PT, UP0, 0x80, 0x0 ;  /* 0x000000000000781c */ /* 0x000fe20003f6f008 */
[----:B------:R-:W-:-:S02]  /*2840*/  WARPGROUP.DEPBAR.LE gsb0, 0x0 ;  /* 0x00008000000079c5 */ /* 0x000fc40000010000 */
        /* <DEDUP_REMOVED lines=11> */
[----:B------:R-:W-:Y:S02]  /*2900*/  @UP0 ULDC UR6, c[0x0][0x44c] ;  /* 0x0001130000060ab9 */ /* 0x000fe40000000800 */
[----:B------:R-:W-:Y:S01]  /*2910*/  @P2 IMAD.HI.U32 R6, R9, UR6, RZ ;  /* 0x0000000609062c27 */ /* 0x000fe2000f8e00ff */
[----:B------:R-:W-:-:S04]  /*2920*/  @UP0 ULDC UR6, c[0x0][0x450] ;  /* 0x0001140000060ab9 */ /* 0x000fc80000000800 */
[----:B------:R-:W-:Y:S01]  /*2930*/  @P3 SHF.R.U32.HI R5, RZ, UR6, R6 ;  /* 0x00000006ff053c19 */ /* 0x000fe20008011606 */
[----:B------:R-:W-:Y:S01]  /*2940*/  ULDC.64 UR6, c[0x0][0x9e0] ;  /* 0x0002780000067ab9 */ /* 0x000fe20000000a00 */
[----:B------:R-:W-:Y:S01]  /*2950*/  IMAD R6, R10, -0x2, R11 ;  /* 0xfffffffe0a067824 */ /* 0x000fe200078e020b */
[----:B------:R-:W-:Y:S02]  /*2960*/  UISETP.GE.AND UP1, UPT, UR7, 0x1, UPT ;  /* 0x000000010700788c */ /* 0x000fe4000bf26270 */
[----:B------:R-:W0:Y:S02]  /*2970*/  SHFL.IDX PT, R13, R5, RZ, 0x1c1f ;  /* 0x001c1fff050d7589 */ /* 0x000e2400000e0000 */
[C---:B------:R-:W-:Y:S01]  /*2980*/  IADD3 R4, R6.reuse, -UR49, R19 ;  /* 0x8000003106047c10 */ /* 0x040fe2000fffe013 */
[----:B------:R-:W-:Y:S01]  /*2990*/  VIADD R6, R6, 0xffffffff ;  /* 0xffffffff06067836 */ /* 0x000fe20000000000 */
[----:B------:R-:W-:Y:S01]  /*29a0*/  PLOP3.LUT P2, PT, PT, PT, UP1, 0x40, 0x0 ;  /* 0x000000000000781c */ /* 0x000fe20003f4e818 */
        /* <DEDUP_REMOVED lines=18> */
[----:B------:R-:W-:Y:S02]  /*2ad0*/  ULDC UR30, c[0x0][0x9dc] ;  /* 0x00027700001e7ab9 */ /* 0x000fe40000000800 */
[----:B------:R-:W-:Y:S01]  /*2ae0*/  ULOP3.LUT UR30, URZ, UR30, URZ, 0x33, !UPT ;  /* 0x0000001e3f1e7292 */ /* 0x000fe2000f8e333f */
[----:B------:R-:W-:Y:S02]  /*2af0*/  WARPGROUP.DEPBAR.LE gsb0, 0x0 ;  /* 0x00008000000079c5 */ /* 0x000fe40000010000 */
[----:B------:R1:W-:Y:S02]  /*2b00*/  @!P1 SYNCS.ARRIVE.TRANS64.RED.A1T0 RZ, [R0+URZ], RZ ;  /* 0x000000ff00ff99a7 */ /* 0x0003e4000810043f */
[----:B-1----:R-:W-:-:S04]  /*2b10*/  IMAD R0, R16, -0xe0, R19 ;  /* 0xffffff2010007824 */ /* 0x002fc800078e0213 */
[----:B------:R-:W-:Y:S02]  /*2b20*/  VIADD R7, R0, 0xe0 ;  /* 0x000000e000077836 */ /* 0x000fe40000000000 */
[----:B------:R-:W-:Y:S02]  /*2b30*/  VIADD R0, R4, UR6 ;  /* 0x0000000604007c36 */ /* 0x000fe40008000000 */
[----:B------:R-:W-:Y:S02]  /*2b40*/  IMAD R7, R10, -0x2, R7 ;  /* 0xfffffffe0a077824 */ /* 0x000fe400078e0207 */
[----:B------:R-:W-:-:S03]  /*2b50*/  VIADD R4, R4, UR30 ;  /* 0x0000001e04047c36 */ /* 0x000fc60008000000 */
[----:B0-----:R-:W-:Y:S01]  /*2b60*/  VIADDMNMX R11, R13, R0, R7, PT ;  /* 0x000000000d0b7246 */ /* 0x001fe20003800107 */
[----:B------:R-:W-:Y:S01]  /*2b70*/  IMAD.IADD R8, R4, 0x1, R13 ;  /* 0x0000000104087824 */ /* 0x000fe200078e020d */
[----:B------:R-:W-:Y:S06]  /*2b80*/  @P2 BRA `(.L_x_871) ;  /* 0x0000000000542947 */ /* 0x000fec0003800000 */
[----:B------:R-:W-:Y:S01]  /*2b90*/  IADD3 R13, R19, -UR49, R13 ;  /* 0x80000031130d7c10 */ /* 0x000fe2000fffe00d */
[----:B------:R-:W-:Y:S03]  /*2ba0*/  BSSY B0, `(.L_x_872) ;  /* 0x0000010000007945 */ /* 0x000fe60003800000 */
[----:B------:R-:W-:-:S13]  /*2bb0*/  ISETP.GT.AND P2, PT, R13, -0x1, PT ;  /* 0xffffffff0d00780c */ /* 0x000fda0003f44270 */
[----:B------:R-:W-:Y:S05]  /*2bc0*/  @P2 BRA `(.L_x_873) ;  /* 0x0000000000202947 */ /* 0x000fea0003800000 */
[----:B------:R-:W-:Y:S01]  /*2bd0*/  UISETP.NE.AND UP2, UPT, UR7, 0x1, UPT ;  /* 0x000000010700788c */ /* 0x000fe2000bf45270 */
[----:B------:R-:W-:-:S05]  /*2be0*/  LOP3.LUT R13, RZ, R13, RZ, 0x33, !PT ;  /* 0x0000000dff0d7212 */ /* 0x000fca00078e33ff */
[----:B------:R-:W-:-:S05]  /*2bf0*/  PLOP3.LUT P2, PT, PT, PT, UP2, 0x80, 0x0 ;  /* 0x000000000000781c */ /* 0x000fca0003f4f028 */
[----:B------:R-:W-:-:S08]  /*2c00*/  @UP2 ULDC.64 UR8, c[0x0][0x9e8] ;  /* 0x00027a0000082ab9 */ /* 0x000fd00000000a00 */
[----:B------:R-:W-:-:S05]  /*2c10*/  @P2 IMAD.HI.U32 R14, R13, UR8, RZ ;  /* 0x000000080d0e2c27 */ /* 0x000fca000f8e00ff */
[----:B------:R-:W-:-:S04]  /*2c20*/  @P2 SHF.R.U32.HI R13, RZ, UR9, R14 ;  /* 0x00000009ff0d2c19 */ /* 0x000fc8000801160e */
[----:B------:R-:W-:Y:S01]  /*2c30*/  LOP3.LUT R13, RZ, R13, RZ, 0x33, !PT ;  /* 0x0000000dff0d7212 */ /* 0x000fe200078e33ff */
[----:B------:R-:W-:Y:S06]  /*2c40*/  BRA `(.L_x_874) ;  /* 0x0000000000147947 */ /* 0x000fec0003800000 */
.L_x_873:
[----:B------:R-:W-:-:S06]  /*2c50*/  UISETP.NE.AND UP2, UPT, UR7, 0x1, UPT ;  /* 0x000000010700788c */ /* 0x000fcc000bf45270 */
[----:B------:R-:W-:-:S05]  /*2c60*/  PLOP3.LUT P2, PT, PT, PT, UP2, 0x80, 0x0 ;  /* 0x000000000000781c */ /* 0x000fca0003f4f028 */
[----:B------:R-:W-:-:S08]  /*2c70*/  @UP2 ULDC.64 UR8, c[0x0][0x9e8] ;  /* 0x00027a0000082ab9 */ /* 0x000fd00000000a00 */
[----:B------:R-:W-:-:S05]  /*2c80*/  @P2 IMAD.HI.U32 R14, R13, UR8, RZ ;  /* 0x000000080d0e2c27 */ /* 0x000fca000f8e00ff */
[----:B------:R-:W-:-:S07]  /*2c90*/  @P2 SHF.R.U32.HI R13, RZ, UR9, R14 ;  /* 0x00000009ff0d2c19 */ /* 0x000fce000801160e */
.L_x_874:
[----:B------:R-:W-:Y:S05]  /*2ca0*/  BSYNC B0 ;  /* 0x0000000000007941 */ /* 0x000fea0003800000 */
.L_x_872:
[----:B------:R-:W-:-:S05]  /*2cb0*/  IMAD R13, R13, UR7, R6 ;  /* 0x000000070d0d7c24 */ /* 0x000fca000f8e0206 */
[----:B------:R-:W-:Y:S02]  /*2cc0*/  VIMNMX R8, R8, R13, !PT ;  /* 0x0000000d08087248 */ /* 0x000fe40007fe0100 */
[----:B------:R-:W-:-:S07]  /*2cd0*/  VIADDMNMX R11, R13, UR7, R11, PT ;  /* 0x000000070d0b7c46 */ /* 0x000fce000b80010b */
.L_x_871:
[C---:B------:R-:W-:Y:S01]  /*2ce0*/  ISETP.GE.AND P2, PT, R12.reuse, 0x2, PT ;  /* 0x000000020c00780c */ /* 0x040fe20003f46270 */
[----:B------:R-:W0:Y:S01]  /*2cf0*/  SHFL.IDX PT, R5, R5, 0x1, 0x1c1f ;  /* 0x003c1f0005057f89 */ /* 0x000e2200000e0000 */
[----:B------:R-:W-:Y:S02]  /*2d00*/  ISETP.GE.AND P4, PT, R12, 0xa, PT ;  /* 0x0000000a0c00780c */ /* 0x000fe40003f86270 */
[----:B------:R-:W-:Y:S02]  /*2d10*/  P2R R136, PR, RZ, 0x4 ;  /* 0x00000004ff887803 */ /* 0x000fe40000000000 */
[----:B------:R-:W-:Y:S02]  /*2d20*/  ISETP.GT.AND P2, PT, R8, 0x1, !P2 ;  /* 0x000000010800780c */ /* 0x000fe40005744270 */
[----:B------:R-:W-:Y:S02]  /*2d30*/  ISETP.GE.AND P3, PT, R12, 0x9, PT ;  /* 0x000000090c00780c */ /* 0x000fe40003f66270 */
[----:B------:R-:W-:-:S02]  /*2d40*/  ISETP.LT.OR P2, PT, R11, 0x2, P2 ;  /* 0x000000020b00780c */ /* 0x000fc40001741670 */
[----:B------:R-:W-:Y:S02]  /*2d50*/  P2R R13, PR, RZ, 0x8 ;  /* 0x00000008ff0d7803 */ /* 0x000fe40000000000 */
[----:B------:R-:W-:Y:S02]  /*2d60*/  FSEL R121, R121, -INF , !P2 ;  /* 0xff80000079797808 */ /* 0x000fe40005000000 */
[C---:B------:R-:W-:Y:S02]  /*2d70*/  ISETP.GT.AND P2, PT, R8.reuse, 0x9, !P4 ;  /* 0x000000090800780c */ /* 0x040fe40006744270 */
[----:B------:R-:W-:Y:S02]  /*2d80*/  P2R R14, PR, RZ, 0x10 ;  /* 0x00000010ff0e7803 */ /* 0x000fe40000000000 */
[----:B------:R-:W-:Y:S02]  /*2d90*/  ISETP.LT.OR P2, PT, R11, 0xa, P2 ;  /* 0x0000000a0b00780c */ /* 0x000fe40001741670 */
[----:B------:R-:W-:-:S02]  /*2da0*/  ISETP.GT.AND P3, PT, R8, 0x8, !P3 ;  /* 0x000000080800780c */ /* 0x000fc40005f64270 */
[----:B------:R-:W-:Y:S01]  /*2db0*/  ISETP.GE.AND P4, PT, R12, 0x11, PT ;  /* 0x000000110c00780c */ /* 0x000fe20003f86270 */
[----:B0-----:R-:W-:Y:S01]  /*2dc0*/  IMAD.IADD R4, R4, 0x1, R5 ;  /* 0x0000000104047824 */ /* 0x001fe200078e0205 */
[----:B------:R-:W-:Y:S02]  /*2dd0*/  FSEL R125, R125, -INF , !P2 ;  /* 0xff8000007d7d7808 */ /* 0x000fe40005000000 */
[C---:B------:R-:W-:Y:S02]  /*2de0*/  ISETP.LT.OR P3, PT, R11.reuse, 0x9, P3 ;  /* 0x000000090b00780c */ /* 0x040fe40001f61670 */
[----:B------:R-:W-:Y:S02]  /*2df0*/  ISETP.GT.AND P2, PT, R8, 0x10, !P4 ;  /* 0x000000100800780c */ /* 0x000fe40006744270 */
[----:B------:R-:W-:Y:S02]  /*2e00*/  FSEL R124, R124, -INF , !P3 ;  /* 0xff8000007c7c7808 */ /* 0x000fe40005800000 */
[----:B------:R-:W-:-:S02]  /*2e10*/  ISETP.LT.OR P2, PT, R11, 0x11, P2 ;  /* 0x000000110b00780c */ /* 0x000fc40001741670 */
[----:B------:R-:W-:Y:S02]  /*2e20*/  ISETP.GE.AND P3, PT, R12, 0x12, PT ;  /* 0x000000120c00780c */ /* 0x000fe40003f66270 */
[----:B------:R-:W-:Y:S02]  /*2e30*/  FSEL R128, R128, -INF , !P2 ;  /* 0xff80000080807808 */ /* 0x000fe40005000000 */
[----:B------:R-:W-:Y:S02]  /*2e40*/  ISETP.GT.AND P2, PT, R8, 0x11, !P3 ;  /* 0x000000110800780c */ /* 0x000fe40005f44270 */
[----:B------:R-:W-:Y:S02]  /*2e50*/  P2R R21, PR, RZ, 0x8 ;  /* 0x00000008ff157803 */ /* 0x000fe40000000000 */
[----:B------:R-:W-:Y:S02]  /*2e60*/  ISETP.LT.OR P2, PT, R11, 0x12, P2 ;  /* 0x000000120b00780c */ /* 0x000fe40001741670 */
[----:B------:R-:W-:-:S02]  /*2e70*/  ISETP.GE.AND P3, PT, R12, 0x19, PT ;  /* 0x000000190c00780c */ /* 0x000fc40003f66270 */
[----:B------:R-:W-:Y:S02]  /*2e80*/  FSEL R129, R129, -INF , !P2 ;  /* 0xff80000081817808 */ /* 0x000fe40005000000 */
[----:B------:R-:W-:Y:S02]  /*2e90*/  ISETP.GT.AND P2, PT, R8, 0x18, !P3 ;  /* 0x000000180800780c */ /* 0x000fe40005f44270 */
[----:B------:R-:W-:Y:S02]  /*2ea0*/  P2R R20, PR, RZ, 0x8 ;  /* 0x00000008ff147803 */ /* 0x000fe40000000000 */
[----:B------:R-:W-:Y:S02]  /*2eb0*/  ISETP.LT.OR P2, PT, R11, 0x19, P2 ;  /* 0x000000190b00780c */ /* 0x000fe40001741670 */
[----:B------:R-:W-:Y:S02]  /*2ec0*/  ISETP.GE.AND P3, PT, R12, 0x1a, PT ;  /* 0x0000001a0c00780c */ /* 0x000fe40003f66270 */
[----:B------:R-:W-:-:S02]  /*2ed0*/  FSEL R132, R132, -INF , !P2 ;  /* 0xff80000084847808 */ /* 0x000fc40005000000 */
[----:B------:R-:W-:Y:S02]  /*2ee0*/  ISETP.GT.AND P2, PT, R8, 0x19, !P3 ;  /* 0x000000190800780c */ /* 0x000fe40005f44270 */
[----:B------:R-:W-:Y:S02]  /*2ef0*/  P2R R15, PR, RZ, 0x8 ;  /* 0x00000008ff0f7803 */ /* 0x000fe40000000000 */
[----:B------:R-:W-:Y:S02]  /*2f00*/  ISETP.LT.OR P2, PT, R11, 0x1a, P2 ;  /* 0x0000001a0b00780c */ /* 0x000fe40001741670 */
[----:B------:R-:W-:Y:S02]  /*2f10*/  P2R R23, PR, RZ, 0x10 ;  /* 0x00000010ff177803 */ /* 0x000fe40000000000 */
[----:B------:R-:W-:Y:S02]  /*2f20*/  FSEL R133, R133, -INF , !P2 ;  /* 0xff80000085857808 */ /* 0x000fe40005000000 */
[----:B------:R-:W-:-:S02]  /*2f30*/  ISETP.GE.AND P2, PT, R12, 0x21, PT ;  /* 0x000000210c00780c */ /* 0x000fc40003f46270 */
[----:B------:R-:W-:Y:S02]  /*2f40*/  ISETP.GE.AND P4, PT, R12, 0x22, PT ;  /* 0x000000220c00780c */ /* 0x000fe40003f86270 */
[----:B------:R-:W-:Y:S02]  /*2f50*/  ISETP.GT.AND P3, PT, R8, 0x20, !P2 ;  /* 0x000000200800780c */ /* 0x000fe40005764270 */
[----:B------:R-:W-:Y:S02]  /*2f60*/  P2R R140, PR, RZ, 0x10 ;  /* 0x00000010ff8c7803 */ /* 0x000fe40000000000 */
[----:B------:R-:W-:Y:S02]  /*2f70*/  ISETP.LT.OR P3, PT, R11, 0x21, P3 ;  /* 0x000000210b00780c */ /* 0x000fe40001f61670 */
[----:B------:R-:W-:Y:S02]  /*2f80*/  VIADDMNMX R0, R5, R0, R7, PT ;  /* 0x0000000005007246 */ /* 0x000fe40003800107 */
[----:B------:R-:W-:-:S02]  /*2f90*/  FSEL R104, R104, -INF , !P3 ;  /* 0xff80000068687808 */ /* 0x000fc40005800000 */
[----:B------:R-:W-:Y:S02]  /*2fa0*/  ISETP.GT.AND P3, PT, R8, 0x21, !P4 ;  /* 0x000000210800780c */ /* 0x000fe40006764270 */
[----:B------:R-:W-:Y:S02]  /*2fb0*/  ISETP.GE.AND P4, PT, R12, 0x29, PT ;  /* 0x000000290c00780c */ /* 0x000fe40003f86270 */
[----:B------:R-:W-:Y:S02]  /*2fc0*/  ISETP.LT.OR P3, PT, R11, 0x22, P3 ;  /* 0x000000220b00780c */ /* 0x000fe40001f61670 */
[----:B------:R-:W-:Y:S02]  /*2fd0*/  P2R R141, PR, RZ, 0x10 ;  /* 0x00000010ff8d7803 */ /* 0x000fe40000000000 */
[----:B------:R-:W-:Y:S02]  /*2fe0*/  FSEL R105, R105, -INF , !P3 ;  /* 0xff80000069697808 */ /* 0x000fe40005800000 */
[----:B------:R-:W-:-:S02]  /*2ff0*/  ISETP.GT.AND P3, PT, R8, 0x28, !P4 ;  /* 0x000000280800780c */ /* 0x000fc40006764270 */
[----:B------:R-:W-:Y:S02]  /*3000*/  ISETP.GE.AND P4, PT, R12, 0x2a, PT ;  /* 0x0000002a0c00780c */ /* 0x000fe40003f86270 */
[----:B------:R-:W-:Y:S02]  /*3010*/  ISETP.LT.OR P3, PT, R11, 0x29, P3 ;  /* 0x000000290b00780c */ /* 0x000fe40001f61670 */
[----:B------:R-:W-:Y:S02]  /*3020*/  P2R R142, PR, RZ, 0x10 ;  /* 0x00000010ff8e7803 */ /* 0x000fe40000000000 */
[----:B------:R-:W-:Y:S02]  /*3030*/  FSEL R108, R108, -INF , !P3 ;  /* 0xff8000006c6c7808 */ /* 0x000fe40005800000 */
[----:B------:R-:W-:Y:S02]  /*3040*/  ISETP.GT.AND P3, PT, R8, 0x29, !P4 ;  /* 0x000000290800780c */ /* 0x000fe40006764270 */
[----:B------:R-:W-:-:S02]  /*3050*/  ISETP.GE.AND P4, PT, R12, 0x31, PT ;  /* 0x000000310c00780c */ /* 0x000fc40003f86270 */
[----:B------:R-:W-:Y:S02]  /*3060*/  ISETP.LT.OR P3, PT, R11, 0x2a, P3 ;  /* 0x0000002a0b00780c */ /* 0x000fe40001f61670 */
[----:B------:R-:W-:Y:S02]  /*3070*/  P2R R143, PR, RZ, 0x10 ;  /* 0x00000010ff8f7803 */ /* 0x000fe40000000000 */
[----:B------:R-:W-:Y:S02]  /*3080*/  FSEL R109, R109, -INF , !P3 ;  /* 0xff8000006d6d7808 */ /* 0x000fe40005800000 */
[----:B------:R-:W-:Y:S02]  /*3090*/  ISETP.GT.AND P3, PT, R8, 0x30, !P4 ;  /* 0x000000300800780c */ /* 0x000fe40006764270 */
[----:B------:R-:W-:Y:S02]  /*30a0*/  ISETP.GE.AND P4, PT, R12, 0x32, PT ;  /* 0x000000320c00780c */ /* 0x000fe40003f86270 */
[----:B------:R-:W-:-:S02]  /*30b0*/  ISETP.LT.OR P3, PT, R11, 0x31, P3 ;  /* 0x000000310b00780c */ /* 0x000fc40001f61670 */
[----:B------:R-:W-:Y:S02]  /*30c0*/  P2R R176, PR, RZ, 0x10 ;  /* 0x00000010ffb07803 */ /* 0x000fe40000000000 */
[----:B------:R-:W-:Y:S02]  /*30d0*/  FSEL R112, R112, -INF , !P3 ;  /* 0xff80000070707808 */ /* 0x000fe40005800000 */
[----:B------:R-:W-:Y:S02]  /*30e0*/  ISETP.GT.AND P3, PT, R8, 0x31, !P4 ;  /* 0x000000310800780c */ /* 0x000fe40006764270 */
[----:B------:R-:W-:Y:S02]  /*30f0*/  ISETP.GE.AND P4, PT, R12, 0x39, PT ;  /* 0x000000390c00780c */ /* 0x000fe40003f86270 */
[----:B------:R-:W-:Y:S02]  /*3100*/  ISETP.LT.OR P3, PT, R11, 0x32, P3 ;  /* 0x000000320b00780c */ /* 0x000fe40001f61670 */
[----:B------:R-:W-:-:S02]  /*3110*/  P2R R144, PR, RZ, 0x10 ;  /* 0x00000010ff907803 */ /* 0x000fc40000000000 */
[----:B------:R-:W-:Y:S02]  /*3120*/  FSEL R113, R113, -INF , !P3 ;  /* 0xff80000071717808 */ /* 0x000fe40005800000 */
[----:B------:R-:W-:Y:S02]  /*3130*/  ISETP.GT.AND P3, PT, R8, 0x38, !P4 ;  /* 0x000000380800780c */ /* 0x000fe40006764270 */
[----:B------:R-:W-:Y:S02]  /*3140*/  ISETP.GE.AND P4, PT, R12, 0x3a, PT ;  /* 0x0000003a0c00780c */ /* 0x000fe40003f86270 */
[----:B------:R-:W-:Y:S02]  /*3150*/  ISETP.LT.OR P3, PT, R11, 0x39, P3 ;  /* 0x000000390b00780c */ /* 0x000fe40001f61670 */
[----:B------:R-:W-:Y:S02]  /*3160*/  P2R R145, PR, RZ, 0x10 ;  /* 0x00000010ff917803 */ /* 0x000fe40000000000 */
        /* <DEDUP_REMOVED lines=181> */
[----:B------:R-:W-:-:S04]  /*3cc0*/  ISETP.GT.AND P3, PT, R8, 0xc9, !P4 ;  /* 0x000000c90800780c */ /* 0x000fc80006764270 */
[----:B------:R-:W-:-:S04]  /*3cd0*/  ISETP.LT.OR P3, PT, R11, 0xca, P3 ;  /* 0x000000ca0b00780c */ /* 0x000fc80001f61670 */
[----:B------:R-:W-:Y:S02]  /*3ce0*/  FSEL R29, R29, -INF , !P3 ;  /* 0xff8000001d1d7808 */ /* 0x000fe40005800000 */
[----:B------:R-:W-:-:S04]  /*3cf0*/  ISETP.GE.AND P3, PT, R12, 0xd1, PT ;  /* 0x000000d10c00780c */ /* 0x000fc80003f66270 */
        /* <DEDUP_REMOVED lines=12> */
[----:B------:R-:W-:Y:S02]  /*3dc0*/  P2R R175, PR, RZ, 0x40 ;  /* 0x00000040ffaf7803 */ /* 0x000fe40000000000 */
[----:B------:R-:W-:-:S04]  /*3dd0*/  ISETP.GT.AND P6, PT, R8, RZ, !P6 ;  /* 0x000000ff0800720c */ /* 0x000fc800077c4270 */
[----:B------:R-:W-:-:S04]  /*3de0*/  ISETP.LT.OR P6, PT, R11, 0x1, P6 ;  /* 0x000000010b00780c */ /* 0x000fc800037c1670 */
[----:B------:R-:W-:Y:S02]  /*3df0*/  FSEL R120, R120, -INF , !P6 ;  /* 0xff80000078787808 */ /* 0x000fe40007000000 */
[----:B------:R-:W-:-:S04]  /*3e00*/  ISETP.GE.AND P6, PT, R12, 0xda, PT ;  /* 0x000000da0c00780c */ /* 0x000fc80003fc6270 */
[----:B------:R-:W-:Y:S02]  /*3e10*/  P2R R12, PR, RZ, 0x40 ;  /* 0x00000040ff0c7803 */ /* 0x000fe40000000000 */
[----:B------:R-:W-:-:S04]  /*3e20*/  ISETP.GT.AND P6, PT, R8, 0xd9, !P6 ;  /* 0x000000d90800780c */ /* 0x000fc800077c4270 */
[----:B------:R-:W-:-:S04]  /*3e30*/  ISETP.LT.OR P6, PT, R11, 0xda, P6 ;  /* 0x000000da0b00780c */ /* 0x000fc800037c1670 */
[----:B------:R-:W-:Y:S02]  /*3e40*/  FSEL R37, R37, -INF , !P6 ;  /* 0xff80000025257808 */ /* 0x000fe40007000000 */
[----:B------:R-:W-:-:S13]  /*3e50*/  PLOP3.LUT P6, PT, PT, PT, UP1, 0x40, 0x0 ;  /* 0x000000000000781c */ /* 0x000fda0003fce818 */
[----:B------:R-:W-:Y:S05]  /*3e60*/  @P6 BRA `(.L_x_875) ;  /* 0x00000000005c6947 */ /* 0x000fea0003800000 */
        /* <DEDUP_REMOVED lines=8> */
[----:B------:R-:W-:Y:S01]  /*3ef0*/  @P6 IMAD.HI.U32 R7, R5, UR8, RZ ;  /* 0x0000000805076c27 */ /* 0x000fe2000f8e00ff */
[----:B------:R-:W-:-:S13]  /*3f00*/  PLOP3.LUT P6, PT, PT, PT, UP2, 0x80, 0x0 ;  /* 0x000000000000781c */ /* 0x000fda0003fcf028 */
[----:B------:R-:W-:-:S04]  /*3f10*/  @P6 SHF.R.U32.HI R5, RZ, UR9, R7 ;  /* 0x00000009ff056c19 */ /* 0x000fc80008011607 */
[----:B------:R-:W-:Y:S01]  /*3f20*/  LOP3.LUT R5, RZ, R5, RZ, 0x33, !PT ;  /* 0x00000005ff057212 */ /* 0x000fe200078e33ff */
[----:B------:R-:W-:Y:S06]  /*3f30*/  BRA `(.L_x_878) ;  /* 0x0000000000187947 */ /* 0x000fec0003800000 */
.L_x_877:
[----:B------:R-:W-:-:S06]  /*3f40*/  UISETP.NE.AND UP2, UPT, UR7, 0x1, UPT ;  /* 0x000000010700788c */ /* 0x000fcc000bf45270 */
[----:B------:R-:W-:-:S05]  /*3f50*/  PLOP3.LUT P6, PT, PT, PT, UP2, 0x80, 0x0 ;  /* 0x000000000000781c */ /* 0x000fca0003fcf028 */
[----:B------:R-:W-:-:S08]  /*3f60*/  @UP2 ULDC.64 UR8, c[0x0][0x9e8] ;  /* 0x00027a0000082ab9 */ /* 0x000fd00000000a00 */
[----:B------:R-:W-:Y:S01]  /*3f70*/  @P6 IMAD.HI.U32 R7, R5, UR8, RZ ;  /* 0x0000000805076c27 */ /* 0x000fe2000f8e00ff */
[----:B------:R-:W-:-:S13]  /*3f80*/  PLOP3.LUT P6, PT, PT, PT, UP2, 0x80, 0x0 ;  /* 0x000000000000781c */ /* 0x000fda0003fcf028 */
[----:B------:R-:W-:-:S07]  /*3f90*/  @P6 SHF.R.U32.HI R5, RZ, UR9, R7 ;  /* 0x00000009ff056c19 */ /* 0x000fce0008011607 */
.L_x_878:
[----:B------:R-:W-:Y:S05]  /*3fa0*/  BSYNC B0 ;  /* 0x0000000000007941 */ /* 0x000fea0003800000 */
.L_x_876:
[----:B------:R-:W-:-:S05]  /*3fb0*/  IMAD R5, R5, UR7, R6 ;  /* 0x0000000705057c24 */ /* 0x000fca000f8e0206 */
[----:B------:R-:W-:Y:S02]  /*3fc0*/  VIMNMX R4, R4, R5, !PT ;  /* 0x0000000504047248 */ /* 0x000fe40007fe0100 */
[----:B------:R-:W-:-:S07]  /*3fd0*/  VIADDMNMX R0, R5, UR7, R0, PT ;  /* 0x0000000705007c46 */ /* 0x000fce000b800100 */
.L_x_875:
[----:B------:R-:W-:Y:S01]  /*3fe0*/  ISETP.GT.AND P2, PT, R4, 0x20, !P2 ;  /* 0x000000200400780c */ /* 0x000fe20005744270 */
[----:B------:R-:W-:Y:S01]  /*3ff0*/  @UP0 ULDC UR8, c[0x0][0x44c] ;  /* 0x0001130000080ab9 */ /* 0x000fe20000000800 */
[----:B------:R-:W-:Y:S01]  /*4000*/  ISETP.NE.AND P6, PT, R176, RZ, PT ;  /* 0x000000ffb000720c */ /* 0x000fe20003fc5270 */
[----:B------:R-:W-:Y:S01]  /*4010*/  UIMAD.WIDE.U32 UR8, UR43, UR8, URZ ;  /* 0x000000082b0872a5 */ /* 0x000fe2000f8e003f */
[----:B------:R-:W-:Y:S01]  /*4020*/  ISETP.LT.OR P2, PT, R0, 0x21, P2 ;  /* 0x000000210000780c */ /* 0x000fe20001741670 */
[----:B------:R-:W-:Y:S01]  /*4030*/  @UP0 ULDC UR11, c[0x0][0x450] ;  /* 0x00011400000b0ab9 */ /* 0x000fe20000000800 */
[----:B------:R-:W-:Y:S01]  /*4040*/  FMNMX.FTZ R5, R120, R121, !PT ;  /* 0x0000007978057209 */ /* 0x000fe20007810000 */
[----:B------:R-:W-:Y:S01]  /*4050*/  @UP0 USHF.R.U32.HI UR43, URZ, UR11, UR9 ;  /* 0x0000000b3f2b0299 */ /* 0x000fe20008011609 */
[----:B------:R-:W-:Y:S02]  /*4060*/  FSEL R106, R106, -INF , !P2 ;  /* 0xff8000006a6a7808 */ /* 0x000fe40005000000 */
[----:B------:R-:W-:-:S02]  /*4070*/  ISETP.NE.AND P2, PT, R140, RZ, PT ;  /* 0x000000ff8c00720c */ /* 0x000fc40003f45270 */
[----:B------:R-:W-:Y:S02]  /*4080*/  FMNMX.FTZ R6, R124, R5, !PT ;  /* 0x000000057c067209 */ /* 0x000fe40007810000 */
[----:B------:R-:W-:Y:S02]  /*4090*/  ISETP.GT.AND P2, PT, R4, 0x21, !P2 ;  /* 0x000000210400780c */ /* 0x000fe40005744270 */
[----:B------:R-:W-:Y:S02]  /*40a0*/  FMNMX.FTZ R5, R125, R6, !PT ;  /* 0x000000067d057209 */ /* 0x000fe40007810000 */
[----:B------:R-:W-:Y:S02]  /*40b0*/  ISETP.LT.OR P2, PT, R0, 0x22, P2 ;  /* 0x000000220000780c */ /* 0x000fe40001741670 */
[----:B------:R-:W-:Y:S02]  /*40c0*/  FMNMX.FTZ R6, R128, R5, !PT ;  /* 0x0000000580067209 */ /* 0x000fe40007810000 */
[----:B------:R-:W-:-:S02]  /*40d0*/  FSEL R107, R107, -INF , !P2 ;  /* 0xff8000006b6b7808 */ /* 0x000fc40005000000 */
[----:B------:R-:W-:Y:S02]  /*40e0*/  ISETP.NE.AND P2, PT, R141, RZ, PT ;  /* 0x000000ff8d00720c */ /* 0x000fe40003f45270 */
[----:B------:R-:W-:Y:S02]  /*40f0*/  FMNMX.FTZ R5, R129, R6, !PT ;  /* 0x0000000681057209 */ /* 0x000fe40007810000 */
[----:B------:R-:W-:Y:S02]  /*4100*/  ISETP.GT.AND P2, PT, R4, 0x28, !P2 ;  /* 0x000000280400780c */ /* 0x000fe40005744270 */
[----:B------:R-:W-:Y:S02]  /*4110*/  FMNMX.FTZ R6, R132, R5, !PT ;  /* 0x0000000584067209 */ /* 0x000fe40007810000 */
[----:B------:R-:W-:Y:S02]  /*4120*/  ISETP.LT.OR P2, PT, R0, 0x29, P2 ;  /* 0x000000290000780c */ /* 0x000fe40001741670 */
[----:B------:R-:W-:-:S02]  /*4130*/  FMNMX.FTZ R5, R133, R6, !PT ;  /* 0x0000000685057209 */ /* 0x000fc40007810000 */
[----:B------:R-:W-:Y:S02]  /*4140*/  FSEL R110, R110, -INF , !P2 ;  /* 0xff8000006e6e7808 */ /* 0x000fe40005000000 */
[----:B------:R-:W-:Y:S02]  /*4150*/  ISETP.NE.AND P2, PT, R142, RZ, PT ;  /* 0x000000ff8e00720c */ /* 0x000fe40003f45270 */
[----:B------:R-:W-:Y:S02]  /*4160*/  FMNMX.FTZ R6, R104, R5, !PT ;  /* 0x0000000568067209 */ /* 0x000fe40007810000 */
[----:B------:R-:W-:Y:S02]  /*4170*/  ISETP.GT.AND P2, PT, R4, 0x29, !P2 ;  /* 0x000000290400780c */ /* 0x000fe40005744270 */
[----:B------:R-:W-:Y:S02]  /*4180*/  FMNMX.FTZ R5, R105, R6, !PT ;  /* 0x0000000669057209 */ /* 0x000fe40007810000 */
[----:B------:R-:W-:-:S02]  /*4190*/  ISETP.LT.OR P2, PT, R0, 0x2a, P2 ;  /* 0x0000002a0000780c */ /* 0x000fc40001741670 */
[----:B------:R-:W-:Y:S02]  /*41a0*/  FMNMX.FTZ R6, R108, R5, !PT ;  /* 0x000000056c067209 */ /* 0x000fe40007810000 */
[----:B------:R-:W-:Y:S02]  /*41b0*/  FSEL R111, R111, -INF , !P2 ;  /* 0xff8000006f6f7808 */ /* 0x000fe40005000000 */
[----:B------:R-:W-:Y:S02]  /*41c0*/  ISETP.NE.AND P2, PT, R143, RZ, PT ;  /* 0x000000ff8f00720c */ /* 0x000fe40003f45270 */
[----:B------:R-:W-:Y:S02]  /*41d0*/  FMNMX.FTZ R5, R109, R6, !PT ;  /* 0x000000066d057209 */ /* 0x000fe40007810000 */
[----:B------:R-:W-:Y:S02]  /*41e0*/  ISETP.GT.AND P2, PT, R4, 0x30, !P2 ;  /* 0x000000300400780c */ /* 0x000fe40005744270 */
[----:B------:R-:W-:-:S02]  /*41f0*/  FMNMX.FTZ R6, R112, R5, !PT ;  /* 0x0000000570067209 */ /* 0x000fc40007810000 */
[----:B------:R-:W-:Y:S02]  /*4200*/  ISETP.LT.OR P2, PT, R0, 0x31, P2 ;  /* 0x000000310000780c */ /* 0x000fe40001741670 */
[----:B------:R-:W-:Y:S02]  /*4210*/  FMNMX.FTZ R5, R113, R6, !PT ;  /* 0x0000000671057209 */ /* 0x000fe40007810000 */
[----:B------:R-:W-:Y:S02]  /*4220*/  FSEL R114, R114, -INF , !P2 ;  /* 0xff80000072727808 */ /* 0x000fe40005000000 */
[----:B------:R-:W-:Y:S02]  /*4230*/  ISETP.GT.AND P2, PT, R4, 0x31, !P6 ;  /* 0x000000310400780c */ /* 0x000fe40007744270 */
[----:B------:R-:W-:Y:S02]  /*4240*/  ISETP.NE.AND P6, PT, R177, RZ, PT ;  /* 0x000000ffb100720c */ /* 0x000fe40003fc5270 */
        /* <DEDUP_REMOVED lines=10> */
[----:B------:R-:W-:Y:S02]  /*42f0*/  ISETP.NE.AND P2, PT, R145, RZ, PT ;  /* 0x000000ff9100720c */ /* 0x000fe40003f45270 */
[----:B------:R-:W-:Y:S02]  /*4300*/  FMNMX.FTZ R6, R92, R5, !PT ;  /* 0x000000055c067209 */ /* 0x000fe40007810000 */
[----:B------:R-:W-:-:S02]  /*4310*/  ISETP.GT.AND P2, PT, R4, 0x39, !P2 ;  /* 0x000000390400780c */ /* 0x000fc40005744270 */
[----:B------:R-:W-:Y:S02]  /*4320*/  FMNMX.FTZ R5, R93, R6, !PT ;  /* 0x000000065d057209 */ /* 0x000fe40007810000 */
[----:B------:R-:W-:Y:S02]  /*4330*/  ISETP.LT.OR P2, PT, R0, 0x3a, P2 ;  /* 0x0000003a0000780c */ /* 0x000fe40001741670 */
[----:B------:R-:W-:Y:S02]  /*4340*/  FMNMX.FTZ R6, R96, R5, !PT ;  /* 0x0000000560067209 */ /* 0x000fe40007810000 */
[----:B------:R-:W-:Y:S02]  /*4350*/  FSEL R119, R119, -INF , !P2 ;  /* 0xff80000077777808 */ /* 0x000fe40005000000 */
[----:B------:R-:W-:Y:S02]  /*4360*/  ISETP.NE.AND P2, PT, R146, RZ, PT ;  /* 0x000000ff9200720c */ /* 0x000fe40003f45270 */
[----:B------:R-:W-:-:S02]  /*4370*/  FMNMX.FTZ R5, R97, R6, !PT ;  /* 0x0000000661057209 */ /* 0x000fc40007810000 */
[----:B------:R-:W-:Y:S02]  /*4380*/  ISETP.GT.AND P2, PT, R4, 0x40, !P2 ;  /* 0x000000400400780c */ /* 0x000fe40005744270 */
[----:B------:R-:W-:Y:S02]  /*4390*/  FMNMX.FTZ R6, R100, R5, !PT ;  /* 0x0000000564067209 */ /* 0x000fe40007810000 */
[----:B------:R-:W-:Y:S02]  /*43a0*/  ISETP.LT.OR P2, PT, R0, 0x41, P2 ;  /* 0x000000410000780c */ /* 0x000fe40001741670 */
[----:B------:R-:W-:Y:S02]  /*43b0*/  FMNMX.FTZ R5, R101, R6, !PT ;  /* 0x0000000665057209 */ /* 0x000fe40007810000 */
        /* <DEDUP_REMOVED lines=50> */
[----:B------:R-:W-:Y:S02]  /*46e0*/  ISETP.GT.AND P2, PT, R4, 0x60, !P6 ;  /* 0x000000600400780c */ /* 0x000fe40007744270 */
[----:B------:R-:W-:Y:S02]  /*46f0*/  ISETP.NE.AND P6, PT, R178, RZ, PT ;  /* 0x000000ffb200720c */ /* 0x000fe40003fc5270 */
        /* <DEDUP_REMOVED lines=26> */
[C---:B------:R-:W-:Y:S02]  /*48a0*/  ISETP.GT.AND P2, PT, R4.reuse, 0x70, !P2 ;  /* 0x000000700400780c */ /* 0x040fe40005744270 */
[----:B------:R-:W-:Y:S01]  /*48b0*/  ISETP.GT.AND P3, PT, R4, 0xd0, !P3 ;  /* 0x000000d00400780c */ /* 0x000fe20005f64270 */
[----:B------:R-:W0:Y:S01]  /*48c0*/  SHFL.BFLY PT, R5, R6, 0x2, 0x1f ;  /* 0x0c401f0006057f89 */ /* 0x000e2200000e0000 */
[----:B------:R-:W-:-:S02]  /*48d0*/  ISETP.LT.OR P2, PT, R0, 0x71, P2 ;  /* 0x000000710000780c */ /* 0x000fc40001741670 */
[----:B------:R-:W-:Y:S02]  /*48e0*/  ISETP.GT.AND P4, PT, R4, 0xd1, !P4 ;  /* 0x000000d10400780c */ /* 0x000fe40006784270 */
[----:B------:R-:W-:Y:S02]  /*48f0*/  FSEL R82, R82, -INF , !P2 ;  /* 0xff80000052527808 */ /* 0x000fe40005000000 */
[----:B------:R-:W-:Y:S02]  /*4900*/  ISETP.NE.AND P2, PT, R158, RZ, PT ;  /* 0x000000ff9e00720c */ /* 0x000fe40003f45270 */
[C---:B------:R-:W-:Y:S02]  /*4910*/  ISETP.GT.AND P5, PT, R4.reuse, 0xd8, !P5 ;  /* 0x000000d80400780c */ /* 0x040fe40006fa4270 */
[----:B------:R-:W-:Y:S02]  /*4920*/  ISETP.GT.AND P2, PT, R4, 0x71, !P2 ;  /* 0x000000710400780c */ /* 0x000fe40005744270 */
[----:B------:R-:W-:-:S02]  /*4930*/  ISETP.LT.OR P3, PT, R0, 0xd1, P3 ;  /* 0x000000d10000780c */ /* 0x000fc40001f61670 */
[C---:B------:R-:W-:Y:S02]  /*4940*/  ISETP.LT.OR P2, PT, R0.reuse, 0x72, P2 ;  /* 0x000000720000780c */ /* 0x040fe40001741670 */
[----:B------:R-:W-:Y:S02]  /*4950*/  ISETP.LT.OR P4, PT, R0, 0xd2, P4 ;  /* 0x000000d20000780c */ /* 0x000fe40002781670 */
[----:B------:R-:W-:Y:S02]  /*4960*/  FSEL R83, R83, -INF , !P2 ;  /* 0xff80000053537808 */ /* 0x000fe40005000000 */
[----:B------:R-:W-:Y:S02]  /*4970*/  ISETP.NE.AND P2, PT, R159, RZ, PT ;  /* 0x000000ff9f00720c */ /* 0x000fe40003f45270 */
[----:B------:R-:W-:Y:S02]  /*4980*/  FSEL R34, R34, -INF , !P3 ;  /* 0xff80000022227808 */ /* 0x000fe40005800000 */
[----:B------:R-:W-:-:S02]  /*4990*/  ISETP.GT.AND P2, PT, R4, 0x78, !P2 ;  /* 0x000000780400780c */ /* 0x000fc40005744270 */
[----:B0-----:R-:W-:Y:S02]  /*49a0*/  FMNMX.FTZ R7, R6, R5, !PT ;  /* 0x0000000506077209 */ /* 0x001fe40007810000 */
[C---:B------:R-:W-:Y:S02]  /*49b0*/  ISETP.LT.OR P2, PT, R0.reuse, 0x79, P2 ;  /* 0x000000790000780c */ /* 0x040fe40001741670 */
[----:B------:R-:W-:Y:S01]  /*49c0*/  ISETP.LT.OR P5, PT, R0, 0xd9, P5 ;  /* 0x000000d90000780c */ /* 0x000fe20002fa1670 */
[----:B------:R-:W0:Y:S01]  /*49d0*/  SHFL.BFLY PT, R8, R7, 0x1, 0x1f ;  /* 0x0c201f0007087f89 */ /* 0x000e2200000e0000 */
[----:B------:R-:W-:Y:S02]  /*49e0*/  FSEL R86, R86, -INF , !P2 ;  /* 0xff80000056567808 */ /* 0x000fe40005000000 */
[----:B------:R-:W-:Y:S02]  /*49f0*/  ISETP.NE.AND P2, PT, R160, RZ, PT ;  /* 0x000000ffa000720c */ /* 0x000fe40003f45270 */
[----:B------:R-:W-:-:S02]  /*4a00*/  FSEL R35, R35, -INF , !P4 ;  /* 0xff80000023237808 */ /* 0x000fc40006000000 */
[----:B------:R-:W-:Y:S02]  /*4a10*/  ISETP.GT.AND P2, PT, R4, 0x79, !P2 ;  /* 0x000000790400780c */ /* 0x000fe40005744270 */
[----:B------:R-:W-:Y:S02]  /*4a20*/  FSEL R38, R38, -INF , !P5 ;  /* 0xff80000026267808 */ /* 0x000fe40006800000 */
[----:B------:R-:W-:Y:S02]  /*4a30*/  ISETP.LT.OR P2, PT, R0, 0x7a, P2 ;  /* 0x0000007a0000780c */ /* 0x000fe40001741670 */
[----:B------:R-:W-:Y:S02]  /*4a40*/  R2UR UR10, R22 ;  /* 0x00000000160a72ca */ /* 0x000fe400000e0000 */
[----:B------:R-:W-:Y:S02]  /*4a50*/  FSEL R87, R87, -INF , !P2 ;  /* 0xff80000057577808 */ /* 0x000fe40005000000 */
[----:B------:R-:W-:-:S04]  /*4a60*/  ISETP.NE.AND P2, PT, R161, RZ, PT ;  /* 0x000000ffa100720c */ /* 0x000fc80003f45270 */
[----:B------:R-:W-:Y:S02]  /*4a70*/  ISETP.GT.AND P2, PT, R4, 0x80, !P2 ;  /* 0x000000800400780c */ /* 0x000fe40005744270 */
[----:B0-----:R-:W-:Y:S02]  /*4a80*/  FMNMX.FTZ R5, R7, R8, !PT ;  /* 0x0000000807057209 */ /* 0x001fe40007810000 */
[----:B------:R-:W-:Y:S01]  /*4a90*/  ISETP.LT.OR P2, PT, R0, 0x81, P2 ;  /* 0x000000810000780c */ /* 0x000fe20001741670 */
[----:B------:R-:W-:-:S03]  /*4aa0*/  UIADD3 UR43, UR10, UR43, URZ ;  /* 0x0000002b0a2b7290 */ /* 0x000fc6000fffe03f */
[----:B------:R-:W-:Y:S01]  /*4ab0*/  FSEL R58, R58, -INF , !P2 ;  /* 0xff8000003a3a7808 */ /* 0x000fe20005000000 */
[----:B------:R-:W-:Y:S01]  /*4ac0*/  UIADD3 UR10, UR43, UR6, URZ ;  /* 0x000000062b0a7290 */ /* 0x000fe2000fffe03f */
[----:B------:R-:W-:-:S04]  /*4ad0*/  ISETP.NE.AND P2, PT, R162, RZ, PT ;  /* 0x000000ffa200720c */ /* 0x000fc80003f45270 */
[----:B------:R-:W-:-:S04]  /*4ae0*/  ISETP.GT.AND P2, PT, R4, 0x81, !P2 ;  /* 0x000000810400780c */ /* 0x000fc80005744270 */
[----:B------:R-:W-:-:S04]  /*4af0*/  ISETP.LT.OR P2, PT, R0, 0x82, P2 ;  /* 0x000000820000780c */ /* 0x000fc80001741670 */
[----:B------:R-:W-:Y:S02]  /*4b00*/  FSEL R59, R59, -INF , !P2 ;  /* 0xff8000003b3b7808 */ /* 0x000fe40005000000 */
[----:B------:R-:W-:-:S04]  /*4b10*/  ISETP.NE.AND P2, PT, R163, RZ, PT ;  /* 0x000000ffa300720c */ /* 0x000fc80003f45270 */
[----:B------:R-:W-:-:S04]  /*4b20*/  ISETP.GT.AND P2, PT, R4, 0x88, !P2 ;  /* 0x000000880400780c */ /* 0x000fc80005744270 */
[----:B------:R-:W-:-:S04]  /*4b30*/  ISETP.LT.OR P2, PT, R0, 0x89, P2 ;  /* 0x000000890000780c */ /* 0x000fc80001741670 */
[----:B------:R-:W-:Y:S02]  /*4b40*/  FSEL R62, R62, -INF , !P2 ;  /* 0xff8000003e3e7808 */ /* 0x000fe40005000000 */
[----:B------:R-:W-:Y:S02]  /*4b50*/  ISETP.GT.AND P2, PT, R4, 0x89, !P6 ;  /* 0x000000890400780c */ /* 0x000fe40007744270 */
[----:B------:R-:W-:Y:S02]  /*4b60*/  ISETP.NE.AND P6, PT, R179, RZ, PT ;  /* 0x000000ffb300720c */ /* 0x000fe40003fc5270 */
[----:B------:R-:W-:-:S04]  /*4b70*/  ISETP.LT.OR P2, PT, R0, 0x8a, P2 ;  /* 0x0000008a0000780c */ /* 0x000fc80001741670 */
[----:B------:R-:W-:Y:S02]  /*4b80*/  FSEL R63, R63, -INF , !P2 ;  /* 0xff8000003f3f7808 */ /* 0x000fe40005000000 */
        /* <DEDUP_REMOVED lines=48> */
[----:B------:R-:W-:Y:S01]  /*4e90*/  ISETP.NE.AND P2, PT, R136, RZ, PT ;  /* 0x000000ff8800720c */ /* 0x000fe20003f45270 */
[----:B------:R-:W-:-:S03]  /*4ea0*/  IMAD.U32 R136, RZ, RZ, UR37 ;  /* 0x00000025ff887e24 */ /* 0x000fc6000f8e00ff */
[----:B------:R-:W-:Y:S01]  /*4eb0*/  ISETP.GT.AND P2, PT, R4, 0x1, !P2 ;  /* 0x000000010400780c */ /* 0x000fe20005744270 */
[----:B------:R-:W-:-:S03]  /*4ec0*/  FFMA.FTZ R136, R5, R136, -8 ;  /* 0xc100000005887423 */ /* 0x000fc60000010088 */
        /* <DEDUP_REMOVED lines=27> */
[----:B------:R-:W-:-:S04]  /*5080*/  ISETP.GT.AND P2, PT, R4, RZ, !P2 ;  /* 0x000000ff0400720c */ /* 0x000fc80005744270 */
        /* <DEDUP_REMOVED lines=10> */
[----:B------:R-:W-:-:S04]  /*5130*/  FSETP.NEU.FTZ.AND P2, PT, R5, -INF , PT ;  /* 0xff8000000500780b */ /* 0x000fc80003f5d000 */
[----:B------:R-:W-:Y:S02]  /*5140*/  FSEL R136, R136, RZ, P2 ;  /* 0x000000ff88887208 */ /* 0x000fe40001000000 */
[----:B------:R-:W-:Y:S02]  /*5150*/  ISETP.GT.AND P2, PT, R4, 0xc8, !P6 ;  /* 0x000000c80400780c */ /* 0x000fe40007744270 */
[----:B------:R-:W-:Y:S01]  /*5160*/  ISETP.NE.AND P6, PT, R12, RZ, PT ;  /* 0x000000ff0c00720c */ /* 0x000fe20003fc5270 */
[--C-:B------:R-:W-:Y:S01]  /*5170*/  FFMA.FTZ R14, R104, UR37, -R136.reuse ;  /* 0x00000025680e7c23 */ /* 0x100fe20008010888 */
[--C-:B------:R-:W-:Y:S01]  /*5180*/  FFMA.FTZ R104, R113, UR37, -R136.reuse ;  /* 0x0000002571687c23 */ /* 0x100fe20008010888 */
[--C-:B------:R-:W-:Y:S01]  /*5190*/  FFMA.FTZ R15, R105, UR37, -R136.reuse ;  /* 0x00000025690f7c23 */ /* 0x100fe20008010888 */
[----:B------:R-:W-:Y:S01]  /*51a0*/  FMNMX.FTZ R113, R122, R123, !PT ;  /* 0x0000007b7a717209 */ /* 0x000fe20007810000 */
        /* <DEDUP_REMOVED lines=14> */
[----:B------:R-:W-:Y:S01]  /*5290*/  ISETP.LT.OR P2, PT, R0, 0xc9, P2 ;  /* 0x000000c90000780c */ /* 0x000fe20001741670 */
[----:B------:R-:W-:Y:S01]  /*52a0*/  MUFU.EX2 R6, R6 ;  /* 0x0000000600067308 */ /* 0x000fe20000000800 */
[----:B------:R-:W-:Y:S01]  /*52b0*/  FMNMX.FTZ R113, R131, R116, !PT ;  /* 0x0000007483717209 */ /* 0x000fe20007810000 */
[--C-:B------:R-:W-:Y:S01]  /*52c0*/  FFMA.FTZ R12, R125, UR37, -R136.reuse ;  /* 0x000000257d0c7c23 */ /* 0x100fe20008010888 */
[----:B------:R-:W-:Y:S01]  /*52d0*/  FSEL R30, R30, -INF , !P2 ;  /* 0xff8000001e1e7808 */ /* 0x000fe20005000000 */
[--C-:B------:R-:W-:Y:S01]  /*52e0*/  FFMA.FTZ R8, R128, UR37, -R136.reuse ;  /* 0x0000002580087c23 */ /* 0x100fe20008010888 */
[----:B------:R-:W-:Y:S01]  /*52f0*/  FMNMX.FTZ R116, R134, R113, !PT ;  /* 0x0000007186747209 */ /* 0x000fe20007810000 */
[--C-:B------:R-:W-:Y:S01]  /*5300*/  FFMA.FTZ R13, R129, UR37, -R136.reuse ;  /* 0x00000025810d7c23 */ /* 0x100fe20008010888 */
[----:B------:R-:W-:Y:S01]  /*5310*/  ISETP.NE.AND P2, PT, R137, RZ, PT ;  /* 0x000000ff8900720c */ /* 0x000fe20003f45270 */
[----:B------:R-:W-:Y:S01]  /*5320*/  MUFU.EX2 R7, R7 ;  /* 0x0000000700077308 */ /* 0x000fe20000000800 */
[----:B------:R-:W-:Y:S01]  /*5330*/  FMNMX.FTZ R113, R135, R116, !PT ;  /* 0x0000007487717209 */ /* 0x000fe20007810000 */
[--C-:B------:R-:W-:Y:S01]  /*5340*/  FFMA.FTZ R20, R132, UR37, -R136.reuse ;  /* 0x0000002584147c23 */ /* 0x100fe20008010888 */
[----:B------:R-:W-:Y:S01]  /*5350*/  ISETP.GT.AND P2, PT, R4, 0xc9, !P2 ;  /* 0x000000c90400780c */ /* 0x000fe20005744270 */
[--C-:B------:R-:W-:Y:S01]  /*5360*/  FFMA.FTZ R23, R133, UR37, -R136.reuse ;  /* 0x0000002585177c23 */ /* 0x100fe20008010888 */
[----:B------:R-:W-:Y:S01]  /*5370*/  FMNMX.FTZ R116, R106, R113, !PT ;  /* 0x000000716a747209 */ /* 0x000fe20007810000 */
[--C-:B------:R-:W-:Y:S01]  /*5380*/  FFMA.FTZ R88, R88, UR37, -R136.reuse ;  /* 0x0000002558587c23 */ /* 0x100fe20008010888 */
[----:B------:R-:W-:Y:S01]  /*5390*/  ISETP.LT.OR P2, PT, R0, 0xca, P2 ;  /* 0x000000ca0000780c */ /* 0x000fe20001741670 */
[----:B------:R-:W-:Y:S01]  /*53a0*/  MUFU.EX2 R11, R11 ;  /* 0x0000000b000b7308 */ /* 0x000fe20000000800 */
[----:B------:R-:W-:Y:S01]  /*53b0*/  FMNMX.FTZ R93, R107, R116, !PT ;  /* 0x000000746b5d7209 */ /* 0x000fe20007810000 */
[--C-:B------:R-:W-:Y:S01]  /*53c0*/  FFMA.FTZ R89, R89, UR37, -R136.reuse ;  /* 0x0000002559597c23 */ /* 0x100fe20008010888 */
[----:B------:R-:W-:Y:S01]  /*53d0*/  ISETP.GT.AND P6, PT, R4, 0xd9, !P6 ;  /* 0x000000d90400780c */ /* 0x000fe200077c4270 */
[--C-:B------:R-:W-:Y:S01]  /*53e0*/  FFMA.FTZ R92, R92, UR37, -R136.reuse ;  /* 0x000000255c5c7c23 */ /* 0x100fe20008010888 */
[----:B------:R-:W-:Y:S01]  /*53f0*/  FMNMX.FTZ R96, R110, R93, !PT ;  /* 0x0000005d6e607209 */ /* 0x000fe20007810000 */
[--C-:B------:R-:W-:Y:S01]  /*5400*/  FFMA.FTZ R72, R72, UR37, -R136.reuse ;  /* 0x0000002548487c23 */ /* 0x100fe20008010888 */
[----:B------:R-:W-:Y:S01]  /*5410*/  FSEL R31, R31, -INF , !P2 ;  /* 0xff8000001f1f7808 */ /* 0x000fe20005000000 */
[----:B------:R-:W0:Y:S01]  /*5420*/  MUFU.EX2 R12, R12 ;  /* 0x0000000c000c7308 */ /* 0x000e220000000800 */
[----:B------:R-:W-:Y:S01]  /*5430*/  FMNMX.FTZ R117, R111, R96, !PT ;  /* 0x000000606f757209 */ /* 0x000fe20007810000 */
[--C-:B------:R-:W-:Y:S01]  /*5440*/  FFMA.FTZ R96, R97, UR37, -R136.reuse ;  /* 0x0000002561607c23 */ /* 0x100fe20008010888 */
[----:B------:R-:W-:Y:S01]  /*5450*/  ISETP.LT.OR P6, PT, R0, 0xda, P6 ;  /* 0x000000da0000780c */ /* 0x000fe200037c1670 */
[--C-:B------:R-:W-:Y:S01]  /*5460*/  FFMA.FTZ R0, R44, UR37, -R136.reuse ;  /* 0x000000252c007c23 */ /* 0x100fe20008010888 */
[----:B------:R-:W-:Y:S01]  /*5470*/  FMNMX.FTZ R116, R114, R117, !PT ;  /* 0x0000007572747209 */ /* 0x000fe20007810000 */
[--C-:B------:R-:W-:Y:S01]  /*5480*/  FFMA.FTZ R44, R48, UR37, -R136.reuse ;  /* 0x00000025302c7c23 */ /* 0x100fe20008010888 */
[----:B------:R-:W-:Y:S01]  /*5490*/  FSEL R39, R39, -INF , !P6 ;  /* 0xff80000027277808 */ /* 0x000fe20007000000 */
[----:B------:R-:W-:Y:S01]  /*54a0*/  MUFU.EX2 R8, R8 ;  /* 0x0000000800087308 */ /* 0x000fe20000000800 */
[----:B------:R-:W-:Y:S01]  /*54b0*/  FMNMX.FTZ R97, R115, R116, !PT ;  /* 0x0000007473617209 */ /* 0x000fe20007810000 */
[--C-:B------:R-:W-:Y:S01]  /*54c0*/  FFMA.FTZ R48, R52, UR37, -R136.reuse ;  /* 0x0000002534307c23 */ /* 0x100fe20008010888 */
[--C-:B------:R-:W-:Y:S01]  /*54d0*/  FFMA.FTZ R73, R73, UR37, -R136.reuse ;  /* 0x0000002549497c23 */ /* 0x100fe20008010888 */
[--C-:B------:R-:W-:Y:S01]  /*54e0*/  FFMA.FTZ R76, R76, UR37, -R136.reuse ;  /* 0x000000254c4c7c23 */ /* 0x100fe20008010888 */
[----:B------:R-:W-:Y:S01]  /*54f0*/  FMNMX.FTZ R100, R118, R97, !PT ;  /* 0x0000006176647209 */ /* 0x000fe20007810000 */
[--C-:B------:R-:W-:Y:S01]  /*5500*/  FFMA.FTZ R77, R77, UR37, -R136.reuse ;  /* 0x000000254d4d7c23 */ /* 0x100fe20008010888 */
[--C-:B------:R-:W-:Y:S01]  /*5510*/  FFMA.FTZ R84, R84, UR37, -R136.reuse ;  /* 0x0000002554547c23 */ /* 0x100fe20008010888 */
[----:B------:R-:W-:Y:S01]  /*5520*/  MUFU.EX2 R97, R124 ;  /* 0x0000007c00617308 */ /* 0x000fe20000000800 */
[----:B------:R-:W-:Y:S01]  /*5530*/  FMNMX.FTZ R117, R119, R100, !PT ;  /* 0x0000006477757209 */ /* 0x000fe20007810000 */
[--C-:B------:R-:W-:Y:S01]  /*5540*/  FFMA.FTZ R100, R101, UR37, -R136.reuse ;  /* 0x0000002565647c23 */ /* 0x100fe20008010888 */
[----:B0-----:R-:W-:Y:S01]  /*5550*/  F2FP.SATFINITE.E4M3.F32.PACK_AB_MERGE_C R224, R12, R11, RZ ;  /* 0x0000000b0ce0723e */ /* 0x001fe200048070ff */
[--C-:B------:R-:W-:Y:S01]  /*5560*/  FFMA.FTZ R85, R85, UR37, -R136.reuse ;  /* 0x0000002555557c23 */ /* 0x100fe20008010888 */
[----:B------:R-:W-:Y:S01]  /*5570*/  FMNMX.FTZ R116, R90, R117, !PT ;  /* 0x000000755a747209 */ /* 0x000fe20007810000 */
[----:B------:R-:W-:Y:S01]  /*5580*/  FFMA.FTZ R80, R80, UR37, -R136 ;  /* 0x0000002550507c23 */ /* 0x000fe20008010888 */
[----:B------:R-:W-:Y:S01]  /*5590*/  F2FP.SATFINITE.E4M3.F32.PACK_AB_MERGE_C R224, R7, R6, R224 ;  /* 0x0000000607e0723e */ /* 0x000fe200048070e0 */
        /* <DEDUP_REMOVED lines=24> */
[----:B------:R-:W0:Y:S01]  /*5720*/  MUFU.EX2 R23, R23 ;  /* 0x0000001700177308 */ /* 0x000e220000000800 */
        /* <DEDUP_REMOVED lines=10> */
[----:B------:R-:W-:-:S02]  /*57d0*/  FFMA.FTZ R33, R33, UR37, -R136 ;  /* 0x0000002521217c23 */ /* 0x000fc40008010888 */
        /* <DEDUP_REMOVED lines=38> */
[----:B------:R-:W-:-:S04]  /*5a40*/  FMNMX.FTZ R101, R55, R116, !PT ;  /* 0x0000007437657209 */ /* 0x000fc80007810000 */
[----:B------:R-:W-:-:S03]  /*5a50*/  FMNMX.FTZ R116, R26, R101, !PT ;  /* 0x000000651a747209 */ /* 0x000fc60007810000 */
[----:B------:R-:W-:Y:S01]  /*5a60*/  MUFU.EX2 R96, R96 ;  /* 0x0000006000607308 */ /* 0x000fe20000000800 */
[----:B------:R-:W-:-:S04]  /*5a70*/  FMNMX.FTZ R101, R27, R116, !PT ;  /* 0x000000741b657209 */ /* 0x000fc80007810000 */
[----:B------:R-:W-:-:S03]  /*5a80*/  FMNMX.FTZ R4, R30, R101, !PT ;  /* 0x000000651e047209 */ /* 0x000fc60007810000 */
[----:B------:R-:W1:Y:S01]  /*5a90*/  MUFU.EX2 R100, R100 ;  /* 0x0000006400647308 */ /* 0x000e620000000800 */
        /* <DEDUP_REMOVED lines=8> */
[----:B------:R-:W-:Y:S02]  /*5b20*/  FMNMX.FTZ R4, R39, R4, !PT ;  /* 0x0000000427047209 */ /* 0x000fe40007810000 */
[----:B-1----:R-:W-:-:S03]  /*5b30*/  F2FP.SATFINITE.E4M3.F32.PACK_AB_MERGE_C R218, R100, R97, RZ ;  /* 0x0000006164da723e */ /* 0x002fc600048070ff */
[----:B------:R-:W0:Y:S01]  /*5b40*/  SHFL.BFLY PT, R101, R4, 0x2, 0x1f ;  /* 0x0c401f0004657f89 */ /* 0x000e2200000e0000 */
[----:B------:R-:W-:Y:S01]  /*5b50*/  F2FP.SATFINITE.E4M3.F32.PACK_AB_MERGE_C R218, R96, R93, R218 ;  /* 0x0000005d60da723e */ /* 0x000fe200048070da */
[----:B------:R-:W-:Y:S08]  /*5b60*/  MUFU.EX2 R76, R76 ;  /* 0x0000004c004c7308 */ /* 0x000ff00000000800 */
[----:B------:R-:W1:Y:S08]  /*5b70*/  MUFU.EX2 R77, R77 ;  /* 0x0000004d004d7308 */ /* 0x000e700000000800 */
[----:B------:R-:W-:Y:S01]  /*5b80*/  MUFU.EX2 R84, R84 ;  /* 0x0000005400547308 */ /* 0x000fe20000000800 */
[----:B0-----:R-:W-:-:S07]  /*5b90*/  FMNMX.FTZ R101, R4, R101, !PT ;  /* 0x0000006504657209 */ /* 0x001fce0007810000 */
[----:B------:R-:W0:Y:S01]  /*5ba0*/  MUFU.EX2 R85, R85 ;  /* 0x0000005500557308 */ /* 0x000e220000000800 */
[----:B-1----:R-:W-:Y:S01]  /*5bb0*/  F2FP.SATFINITE.E4M3.F32.PACK_AB_MERGE_C R212, R77, R76, RZ ;  /* 0x0000004c4dd4723e */ /* 0x002fe200048070ff */
[----:B------:R-:W1:Y:S03]  /*5bc0*/  SHFL.BFLY PT, R4, R101, 0x1, 0x1f ;  /* 0x0c201f0065047f89 */ /* 0x000e6600000e0000 */
[----:B------:R-:W-:-:S03]  /*5bd0*/  F2FP.SATFINITE.E4M3.F32.PACK_AB_MERGE_C R212, R73, R72, R212 ;  /* 0x0000004849d4723e */ /* 0x000fc600048070d4 */
[----:B------:R-:W-:Y:S08]  /*5be0*/  MUFU.EX2 R80, R80 ;  /* 0x0000005000507308 */ /* 0x000ff00000000800 */
[----:B------:R-:W2:Y:S01]  /*5bf0*/  MUFU.EX2 R81, R81 ;  /* 0x0000005100517308 */ /* 0x000ea20000000800 */
[----:B0-----:R-:W-:-:S07]  /*5c00*/  F2FP.SATFINITE.E4M3.F32.PACK_AB_MERGE_C R214, R85, R84, RZ ;  /* 0x0000005455d6723e */ /* 0x001fce00048070ff */
[----:B------:R-:W-:Y:S01]  /*5c10*/  MUFU.EX2 R60, R60 ;  /* 0x0000003c003c7308 */ /* 0x000fe20000000800 */
[----:B-1----:R-:W-:Y:S01]  /*5c20*/  FMNMX.FTZ R4, R101, R4, !PT ;  /* 0x0000000465047209 */ /* 0x002fe20007810000 */
[----:B------:R-:W-:-:S03]  /*5c30*/  IMAD.U32 R101, RZ, RZ, UR37 ;  /* 0x00000025ff657e24 */ /* 0x000fc6000f8e00ff */
[C---:B------:R-:W-:Y:S01]  /*5c40*/  FSETP.NEU.FTZ.AND P2, PT, R4.reuse, -INF , PT ;  /* 0xff8000000400780b */ /* 0x040fe20003f5d000 */
[----:B------:R-:W-:Y:S02]  /*5c50*/  FFMA.FTZ R101, R4, R101, -8 ;  /* 0xc100000004657423 */ /* 0x000fe40000010065 */
[----:B------:R-:W-:Y:S01]  /*5c60*/  MUFU.EX2 R61, R61 ;  /* 0x0000003d003d7308 */ /* 0x000fe20000000800 */
[----:B--2---:R-:W-:Y:S02]  /*5c70*/  F2FP.SATFINITE.E4M3.F32.PACK_AB_MERGE_C R214, R81, R80, R214 ;  /* 0x0000005051d6723e */ /* 0x004fe400048070d6 */
[----:B------:R-:W-:Y:S02]  /*5c80*/  FSEL R101, R101, RZ, P2 ;  /* 0x000000ff65657208 */ /* 0x000fe40001000000 */
[----:B------:R-:W-:-:S03]  /*5c90*/  PLOP3.LUT P2, PT, PT, PT, UP1, 0x40, 0x0 ;  /* 0x000000000000781c */ /* 0x000fc60003f4e818 */
[----:B------:R-:W-:Y:S01]  /*5ca0*/  MUFU.EX2 R56, R56 ;  /* 0x0000003800387308 */ /* 0x000fe20000000800 */
[--C-:B------:R-:W-:Y:S01]  /*5cb0*/  FFMA.FTZ R124, R110, UR37, -R101.reuse ;  /* 0x000000256e7c7c23 */ /* 0x100fe20008010865 */
        /* <DEDUP_REMOVED lines=8> */
[----:B------:R-:W-:Y:S01]  /*5d40*/  FFMA.FTZ R78, R82, UR37, -R101 ;  /* 0x00000025524e7c23 */ /* 0x000fe20008010865 */
[----:B------:R-:W-:Y:S01]  /*5d50*/  FADD.FTZ R82, R6, R7 ;  /* 0x0000000706527221 */ /* 0x000fe20000010000 */
[--C-:B------:R-:W-:Y:S01]  /*5d60*/  FFMA.FTZ R120, R126, UR37, -R101.reuse ;  /* 0x000000257e787c23 */ /* 0x100fe20008010865 */
[--C-:B------:R-:W-:Y:S01]  /*5d70*/  FFMA.FTZ R123, R127, UR37, -R101.reuse ;  /* 0x000000257f7b7c23 */ /* 0x100fe20008010865 */
[----:B------:R-:W-:Y:S01]  /*5d80*/  MUFU.EX2 R52, R52 ;  /* 0x0000003400347308 */ /* 0x000fe20000000800 */
[----:B------:R-:W-:Y:S01]  /*5d90*/  FADD.FTZ R129, R11, R82 ;  /* 0x000000520b817221 */ /* 0x000fe20000010000 */
[--C-:B------:R-:W-:Y:S01]  /*5da0*/  FFMA.FTZ R127, R111, UR37, -R101.reuse ;  /* 0x000000256f7f7c23 */ /* 0x100fe20008010865 */
[--C-:B------:R-:W-:Y:S01]  /*5db0*/  FFMA.FTZ R111, R115, UR37, -R101.reuse ;  /* 0x00000025736f7c23 */ /* 0x100fe20008010865 */
[----:B------:R-:W-:Y:S01]  /*5dc0*/  FFMA.FTZ R115, R119, UR37, -R101 ;  /* 0x0000002577737c23 */ /* 0x000fe20008010865 */
[----:B------:R-:W-:Y:S01]  /*5dd0*/  FADD.FTZ R129, R12, R129 ;  /* 0x000000810c817221 */ /* 0x000fe20000010000 */
[--C-:B------:R-:W-:Y:S01]  /*5de0*/  FFMA.FTZ R116, R130, UR37, -R101.reuse ;  /* 0x0000002582747c23 */ /* 0x100fe20008010865 */
[--C-:B------:R-:W-:Y:S01]  /*5df0*/  FFMA.FTZ R119, R95, UR37, -R101.reuse ;  /* 0x000000255f777c23 */ /* 0x100fe20008010865 */
[----:B------:R-:W0:Y:S01]  /*5e00*/  MUFU.EX2 R117, R117 ;  /* 0x0000007500757308 */ /* 0x000e220000000800 */
[----:B------:R-:W-:Y:S01]  /*5e10*/  FFMA.FTZ R95, R99, UR37, -R101 ;  /* 0x00000025635f7c23 */ /* 0x000fe20008010865 */
[----:B------:R-:W-:Y:S01]  /*5e20*/  FADD.FTZ R126, R8, R129 ;  /* 0x00000081087e7221 */ /* 0x000fe20000010000 */
[--C-:B------:R-:W-:Y:S01]  /*5e30*/  FFMA.FTZ R99, R103, UR37, -R101.reuse ;  /* 0x0000002567637c23 */ /* 0x100fe20008010865 */
[--C-:B------:R-:W-:Y:S01]  /*5e40*/  FFMA.FTZ R103, R79, UR37, -R101.reuse ;  /* 0x000000254f677c23 */ /* 0x100fe20008010865 */
[--C-:B------:R-:W-:Y:S01]  /*5e50*/  FFMA.FTZ R121, R131, UR37, -R101.reuse ;  /* 0x0000002583797c23 */ /* 0x100fe20008010865 */
[--C-:B------:R-:W-:Y:S01]  /*5e60*/  FFMA.FTZ R79, R83, UR37, -R101.reuse ;  /* 0x00000025534f7c23 */ /* 0x100fe20008010865 */
[----:B------:R-:W-:Y:S01]  /*5e70*/  FADD.FTZ R83, R13, R126 ;  /* 0x0000007e0d537221 */ /* 0x000fe20000010000 */
[----:B------:R-:W1:Y:S01]  /*5e80*/  MUFU.EX2 R120, R120 ;  /* 0x0000007800787308 */ /* 0x000e620000000800 */
[--C-:B------:R-:W-:Y:S01]  /*5e90*/  FFMA.FTZ R122, R134, UR37, -R101.reuse ;  /* 0x00000025867a7c23 */ /* 0x100fe20008010865 */
[----:B------:R-:W-:Y:S01]  /*5ea0*/  FFMA.FTZ R82, R86, UR37, -R101 ;  /* 0x0000002556527c23 */ /* 0x000fe20008010865 */
[----:B------:R-:W-:Y:S01]  /*5eb0*/  FADD.FTZ R86, R20, R83 ;  /* 0x0000005314567221 */ /* 0x000fe20000010000 */
[--C-:B------:R-:W-:Y:S01]  /*5ec0*/  FFMA.FTZ R83, R87, UR37, -R101.reuse ;  /* 0x0000002557537c23 */ /* 0x100fe20008010865 */
[--C-:B------:R-:W-:Y:S01]  /*5ed0*/  FFMA.FTZ R125, R135, UR37, -R101.reuse ;  /* 0x00000025877d7c23 */ /* 0x100fe20008010865 */
[----:B------:R-:W-:Y:S01]  /*5ee0*/  FFMA.FTZ R106, R106, UR37, -R101 ;  /* 0x000000256a6a7c23 */ /* 0x000fe20008010865 */
[----:B------:R-:W-:Y:S01]  /*5ef0*/  FADD.FTZ R129, R23, R86 ;  /* 0x0000005617817221 */ /* 0x000fe20000010000 */
[----:B------:R-:W2:Y:S01]  /*5f00*/  MUFU.EX2 R123, R123 ;  /* 0x0000007b007b7308 */ /* 0x000ea20000000800 */
[----:B0-----:R-:W-:Y:S01]  /*5f10*/  FADD.FTZ R87, R52, R117 ;  /* 0x0000007534577221 */ /* 0x001fe20000010000 */
[----:B------:R-:W-:Y:S01]  /*5f20*/  FFMA.FTZ R107, R107, UR37, -R101 ;  /* 0x000000256b6b7c23 */ /* 0x000fe20008010865 */
[----:B------:R-:W-:Y:S01]  /*5f30*/  FADD.FTZ R126, R14, R129 ;  /* 0x000000810e7e7221 */ /* 0x000fe20000010000 */
[--C-:B------:R-:W-:Y:S01]  /*5f40*/  FFMA.FTZ R90, R90, UR37, -R101.reuse ;  /* 0x000000255a5a7c23 */ /* 0x100fe20008010865 */
[--C-:B------:R-:W-:Y:S01]  /*5f50*/  FFMA.FTZ R91, R91, UR37, -R101.reuse ;  /* 0x000000255b5b7c23 */ /* 0x100fe20008010865 */
[----:B------:R-:W-:Y:S01]  /*5f60*/  FFMA.FTZ R74, R74, UR37, -R101 ;  /* 0x000000254a4a7c23 */ /* 0x000fe20008010865 */
[----:B------:R-:W-:Y:S01]  /*5f70*/  FADD.FTZ R126, R15, R126 ;  /* 0x0000007e0f7e7221 */ /* 0x000fe20000010000 */
[----:B------:R-:W0:Y:S01]  /*5f80*/  MUFU.EX2 R116, R116 ;  /* 0x0000007400747308 */ /* 0x000e220000000800 */
[----:B-1----:R-:W-:Y:S01]  /*5f90*/  FADD.FTZ R86, R120, R87 ;  /* 0x0000005778567221 */ /* 0x002fe20000010000 */
[--C-:B------:R-:W-:Y:S01]  /*5fa0*/  FFMA.FTZ R75, R75, UR37, -R101.reuse ;  /* 0x000000254b4b7c23 */ /* 0x100fe20008010865 */
[----:B------:R-:W-:Y:S01]  /*5fb0*/  FADD.FTZ R129, R105, R126 ;  /* 0x0000007e69817221 */ /* 0x000fe20000010000 */
[--C-:B------:R-:W-:Y:S01]  /*5fc0*/  FFMA.FTZ R58, R58, UR37, -R101.reuse ;  /* 0x000000253a3a7c23 */ /* 0x100fe20008010865 */
[--C-:B------:R-:W-:Y:S01]  /*5fd0*/  FFMA.FTZ R59, R59, UR37, -R101.reuse ;  /* 0x000000253b3b7c23 */ /* 0x100fe20008010865 */
[----:B------:R-:W-:Y:S01]  /*5fe0*/  FFMA.FTZ R62, R62, UR37, -R101 ;  /* 0x000000253e3e7c23 */ /* 0x000fe20008010865 */
[----:B------:R-:W-:Y:S01]  /*5ff0*/  FADD.FTZ R126, R108, R129 ;  /* 0x000000816c7e7221 */ /* 0x000fe20000010000 */
[----:B------:R-:W1:Y:S01]  /*6000*/  MUFU.EX2 R121, R121 ;  /* 0x0000007900797308 */ /* 0x000e620000000800 */
[----:B--2---:R-:W-:Y:S01]  /*6010*/  FADD.FTZ R87, R123, R86 ;  /* 0x000000567b577221 */ /* 0x004fe20000010000 */
[--C-:B------:R-:W-:Y:S01]  /*6020*/  FFMA.FTZ R63, R63, UR37, -R101.reuse ;  /* 0x000000253f3f7c23 */ /* 0x100fe20008010865 */
[----:B------:R-:W-:Y:S01]  /*6030*/  FADD.FTZ R129, R21, R126 ;  /* 0x0000007e15817221 */ /* 0x000fe20000010000 */
[--C-:B------:R-:W-:Y:S01]  /*6040*/  FFMA.FTZ R66, R66, UR37, -R101.reuse ;  /* 0x0000002542427c23 */ /* 0x100fe20008010865 */
[--C-:B------:R-:W-:Y:S01]  /*6050*/  FFMA.FTZ R70, R70, UR37, -R101.reuse ;  /* 0x0000002546467c23 */ /* 0x100fe20008010865 */
[----:B------:R-:W-:Y:S01]  /*6060*/  FFMA.FTZ R71, R71, UR37, -R101 ;  /* 0x0000002547477c23 */ /* 0x000fe20008010865 */
[----:B------:R-:W-:Y:S01]  /*6070*/  FADD.FTZ R22, R104, R129 ;  /* 0x0000008168167221 */ /* 0x000fe20000010000 */
[----:B------:R-:W2:Y:S01]  /*6080*/  MUFU.EX2 R122, R122 ;  /* 0x0000007a007a7308 */ /* 0x000ea20000000800 */
[----:B0-----:R-:W-:Y:S01]  /*6090*/  FADD.FTZ R86, R116, R87 ;  /* 0x0000005774567221 */ /* 0x001fe20000010000 */
[--C-:B------:R-:W-:Y:S01]  /*60a0*/  FFMA.FTZ R42, R42, UR37, -R101.reuse ;  /* 0x000000252a2a7c23 */ /* 0x100fe20008010865 */
[--C-:B------:R-:W-:Y:S01]  /*60b0*/  FFMA.FTZ R43, R43, UR37, -R101.reuse ;  /* 0x000000252b2b7c23 */ /* 0x100fe20008010865 */
[--C-:B------:R-:W-:Y:S01]  /*60c0*/  FFMA.FTZ R46, R46, UR37, -R101.reuse ;  /* 0x000000252e2e7c23 */ /* 0x100fe20008010865 */
[--C-:B------:R-:W-:Y:S01]  /*60d0*/  FFMA.FTZ R47, R47, UR37, -R101.reuse ;  /* 0x000000252f2f7c23 */ /* 0x100fe20008010865 */
[--C-:B------:R-:W-:Y:S01]  /*60e0*/  FFMA.FTZ R50, R50, UR37, -R101.reuse ;  /* 0x0000002532327c23 */ /* 0x100fe20008010865 */
[--C-:B------:R-:W-:Y:S01]  /*60f0*/  FFMA.FTZ R51, R51, UR37, -R101.reuse ;  /* 0x0000002533337c23 */ /* 0x100fe20008010865 */
[----:B------:R-:W0:Y:S01]  /*6100*/  MUFU.EX2 R125, R125 ;  /* 0x0000007d007d7308 */ /* 0x000e220000000800 */
[----:B-1----:R-:W-:Y:S01]  /*6110*/  FADD.FTZ R87, R121, R86 ;  /* 0x0000005679577221 */ /* 0x002fe20000010000 */
[--C-:B------:R-:W-:Y:S01]  /*6120*/  FFMA.FTZ R54, R54, UR37, -R101.reuse ;  /* 0x0000002536367c23 */ /* 0x100fe20008010865 */
[--C-:B------:R-:W-:Y:S01]  /*6130*/  FFMA.FTZ R55, R55, UR37, -R101.reuse ;  /* 0x0000002537377c23 */ /* 0x100fe20008010865 */
[--C-:B------:R-:W-:Y:S01]  /*6140*/  FFMA.FTZ R26, R26, UR37, -R101.reuse ;  /* 0x000000251a1a7c23 */ /* 0x100fe20008010865 */
[--C-:B------:R-:W-:Y:S01]  /*6150*/  FFMA.FTZ R27, R27, UR37, -R101.reuse ;  /* 0x000000251b1b7c23 */ /* 0x100fe20008010865 */
[--C-:B------:R-:W-:Y:S01]  /*6160*/  FFMA.FTZ R30, R30, UR37, -R101.reuse ;  /* 0x000000251e1e7c23 */ /* 0x100fe20008010865 */
[----:B------:R-:W-:Y:S01]  /*6170*/  FFMA.FTZ R31, R31, UR37, -R101 ;  /* 0x000000251f1f7c23 */ /* 0x000fe20008010865 */
[----:B------:R-:W1:Y:S01]  /*6180*/  MUFU.EX2 R106, R106 ;  /* 0x0000006a006a7308 */ /* 0x000e620000000800 */
[----:B--2---:R-:W-:Y:S01]  /*6190*/  FADD.FTZ R12, R122, R87 ;  /* 0x000000577a0c7221 */ /* 0x004fe20000010000 */
[----:B------:R-:W-:Y:S01]  /*61a0*/  FADD.FTZ R87, R109, R22 ;  /* 0x000000166d577221 */ /* 0x000fe20000010000 */
[--C-:B------:R-:W-:Y:S01]  /*61b0*/  FFMA.FTZ R34, R34, UR37, -R101.reuse ;  /* 0x0000002522227c23 */ /* 0x100fe20008010865 */
[--C-:B------:R-:W-:Y:S01]  /*61c0*/  FFMA.FTZ R35, R35, UR37, -R101.reuse ;  /* 0x0000002523237c23 */ /* 0x100fe20008010865 */
[----:B------:R-:W-:Y:S01]  /*61d0*/  FFMA.FTZ R38, R38, UR37, -R101 ;  /* 0x0000002526267c23 */ /* 0x000fe20008010865 */
[----:B------:R-:W-:Y:S01]  /*61e0*/  FADD.FTZ R87, R112, R87 ;  /* 0x0000005770577221 */ /* 0x000fe20000010000 */
[----:B------:R-:W-:Y:S01]  /*61f0*/  FFMA.FTZ R39, R39, UR37, -R101 ;  /* 0x0000002527277c23 */ /* 0x000fe20008010865 */
[----:B------:R-:W2:Y:S01]  /*6200*/  MUFU.EX2 R107, R107 ;  /* 0x0000006b006b7308 */ /* 0x000ea20000000800 */
[----:B0-----:R-:W-:Y:S01]  /*6210*/  FADD.FTZ R23, R125, R12 ;  /* 0x0000000c7d177221 */ /* 0x001fe20000010000 */
[----:B------:R-:W-:Y:S01]  /*6220*/  FADD.FTZ R22, R88, R87 ;  /* 0x0000005758167221 */ /* 0x000fe20000010000 */
[----:B------:R-:W-:-:S02]  /*6230*/  F2FP.SATFINITE.E4M3.F32.PACK_AB_MERGE_C R120, R123, R120, RZ ;  /* 0x000000787b78723e */ /* 0x000fc400048070ff */
[----:B------:R-:W-:Y:S01]  /*6240*/  F2FP.SATFINITE.E4M3.F32.PACK_AB_MERGE_C R122, R125, R122, RZ ;  /* 0x0000007a7d7a723e */ /* 0x000fe200048070ff */
[----:B------:R-:W-:Y:S01]  /*6250*/  FADD.FTZ R7, R89, R22 ;  /* 0x0000001659077221 */ /* 0x000fe20000010000 */
[----:B------:R-:W-:Y:S01]  /*6260*/  F2FP.SATFINITE.E4M3.F32.PACK_AB_MERGE_C R225, R117, R52, R120 ;  /* 0x0000003475e1723e */ /* 0x000fe20004807078 */
[----:B------:R-:W0:Y:S01]  /*6270*/  MUFU.EX2 R124, R124 ;  /* 0x0000007c007c7308 */ /* 0x000e220000000800 */
[----:B-1----:R-:W-:Y:S01]  /*6280*/  FADD.FTZ R20, R106, R23 ;  /* 0x000000176a147221 */ /* 0x002fe20000010000 */
[----:B------:R-:W-:-:S06]  /*6290*/  F2FP.SATFINITE.E4M3.F32.PACK_AB_MERGE_C R227, R121, R116, R122 ;  /* 0x0000007479e3723e */ /* 0x000fcc000480707a */
[----:B------:R-:W1:Y:S01]  /*62a0*/  MUFU.EX2 R127, R127 ;  /* 0x0000007f007f7308 */ /* 0x000e620000000800 */
[----:B--2---:R-:W-:-:S07]  /*62b0*/  FADD.FTZ R23, R107, R20 ;  /* 0x000000146b177221 */ /* 0x004fce0000010000 */
[----:B------:R-:W2:Y:S01]  /*62c0*/  MUFU.EX2 R110, R110 ;  /* 0x0000006e006e7308 */ /* 0x000ea20000000800 */
[----:B0-----:R-:W-:-:S07]  /*62d0*/  FADD.FTZ R20, R124, R23 ;  /* 0x000000177c147221 */ /* 0x001fce0000010000 */
[----:B------:R-:W0:Y:S01]  /*62e0*/  MUFU.EX2 R111, R111 ;  /* 0x0000006f006f7308 */ /* 0x000e220000000800 */
[----:B-1----:R-:W-:Y:S01]  /*62f0*/  FADD.FTZ R13, R127, R20 ;  /* 0x000000147f0d7221 */ /* 0x002fe20000010000 */
[----:B------:R-:W-:Y:S01]  /*6300*/  FADD.FTZ R20, R92, R7 ;  /* 0x000000075c147221 */ /* 0x000fe20000010000 */
[----:B------:R-:W-:Y:S01]  /*6310*/  FFMA.FTZ R7, R67, UR37, -R101 ;  /* 0x0000002543077c23 */ /* 0x000fe20008010865 */
[----:B------:R-:W-:Y:S02]  /*6320*/  F2FP.SATFINITE.E4M3.F32.PACK_AB_MERGE_C R124, R127, R124, RZ ;  /* 0x0000007c7f7c723e */ /* 0x000fe400048070ff */
[----:B------:R-:W-:Y:S02]  /*6330*/  FADD.FTZ R20, R113, R20 ;  /* 0x0000001471147221 */ /* 0x000fe40000010000 */
[----:B------:R-:W1:Y:S01]  /*6340*/  MUFU.EX2 R114, R114 ;  /* 0x0000007200727308 */ /* 0x000e620000000800 */
[----:B--2---:R-:W-:Y:S01]  /*6350*/  FADD.FTZ R8, R110, R13 ;  /* 0x0000000d6e087221 */ /* 0x004fe20000010000 */
[----:B------:R-:W-:Y:S01]  /*6360*/  FADD.FTZ R15, R93, R20 ;  /* 0x000000145d0f7221 */ /* 0x000fe20000010000 */
[----:B------:R-:W-:-:S03]  /*6370*/  F2FP.SATFINITE.E4M3.F32.PACK_AB_MERGE_C R221, R107, R106, R124 ;  /* 0x0000006a6bdd723e */ /* 0x000fc6000480707c */
[----:B------:R-:W-:Y:S02]  /*6380*/  FADD.FTZ R14, R96, R15 ;  /* 0x0000000f600e7221 */ /* 0x000fe40000010000 */
[----:B------:R-:W2:Y:S01]  /*6390*/  MUFU.EX2 R115, R115 ;  /* 0x0000007300737308 */ /* 0x000ea20000000800 */
[----:B0-----:R-:W-:Y:S01]  /*63a0*/  FADD.FTZ R13, R111, R8 ;  /* 0x000000086f0d7221 */ /* 0x001fe20000010000 */
[----:B------:R-:W-:-:S04]  /*63b0*/  FADD.FTZ R15, R97, R14 ;  /* 0x0000000e610f7221 */ /* 0x000fc80000010000 */
[----:B------:R-:W-:Y:S02]  /*63c0*/  FADD.FTZ R15, R100, R15 ;  /* 0x0000000f640f7221 */ /* 0x000fe40000010000 */
[----:B------:R-:W0:Y:S01]  /*63d0*/  MUFU.EX2 R90, R90 ;  /* 0x0000005a005a7308 */ /* 0x000e220000000800 */
[----:B-1----:R-:W-:Y:S01]  /*63e0*/  FADD.FTZ R8, R114, R13 ;  /* 0x0000000d72087221 */ /* 0x002fe20000010000 */
[----:B------:R-:W-:-:S04]  /*63f0*/  FADD.FTZ R14, R72, R15 ;  /* 0x0000000f480e7221 */ /* 0x000fc80000010000 */
[----:B------:R-:W-:Y:S01]  /*6400*/  FADD.FTZ R15, R73, R14 ;  /* 0x0000000e490f7221 */ /* 0x000fe20000010000 */
[----:B------:R-:W-:Y:S01]  /*6410*/  F2FP.SATFINITE.E4M3.F32.PACK_AB_MERGE_C R14, R61, R60, RZ ;  /* 0x0000003c3d0e723e */ /* 0x000fe200048070ff */
[----:B------:R-:W1:Y:S01]  /*6420*/  MUFU.EX2 R91, R91 ;  /* 0x0000005b005b7308 */ /* 0x000e620000000800 */
[C---:B--2---:R-:W-:Y:S01]  /*6430*/  FADD.FTZ R13, R115.reuse, R8 ;  /* 0x00000008730d7221 */ /* 0x044fe20000010000 */
[----:B------:R-:W-:Y:S01]  /*6440*/  FADD.FTZ R76, R76, R15 ;  /* 0x0000000f4c4c7221 */ /* 0x000fe20000010000 */
[----:B------:R-:W-:-:S03]  /*6450*/  F2FP.SATFINITE.E4M3.F32.PACK_AB_MERGE_C R114, R115, R114, RZ ;  /* 0x000000727372723e */ /* 0x000fc600048070ff */
[----:B------:R-:W-:Y:S01]  /*6460*/  FADD.FTZ R77, R77, R76 ;  /* 0x0000004c4d4d7221 */ /* 0x000fe20000010000 */
[----:B------:R-:W-:Y:S01]  /*6470*/  F2FP.SATFINITE.E4M3.F32.PACK_AB_MERGE_C R223, R111, R110, R114 ;  /* 0x0000006e6fdf723e */ /* 0x000fe20004807072 */
[----:B------:R-:W2:Y:S01]  /*6480*/  MUFU.EX2 R118, R118 ;  /* 0x0000007600767308 */ /* 0x000ea20000000800 */
[----:B0-----:R-:W-:Y:S01]  /*6490*/  FADD.FTZ R8, R90, R13 ;  /* 0x0000000d5a087221 */ /* 0x001fe20000010000 */
[----:B------:R-:W-:-:S04]  /*64a0*/  FADD.FTZ R80, R80, R77 ;  /* 0x0000004d50507221 */ /* 0x000fc80000010000 */
[----:B------:R-:W-:Y:S02]  /*64b0*/  FADD.FTZ R81, R81, R80 ;  /* 0x0000005051517221 */ /* 0x000fe40000010000 */
[----:B------:R-:W0:Y:S01]  /*64c0*/  MUFU.EX2 R119, R119 ;  /* 0x0000007700777308 */ /* 0x000e220000000800 */
[----:B-1----:R-:W-:Y:S01]  /*64d0*/  FADD.FTZ R13, R91, R8 ;  /* 0x000000085b0d7221 */ /* 0x002fe20000010000 */
[----:B------:R-:W-:-:S04]  /*64e0*/  FADD.FTZ R84, R84, R81 ;  /* 0x0000005154547221 */ /* 0x000fc80000010000 */
[----:B------:R-:W-:Y:S02]  /*64f0*/  FADD.FTZ R85, R85, R84 ;  /* 0x0000005455557221 */ /* 0x000fe40000010000 */
[----:B------:R-:W1:Y:S01]  /*6500*/  MUFU.EX2 R94, R94 ;  /* 0x0000005e005e7308 */ /* 0x000e620000000800 */
[----:B--2---:R-:W-:-:S07]  /*6510*/  FADD.FTZ R8, R118, R13 ;  /* 0x0000000d76087221 */ /* 0x004fce0000010000 */
[----:B------:R-:W2:Y:S01]  /*6520*/  MUFU.EX2 R95, R95 ;  /* 0x0000005f005f7308 */ /* 0x000ea20000000800 */
[C---:B0-----:R-:W-:Y:S01]  /*6530*/  FADD.FTZ R13, R119.reuse, R8 ;  /* 0x00000008770d7221 */ /* 0x041fe20000010000 */
[----:B------:R-:W-:-:S04]  /*6540*/  F2FP.SATFINITE.E4M3.F32.PACK_AB_MERGE_C R118, R119, R118, RZ ;  /* 0x000000767776723e */ /* 0x000fc800048070ff */
[----:B------:R-:W-:Y:S02]  /*6550*/  F2FP.SATFINITE.E4M3.F32.PACK_AB_MERGE_C R217, R91, R90, R118 ;  /* 0x0000005a5bd9723e */ /* 0x000fe40004807076 */
[----:B------:R-:W0:Y:S01]  /*6560*/  MUFU.EX2 R98, R98 ;  /* 0x0000006200627308 */ /* 0x000e220000000800 */
[----:B-1----:R-:W-:-:S07]  /*6570*/  FADD.FTZ R8, R94, R13 ;  /* 0x0000000d5e087221 */ /* 0x002fce0000010000 */
[----:B------:R-:W1:Y:S01]  /*6580*/  MUFU.EX2 R99, R99 ;  /* 0x0000006300637308 */ /* 0x000e620000000800 */
[----:B--2---:R-:W-:-:S07]  /*6590*/  FADD.FTZ R13, R95, R8 ;  /* 0x000000085f0d7221 */ /* 0x004fce0000010000 */
[----:B------:R-:W2:Y:S01]  /*65a0*/  MUFU.EX2 R74, R74 ;  /* 0x0000004a004a7308 */ /* 0x000ea20000000800 */
[----:B0-----:R-:W-:-:S07]  /*65b0*/  FADD.FTZ R8, R98, R13 ;  /* 0x0000000d62087221 */ /* 0x001fce0000010000 */
[----:B------:R-:W0:Y:S01]  /*65c0*/  MUFU.EX2 R75, R75 ;  /* 0x0000004b004b7308 */ /* 0x000e220000000800 */
[C---:B-1----:R-:W-:Y:S01]  /*65d0*/  FADD.FTZ R13, R99.reuse, R8 ;  /* 0x00000008630d7221 */ /* 0x042fe20000010000 */
[----:B------:R-:W-:-:S04]  /*65e0*/  F2FP.SATFINITE.E4M3.F32.PACK_AB_MERGE_C R98, R99, R98, RZ ;  /* 0x000000626362723e */ /* 0x000fc800048070ff */
[----:B------:R-:W-:Y:S02]  /*65f0*/  F2FP.SATFINITE.E4M3.F32.PACK_AB_MERGE_C R219, R95, R94, R98 ;  /* 0x0000005e5fdb723e */ /* 0x000fe40004807062 */
[----:B------:R-:W1:Y:S01]  /*6600*/  MUFU.EX2 R102, R102 ;  /* 0x0000006600667308 */ /* 0x000e620000000800 */
[----:B--2---:R-:W-:-:S07]  /*6610*/  FADD.FTZ R8, R74, R13 ;  /* 0x0000000d4a087221 */ /* 0x004fce0000010000 */
[----:B------:R-:W2:Y:S01]  /*6620*/  MUFU.EX2 R103, R103 ;  /* 0x0000006700677308 */ /* 0x000ea20000000800 */
[----:B0-----:R-:W-:-:S07]  /*6630*/  FADD.FTZ R13, R75, R8 ;  /* 0x000000084b0d7221 */ /* 0x001fce0000010000 */
[----:B------:R-:W0:Y:S01]  /*6640*/  MUFU.EX2 R78, R78 ;  /* 0x0000004e004e7308 */ /* 0x000e220000000800 */
[----:B-1----:R-:W-:-:S07]  /*6650*/  FADD.FTZ R8, R102, R13 ;  /* 0x0000000d66087221 */ /* 0x002fce0000010000 */
[----:B------:R-:W1:Y:S01]  /*6660*/  MUFU.EX2 R79, R79 ;  /* 0x0000004f004f7308 */ /* 0x000e620000000800 */
[C---:B--2---:R-:W-:Y:S01]  /*6670*/  FADD.FTZ R13, R103.reuse, R8 ;  /* 0x00000008670d7221 */ /* 0x044fe20000010000 */
[----:B------:R-:W-:-:S04]  /*6680*/  F2FP.SATFINITE.E4M3.F32.PACK_AB_MERGE_C R102, R103, R102, RZ ;  /* 0x000000666766723e */ /* 0x000fc800048070ff */
[----:B------:R-:W-:Y:S02]  /*6690*/  F2FP.SATFINITE.E4M3.F32.PACK_AB_MERGE_C R213, R75, R74, R102 ;  /* 0x0000004a4bd5723e */ /* 0x000fe40004807066 */
[----:B------:R-:W2:Y:S01]  /*66a0*/  MUFU.EX2 R82, R82 ;  /* 0x0000005200527308 */ /* 0x000ea20000000800 */
[----:B0-----:R-:W-:-:S07]  /*66b0*/  FADD.FTZ R8, R78, R13 ;  /* 0x0000000d4e087221 */ /* 0x001fce0000010000 */
[----:B------:R-:W0:Y:S01]  /*66c0*/  MUFU.EX2 R57, R57 ;  /* 0x0000003900397308 */ /* 0x000e220000000800 */
[----:B-1----:R-:W-:-:S07]  /*66d0*/  FADD.FTZ R13, R79, R8 ;  /* 0x000000084f0d7221 */ /* 0x002fce0000010000 */
[----:B------:R-:W1:Y:S01]  /*66e0*/  MUFU.EX2 R83, R83 ;  /* 0x0000005300537308 */ /* 0x000e620000000800 */
[----:B--2---:R-:W-:-:S07]  /*66f0*/  FADD.FTZ R8, R82, R13 ;  /* 0x0000000d52087221 */ /* 0x004fce0000010000 */
[----:B------:R-:W2:Y:S01]  /*6700*/  MUFU.EX2 R58, R58 ;  /* 0x0000003a003a7308 */ /* 0x000ea20000000800 */
[----:B0-----:R-:W-:Y:S01]  /*6710*/  F2FP.SATFINITE.E4M3.F32.PACK_AB_MERGE_C R208, R57, R56, R14 ;  /* 0x0000003839d0723e */ /* 0x001fe2000480700e */
[----:B------:R-:W-:-:S04]  /*6720*/  FADD.FTZ R56, R56, R85 ;  /* 0x0000005538387221 */ /* 0x000fc80000010000 */
[----:B------:R-:W-:Y:S02]  /*6730*/  FADD.FTZ R57, R57, R56 ;  /* 0x0000003839397221 */ /* 0x000fe40000010000 */
[----:B------:R-:W-:Y:S01]  /*6740*/  MUFU.EX2 R68, R68 ;  /* 0x0000004400447308 */ /* 0x000fe20000000800 */
[C---:B-1----:R-:W-:Y:S01]  /*6750*/  FADD.FTZ R13, R83.reuse, R8 ;  /* 0x00000008530d7221 */ /* 0x042fe20000010000 */
[----:B------:R-:W-:Y:S01]  /*6760*/  FADD.FTZ R60, R60, R57 ;  /* 0x000000393c3c7221 */ /* 0x000fe20000010000 */
[----:B------:R-:W-:-:S03]  /*6770*/  F2FP.SATFINITE.E4M3.F32.PACK_AB_MERGE_C R82, R83, R82, RZ ;  /* 0x000000525352723e */ /* 0x000fc600048070ff */
[----:B------:R-:W-:Y:S01]  /*6780*/  FADD.FTZ R61, R61, R60 ;  /* 0x0000003c3d3d7221 */ /* 0x000fe20000010000 */
[----:B------:R-:W-:Y:S01]  /*6790*/  F2FP.SATFINITE.E4M3.F32.PACK_AB_MERGE_C R215, R79, R78, R82 ;  /* 0x0000004e4fd7723e */ /* 0x000fe20004807052 */
[----:B------:R-:W0:Y:S01]  /*67a0*/  MUFU.EX2 R69, R69 ;  /* 0x0000004500457308 */ /* 0x000e220000000800 */
[----:B--2---:R-:W-:-:S07]  /*67b0*/  FADD.FTZ R8, R58, R13 ;  /* 0x0000000d3a087221 */ /* 0x004fce0000010000 */
[----:B------:R-:W1:Y:S08]  /*67c0*/  MUFU.EX2 R59, R59 ;  /* 0x0000003b003b7308 */ /* 0x000e700000000800 */
[----:B------:R-:W-:Y:S01]  /*67d0*/  MUFU.EX2 R64, R64 ;  /* 0x0000004000407308 */ /* 0x000fe20000000800 */
[----:B0-----:R-:W-:-:S07]  /*67e0*/  F2FP.SATFINITE.E4M3.F32.PACK_AB_MERGE_C R13, R69, R68, RZ ;  /* 0x00000044450d723e */ /* 0x001fce00048070ff */
[----:B------:R-:W0:Y:S01]  /*67f0*/  MUFU.EX2 R65, R65 ;  /* 0x0000004100417308 */ /* 0x000e220000000800 */
[----:B-1----:R-:W-:-:S07]  /*6800*/  FADD.FTZ R8, R59, R8 ;  /* 0x000000083b087221 */ /* 0x002fce0000010000 */
[----:B------:R-:W1:Y:S08]  /*6810*/  MUFU.EX2 R11, R62 ;  /* 0x0000003e000b7308 */ /* 0x000e700000000800 */
[----:B------:R-:W2:Y:S01]  /*6820*/  MUFU.EX2 R12, R63 ;  /* 0x0000003f000c7308 */ /* 0x000ea20000000800 */
[----:B0-----:R-:W-:Y:S01]  /*6830*/  F2FP.SATFINITE.E4M3.F32.PACK_AB_MERGE_C R210, R65, R64, R13 ;  /* 0x0000004041d2723e */ /* 0x001fe2000480700d */
[----:B------:R-:W-:-:S04]  /*6840*/  FADD.FTZ R64, R64, R61 ;  /* 0x0000003d40407221 */ /* 0x000fc80000010000 */
[----:B------:R-:W-:Y:S02]  /*6850*/  FADD.FTZ R65, R65, R64 ;  /* 0x0000004041417221 */ /* 0x000fe40000010000 */
[----:B------:R-:W0:Y:S01]  /*6860*/  MUFU.EX2 R6, R66 ;  /* 0x0000004200067308 */ /* 0x000e220000000800 */
[----:B-1----:R-:W-:Y:S01]  /*6870*/  FADD.FTZ R13, R11, R8 ;  /* 0x000000080b0d7221 */ /* 0x002fe20000010000 */
[----:B------:R-:W-:-:S04]  /*6880*/  FADD.FTZ R68, R68, R65 ;  /* 0x0000004144447221 */ /* 0x000fc80000010000 */
[----:B------:R-:W-:Y:S02]  /*6890*/  FADD.FTZ R69, R69, R68 ;  /* 0x0000004445457221 */ /* 0x000fe40000010000 */
[----:B------:R-:W1:Y:S01]  /*68a0*/  MUFU.EX2 R7, R7 ;  /* 0x0000000700077308 */ /* 0x000e620000000800 */
[C---:B--2---:R-:W-:Y:S01]  /*68b0*/  FADD.FTZ R13, R12.reuse, R13 ;  /* 0x0000000d0c0d7221 */ /* 0x044fe20000010000 */
[----:B------:R-:W-:-:S04]  /*68c0*/  F2FP.SATFINITE.E4M3.F32.PACK_AB_MERGE_C R12, R12, R11, RZ ;  /* 0x0000000b0c0c723e */ /* 0x000fc800048070ff */
[----:B------:R-:W-:Y:S02]  /*68d0*/  F2FP.SATFINITE.E4M3.F32.PACK_AB_MERGE_C R209, R59, R58, R12 ;  /* 0x0000003a3bd1723e */ /* 0x000fe4000480700c */
[----:B------:R-:W-:Y:S01]  /*68e0*/  MUFU.EX2 R0, R0 ;  /* 0x0000000000007308 */ /* 0x000fe20000000800 */
[----:B0-----:R-:W-:-:S07]  /*68f0*/  FADD.FTZ R8, R6, R13 ;  /* 0x0000000d06087221 */ /* 0x001fce0000010000 */
[----:B------:R-:W0:Y:S01]  /*6900*/  MUFU.EX2 R45, R45 ;  /* 0x0000002d002d7308 */ /* 0x000e220000000800 */
[----:B-1----:R-:W-:-:S07]  /*6910*/  FADD.FTZ R11, R7, R8 ;  /* 0x00000008070b7221 */ /* 0x002fce0000010000 */
        /* <DEDUP_REMOVED lines=11> */
[C---:B-1----:R-:W-:Y:S01]  /*69d0*/  F2FP.SATFINITE.E4M3.F32.PACK_AB_MERGE_C R70, R71.reuse, R70, RZ ;  /* 0x000000464746723e */ /* 0x042fe200048070ff */
[----:B------:R-:W-:Y:S01]  /*69e0*/  FADD.FTZ R71, R71, R8 ;  /* 0x0000000847477221 */ /* 0x000fe20000010000 */
[----:B------:R-:W-:Y:S02]  /*69f0*/  FADD.FTZ R0, R0, R41 ;  /* 0x0000002900007221 */ /* 0x000fe40000010000 */
[----:B------:R-:W-:Y:S02]  /*6a00*/  F2FP.SATFINITE.E4M3.F32.PACK_AB_MERGE_C R211, R7, R6, R70 ;  /* 0x0000000607d3723e */ /* 0x000fe40004807046 */
[----:B------:R-:W-:Y:S01]  /*6a10*/  FADD.FTZ R45, R45, R0 ;  /* 0x000000002d2d7221 */ /* 0x000fe20000010000 */
[----:B------:R-:W1:Y:S01]  /*6a20*/  MUFU.EX2 R46, R46 ;  /* 0x0000002e002e7308 */ /* 0x000e620000000800 */
[----:B--2---:R-:W-:-:S07]  /*6a30*/  FADD.FTZ R8, R42, R71 ;  /* 0x000000472a087221 */ /* 0x004fce0000010000 */
        /* <DEDUP_REMOVED lines=8> */
[C---:B-1----:R-:W-:Y:S01]  /*6ac0*/  F2FP.SATFINITE.E4M3.F32.PACK_AB_MERGE_C R46, R47.reuse, R46, RZ ;  /* 0x0000002e2f2e723e */ /* 0x042fe200048070ff */
[----:B------:R-:W-:-:S03]  /*6ad0*/  FADD.FTZ R47, R47, R0 ;  /* 0x000000002f2f7221 */ /* 0x000fc60000010000 */
[----:B------:R-:W-:-:S03]  /*6ae0*/  F2FP.SATFINITE.E4M3.F32.PACK_AB_MERGE_C R205, R43, R42, R46 ;  /* 0x0000002a2bcd723e */ /* 0x000fc6000480702e */
        /* <DEDUP_REMOVED lines=9> */
[----:B------:R-:W-:Y:S01]  /*6b80*/  MUFU.EX2 R28, R28 ;  /* 0x0000001c001c7308 */ /* 0x000fe20000000800 */
[----:B--2---:R-:W-:-:S07]  /*6b90*/  FADD.FTZ R11, R51, R0 ;  /* 0x00000000330b7221 */ /* 0x004fce0000010000 */
[----:B------:R-:W1:Y:S01]  /*6ba0*/  MUFU.EX2 R29, R29 ;  /* 0x0000001d001d7308 */ /* 0x000e620000000800 */
[----:B0-----:R-:W-:-:S07]  /*6bb0*/  FADD.FTZ R0, R54, R11 ;  /* 0x0000000b36007221 */ /* 0x001fce0000010000 */
[----:B------:R-:W0:Y:S08]  /*6bc0*/  MUFU.EX2 R55, R55 ;  /* 0x0000003700377308 */ /* 0x000e300000000800 */
[----:B------:R-:W-:Y:S01]  /*6bd0*/  MUFU.EX2 R24, R24 ;  /* 0x0000001800187308 */ /* 0x000fe20000000800 */
[----:B-1----:R-:W-:-:S07]  /*6be0*/  F2FP.SATFINITE.E4M3.F32.PACK_AB_MERGE_C R8, R29, R28, RZ ;  /* 0x0000001c1d08723e */ /* 0x002fce00048070ff */
[----:B------:R-:W1:Y:S01]  /*6bf0*/  MUFU.EX2 R25, R25 ;  /* 0x0000001900197308 */ /* 0x000e620000000800 */
[C---:B0-----:R-:W-:Y:S01]  /*6c00*/  F2FP.SATFINITE.E4M3.F32.PACK_AB_MERGE_C R54, R55.reuse, R54, RZ ;  /* 0x000000363736723e */ /* 0x041fe200048070ff */
[----:B------:R-:W-:-:S03]  /*6c10*/  FADD.FTZ R55, R55, R0 ;  /* 0x0000000037377221 */ /* 0x000fc60000010000 */
[----:B------:R-:W-:-:S03]  /*6c20*/  F2FP.SATFINITE.E4M3.F32.PACK_AB_MERGE_C R207, R51, R50, R54 ;  /* 0x0000003233cf723e */ /* 0x000fc60004807036 */
[----:B------:R-:W0:Y:S08]  /*6c30*/  MUFU.EX2 R26, R26 ;  /* 0x0000001a001a7308 */ /* 0x000e300000000800 */
[----:B------:R-:W2:Y:S01]  /*6c40*/  MUFU.EX2 R27, R27 ;  /* 0x0000001b001b7308 */ /* 0x000ea20000000800 */
[----:B-1----:R-:W-:Y:S01]  /*6c50*/  F2FP.SATFINITE.E4M3.F32.PACK_AB_MERGE_C R200, R25, R24, R8 ;  /* 0x0000001819c8723e */ /* 0x002fe20004807008 */
[----:B------:R-:W-:-:S04]  /*6c60*/  FADD.FTZ R24, R24, R53 ;  /* 0x0000003518187221 */ /* 0x000fc80000010000 */
[----:B------:R-:W-:Y:S02]  /*6c70*/  FADD.FTZ R25, R25, R24 ;  /* 0x0000001819197221 */ /* 0x000fe40000010000 */
[----:B------:R-:W1:Y:S01]  /*6c80*/  MUFU.EX2 R30, R30 ;  /* 0x0000001e001e7308 */ /* 0x000e620000000800 */
[----:B0-----:R-:W-:Y:S01]  /*6c90*/  FADD.FTZ R0, R26, R55 ;  /* 0x000000371a007221 */ /* 0x001fe20000010000 */
[----:B------:R-:W-:-:S04]  /*6ca0*/  FADD.FTZ R28, R28, R25 ;  /* 0x000000191c1c7221 */ /* 0x000fc80000010000 */
[----:B------:R-:W-:Y:S02]  /*6cb0*/  FADD.FTZ R29, R29, R28 ;  /* 0x0000001c1d1d7221 */ /* 0x000fe40000010000 */
[----:B------:R-:W-:Y:S01]  /*6cc0*/  MUFU.EX2 R36, R36 ;  /* 0x0000002400247308 */ /* 0x000fe20000000800 */
[----:B--2---:R-:W-:-:S07]  /*6cd0*/  FADD.FTZ R7, R27, R0 ;  /* 0x000000001b077221 */ /* 0x004fce0000010000 */
        /* <DEDUP_REMOVED lines=12> */
[----:B------:R-:W-:Y:S01]  /*6da0*/  FADD.FTZ R32, R32, R29 ;  /* 0x0000001d20207221 */ /* 0x000fe20000010000 */
[----:B------:R-:W-:-:S03]  /*6db0*/  VIADD R6, R16, 0xfffffffe ;  /* 0xfffffffe10067836 */ /* 0x000fc60000000000 */
[----:B------:R-:W-:Y:S02]  /*6dc0*/  FADD.FTZ R33, R33, R32 ;  /* 0x0000002021217221 */ /* 0x000fe40000010000 */
[----:B------:R-:W-:Y:S01]  /*6dd0*/  MUFU.EX2 R38, R38 ;  /* 0x0000002600267308 */ /* 0x000fe20000000800 */
[----:B-1----:R-:W-:Y:S01]  /*6de0*/  FADD.FTZ R0, R34, R31 ;  /* 0x0000001f22007221 */ /* 0x002fe20000010000 */
[----:B------:R-:W-:-:S04]  /*6df0*/  FADD.FTZ R8, R36, R33 ;  /* 0x0000002124087221 */ /* 0x000fc80000010000 */
[----:B------:R-:W-:Y:S02]  /*6e00*/  FADD.FTZ R8, R37, R8 ;  /* 0x0000000825087221 */ /* 0x000fe40000010000 */
[----:B------:R-:W0:Y:S01]  /*6e10*/  MUFU.EX2 R39, R39 ;  /* 0x0000002700277308 */ /* 0x000e220000000800 */
[----:B--2---:R-:W-:Y:S01]  /*6e20*/  FADD.FTZ R7, R35, R0 ;  /* 0x0000000023077221 */ /* 0x004fe20000010000 */
[----:B0-----:R-:W-:-:S03]  /*6e30*/  F2FP.SATFINITE.E4M3.F32.PACK_AB_MERGE_C R0, R39, R38, RZ ;  /* 0x000000262700723e */ /* 0x001fc600048070ff */
[----:B------:R-:W-:Y:S01]  /*6e40*/  FADD.FTZ R38, R38, R7 ;  /* 0x0000000726267221 */ /* 0x000fe20000010000 */
[----:B------:R-:W-:-:S03]  /*6e50*/  F2FP.SATFINITE.E4M3.F32.PACK_AB_MERGE_C R203, R35, R34, R0 ;  /* 0x0000002223cb723e */ /* 0x000fc60004807000 */
[----:B------:R-:W-:Y:S01]  /*6e60*/  FADD.FTZ R7, R39, R38 ;  /* 0x0000002627077221 */ /* 0x000fe20000010000 */
[----:B------:R-:W-:Y:S06]  /*6e70*/  @P2 BRA `(.L_x_879) ;  /* 0x0000000000442947 */ /* 0x000fec0003800000 */
        /* <DEDUP_REMOVED lines=10> */
.L_x_880:
[----:B------:R-:W-:-:S11]  /*6f20*/  UISETP.NE.AND UP2, UPT, UR7, 0x1, UPT ;  /* 0x000000010700788c */ /* 0x000fd6000bf45270 */
[----:B------:R-:W-:Y:S02]  /*6f30*/  @UP2 ULDC.64 UR12, c[0x0][0x9e8] ;  /* 0x00027a00000c2ab9 */ /* 0x000fe40000000a00 */
[----:B------:R-:W-:-:S04]  /*6f40*/  UIMAD.WIDE.U32 UR8, UR6, UR12, URZ ;  /* 0x0000000c060872a5 */ /* 0x000fc8000f8e003f */
[----:B------:R-:W-:-:S12]  /*6f50*/  @UP2 USHF.R.U32.HI UR6, URZ, UR13, UR9 ;  /* 0x0000000d3f062299 */ /* 0x000fd80008011609 */
.L_x_881:
[----:B------:R-:W-:-:S04]  /*6f60*/  UIMAD UR6, UR6, UR7, UR7 ;  /* 0x00000007060672a4 */ /* 0x000fc8000f8e0207 */
[----:B------:R-:W-:-:S04]  /*6f70*/  UISETP.LT.AND UP2, UPT, UR10, UR6, UPT ;  /* 0x000000060a00728c */ /* 0x000fc8000bf41270 */
[----:B------:R-:W-:-:S12]  /*6f80*/  USEL UR10, UR10, UR6, UP2 ;  /* 0x000000060a0a7287 */ /* 0x000fd80009000000 */
.L_x_879:
[----:B------:R-:W-:Y:S01]  /*6f90*/  UMOV UR6, URZ ;  /* 0x0000003f00067c82 */ /* 0x000fe20008000000 */
[----:B------:R-:W-:Y:S01]  /*6fa0*/  UMOV UR7, UR10 ;  /* 0x0000000a00077c82 */ /* 0x000fe20008000000 */
[----:B------:R-:W0:Y:S01]  /*6fb0*/  S2UR UR28, SR_CgaCtaId ;  /* 0x00000000001c79c3 */ /* 0x000e220000008800 */
[----:B------:R-:W-:Y:S01]  /*6fc0*/  UIMAD.WIDE UR6, UR10, -0x6db6db6d, UR6 ;  /* 0x924924930a0678a5 */ /* 0x000fe2000f8e0206 */
[----:B------:R-:W-:Y:S01]  /*6fd0*/  CS2R R24, SRZ ;  /* 0x0000000000187805 */ /* 0x000fe2000001ff00 */
[----:B------:R-:W-:Y:S01]  /*6fe0*/  UMOV UR31, URZ ;  /* 0x0000003f001f7c82 */ /* 0x000fe20008000000 */
[----:B------:R-:W-:Y:S01]  /*6ff0*/  UMOV UR29, URZ ;  /* 0x0000003f001d7c82 */ /* 0x000fe20008000000 */
[----:B------:R-:W-:Y:S01]  /*7000*/  USHF.R.U32.HI UR6, URZ, 0x1f, UR7 ;  /* 0x0000001f3f067899 */ /* 0x000fe20008011607 */
[----:B------:R-:W-:Y:S02]  /*7010*/  CS2R R26, SRZ ;  /* 0x00000000001a7805 */ /* 0x000fe4000001ff00 */
[----:B------:R-:W-:-:S02]  /*7020*/  CS2R R28, SRZ ;  /* 0x00000000001c7805 */ /* 0x000fc4000001ff00 */
[----:B------:R-:W-:Y:S01]  /*7030*/  CS2R R30, SRZ ;  /* 0x00000000001e7805 */ /* 0x000fe2000001ff00 */
[----:B------:R-:W-:Y:S01]  /*7040*/  ULEA.HI.SX32 UR6, UR7, UR6, 0x19 ;  /* 0x0000000607067291 */ /* 0x000fe2000f8fca3f */
[----:B------:R-:W-:Y:S02]  /*7050*/  CS2R R32, SRZ ;  /* 0x0000000000207805 */ /* 0x000fe4000001ff00 */
[----:B------:R-:W-:Y:S02]  /*7060*/  CS2R R34, SRZ ;  /* 0x0000000000227805 */ /* 0x000fe4000001ff00 */
[----:B------:R-:W-:Y:S01]  /*7070*/  CS2R R36, SRZ ;  /* 0x0000000000247805 */ /* 0x000fe2000001ff00 */
[----:B------:R-:W-:Y:S01]  /*7080*/  UISETP.LT.AND UP2, UPT, UR39, UR6, UPT ;  /* 0x000000062700728c */ /* 0x000fe2000bf41270 */
[----:B------:R-:W-:Y:S02]  /*7090*/  CS2R R38, SRZ ;  /* 0x0000000000267805 */ /* 0x000fe4000001ff00 */
[----:B------:R-:W-:-:S02]  /*70a0*/  CS2R R40, SRZ ;  /* 0x0000000000287805 */ /* 0x000fc4000001ff00 */
[----:B------:R-:W-:Y:S01]  /*70b0*/  CS2R R42, SRZ ;  /* 0x00000000002a7805 */ /* 0x000fe2000001ff00 */
[----:B------:R-:W-:Y:S01]  /*70c0*/  USEL UR54, UR39, UR6, !UP2 ;  /* 0x0000000627367287 */ /* 0x000fe2000d000000 */
[----:B------:R-:W-:Y:S02]  /*70d0*/  CS2R R44, SRZ ;  /* 0x00000000002c7805 */ /* 0x000fe4000001ff00 */
[----:B------:R-:W-:Y:S02]  /*70e0*/  CS2R R46, SRZ ;  /* 0x00000000002e7805 */ /* 0x000fe4000001ff00 */
[----:B------:R-:W-:Y:S02]  /*70f0*/  CS2R R48, SRZ ;  /* 0x0000000000307805 */ /* 0x000fe4000001ff00 */
[----:B------:R-:W-:Y:S02]  /*7100*/  CS2R R50, SRZ ;  /* 0x0000000000327805 */ /* 0x000fe4000001ff00 */
[----:B------:R-:W-:-:S02]  /*7110*/  CS2R R52, SRZ ;  /* 0x0000000000347805 */ /* 0x000fc4000001ff00 */
[----:B------:R-:W-:Y:S02]  /*7120*/  ISETP.GE.AND P2, PT, R6, UR54, PT ;  /* 0x0000003606007c0c */ /* 0x000fe4000bf46270 */
        /* <DEDUP_REMOVED lines=17> */
[----:B0-----:R-:W-:Y:S06]  /*7240*/  @!P2 BRA `(.L_x_882) ;  /* 0x0000005c00d0a947 */ /* 0x001fec0003800000 */
        /* <DEDUP_REMOVED lines=32> */
[----:B------:R-:W-:Y:S01]  /*7450*/  UMOV UR56, URZ ;  /* 0x0000003f00387c82 */ /* 0x000fe20008000000 */
[----:B------:R-:W-:Y:S01]  /*7460*/  UMOV UR55, URZ ;  /* 0x0000003f00377c82 */ /* 0x000fe20008000000 */
[----:B------:R-:W-:Y:S01]  /*7470*/  ULDC UR43, c[0x0][0x9e4] ;  /* 0x00027900002b7ab9 */ /* 0x000fe20000000800 */
[----:B------:R-:W-:Y:S01]  /*7480*/  ULDC UR49, c[0x0][0x288] ;  /* 0x0000a20000317ab9 */ /* 0x000fe20000000800 */
[----:B------:R-:W-:Y:S01]  /*7490*/  ULDC UR53, c[0x0][0x2f0] ;  /* 0x0000bc0000357ab9 */ /* 0x000fe20000000800 */
[----:B------:R-:W-:-:S05]  /*74a0*/  ULDC UR52, c[0x0][0x9e0] ;  /* 0x0002780000347ab9 */ /* 0x000fca0000000800 */
.L_x_900:
[----:B------:R-:W-:Y:S01]  /*74b0*/  UIADD3 UR31, UR55, 0x1, URZ ;  /* 0x00000001371f7890 */ /* 0x000fe2000fffe03f */
[----:B------:R-:W-:-:S03]  /*74c0*/  ISETP.NE.AND P3, PT, RZ, UR41, PT ;  /* 0x00000029ff007c0c */ /* 0x000fc6000bf65270 */
[----:B------:R-:W-:-:S04]  /*74d0*/  UISETP.NE.AND UP2, UPT, UR31, 0x2, UPT ;  /* 0x000000021f00788c */ /* 0x000fc8000bf45270 */
[----:B------:R-:W-:Y:S02]  /*74e0*/  USEL UR29, URZ, 0x1, UP2 ;  /* 0x000000013f1d7887 */ /* 0x000fe40009000000 */
[----:B------:R-:W-:Y:S02]  /*74f0*/  USEL UR31, UR31, URZ, UP2 ;  /* 0x0000003f1f1f7287 */ /* 0x000fe40009000000 */
[----:B------:R-:W-:Y:S02]  /*7500*/  ULOP3.LUT UR29, UR56, UR29, URZ, 0x3c, !UPT ;  /* 0x0000001d381d7292 */ /* 0x000fe4000f8e3c3f */
[----:B------:R-:W-:Y:S10]  /*7510*/  @P3 BRA `(.L_x_883) ;  /* 0x00000000002c3947 */ /* 0x000ff40003800000 */
[----:B------:R-:W-:Y:S05]  /*7520*/  @!P0 BRA `(.L_x_884) ;  /* 0x0000000000048947 */ /* 0x000fea0003800000 */
[----:B------:R-:W-:Y:S01]  /*7530*/  BPT.TRAP 0x1 ;  /* 0x000000040000795c */ /* 0x000fe20000300000 */
.L_x_884:
[----:B------:R-:W-:Y:S01]  /*7540*/  ULEA UR6, UR31, UR40, 0x3 ;  /* 0x000000281f067291 */ /* 0x000fe2000f8e183f */
[----:B------:R-:W-:-:S05]  /*7550*/  IMAD.U32 R11, RZ, RZ, UR29 ;  /* 0x0000001dff0b7e24 */ /* 0x000fca000f8e00ff */
[----:B------:R-:W-:-:S04]  /*7560*/  SHF.L.U32 R11, R11, 0x1f, RZ ;  /* 0x0000001f0b0b7819 */ /* 0x000fc800000006ff */
[----:B------:R0:W1:Y:S01]  /*7570*/  SYNCS.PHASECHK.TRANS64.TRYWAIT P2, [UR6+0x2e830], R11 ;  /* 0x02e8300bff0075a7 */ /* 0x0000620008040146 */
[----:B------:R-:W-:Y:S05]  /*7580*/  @!P0 BRA `(.L_x_885) ;  /* 0x0000000000048947 */ /* 0x000fea0003800000 */
[----:B------:R-:W-:Y:S01]  /*7590*/  BPT.TRAP 0x1 ;  /* 0x000000040000795c */ /* 0x000fe20000300000 */
.L_x_885:
[----:B-1----:R-:W-:Y:S05]  /*75a0*/  @P2 BRA `(.L_x_883) ;  /* 0x0000000000082947 */ /* 0x002fea0003800000 */
[----:B------:R-:W1:Y:S02]  /*75b0*/  SYNCS.PHASECHK.TRANS64.TRYWAIT P2, [UR6+0x2e830], R11 ;  /* 0x02e8300bff0075a7 */ /* 0x000e640008040146 */
[----:B-1----:R-:W-:Y:S05]  /*75c0*/  @!P2 BRA `(.L_x_886) ;  /* 0x00000160001ca947 */ /* 0x002fea0003800000 */
.L_x_883:
[----:B01----:R-:W-:Y:S01]  /*75d0*/  VIADD R11, R18, 0x8 ;  /* 0x00000008120b7836 */ /* 0x003fe20000000000 */
[C---:B------:R-:W-:Y:S01]  /*75e0*/  R2UR UR24, R2.reuse ;  /* 0x00000000021872ca */ /* 0x040fe200000e0000 */
[----:B------:R-:W-:Y:S01]  /*75f0*/  UIMAD UR57, UR31, 0x700, UR48 ;  /* 0x000007001f3978a4 */ /* 0x000fe2000f8e0230 */
[C---:B------:R-:W-:Y:S01]  /*7600*/  R2UR UR25, R3.reuse ;  /* 0x00000000031972ca */ /* 0x040fe200000e0000 */
[----:B------:R-:W-:Y:S01]  /*7610*/  UMOV UR27, 0x40000040 ;  /* 0x40000040001b7882 */ /* 0x000fe20000000000 */
[----:B------:R0:W-:Y:S01]  /*7620*/  BAR.SYNC.DEFER_BLOCKING R11, 0x100 ;  /* 0x0004000b0000751d */ /* 0x0001e20000010000 */
[C---:B------:R-:W-:Y:S01]  /*7630*/  R2UR UR8, R2.reuse ;  /* 0x00000000020872ca */ /* 0x040fe200000e0000 */
[----:B------:R-:W-:Y:S01]  /*7640*/  UIADD3 UR10, UR57, 0x100, URZ ;  /* 0x00000100390a7890 */ /* 0x000fe2000fffe03f */
[C---:B------:R-:W-:Y:S01]  /*7650*/  R2UR UR9, R3.reuse ;  /* 0x00000000030972ca */ /* 0x040fe200000e0000 */
[----:B------:R-:W-:Y:S01]  /*7660*/  UIADD3 UR14, UR57, 0x200, URZ ;  /* 0x00000200390e7890 */ /* 0x000fe2000fffe03f */
[C---:B------:R-:W-:Y:S01]  /*7670*/  R2UR UR12, R2.reuse ;  /* 0x00000000020c72ca */ /* 0x040fe200000e0000 */
[----:B------:R-:W-:Y:S01]  /*7680*/  UMOV UR26, UR57 ;  /* 0x00000039001a7c82 */ /* 0x000fe20008000000 */
[----:B------:R-:W-:Y:S01]  /*7690*/  UMOV UR11, 0x40000040 ;  /* 0x40000040000b7882 */ /* 0x000fe20000000000 */
[C---:B------:R-:W-:Y:S01]  /*76a0*/  R2UR UR13, R3.reuse ;  /* 0x00000000030d72ca */ /* 0x040fe200000e0000 */
[----:B------:R-:W-:Y:S01]  /*76b0*/  UMOV UR15, 0x40000040 ;  /* 0x40000040000f7882 */ /* 0x000fe20000000000 */
[C---:B------:R-:W-:Y:S01]  /*76c0*/  R2UR UR16, R2.reuse ;  /* 0x00000000021072ca */ /* 0x040fe200000e0000 */
[----:B------:R-:W-:Y:S01]  /*76d0*/  UIADD3 UR18, UR57, 0x300, URZ ;  /* 0x0000030039127890 */ /* 0x000fe2000fffe03f */
[C---:B------:R-:W-:Y:S01]  /*76e0*/  R2UR UR17, R3.reuse ;  /* 0x00000000031172ca */ /* 0x040fe200000e0000 */
[----:B------:R-:W-:Y:S01]  /*76f0*/  UMOV UR19, 0x40000040 ;  /* 0x4000004000137882 */ /* 0x000fe20000000000 */
[----:B------:R-:W-:Y:S01]  /*7700*/  R2UR UR20, R2 ;  /* 0x00000000021472ca */ /* 0x000fe200000e0000 */
[----:B------:R-:W-:Y:S01]  /*7710*/  UIADD3 UR22, UR57, 0x400, URZ ;  /* 0x0000040039167890 */ /* 0x000fe2000fffe03f */
[----:B------:R-:W-:Y:S01]  /*7720*/  R2UR UR21, R3 ;  /* 0x00000000031572ca */ /* 0x000fe200000e0000 */
[----:B------:R-:W-:Y:S01]  /*7730*/  UMOV UR23, 0x40000040 ;  /* 0x4000004000177882 */ /* 0x000fe20000000000 */
[----:B------:R-:W-:Y:S01]  /*7740*/  UIADD3 UR34, UR57, 0x2, URZ ;  /* 0x0000000239227890 */ /* 0x000fe2000fffe03f */
[----:B------:R-:W-:Y:S01]  /*7750*/  UMOV UR35, 0x40000040 ;  /* 0x4000004000237882 */ /* 0x000fe20000000000 */
[----:B------:R-:W-:-:S02]  /*7760*/  UIADD3 UR6, UR57, 0x102, URZ ;  /* 0x0000010239067890 */ /* 0x000fc4000fffe03f */
[----:B------:R-:W-:Y:S01]  /*7770*/  UIADD3 UR46, UR57, 0x4, URZ ;  /* 0x00000004392e7890 */ /* 0x000fe2000fffe03f */
[----:B------:R-:W-:Y:S01]  /*7780*/  WARPGROUP.ARRIVE ;  /* 0x00000000000079c5 */ /* 0x000fe20000000000 */
[----:B------:R-:W-:Y:S01]  /*7790*/  UMOV UR47, 0x40000040 ;  /* 0x40000040002f7882 */ /* 0x000fe20000000000 */
[----:B------:R-:W-:-:S04]  /*77a0*/  UMOV UR7, 0x40000040 ;  /* 0x4000004000077882 */ /* 0x000fc80000000000 */
        /* <DEDUP_REMOVED lines=126> */
[----:B------:R-:W-:Y:S01]  /*7f90*/  UMOV UR10, UR14 ;  /* 0x0000000e000a7c82 */ /* 0x000fe20008000000 */
[----:B------:R-:W-:Y:S01]  /*7fa0*/  UMOV UR14, UR18 ;  /* 0x00000012000e7c82 */ /* 0x000fe20008000000 */
[----:B------:R-:W-:Y:S02]  /*7fb0*/  WARPGROUP.DEPBAR.LE gsb0, 0x0 ;  /* 0x00008000000079c5 */ /* 0x000fe40000010000 */
[----:B------:R-:W-:-:S06]  /*7fc0*/  WARPGROUP.ARRIVE ;  /* 0x00000000000079c5 */ /* 0x000fcc0000000000 */
[----:B------:R-:W-:Y:S01]  /*7fd0*/  QGMMA.64x32x32.F32.E4M3.E4M3 R168, gdesc[UR4], R168, gsb0 ;  /* 0x0060000004a879f3 */ /* 0x000fe200080008a8 */
[----:B------:R-:W-:Y:S01]  /*7fe0*/  UIADD3 UR6, UR57, 0x406, URZ ;  /* 0x0000040639067890 */ /* 0x000fe2000fffe03f */
[----:B------:R-:W-:-:S06]  /*7ff0*/  UMOV UR7, 0x40000040 ;  /* 0x4000004000077882 */ /* 0x000fcc0000000000 */
[----:B------:R-:W-:Y:S01]  /*8000*/  UMOV UR18, UR6 ;  /* 0x0000000600127c82 */ /* 0x000fe20008000000 */
[----:B------:R-:W-:Y:S02]  /*8010*/  WARPGROUP.DEPBAR.LE gsb0, 0x0 ;  /* 0x00008000000079c5 */ /* 0x000fe40000010000 */
[----:B------:R-:W-:-:S06]  /*8020*/  WARPGROUP.ARRIVE ;  /* 0x00000000000079c5 */ /* 0x000fcc0000000000 */
[----:B------:R-:W-:Y:S01]  /*8030*/  QGMMA.64x32x32.F32.E4M3.E4M3 R152, gdesc[UR8], R152, gsb0 ;  /* 0x00600000089879f3 */ /* 0x000fe20008000898 */
[----:B------:R-:W-:Y:S02]  /*8040*/  UIADD3 UR8, UR57, 0x506, URZ ;  /* 0x0000050639087890 */ /* 0x000fe4000fffe03f */
[----:B------:R-:W-:-:S05]  /*8050*/  UIADD3 UR57, UR57, 0x606, URZ ;  /* 0x0000060639397890 */ /* 0x000fca000fffe03f */
[----:B------:R-:W-:Y:S01]  /*8060*/  UMOV UR6, UR8 ;  /* 0x0000000800067c82 */ /* 0x000fe20008000000 */
        /* <DEDUP_REMOVED lines=18> */
.L_x_888:
[----:B------:R-:W-:Y:S01]  /*8190*/  ULEA UR6, UR55, UR40, 0x3 ;  /* 0x0000002837067291 */ /* 0x000fe2000f8e183f */
[----:B------:R-:W-:-:S05]  /*81a0*/  IMAD.U32 R11, RZ, RZ, UR56 ;  /* 0x00000038ff0b7e24 */ /* 0x000fca000f8e00ff */
[----:B------:R-:W-:-:S04]  /*81b0*/  SHF.L.U32 R11, R11, 0x1f, RZ ;  /* 0x0000001f0b0b7819 */ /* 0x000fc800000006ff */
[----:B------:R0:W1:Y:S01]  /*81c0*/  SYNCS.PHASECHK.TRANS64.TRYWAIT P2, [UR6+0x2e850], R11 ;  /* 0x02e8500bff0075a7 */ /* 0x0000620008040146 */
[----:B------:R-:W-:Y:S05]  /*81d0*/  @!P0 BRA `(.L_x_889) ;  /* 0x0000000000048947 */ /* 0x000fea0003800000 */
[----:B------:R-:W-:Y:S01]  /*81e0*/  BPT.TRAP 0x1 ;  /* 0x000000040000795c */ /* 0x000fe20000300000 */
.L_x_889:
[----:B-1----:R-:W-:Y:S05]  /*81f0*/  @P2 BRA `(.L_x_887) ;  /* 0x0000000000082947 */ /* 0x002fea0003800000 */
[----:B------:R-:W1:Y:S02]  /*8200*/  SYNCS.PHASECHK.TRANS64.TRYWAIT P2, [UR6+0x2e850], R11 ;  /* 0x02e8500bff0075a7 */ /* 0x000e640008040146 */
[----:B-1----:R-:W-:Y:S05]  /*8210*/  @!P2 BRA `(.L_x_890) ;  /* 0x000001540020a947 */ /* 0x002fea0003800000 */
.L_x_887:
[----:B------:R-:W-:Y:S01]  /*8220*/  UIADD3 UR6, UR40, 0x400, URZ ;  /* 0x0000040028067890 */ /* 0x000fe2000fffe03f */
[----:B------:R-:W-:Y:S01]  /*8230*/  WARPGROUP.ARRIVE ;  /* 0x00000000000079c5 */ /* 0x000fe20000000000 */
[----:B------:R-:W-:Y:S01]  /*8240*/  UMOV UR7, 0xc0000010 ;  /* 0xc000001000077882 */ /* 0x000fe20000000000 */
[----:B------:R-:W-:Y:S01]  /*8250*/  PLOP3.LUT P2, PT, PT, PT, UP0, 0x80, 0x0 ;  /* 0x000000000000781c */ /* 0x000fe20003f4f008 */
[----:B------:R-:W-:Y:S01]  /*8260*/  USHF.R.U32.HI UR6, URZ, 0x4, UR6 ;  /* 0x000000043f067899 */ /* 0x000fe20008011606 */
[----:B------:R-:W-:Y:S01]  /*8270*/  PLOP3.LUT P3, PT, PT, PT, UP0, 0x80, 0x0 ;  /* 0x000000000000781c */ /* 0x000fe20003f6f008 */
[----:B01----:R-:W-:Y:S02]  /*8280*/  IMAD.U32 R11, RZ, RZ, UR31 ;  /* 0x0000001fff0b7e24 */ /* 0x003fe4000f8e00ff */
[----:B------:R-:W-:Y:S01]  /*8290*/  ULOP3.LUT UR6, UR6, 0x3fff, URZ, 0xc0, !UPT ;  /* 0x00003fff06067892 */ /* 0x000fe2000f8ec03f */
[----:B------:R-:W-:Y:S02]  /*82a0*/  IMAD.MOV.U32 R20, RZ, RZ, R9 ;  /* 0x000000ffff147224 */ /* 0x000fe400078e0009 */
[----:B------:R-:W-:Y:S01]  /*82b0*/  @!P1 LEA R11, R11, UR40, 0x3 ;  /* 0x000000280b0b9c11 */ /* 0x000fe2000f8e18ff */
[----:B------:R-:W-:Y:S01]  /*82c0*/  ULOP3.LUT UR6, UR6, 0x10000, URZ, 0xfc, !UPT ;  /* 0x0001000006067892 */ /* 0x000fe2000f8efc3f */
[----:B------:R-:W-:-:S03]  /*82d0*/  IMAD R21, R6, -0xe0, RZ ;  /* 0xffffff2006157824 */ /* 0x000fc600078e02ff */
[----:B------:R-:W-:Y:S01]  /*82e0*/  UIMAD UR8, UR55, 0x700, UR6 ;  /* 0x00000700370878a4 */ /* 0x000fe2000f8e0206 */
[----:B------:R-:W-:Y:S02]  /*82f0*/  @!P1 VIADD R11, R11, 0x2e840 ;  /* 0x0002e8400b0b9836 */ /* 0x000fe40000000000 */
[----:B------:R-:W-:-:S03]  /*8300*/  VIADD R13, R21, 0x1 ;  /* 0x00000001150d7836 */ /* 0x000fc60000000000 */
[----:B------:R-:W-:Y:S01]  /*8310*/  @!P1 PRMT R11, RZ, 0x654, R11 ;  /* 0x00000654ff0b9816 */ /* 0x000fe2000000000b */
[----:B------:R-:W-:Y:S01]  /*8320*/  UMOV UR6, UR8 ;  /* 0x0000000800067c82 */ /* 0x000fe20008000000 */
[----:B------:R-:W-:Y:S01]  /*8330*/  IMAD R22, R10, -0x2, R13 ;  /* 0xfffffffe0a167824 */ /* 0x000fe200078e020d */
[----:B------:R-:W-:Y:S01]  /*8340*/  QGMMA.64x128x32.F32.E4M3.E4M3 R24, R224, gdesc[UR4], R24, gsb0 ;  /* 0x01e00004e0187df3 */ /* 0x000fe20008000818 */
[----:B------:R-:W-:Y:S01]  /*8350*/  UIADD3 UR6, UR8, 0x100, URZ ;  /* 0x0000010008067890 */ /* 0x000fe2000fffe03f */
[----:B------:R-:W-:Y:S01]  /*8360*/  UMOV UR7, 0xc0000010 ;  /* 0xc000001000077882 */ /* 0x000fe20000000000 */
[----:B------:R-:W-:Y:S02]  /*8370*/  WARPGROUP.DEPBAR.LE gsb0, 0x0 ;  /* 0x00008000000079c5 */ /* 0x000fe40000010000 */
[----:B------:R-:W-:-:S07]  /*8380*/  WARPGROUP.ARRIVE ;  /* 0x00000000000079c5 */ /* 0x000fce0000000000 */
        /* <DEDUP_REMOVED lines=26> */
[----:B------:R-:W-:Y:S02]  /*8530*/  @UP0 ULDC UR6, c[0x0][0x44c] ;  /* 0x0001130000060ab9 */ /* 0x000fe40000000800 */
[----:B------:R-:W-:Y:S01]  /*8540*/  @P2 IMAD.HI.U32 R12, R9, UR6, RZ ;  /* 0x00000006090c2c27 */ /* 0x000fe2000f8e00ff */
[----:B------:R-:W-:Y:S01]  /*8550*/  @UP0 ULDC UR6, c[0x0][0x450] ;  /* 0x0001140000060ab9 */ /* 0x000fe20000000800 */
[----:B------:R-:W-:-:S03]  /*8560*/  PLOP3.LUT P2, PT, PT, PT, UP1, 0x40, 0x0 ;  /* 0x000000000000781c */ /* 0x000fc60003f4e818 */
[----:B------:R-:W-:Y:S02]  /*8570*/  @P3 SHF.R.U32.HI R20, RZ, UR6, R12 ;  /* 0x00000006ff143c19 */ /* 0x000fe4000801160c */
[----:B------:R-:W-:Y:S01]  /*8580*/  IADD3 R12, -R18, 0xb, RZ ;  /* 0x0000000b120c7810 */ /* 0x000fe20007ffe1ff */
[----:B------:R-:W-:Y:S02]  /*8590*/  WARPGROUP.DEPBAR.LE gsb0, 0x0 ;  /* 0x00008000000079c5 */ /* 0x000fe40000010000 */
[----:B------:R-:W0:Y:S02]  /*85a0*/  SHFL.IDX PT, R200, R20, RZ, 0x1c1f ;  /* 0x001c1fff14c87589 */ /* 0x000e2400000e0000 */
[----:B------:R1:W-:Y:S06]  /*85b0*/  BAR.ARV R12, 0x100 ;  /* 0x0004000c0000751d */ /* 0x0003ec0000002000 */
[----:B------:R2:W-:Y:S02]  /*85c0*/  @!P1 SYNCS.ARRIVE.TRANS64.RED.A1T0 RZ, [R11+URZ], RZ ;  /* 0x000000ff0bff99a7 */ /* 0x0005e4000810043f */
[----:B--2---:R-:W-:-:S04]  /*85d0*/  IMAD R11, R17, UR53, R22 ;  /* 0x00000035110b7c24 */ /* 0x004fc8000f8e0216 */
[----:B------:R-:W-:-:S04]  /*85e0*/  VIADD R11, R11, -UR49 ;  /* 0x800000310b0b7c36 */ /* 0x000fc80008000000 */
[C---:B------:R-:W-:Y:S02]  /*85f0*/  VIADD R15, R11.reuse, UR52 ;  /* 0x000000340b0f7c36 */ /* 0x040fe40008000000 */
[----:B------:R-:W-:Y:S02]  /*8600*/  VIADD R14, R11, UR30 ;  /* 0x0000001e0b0e7c36 */ /* 0x000fe40008000000 */
[----:B------:R-:W-:Y:S02]  /*8610*/  VIADD R11, R22, 0xffffffff ;  /* 0xffffffff160b7836 */ /* 0x000fe40000000000 */
[--C-:B0-----:R-:W-:Y:S02]  /*8620*/  IMAD.IADD R13, R15, 0x1, R200.reuse ;  /* 0x000000010f0d7824 */ /* 0x101fe400078e02c8 */
[----:B-1----:R-:W-:Y:S01]  /*8630*/  IMAD.IADD R12, R14, 0x1, R200 ;  /* 0x000000010e0c7824 */ /* 0x002fe200078e02c8 */
[----:B------:R-:W-:Y:S06]  /*8640*/  @P2 BRA `(.L_x_891) ;  /* 0x0000000000582947 */ /* 0x000fec0003800000 */
[----:B------:R-:W-:Y:S01]  /*8650*/  IMAD R22, R17, UR53, R200 ;  /* 0x0000003511167c24 */ /* 0x000fe2000f8e02c8 */
[----:B------:R-:W-:Y:S03]  /*8660*/  BSSY B0, `(.L_x_892) ;  /* 0x0000011000007945 */ /* 0x000fe60003800000 */
[----:B------:R-:W-:-:S05]  /*8670*/  VIADD R22, R22, -UR49 ;  /* 0x8000003116167c36 */ /* 0x000fca0008000000 */
[----:B------:R-:W-:-:S13]  /*8680*/  ISETP.GT.AND P2, PT, R22, -0x1, PT ;  /* 0xffffffff1600780c */ /* 0x000fda0003f44270 */
[----:B------:R-:W-:Y:S05]  /*8690*/  @P2 BRA `(.L_x_893) ;  /* 0x0000000000202947 */ /* 0x000fea0003800000 */
[----:B------:R-:W-:Y:S01]  /*86a0*/  IMAD.U32 R201, RZ, RZ, UR43 ;  /* 0x0000002bffc97e24 */ /* 0x000fe2000f8e00ff */
[----:B------:R-:W-:-:S04]  /*86b0*/  LOP3.LUT R23, RZ, R22, RZ, 0x33, !PT ;  /* 0x00000016ff177212 */ /* 0x000fc800078e33ff */
[----:B------:R-:W-:-:S13]  /*86c0*/  ISETP.NE.AND P2, PT, R201, 0x1, PT ;  /* 0x00000001c900780c */ /* 0x000fda0003f45270 */
[----:B------:R-:W0:Y:S02]  /*86d0*/  @P2 LDC.64 R202, c[0x0][0x9e8] ;  /* 0x00027a00ffca2b82 */ /* 0x000e240000000a00 */
[----:B0-----:R-:W-:-:S05]  /*86e0*/  @P2 IMAD.HI.U32 R22, R23, R202, RZ ;  /* 0x000000ca17162227 */ /* 0x001fca00078e00ff */
[----:B------:R-:W-:-:S04]  /*86f0*/  @P2 SHF.R.U32.HI R23, RZ, R203, R22 ;  /* 0x000000cbff172219 */ /* 0x000fc80000011616 */
[----:B------:R-:W-:Y:S01]  /*8700*/  LOP3.LUT R22, RZ, R23, RZ, 0x33, !PT ;  /* 0x00000017ff167212 */ /* 0x000fe200078e33ff */
[----:B------:R-:W-:Y:S06]  /*8710*/  BRA `(.L_x_894) ;  /* 0x0000000000147947 */ /* 0x000fec0003800000 */
.L_x_893:
[----:B------:R-:W-:-:S05]  /*8720*/  IMAD.U32 R201, RZ, RZ, UR43 ;  /* 0x0000002bffc97e24 */ /* 0x000fca000f8e00ff */
[----:B------:R-:W-:-:S13]  /*8730*/  ISETP.NE.AND P2, PT, R201, 0x1, PT ;  /* 0x00000001c900780c */ /* 0x000fda0003f45270 */
[----:B------:R-:W0:Y:S02]  /*8740*/  @P2 LDC.64 R202, c[0x0][0x9e8] ;  /* 0x00027a00ffca2b82 */ /* 0x000e240000000a00 */
[----:B0-----:R-:W-:-:S05]  /*8750*/  @P2 IMAD.HI.U32 R200, R22, R202, RZ ;  /* 0x000000ca16c82227 */ /* 0x001fca00078e00ff */
[----:B------:R-:W-:-:S07]  /*8760*/  @P2 SHF.R.U32.HI R22, RZ, R203, R200 ;  /* 0x000000cbff162219 */ /* 0x000fce00000116c8 */
.L_x_894:
[----:B------:R-:W-:Y:S05]  /*8770*/  BSYNC B0 ;  /* 0x0000000000007941 */ /* 0x000fea0003800000 */
.L_x_892:
[----:B------:R-:W-:-:S05]  /*8780*/  IMAD R22, R22, R201, R11 ;  /* 0x000000c916167224 */ /* 0x000fca00078e020b */
[----:B------:R-:W-:Y:S02]  /*8790*/  VIADDMNMX R13, R22, R201, R13, PT ;  /* 0x000000c9160d7246 */ /* 0x000fe4000380010d */
[----:B------:R-:W-:-:S07]  /*87a0*/  VIMNMX R12, R12, R22, !PT ;  /* 0x000000160c0c7248 */ /* 0x000fce0007fe0100 */
.L_x_891:
[C---:B------:R-:W-:Y:S02]  /*87b0*/  ISETP.GE.AND P2, PT, R21.reuse, 0x2, PT ;  /* 0x000000021500780c */ /* 0x040fe40003f46270 */
[C---:B------:R-:W-:Y:S02]  /*87c0*/  ISETP.GE.AND P3, PT, R21.reuse, 0x9, PT ;  /* 0x000000091500780c */ /* 0x040fe40003f66270 */
[----:B------:R-:W-:Y:S02]  /*87d0*/  LOP3.LUT R0, R0, 0xffffdfff, RZ, 0xc0, !PT ;  /* 0xffffdfff00007812 */ /* 0x000fe400078ec0ff */
[----:B------:R-:W-:Y:S02]  /*87e0*/  ISETP.GE.AND P4, PT, R21, 0xa, PT ;  /* 0x0000000a1500780c */ /* 0x000fe40003f86270 */
[----:B------:R-:W-:-:S05]  /*87f0*/  LOP3.LUT R16, R16, 0xfffffffd, RZ, 0xc0, !PT ;  /* 0xfffffffd10107812 */ /* 0x000fca00078ec0ff */
[----:B------:R-:W-:Y:S02]  /*8800*/  @P2 LOP3.LUT R0, R0, 0x2000, RZ, 0xfc, !PT ;  /* 0x0000200000002812 */ /* 0x000fe400078efcff */
[----:B------:R-:W-:Y:S02]  /*8810*/  ISETP.GT.AND P2, PT, R12, 0x1, !P2 ;  /* 0x000000010c00780c */ /* 0x000fe40005744270 */
[----:B------:R-:W-:Y:S02]  /*8820*/  LOP3.LUT R0, R0, 0xffffbfff, RZ, 0xc0, !PT ;  /* 0xffffbfff00007812 */ /* 0x000fe400078ec0ff */
[----:B------:R-:W-:Y:S02]  /*8830*/  ISETP.LT.OR P2, PT, R13, 0x2, P2 ;  /* 0x000000020d00780c */ /* 0x000fe40001741670 */
[----:B------:R-:W-:Y:S02]  /*8840*/  @P3 LOP3.LUT R0, R0, 0x4000, RZ, 0xfc, !PT ;  /* 0x0000400000003812 */ /* 0x000fe400078efcff */
[----:B------:R-:W-:-:S02]  /*8850*/  FSEL R185, R185, -INF , !P2 ;  /* 0xff800000b9b97808 */ /* 0x000fc40005000000 */
[----:B------:R-:W-:Y:S02]  /*8860*/  LOP3.LUT R0, R0, 0xffff7fff, RZ, 0xc0, !PT ;  /* 0xffff7fff00007812 */ /* 0x000fe400078ec0ff */
[----:B------:R-:W-:Y:S02]  /*8870*/  ISETP.GT.AND P3, PT, R12, 0x8, !P3 ;  /* 0x000000080c00780c */ /* 0x000fe40005f64270 */
[----:B------:R-:W-:Y:S02]  /*8880*/  @P4 LOP3.LUT R0, R0, 0x8000, RZ, 0xfc, !PT ;  /* 0x0000800000004812 */ /* 0x000fe400078efcff */
[----:B------:R-:W-:Y:S02]  /*8890*/  ISETP.GT.AND P2, PT, R12, 0x9, !P4 ;  /* 0x000000090c00780c */ /* 0x000fe40006744270 */
[----:B------:R-:W-:Y:S02]  /*88a0*/  ISETP.GE.AND P4, PT, R21, 0x11, PT ;  /* 0x000000111500780c */ /* 0x000fe40003f86270 */
[----:B------:R-:W-:-:S02]  /*88b0*/  ISETP.LT.OR P3, PT, R13, 0x9, P3 ;  /* 0x000000090d00780c */ /* 0x000fc40001f61670 */
[----:B------:R-:W-:Y:S02]  /*88c0*/  ISETP.LT.OR P2, PT, R13, 0xa, P2 ;  /* 0x0000000a0d00780c */ /* 0x000fe40001741670 */
[----:B------:R-:W-:Y:S02]  /*88d0*/  FSEL R188, R188, -INF , !P3 ;  /* 0xff800000bcbc7808 */ /* 0x000fe40005800000 */
[----:B------:R-:W-:Y:S02]  /*88e0*/  ISETP.GE.AND P3, PT, R21, 0x12, PT ;  /* 0x000000121500780c */ /* 0x000fe40003f66270 */
[----:B------:R-:W-:Y:S02]  /*88f0*/  LOP3.LUT R0, R0, 0xfffeffff, RZ, 0xc0, !PT ;  /* 0xfffeffff00007812 */ /* 0x000fe400078ec0ff */
[----:B------:R-:W-:Y:S02]  /*8900*/  FSEL R189, R189, -INF , !P2 ;  /* 0xff800000bdbd7808 */ /* 0x000fe40005000000 */
[----:B------:R-:W-:-:S02]  /*8910*/  ISETP.GT.AND P2, PT, R12, 0x10, !P4 ;  /* 0x000000100c00780c */ /* 0x000fc40006744270 */
[----:B------:R-:W-:Y:S02]  /*8920*/  @P4 LOP3.LUT R0, R0, 0x10000, RZ, 0xfc, !PT ;  /* 0x0001000000004812 */ /* 0x000fe400078efcff */
[----:B------:R-:W-:Y:S02]  /*8930*/  ISETP.LT.OR P2, PT, R13, 0x11, P2 ;  /* 0x000000110d00780c */ /* 0x000fe40001741670 */
[----:B------:R-:W-:Y:S02]  /*8940*/  LOP3.LUT R0, R0, 0xfff7ffff, RZ, 0xc0, !PT ;  /* 0xfff7ffff00007812 */ /* 0x000fe400078ec0ff */
[----:B------:R-:W-:Y:S02]  /*8950*/  FSEL R192, R192, -INF , !P2 ;  /* 0xff800000c0c07808 */ /* 0x000fe40005000000 */
[----:B------:R-:W-:Y:S02]  /*8960*/  @P3 LOP3.LUT R0, R0, 0x80000, RZ, 0xfc, !PT ;  /* 0x0008000000003812 */ /* 0x000fe400078efcff */
[----:B------:R-:W-:-:S02]  /*8970*/  ISETP.GT.AND P2, PT, R12, 0x11, !P3 ;  /* 0x000000110c00780c */ /* 0x000fc40005f44270 */
[----:B------:R-:W-:Y:S02]  /*8980*/  ISETP.GE.AND P3, PT, R21, 0x19, PT ;  /* 0x000000191500780c */ /* 0x000fe40003f66270 */
[----:B------:R-:W-:Y:S02]  /*8990*/  ISETP.LT.OR P2, PT, R13, 0x12, P2 ;  /* 0x000000120d00780c */ /* 0x000fe40001741670 */
[----:B------:R-:W-:Y:S02]  /*89a0*/  LOP3.LUT R0, R0, 0xfffbffff, RZ, 0xc0, !PT ;  /* 0xfffbffff00007812 */ /* 0x000fe400078ec0ff */
[----:B------:R-:W-:Y:S02]  /*89b0*/  FSEL R193, R193, -INF , !P2 ;  /* 0xff800000c1c17808 */ /* 0x000fe40005000000 */
[----:B------:R-:W-:Y:S02]  /*89c0*/  ISETP.GT.AND P2, PT, R12, 0x18, !P3 ;  /* 0x000000180c00780c */ /* 0x000fe40005f44270 */
[----:B------:R-:W-:-:S02]  /*89d0*/  ISETP.GE.AND P4, PT, R21, 0x22, PT ;  /* 0x000000221500780c */ /* 0x000fc40003f86270 */
[----:B------:R-:W-:Y:S02]  /*89e0*/  ISETP.LT.OR P2, PT, R13, 0x19, P2 ;  /* 0x000000190d00780c */ /* 0x000fe40001741670 */
[----:B------:R-:W-:Y:S02]  /*89f0*/  @P3 LOP3.LUT R0, R0, 0x40000, RZ, 0xfc, !PT ;  /* 0x0004000000003812 */ /* 0x000fe400078efcff */
[----:B------:R-:W-:Y:S02]  /*8a00*/  ISETP.GE.AND P3, PT, R21, 0x1a, PT ;  /* 0x0000001a1500780c */ /* 0x000fe40003f66270 */
[----:B------:R-:W-:Y:S02]  /*8a10*/  FSEL R196, R196, -INF , !P2 ;  /* 0xff800000c4c47808 */ /* 0x000fe40005000000 */
[----:B------:R-:W-:Y:S02]  /*8a20*/  ISETP.GT.AND P2, PT, R12, 0x19, !P3 ;  /* 0x000000190c00780c */ /* 0x000fe40005f44270 */
[----:B------:R-:W-:-:S02]  /*8a30*/  LOP3.LUT R0, R0, 0xfffdffff, RZ, 0xc0, !PT ;  /* 0xfffdffff00007812 */ /* 0x000fc400078ec0ff */
[----:B------:R-:W-:Y:S02]  /*8a40*/  ISETP.LT.OR P2, PT, R13, 0x1a, P2 ;  /* 0x0000001a0d00780c */ /* 0x000fe40001741670 */
[----:B------:R-:W-:Y:S02]  /*8a50*/  @P4 LOP3.LUT R16, R16, 0x2, RZ, 0xfc, !PT ;  /* 0x0000000210104812 */ /* 0x000fe400078efcff */
[----:B------:R-:W-:Y:S02]  /*8a60*/  FSEL R197, R197, -INF , !P2 ;  /* 0xff800000c5c57808 */ /* 0x000fe40005000000 */
[----:B------:R-:W-:Y:S02]  /*8a70*/  ISETP.GE.AND P2, PT, R21, 0x21, PT ;  /* 0x000000211500780c */ /* 0x000fe40003f46270 */
[----:B------:R-:W-:Y:S02]  /*8a80*/  @P3 LOP3.LUT R0, R0, 0x20000, RZ, 0xfc, !PT ;  /* 0x0002000000003812 */ /* 0x000fe400078efcff */
[----:B------:R-:W-:-:S02]  /*8a90*/  ISETP.GT.AND P3, PT, R12, 0x20, !P2 ;  /* 0x000000200c00780c */ /* 0x000fc40005764270 */
[----:B------:R-:W-:Y:S02]  /*8aa0*/  LOP3.LUT R16, R16, 0xfffffffb, RZ, 0xc0, !PT ;  /* 0xfffffffb10107812 */ /* 0x000fe400078ec0ff */
[----:B------:R-:W-:Y:S02]  /*8ab0*/  ISETP.LT.OR P3, PT, R13, 0x21, P3 ;  /* 0x000000210d00780c */ /* 0x000fe40001f61670 */
[----:B------:R-:W-:Y:S02]  /*8ac0*/  LOP3.LUT R0, R0, 0xffffff7f, RZ, 0xc0, !PT ;  /* 0xffffff7f00007812 */ /* 0x000fe400078ec0ff */
[----:B------:R-:W-:Y:S02]  /*8ad0*/  FSEL R168, R168, -INF , !P3 ;  /* 0xff800000a8a87808 */ /* 0x000fe40005800000 */
[----:B------:R-:W-:Y:S02]  /*8ae0*/  ISETP.GT.AND P3, PT, R12, 0x21, !P4 ;  /* 0x000000210c00780c */ /* 0x000fe40006764270 */
[----:B------:R-:W-:-:S02]  /*8af0*/  ISETP.GE.AND P4, PT, R21, 0x29, PT ;  /* 0x000000291500780c */ /* 0x000fc40003f86270 */
[----:B------:R-:W-:-:S04]  /*8b00*/  ISETP.LT.OR P3, PT, R13, 0x22, P3 ;  /* 0x000000220d00780c */ /* 0x000fc80001f61670 */
[----:B------:R-:W-:Y:S02]  /*8b10*/  FSEL R169, R169, -INF , !P3 ;  /* 0xff800000a9a97808 */ /* 0x000fe40005800000 */
[----:B------:R-:W-:-:S04]  /*8b20*/  ISETP.GT.AND P3, PT, R12, 0x28, !P4 ;  /* 0x000000280c00780c */ /* 0x000fc80006764270 */
[----:B------:R-:W-:Y:S02]  /*8b30*/  ISETP.LT.OR P3, PT, R13, 0x29, P3 ;  /* 0x000000290d00780c */ /* 0x000fe40001f61670 */
[----:B------:R-:W-:Y:S02]  /*8b40*/  @P4 LOP3.LUT R16, R16, 0x4, RZ, 0xfc, !PT ;  /* 0x0000000410104812 */ /* 0x000fe400078efcff */
[----:B------:R-:W-:Y:S02]  /*8b50*/  ISETP.GE.AND P4, PT, R21, 0x2a, PT ;  /* 0x0000002a1500780c */ /* 0x000fe40003f86270 */
[----:B------:R-:W-:Y:S02]  /*8b60*/  LOP3.LUT R16, R16, 0xfffffff7, RZ, 0xc0, !PT ;  /* 0xfffffff710107812 */ /* 0x000fe400078ec0ff */
[----:B------:R-:W-:Y:S02]  /*8b70*/  FSEL R172, R172, -INF , !P3 ;  /* 0xff800000acac7808 */ /* 0x000fe40005800000 */
[----:B------:R-:W-:-:S04]  /*8b80*/  ISETP.GT.AND P3, PT, R12, 0x29, !P4 ;  /* 0x000000290c00780c */ /* 0x000fc80006764270 */
[----:B------:R-:W-:-:S03]  /*8b90*/  ISETP.LT.OR P3, PT, R13, 0x2a, P3 ;  /* 0x0000002a0d00780c */ /* 0x000fc60001f61670 */
[----:B------:R-:W-:Y:S02]  /*8ba0*/  @P4 LOP3.LUT R16, R16, 0x8, RZ, 0xfc, !PT ;  /* 0x0000000810104812 */ /* 0x000fe400078efcff */
[----:B------:R-:W-:Y:S02]  /*8bb0*/  ISETP.GE.AND P4, PT, R21, 0x31, PT ;  /* 0x000000311500780c */ /* 0x000fe40003f86270 */
[----:B------:R-:W-:Y:S02]  /*8bc0*/  FSEL R173, R173, -INF , !P3 ;  /* 0xff800000adad7808 */ /* 0x000fe40005800000 */
[----:B------:R-:W-:Y:S02]  /*8bd0*/  ISETP.GT.AND P3, PT, R12, 0x30, !P4 ;  /* 0x000000300c00780c */ /* 0x000fe40006764270 */
[----:B------:R-:W-:Y:S02]  /*8be0*/  LOP3.LUT R16, R16, 0x7fffffff, RZ, 0xc0, !PT ;  /* 0x7fffffff10107812 */ /* 0x000fe400078ec0ff */
[----:B------:R-:W-:-:S04]  /*8bf0*/  ISETP.LT.OR P3, PT, R13, 0x31, P3 ;  /* 0x000000310d00780c */ /* 0x000fc80001f61670 */
[----:B------:R-:W-:Y:S02]  /*8c00*/  FSEL R176, R176, -INF , !P3 ;  /* 0xff800000b0b07808 */ /* 0x000fe40005800000 */
[----:B------:R-:W-:Y:S02]  /*8c10*/  @P4 LOP3.LUT R0, R0, 0x80, RZ, 0xfc, !PT ;  /* 0x0000008000004812 */ /* 0x000fe400078efcff */
[----:B------:R-:W-:Y:S02]  /*8c20*/  ISETP.GE.AND P4, PT, R21, 0x32, PT ;  /* 0x000000321500780c */ /* 0x000fe40003f86270 */
[----:B------:R-:W-:Y:S02]  /*8c30*/  LOP3.LUT R0, R0, 0xffffffbf, RZ, 0xc0, !PT ;  /* 0xffffffbf00007812 */ /* 0x000fe400078ec0ff */
[----:B------:R-:W-:-:S04]  /*8c40*/  ISETP.GT.AND P3, PT, R12, 0x31, !P4 ;  /* 0x000000310c00780c */ /* 0x000fc80006764270 */
        /* <DEDUP_REMOVED lines=230> */
[----:B------:R-:W-:Y:S02]  /*9ab0*/  ISETP.GE.AND P3, PT, R21, 0xd1, PT ;  /* 0x000000d11500780c */ /* 0x000fe40003f66270 */
[----:B------:R-:W-:Y:S02]  /*9ac0*/  @P4 LOP3.LUT R0, R0, 0x100, RZ, 0xfc, !PT ;  /* 0x0000010000004812 */ /* 0x000fe400078efcff */
[----:B------:R-:W-:Y:S02]  /*9ad0*/  ISETP.GT.AND P4, PT, R12, 0xd0, !P3 ;  /* 0x000000d00c00780c */ /* 0x000fe40005f84270 */
[----:B------:R-:W-:Y:S02]  /*9ae0*/  LOP3.LUT R0, R0, 0xffffefff, RZ, 0xc0, !PT ;  /* 0xffffefff00007812 */ /* 0x000fe400078ec0ff */
        /* <DEDUP_REMOVED lines=10> */
[----:B------:R-:W-:-:S13]  /*9b90*/  ISETP.GE.AND P6, PT, R21, 0x1, PT ;  /* 0x000000011500780c */ /* 0x000fda0003fc6270 */
[----:B------:R-:W-:Y:S02]  /*9ba0*/  @P6 LOP3.LUT R16, R16, 0x1, RZ, 0xfc, !PT ;  /* 0x0000000110106812 */ /* 0x000fe400078efcff */
[----:B------:R-:W-:-:S04]  /*9bb0*/  ISETP.GT.AND P6, PT, R12, RZ, !P6 ;  /* 0x000000ff0c00720c */ /* 0x000fc800077c4270 */
[----:B------:R-:W-:-:S04]  /*9bc0*/  ISETP.LT.OR P6, PT, R13, 0x1, P6 ;  /* 0x000000010d00780c */ /* 0x000fc800037c1670 */
[----:B------:R-:W-:Y:S02]  /*9bd0*/  FSEL R184, R184, -INF , !P6 ;  /* 0xff800000b8b87808 */ /* 0x000fe40007000000 */
[----:B------:R-:W-:-:S13]  /*9be0*/  ISETP.GE.AND P6, PT, R21, 0xda, PT ;  /* 0x000000da1500780c */ /* 0x000fda0003fc6270 */
[----:B------:R-:W-:Y:S02]  /*9bf0*/  @P6 LOP3.LUT R0, R0, 0x1000, RZ, 0xfc, !PT ;  /* 0x0000100000006812 */ /* 0x000fe400078efcff */
[----:B------:R-:W-:Y:S02]  /*9c00*/  ISETP.GT.AND P6, PT, R12, 0xd9, !P6 ;  /* 0x000000d90c00780c */ /* 0x000fe400077c4270 */
[----:B------:R-:W0:Y:S02]  /*9c10*/  SHFL.IDX PT, R12, R20, 0x1, 0x1c1f ;  /* 0x003c1f00140c7f89 */ /* 0x000e2400000e0000 */
[----:B------:R-:W-:-:S04]  /*9c20*/  ISETP.LT.OR P6, PT, R13, 0xda, P6 ;  /* 0x000000da0d00780c */ /* 0x000fc800037c1670 */
[----:B------:R-:W-:Y:S02]  /*9c30*/  FSEL R101, R101, -INF , !P6 ;  /* 0xff80000065657808 */ /* 0x000fe40007000000 */
[----:B------:R-:W-:Y:S01]  /*9c40*/  PLOP3.LUT P6, PT, PT, PT, UP1, 0x40, 0x0 ;  /* 0x000000000000781c */ /* 0x000fe20003fce818 */
[--C-:B0-----:R-:W-:Y:S02]  /*9c50*/  IMAD.IADD R15, R15, 0x1, R12.reuse ;  /* 0x000000010f0f7824 */ /* 0x101fe400078e020c */
[----:B------:R-:W-:-:S10]  /*9c60*/  IMAD.IADD R14, R14, 0x1, R12 ;  /* 0x000000010e0e7824 */ /* 0x000fd400078e020c */
[----:B------:R-:W-:Y:S05]  /*9c70*/  @P6 BRA `(.L_x_895) ;  /* 0x0000000000586947 */ /* 0x000fea0003800000 */
        /* <DEDUP_REMOVED lines=13> */
.L_x_897:
[----:B------:R-:W-:-:S05]  /*9d50*/  IMAD.U32 R22, RZ, RZ, UR43 ;  /* 0x0000002bff167e24 */ /* 0x000fca000f8e00ff */
[----:B------:R-:W-:-:S13]  /*9d60*/  ISETP.NE.AND P6, PT, R22, 0x1, PT ;  /* 0x000000011600780c */ /* 0x000fda0003fc5270 */
[----:B------:R-:W0:Y:S02]  /*9d70*/  @P6 LDC.64 R12, c[0x0][0x9e8] ;  /* 0x00027a00ff0c6b82 */ /* 0x000e240000000a00 */
[----:B0-----:R-:W-:-:S05]  /*9d80*/  @P6 IMAD.HI.U32 R12, R20, R12, RZ ;  /* 0x0000000c140c6227 */ /* 0x001fca00078e00ff */
[----:B------:R-:W-:-:S07]  /*9d90*/  @P6 SHF.R.U32.HI R20, RZ, R13, R12 ;  /* 0x0000000dff146219 */ /* 0x000fce000001160c */
.L_x_898:
[----:B------:R-:W-:Y:S05]  /*9da0*/  BSYNC B0 ;  /* 0x0000000000007941 */ /* 0x000fea0003800000 */
.L_x_896:
[----:B------:R-:W-:-:S05]  /*9db0*/  IMAD R11, R20, R22, R11 ;  /* 0x00000016140b7224 */ /* 0x000fca00078e020b */
[----:B------:R-:W-:Y:S02]  /*9dc0*/  VIADDMNMX R15, R11, R22, R15, PT ;  /* 0x000000160b0f7246 */ /* 0x000fe4000380010f */
[----:B------:R-:W-:-:S07]  /*9dd0*/  VIMNMX R14, R14, R11, !PT ;  /* 0x0000000b0e0e7248 */ /* 0x000fce0007fe0100 */
.L_x_895:
[----:B------:R-:W-:Y:S02]  /*9de0*/  ISETP.GT.AND P2, PT, R14, 0x20, !P2 ;  /* 0x000000200e00780c */ /* 0x000fe40005744270 */
[----:B------:R-:W-:Y:S02]  /*9df0*/  LOP3.LUT P6, RZ, R0, 0x20, RZ, 0xc0, !PT ;  /* 0x0000002000ff7812 */ /* 0x000fe400078cc0ff */
[----:B------:R-:W-:Y:S02]  /*9e00*/  ISETP.LT.OR P2, PT, R15, 0x21, P2 ;  /* 0x000000210f00780c */ /* 0x000fe40001741670 */
[----:B------:R-:W-:Y:S02]  /*9e10*/  FMNMX.FTZ R12, R184, R5, !PT ;  /* 0x00000005b80c7209 */ /* 0x000fe40007810000 */
[----:B------:R-:W-:Y:S02]  /*9e20*/  FSEL R170, R170, -INF , !P2 ;  /* 0xff800000aaaa7808 */ /* 0x000fe40005000000 */
[----:B------:R-:W-:-:S02]  /*9e30*/  LOP3.LUT P2, RZ, R16, 0x2, RZ, 0xc0, !PT ;  /* 0x0000000210ff7812 */ /* 0x000fc4000784c0ff */
[----:B------:R-:W-:Y:S02]  /*9e40*/  FMNMX.FTZ R11, R185, R12, !PT ;  /* 0x0000000cb90b7209 */ /* 0x000fe40007810000 */
[----:B------:R-:W-:Y:S02]  /*9e50*/  ISETP.GT.AND P2, PT, R14, 0x21, !P2 ;  /* 0x000000210e00780c */ /* 0x000fe40005744270 */
[----:B------:R-:W-:Y:S02]  /*9e60*/  FMNMX.FTZ R12, R188, R11, !PT ;  /* 0x0000000bbc0c7209 */ /* 0x000fe40007810000 */
[----:B------:R-:W-:Y:S02]  /*9e70*/  ISETP.LT.OR P2, PT, R15, 0x22, P2 ;  /* 0x000000220f00780c */ /* 0x000fe40001741670 */
[----:B------:R-:W-:Y:S02]  /*9e80*/  FMNMX.FTZ R11, R189, R12, !PT ;  /* 0x0000000cbd0b7209 */ /* 0x000fe40007810000 */
[----:B------:R-:W-:-:S02]  /*9e90*/  FSEL R171, R171, -INF , !P2 ;  /* 0xff800000abab7808 */ /* 0x000fc40005000000 */
[----:B------:R-:W-:Y:S02]  /*9ea0*/  LOP3.LUT P2, RZ, R16, 0x4, RZ, 0xc0, !PT ;  /* 0x0000000410ff7812 */ /* 0x000fe4000784c0ff */
[----:B------:R-:W-:Y:S02]  /*9eb0*/  FMNMX.FTZ R12, R192, R11, !PT ;  /* 0x0000000bc00c7209 */ /* 0x000fe40007810000 */
[----:B------:R-:W-:Y:S02]  /*9ec0*/  ISETP.GT.AND P2, PT, R14, 0x28, !P2 ;  /* 0x000000280e00780c */ /* 0x000fe40005744270 */
[----:B------:R-:W-:Y:S02]  /*9ed0*/  FMNMX.FTZ R11, R193, R12, !PT ;  /* 0x0000000cc10b7209 */ /* 0x000fe40007810000 */
[----:B------:R-:W-:Y:S02]  /*9ee0*/  ISETP.LT.OR P2, PT, R15, 0x29, P2 ;  /* 0x000000290f00780c */ /* 0x000fe40001741670 */
[----:B------:R-:W-:-:S02]  /*9ef0*/  FMNMX.FTZ R12, R196, R11, !PT ;  /* 0x0000000bc40c7209 */ /* 0x000fc40007810000 */
[----:B------:R-:W-:Y:S02]  /*9f00*/  FSEL R174, R174, -INF , !P2 ;  /* 0xff800000aeae7808 */ /* 0x000fe40005000000 */
[----:B------:R-:W-:Y:S02]  /*9f10*/  LOP3.LUT P2, RZ, R16, 0x8, RZ, 0xc0, !PT ;  /* 0x0000000810ff7812 */ /* 0x000fe4000784c0ff */
[----:B------:R-:W-:Y:S02]  /*9f20*/  FMNMX.FTZ R11, R197, R12, !PT ;  /* 0x0000000cc50b7209 */ /* 0x000fe40007810000 */
[----:B------:R-:W-:Y:S02]  /*9f30*/  ISETP.GT.AND P2, PT, R14, 0x29, !P2 ;  /* 0x000000290e00780c */ /* 0x000fe40005744270 */
[----:B------:R-:W-:Y:S02]  /*9f40*/  FMNMX.FTZ R12, R168, R11, !PT ;  /* 0x0000000ba80c7209 */ /* 0x000fe40007810000 */
[----:B------:R-:W-:-:S02]  /*9f50*/  ISETP.LT.OR P2, PT, R15, 0x2a, P2 ;  /* 0x0000002a0f00780c */ /* 0x000fc40001741670 */
[----:B------:R-:W-:Y:S02]  /*9f60*/  FMNMX.FTZ R11, R169, R12, !PT ;  /* 0x0000000ca90b7209 */ /* 0x000fe40007810000 */
[----:B------:R-:W-:Y:S02]  /*9f70*/  FSEL R175, R175, -INF , !P2 ;  /* 0xff800000afaf7808 */ /* 0x000fe40005000000 */
[----:B------:R-:W-:Y:S02]  /*9f80*/  LOP3.LUT P2, RZ, R0, 0x80, RZ, 0xc0, !PT ;  /* 0x0000008000ff7812 */ /* 0x000fe4000784c0ff */
[----:B------:R-:W-:Y:S02]  /*9f90*/  FMNMX.FTZ R12, R172, R11, !PT ;  /* 0x0000000bac0c7209 */ /* 0x000fe40007810000 */
[----:B------:R-:W-:Y:S02]  /*9fa0*/  ISETP.GT.AND P2, PT, R14, 0x30, !P2 ;  /* 0x000000300e00780c */ /* 0x000fe40005744270 */
[----:B------:R-:W-:-:S02]  /*9fb0*/  FMNMX.FTZ R11, R173, R12, !PT ;  /* 0x0000000cad0b7209 */ /* 0x000fc40007810000 */
[----:B------:R-:W-:Y:S02]  /*9fc0*/  ISETP.LT.OR P2, PT, R15, 0x31, P2 ;  /* 0x000000310f00780c */ /* 0x000fe40001741670 */
[----:B------:R-:W-:Y:S02]  /*9fd0*/  FMNMX.FTZ R12, R176, R11, !PT ;  /* 0x0000000bb00c7209 */ /* 0x000fe40007810000 */
[----:B------:R-:W-:Y:S02]  /*9fe0*/  FSEL R178, R178, -INF , !P2 ;  /* 0xff800000b2b27808 */ /* 0x000fe40005000000 */
[----:B------:R-:W-:Y:S02]  /*9ff0*/  LOP3.LUT P2, RZ, R0, 0x40, RZ, 0xc0, !PT ;  /* 0x0000004000ff7812 */ /* 0x000fe4000784c0ff */
[----:B------:R-:W-:Y:S02]  /*a000*/  FMNMX.FTZ R11, R177, R12, !PT ;  /* 0x0000000cb10b7209 */ /* 0x000fe40007810000 */
[----:B------:R-:W-:-:S02]  /*a010*/  ISETP.GT.AND P2, PT, R14, 0x31, !P2 ;  /* 0x000000310e00780c */ /* 0x000fc40005744270 */
[----:B------:R-:W-:Y:S02]  /*a020*/  FMNMX.FTZ R12, R180, R11, !PT ;  /* 0x0000000bb40c7209 */ /* 0x000fe40007810000 */
[----:B------:R-:W-:Y:S02]  /*a030*/  ISETP.LT.OR P2, PT, R15, 0x32, P2 ;  /* 0x000000320f00780c */ /* 0x000fe40001741670 */
[----:B------:R-:W-:Y:S02]  /*a040*/  FMNMX.FTZ R11, R181, R12, !PT ;  /* 0x0000000cb50b7209 */ /* 0x000fe40007810000 */
[----:B------:R-:W-:Y:S02]  /*a050*/  FSEL R179, R179, -INF , !P2 ;  /* 0xff800000b3b37808 */ /* 0x000fe40005000000 */
[----:B------:R-:W-:Y:S02]  /*a060*/  ISETP.GT.AND P2, PT, R14, 0x38, !P6 ;  /* 0x000000380e00780c */ /* 0x000fe40007744270 */
[----:B------:R-:W-:-:S02]  /*a070*/  LOP3.LUT P6, RZ, R16, 0x4000000, RZ, 0xc0, !PT ;  /* 0x0400000010ff7812 */ /* 0x000fc400078cc0ff */
        /* <DEDUP_REMOVED lines=10> */
[----:B------:R-:W-:Y:S02]  /*a120*/  LOP3.LUT P2, RZ, R0, 0x8, RZ, 0xc0, !PT ;  /* 0x0000000800ff7812 */ /* 0x000fe4000784c0ff */
[----:B------:R-:W-:-:S02]  /*a130*/  FMNMX.FTZ R12, R160, R11, !PT ;  /* 0x0000000ba00c7209 */ /* 0x000fc40007810000 */
[----:B------:R-:W-:Y:S02]  /*a140*/  ISETP.GT.AND P2, PT, R14, 0x40, !P2 ;  /* 0x000000400e00780c */ /* 0x000fe40005744270 */
[----:B------:R-:W-:Y:S02]  /*a150*/  FMNMX.FTZ R11, R161, R12, !PT ;  /* 0x0000000ca10b7209 */ /* 0x000fe40007810000 */
        /* <DEDUP_REMOVED lines=59> */
[----:B------:R-:W-:Y:S02]  /*a510*/  ISETP.GT.AND P2, PT, R14, 0x61, !P6 ;  /* 0x000000610e00780c */ /* 0x000fe40007744270 */
[----:B------:R-:W-:Y:S02]  /*a520*/  LOP3.LUT P6, RZ, R16, 0x8000, RZ, 0xc0, !PT ;  /* 0x0000800010ff7812 */ /* 0x000fe400078cc0ff */
        /* <DEDUP_REMOVED lines=20> */
[----:B------:R-:W-:Y:S01]  /*a670*/  FMNMX.FTZ R20, R101, R12, !PT ;  /* 0x0000000c65147209 */ /* 0x000fe20007810000 */
[----:B------:R-:W-:Y:S01]  /*a680*/  IMAD.U32 R12, RZ, RZ, UR37 ;  /* 0x00000025ff0c7e24 */ /* 0x000fe2000f8e00ff */
[----:B------:R-:W-:-:S02]  /*a690*/  ISETP.LT.OR P2, PT, R15, 0x71, P2 ;  /* 0x000000710f00780c */ /* 0x000fc40001741670 */
[----:B------:R-:W-:Y:S01]  /*a6a0*/  ISETP.GT.AND P3, PT, R14, 0xd0, !P3 ;  /* 0x000000d00e00780c */ /* 0x000fe20005f64270 */
[----:B------:R-:W0:Y:S01]  /*a6b0*/  SHFL.BFLY PT, R11, R20, 0x2, 0x1f ;  /* 0x0c401f00140b7f89 */ /* 0x000e2200000e0000 */
[----:B------:R-:W-:Y:S02]  /*a6c0*/  FSEL R146, R146, -INF , !P2 ;  /* 0xff80000092927808 */ /* 0x000fe40005000000 */
[----:B------:R-:W-:Y:S02]  /*a6d0*/  LOP3.LUT P2, RZ, R16, 0x400000, RZ, 0xc0, !PT ;  /* 0x0040000010ff7812 */ /* 0x000fe4000784c0ff */
[C---:B------:R-:W-:Y:S02]  /*a6e0*/  ISETP.GT.AND P4, PT, R14.reuse, 0xd1, !P4 ;  /* 0x000000d10e00780c */ /* 0x040fe40006784270 */
[C---:B------:R-:W-:Y:S02]  /*a6f0*/  ISETP.GT.AND P2, PT, R14.reuse, 0x71, !P2 ;  /* 0x000000710e00780c */ /* 0x040fe40005744270 */
[----:B------:R-:W-:-:S02]  /*a700*/  ISETP.GT.AND P5, PT, R14, 0xd8, !P5 ;  /* 0x000000d80e00780c */ /* 0x000fc40006fa4270 */
[C---:B------:R-:W-:Y:S02]  /*a710*/  ISETP.LT.OR P2, PT, R15.reuse, 0x72, P2 ;  /* 0x000000720f00780c */ /* 0x040fe40001741670 */
[----:B------:R-:W-:Y:S02]  /*a720*/  ISETP.LT.OR P3, PT, R15, 0xd1, P3 ;  /* 0x000000d10f00780c */ /* 0x000fe40001f61670 */
[----:B------:R-:W-:Y:S02]  /*a730*/  FSEL R147, R147, -INF , !P2 ;  /* 0xff80000093937808 */ /* 0x000fe40005000000 */
[----:B------:R-:W-:Y:S02]  /*a740*/  LOP3.LUT P2, RZ, R16, 0x200000, RZ, 0xc0, !PT ;  /* 0x0020000010ff7812 */ /* 0x000fe4000784c0ff */
[----:B------:R-:W-:Y:S02]  /*a750*/  ISETP.LT.OR P4, PT, R15, 0xd2, P4 ;  /* 0x000000d20f00780c */ /* 0x000fe40002781670 */
[----:B------:R-:W-:-:S02]  /*a760*/  ISETP.GT.AND P2, PT, R14, 0x78, !P2 ;  /* 0x000000780e00780c */ /* 0x000fc40005744270 */
[----:B------:R-:W-:Y:S02]  /*a770*/  FSEL R98, R98, -INF , !P3 ;  /* 0xff80000062627808 */ /* 0x000fe40005800000 */
[C---:B------:R-:W-:Y:S02]  /*a780*/  ISETP.LT.OR P2, PT, R15.reuse, 0x79, P2 ;  /* 0x000000790f00780c */ /* 0x040fe40001741670 */
[----:B0-----:R-:W-:Y:S02]  /*a790*/  FMNMX.FTZ R22, R20, R11, !PT ;  /* 0x0000000b14167209 */ /* 0x001fe40007810000 */
[----:B------:R-:W-:Y:S02]  /*a7a0*/  FSEL R150, R150, -INF , !P2 ;  /* 0xff80000096967808 */ /* 0x000fe40005000000 */
[----:B------:R-:W-:Y:S01]  /*a7b0*/  LOP3.LUT P2, RZ, R16, 0x100000, RZ, 0xc0, !PT ;  /* 0x0010000010ff7812 */ /* 0x000fe2000784c0ff */
[----:B------:R-:W0:Y:S01]  /*a7c0*/  SHFL.BFLY PT, R11, R22, 0x1, 0x1f ;  /* 0x0c201f00160b7f89 */ /* 0x000e2200000e0000 */
[----:B------:R-:W-:-:S02]  /*a7d0*/  ISETP.LT.OR P5, PT, R15, 0xd9, P5 ;  /* 0x000000d90f00780c */ /* 0x000fc40002fa1670 */
[----:B------:R-:W-:Y:S02]  /*a7e0*/  ISETP.GT.AND P2, PT, R14, 0x79, !P2 ;  /* 0x000000790e00780c */ /* 0x000fe40005744270 */
[----:B------:R-:W-:Y:S02]  /*a7f0*/  FSEL R99, R99, -INF , !P4 ;  /* 0xff80000063637808 */ /* 0x000fe40006000000 */
[----:B------:R-:W-:Y:S02]  /*a800*/  ISETP.LT.OR P2, PT, R15, 0x7a, P2 ;  /* 0x0000007a0f00780c */ /* 0x000fe40001741670 */
[----:B------:R-:W-:Y:S02]  /*a810*/  FSEL R102, R102, -INF , !P5 ;  /* 0xff80000066667808 */ /* 0x000fe40006800000 */
[----:B------:R-:W-:Y:S02]  /*a820*/  FSEL R151, R151, -INF , !P2 ;  /* 0xff80000097977808 */ /* 0x000fe40005000000 */
[----:B------:R-:W-:-:S04]  /*a830*/  LOP3.LUT P2, RZ, R16, 0x80000, RZ, 0xc0, !PT ;  /* 0x0008000010ff7812 */ /* 0x000fc8000784c0ff */
[----:B------:R-:W-:-:S04]  /*a840*/  ISETP.GT.AND P2, PT, R14, 0x80, !P2 ;  /* 0x000000800e00780c */ /* 0x000fc80005744270 */
[----:B------:R-:W-:Y:S02]  /*a850*/  ISETP.LT.OR P2, PT, R15, 0x81, P2 ;  /* 0x000000810f00780c */ /* 0x000fe40001741670 */
[----:B0-----:R-:W-:Y:S02]  /*a860*/  FMNMX.FTZ R11, R22, R11, !PT ;  /* 0x0000000b160b7209 */ /* 0x001fe40007810000 */
[----:B------:R-:W-:Y:S02]  /*a870*/  FSEL R122, R122, -INF , !P2 ;  /* 0xff8000007a7a7808 */ /* 0x000fe40005000000 */
[----:B------:R-:W-:Y:S01]  /*a880*/  LOP3.LUT P2, RZ, R16, 0x40000, RZ, 0xc0, !PT ;  /* 0x0004000010ff7812 */ /* 0x000fe2000784c0ff */
[----:B------:R-:W-:-:S03]  /*a890*/  FFMA.FTZ R12, R11, R12, -8 ;  /* 0xc10000000b0c7423 */ /* 0x000fc6000001000c */
[----:B------:R-:W-:-:S04]  /*a8a0*/  ISETP.GT.AND P2, PT, R14, 0x81, !P2 ;  /* 0x000000810e00780c */ /* 0x000fc80005744270 */
[----:B------:R-:W-:-:S04]  /*a8b0*/  ISETP.LT.OR P2, PT, R15, 0x82, P2 ;  /* 0x000000820f00780c */ /* 0x000fc80001741670 */
[----:B------:R-:W-:Y:S02]  /*a8c0*/  FSEL R123, R123, -INF , !P2 ;  /* 0xff8000007b7b7808 */ /* 0x000fe40005000000 */
[----:B------:R-:W-:-:S04]  /*a8d0*/  LOP3.LUT P2, RZ, R16, 0x20000, RZ, 0xc0, !PT ;  /* 0x0002000010ff7812 */ /* 0x000fc8000784c0ff */
[----:B------:R-:W-:-:S04]  /*a8e0*/  ISETP.GT.AND P2, PT, R14, 0x88, !P2 ;  /* 0x000000880e00780c */ /* 0x000fc80005744270 */
[----:B------:R-:W-:-:S04]  /*a8f0*/  ISETP.LT.OR P2, PT, R15, 0x89, P2 ;  /* 0x000000890f00780c */ /* 0x000fc80001741670 */
[----:B------:R-:W-:Y:S02]  /*a900*/  FSEL R126, R126, -INF , !P2 ;  /* 0xff8000007e7e7808 */ /* 0x000fe40005000000 */
[----:B------:R-:W-:-:S04]  /*a910*/  LOP3.LUT P2, RZ, R16, 0x10000, RZ, 0xc0, !PT ;  /* 0x0001000010ff7812 */ /* 0x000fc8000784c0ff */
[----:B------:R-:W-:-:S04]  /*a920*/  ISETP.GT.AND P2, PT, R14, 0x89, !P2 ;  /* 0x000000890e00780c */ /* 0x000fc80005744270 */
[----:B------:R-:W-:-:S04]  /*a930*/  ISETP.LT.OR P2, PT, R15, 0x8a, P2 ;  /* 0x0000008a0f00780c */ /* 0x000fc80001741670 */
[----:B------:R-:W-:Y:S02]  /*a940*/  FSEL R127, R127, -INF , !P2 ;  /* 0xff8000007f7f7808 */ /* 0x000fe40005000000 */
[----:B------:R-:W-:Y:S02]  /*a950*/  ISETP.GT.AND P2, PT, R14, 0x90, !P6 ;  /* 0x000000900e00780c */ /* 0x000fe40007744270 */
[----:B------:R-:W-:Y:S02]  /*a960*/  LOP3.LUT P6, RZ, R16, 0x10, RZ, 0xc0, !PT ;  /* 0x0000001010ff7812 */ /* 0x000fe400078cc0ff */
        /* <DEDUP_REMOVED lines=90> */
[----:B------:R-:W-:Y:S02]  /*af10*/  ISETP.GT.AND P2, PT, R14, RZ, !P6 ;  /* 0x000000ff0e00720c */ /* 0x000fe40007744270 */
[----:B------:R-:W-:Y:S02]  /*af20*/  LOP3.LUT P6, RZ, R0, 0x1000, RZ, 0xc0, !PT ;  /* 0x0000100000ff7812 */ /* 0x000fe400078cc0ff */
[----:B------:R-:W-:Y:S02]  /*af30*/  ISETP.LT.OR P2, PT, R15, 0x1, P2 ;  /* 0x000000010f00780c */ /* 0x000fe40001741670 */
[----:B------:R-:W-:Y:S02]  /*af40*/  ISETP.GT.AND P6, PT, R14, 0xd9, !P6 ;  /* 0x000000d90e00780c */ /* 0x000fe400077c4270 */
[----:B------:R-:W-:-:S02]  /*af50*/  FSEL R13, R186, -INF , !P2 ;  /* 0xff800000ba0d7808 */ /* 0x000fc40005000000 */
[----:B------:R-:W-:Y:S02]  /*af60*/  FSETP.NEU.FTZ.AND P2, PT, R11, -INF , PT ;  /* 0xff8000000b00780b */ /* 0x000fe40003f5d000 */
[----:B------:R-:W-:Y:S02]  /*af70*/  ISETP.LT.OR P6, PT, R15, 0xda, P6 ;  /* 0x000000da0f00780c */ /* 0x000fe400037c1670 */
[----:B------:R-:W-:Y:S02]  /*af80*/  FSEL R12, R12, RZ, P2 ;  /* 0x000000ff0c0c7208 */ /* 0x000fe40001000000 */
[----:B------:R-:W-:-:S03]  /*af90*/  FSEL R103, R103, -INF , !P6 ;  /* 0xff80000067677808 */ /* 0x000fc60007000000 */
[--C-:B------:R-:W-:Y:S01]  /*afa0*/  FFMA.FTZ R22, R188, UR37, -R12.reuse ;  /* 0x00000025bc167c23 */ /* 0x100fe2000801080c */
[----:B------:R-:W-:Y:S01]  /*afb0*/  FMNMX.FTZ R188, R13, R4, !PT ;  /* 0x000000040dbc7209 */ /* 0x000fe20007810000 */
[--C-:B------:R-:W-:Y:S01]  /*afc0*/  FFMA.FTZ R20, R185, UR37, -R12.reuse ;  /* 0x00000025b9147c23 */ /* 0x100fe2000801080c */
[----:B------:R-:W-:-:S01]  /*afd0*/  FFMA.FTZ R185, R193, UR37, -R12 ;  /* 0x00000025c1b97c23 */ /* 0x000fc2000801080c */
        /* <DEDUP_REMOVED lines=119> */
[----:B------:R0:W-:Y:S01]  /*b750*/  MUFU.EX2 R14, R192 ;  /* 0x000000c0000e7308 */ /* 0x0001e20000000800 */
[----:B------:R-:W-:-:S04]  /*b760*/  FMNMX.FTZ R108, R98, R193, !PT ;  /* 0x000000c1626c7209 */ /* 0x000fc80007810000 */
[----:B------:R-:W-:-:S03]  /*b770*/  FMNMX.FTZ R109, R99, R108, !PT ;  /* 0x0000006c636d7209 */ /* 0x000fc60007810000 */
[----:B------:R-:W-:Y:S01]  /*b780*/  MUFU.EX2 R153, R153 ;  /* 0x0000009900997308 */ /* 0x000fe20000000800 */
[----:B------:R-:W-:Y:S01]  /*b790*/  FMNMX.FTZ R108, R102, R109, !PT ;  /* 0x0000006d666c7209 */ /* 0x000fe20007810000 */
[--C-:B------:R-:W-:Y:S01]  /*b7a0*/  FFMA.FTZ R109, R113, UR37, -R12.reuse ;  /* 0x00000025716d7c23 */ /* 0x100fe2000801080c */
[----:B------:R-:W-:-:S01]  /*b7b0*/  FFMA.FTZ R113, R117, UR37, -R12 ;  /* 0x0000002575717c23 */ /* 0x000fc2000801080c */
[----:B------:R-:W-:Y:S01]  /*b7c0*/  IMAD.U32 R117, RZ, RZ, UR37 ;  /* 0x00000025ff757e24 */ /* 0x000fe2000f8e00ff */
[----:B------:R-:W-:-:S03]  /*b7d0*/  FMNMX.FTZ R188, R103, R108, !PT ;  /* 0x0000006c67bc7209 */ /* 0x000fc60007810000 */
[----:B------:R1:W-:Y:S02]  /*b7e0*/  MUFU.EX2 R108, R196 ;  /* 0x000000c4006c7308 */ /* 0x0003e40000000800 */
[----:B------:R-:W2:Y:S06]  /*b7f0*/  SHFL.BFLY PT, R193, R188, 0x2, 0x1f ;  /* 0x0c401f00bcc17f89 */ /* 0x000eac00000e0000 */
[----:B------:R-:W-:Y:S08]  /*b800*/  MUFU.EX2 R156, R156 ;  /* 0x0000009c009c7308 */ /* 0x000ff00000000800 */
[----:B------:R-:W-:Y:S08]  /*b810*/  MUFU.EX2 R157, R157 ;  /* 0x0000009d009d7308 */ /* 0x000ff00000000800 */
[----:B------:R-:W-:Y:S01]  /*b820*/  MUFU.EX2 R160, R160 ;  /* 0x000000a000a07308 */ /* 0x000fe20000000800 */
[----:B--2---:R-:W-:-:S02]  /*b830*/  FMNMX.FTZ R193, R188, R193, !PT ;  /* 0x000000c1bcc17209 */ /* 0x004fc40007810000 */
[----:B------:R-:W-:-:S03]  /*b840*/  FSEL R188, R11, RZ, P2 ;  /* 0x000000ff0bbc7208 */ /* 0x000fc60001000000 */
[----:B------:R-:W2:Y:S02]  /*b850*/  SHFL.BFLY PT, R116, R193, 0x1, 0x1f ;  /* 0x0c201f00c1747f89 */ /* 0x000ea400000e0000 */
[----:B------:R-:W-:Y:S01]  /*b860*/  MUFU.EX2 R161, R161 ;  /* 0x000000a100a17308 */ /* 0x000fe20000000800 */
[----:B------:R-:W-:-:S07]  /*b870*/  FADD.FTZ R188, -R188, R5 ;  /* 0x00000005bcbc7221 */ /* 0x000fce0000010100 */
[----:B------:R-:W-:Y:S08]  /*b880*/  MUFU.EX2 R5, R101 ;  /* 0x0000006500057308 */ /* 0x000ff00000000800 */
[----:B------:R-:W-:Y:S01]  /*b890*/  MUFU.EX2 R164, R164 ;  /* 0x000000a400a47308 */ /* 0x000fe20000000800 */
[----:B--2---:R-:W-:Y:S01]  /*b8a0*/  FMNMX.FTZ R12, R193, R116, !PT ;  /* 0x00000074c10c7209 */ /* 0x004fe20007810000 */
[----:B------:R-:W-:-:S06]  /*b8b0*/  FMUL.FTZ R116, R188, UR37 ;  /* 0x00000025bc747c20 */ /* 0x000fcc0008410000 */
[----:B------:R-:W-:Y:S01]  /*b8c0*/  MUFU.EX2 R165, R165 ;  /* 0x000000a500a57308 */ /* 0x000fe20000000800 */
[C---:B------:R-:W-:Y:S01]  /*b8d0*/  FSETP.NEU.FTZ.AND P2, PT, R12.reuse, -INF , PT ;  /* 0xff8000000c00780b */ /* 0x040fe20003f5d000 */
[----:B------:R-:W-:-:S05]  /*b8e0*/  FFMA.FTZ R117, R12, R117, -8 ;  /* 0xc10000000c757423 */ /* 0x000fca0000010075 */
[----:B------:R-:W-:Y:S01]  /*b8f0*/  FSEL R188, R117, RZ, P2 ;  /* 0x000000ff75bc7208 */ /* 0x000fe20001000000 */
[----:B------:R-:W2:Y:S04]  /*b900*/  MUFU.EX2 R116, R116 ;  /* 0x0000007400747308 */ /* 0x000ea80000000800 */
[----:B------:R-:W-:-:S01]  /*b910*/  FFMA.FTZ R193, R190, UR37, -R188 ;  /* 0x00000025bec17c23 */ /* 0x000fc200080108bc */
[--C-:B------:R-:W-:Y:S01]  /*b920*/  FFMA.FTZ R190, R191, UR37, -R188.reuse ;  /* 0x00000025bfbe7c23 */ /* 0x100fe200080108bc */
[----:B------:R-:W-:Y:S01]  /*b930*/  FSEL R191, R12, RZ, P2 ;  /* 0x000000ff0cbf7208 */ /* 0x000fe20001000000 */
[--C-:B0-----:R-:W-:Y:S01]  /*b940*/  FFMA.FTZ R192, R13, UR37, -R188.reuse ;  /* 0x000000250dc07c23 */ /* 0x101fe200080108bc */
[----:B------:R-:W-:-:S01]  /*b950*/  FFMA.FTZ R13, R187, UR37, -R188 ;  /* 0x00000025bb0d7c23 */ /* 0x000fc200080108bc */
[----:B------:R0:W-:Y:S01]  /*b960*/  MUFU.EX2 R101, R193 ;  /* 0x000000c100657308 */ /* 0x0001e20000000800 */
[----:B------:R-:W-:-:S01]  /*b970*/  FFMA.FTZ R117, R194, UR37, -R188 ;  /* 0x00000025c2757c23 */ /* 0x000fc200080108bc */
[----:B------:R-:W-:Y:S01]  /*b980*/  FADD.FTZ R191, -R191, R4 ;  /* 0x00000004bfbf7221 */ /* 0x000fe20000010100 */
[----:B------:R-:W-:-:S01]  /*b990*/  FFMA.FTZ R194, R195, UR37, -R188 ;  /* 0x00000025c3c27c23 */ /* 0x000fc200080108bc */
[--C-:B------:R-:W-:Y:S01]  /*b9a0*/  FFMA.FTZ R187, R198, UR37, -R188.reuse ;  /* 0x00000025c6bb7c23 */ /* 0x100fe200080108bc */
[----:B-1----:R-:W-:-:S01]  /*b9b0*/  FFMA.FTZ R196, R199, UR37, -R188 ;  /* 0x00000025c7c47c23 */ /* 0x002fc200080108bc */
[----:B------:R-:W-:Y:S01]  /*b9c0*/  FMUL.FTZ R191, R191, UR37 ;  /* 0x00000025bfbf7c20 */ /* 0x000fe20008410000 */
[----:B------:R-:W-:-:S01]  /*b9d0*/  FFMA.FTZ R170, R170, UR37, -R188 ;  /* 0x00000025aaaa7c23 */ /* 0x000fc200080108bc */
[----:B------:R-:W-:Y:S01]  /*b9e0*/  MUFU.EX2 R192, R192 ;  /* 0x000000c000c07308 */ /* 0x000fe20000000800 */
[----:B--2---:R-:W-:-:S01]  /*b9f0*/  FFMA.FTZ R195, R116, R8, R21 ;  /* 0x0000000874c37223 */ /* 0x004fc20000010015 */
[--C-:B0-----:R-:W-:Y:S01]  /*ba00*/  FFMA.FTZ R193, R142, UR37, -R188.reuse ;  /* 0x000000258ec17c23 */ /* 0x101fe200080108bc */
[----:B------:R-:W-:-:S01]  /*ba10*/  FFMA.FTZ R142, R146, UR37, -R188 ;  /* 0x00000025928e7c23 */ /* 0x000fc200080108bc */
[----:B------:R-:W-:Y:S01]  /*ba20*/  FFMA.FTZ R146, R150, UR37, -R188 ;  /* 0x0000002596927c23 */ /* 0x000fe200080108bc */
[----:B------:R-:W-:-:S01]  /*ba30*/  FADD.FTZ R195, R20, R195 ;  /* 0x000000c314c37221 */ /* 0x000fc20000010000 */
[--C-:B------:R-:W-:Y:S01]  /*ba40*/  FFMA.FTZ R171, R171, UR37, -R188.reuse ;  /* 0x00000025abab7c23 */ /* 0x100fe200080108bc */
[----:B------:R-:W-:-:S01]  /*ba50*/  FFMA.FTZ R174, R174, UR37, -R188 ;  /* 0x00000025aeae7c23 */ /* 0x000fc200080108bc */
[----:B------:R-:W0:Y:S01]  /*ba60*/  MUFU.EX2 R191, R191 ;  /* 0x000000bf00bf7308 */ /* 0x000e220000000800 */
[----:B------:R-:W-:-:S01]  /*ba70*/  FADD.FTZ R150, R22, R195 ;  /* 0x000000c316967221 */ /* 0x000fc20000010000 */
        /* <DEDUP_REMOVED lines=23> */
[----:B-1----:R-:W-:-:S01]  /*bbf0*/  FADD.FTZ R8, R13, R8 ;  /* 0x000000080d087221 */ /* 0x002fc20000010000 */
[--C-:B------:R-:W-:Y:S01]  /*bc00*/  FFMA.FTZ R123, R123, UR37, -R188.reuse ;  /* 0x000000257b7b7c23 */ /* 0x100fe200080108bc */
[----:B------:R-:W-:-:S01]  /*bc10*/  FFMA.FTZ R126, R126, UR37, -R188 ;  /* 0x000000257e7e7c23 */ /* 0x000fc200080108bc */
[----:B------:R-:W-:Y:S01]  /*bc20*/  FFMA.FTZ R127, R127, UR37, -R188 ;  /* 0x000000257f7f7c23 */ /* 0x000fe200080108bc */
[----:B------:R-:W-:-:S01]  /*bc30*/  FADD.FTZ R7, R101, R8 ;  /* 0x0000000865077221 */ /* 0x000fc20000010000 */
[--C-:B------:R-:W-:Y:S01]  /*bc40*/  FFMA.FTZ R130, R130, UR37, -R188.reuse ;  /* 0x0000002582827c23 */ /* 0x100fe200080108bc */
[----:B------:R-:W-:-:S01]  /*bc50*/  FFMA.FTZ R131, R131, UR37, -R188 ;  /* 0x0000002583837c23 */ /* 0x000fc200080108bc */
[----:B------:R-:W1:Y:S01]  /*bc60*/  MUFU.EX2 R194, R194 ;  /* 0x000000c200c27308 */ /* 0x000e620000000800 */
        /* <DEDUP_REMOVED lines=8> */
[----:B0-----:R-:W-:-:S01]  /*bcf0*/  FADD.FTZ R7, R117, R8 ;  /* 0x0000000875077221 */ /* 0x001fc20000010000 */
[--C-:B------:R-:W-:Y:S01]  /*bd00*/  FFMA.FTZ R114, R114, UR37, -R188.reuse ;  /* 0x0000002572727c23 */ /* 0x100fe200080108bc */
[----:B------:R-:W-:-:S01]  /*bd10*/  FFMA.FTZ R115, R115, UR37, -R188 ;  /* 0x0000002573737c23 */ /* 0x000fc200080108bc */
[--C-:B------:R-:W-:Y:S01]  /*bd20*/  FFMA.FTZ R118, R118, UR37, -R188.reuse ;  /* 0x0000002576767c23 */ /* 0x100fe200080108bc */
[----:B------:R-:W-:-:S01]  /*bd30*/  FFMA.FTZ R119, R119, UR37, -R188 ;  /* 0x0000002577777c23 */ /* 0x000fc200080108bc */
[--C-:B------:R-:W-:Y:S01]  /*bd40*/  FFMA.FTZ R90, R90, UR37, -R188.reuse ;  /* 0x000000255a5a7c23 */ /* 0x100fe200080108bc */
[----:B------:R-:W-:-:S01]  /*bd50*/  FFMA.FTZ R91, R91, UR37, -R188 ;  /* 0x000000255b5b7c23 */ /* 0x000fc200080108bc */
[----:B------:R0:W-:Y:S01]  /*bd60*/  MUFU.EX2 R4, R193 ;  /* 0x000000c100047308 */ /* 0x0001e20000000800 */
[----:B-1----:R-:W-:-:S01]  /*bd70*/  FADD.FTZ R8, R194, R7 ;  /* 0x00000007c2087221 */ /* 0x002fc20000010000 */
[--C-:B------:R-:W-:Y:S01]  /*bd80*/  FFMA.FTZ R94, R94, UR37, -R188.reuse ;  /* 0x000000255e5e7c23 */ /* 0x100fe200080108bc */
[----:B------:R-:W-:-:S01]  /*bd90*/  FFMA.FTZ R102, R102, UR37, -R188 ;  /* 0x0000002566667c23 */ /* 0x000fc200080108bc */
[----:B------:R-:W-:-:S04]  /*bda0*/  FFMA.FTZ R103, R103, UR37, -R188 ;  /* 0x0000002567677c23 */ /* 0x000fc800080108bc */
[----:B------:R-:W1:Y:S01]  /*bdb0*/  MUFU.EX2 R196, R196 ;  /* 0x000000c400c47308 */ /* 0x000e620000000800 */
[----:B0-----:R-:W-:-:S01]  /*bdc0*/  FADD.FTZ R193, R23, R150 ;  /* 0x0000009617c17221 */ /* 0x001fc20000010000 */
[----:B--2---:R-:W-:-:S03]  /*bdd0*/  FADD.FTZ R7, R187, R8 ;  /* 0x00000008bb077221 */ /* 0x004fc60000010000 */
[----:B------:R-:W-:-:S03]  /*bde0*/  FADD.FTZ R150, R184, R193 ;  /* 0x000000c1b8967221 */ /* 0x000fc60000010000 */
[----:B------:R-:W0:Y:S01]  /*bdf0*/  MUFU.EX2 R170, R170 ;  /* 0x000000aa00aa7308 */ /* 0x000e220000000800 */
[----:B------:R-:W-:-:S04]  /*be00*/  FADD.FTZ R193, R185, R150 ;  /* 0x00000096b9c17221 */ /* 0x000fc80000010000 */
[----:B------:R-:W-:-:S03]  /*be10*/  FADD.FTZ R150, R186, R193 ;  /* 0x000000c1ba967221 */ /* 0x000fc60000010000 */
[----:B------:R-:W2:Y:S01]  /*be20*/  MUFU.EX2 R171, R171 ;  /* 0x000000ab00ab7308 */ /* 0x000ea20000000800 */
[----:B------:R-:W-:-:S01]  /*be30*/  FADD.FTZ R193, R189, R150 ;  /* 0x00000096bdc17221 */ /* 0x000fc20000010000 */
[----:B-1----:R-:W-:-:S03]  /*be40*/  FADD.FTZ R7, R196, R7 ;  /* 0x00000007c4077221 */ /* 0x002fc60000010000 */
[----:B------:R-:W-:-:S03]  /*be50*/  FADD.FTZ R8, R168, R193 ;  /* 0x000000c1a8087221 */ /* 0x000fc60000010000 */
[----:B------:R-:W1:Y:S01]  /*be60*/  MUFU.EX2 R174, R174 ;  /* 0x000000ae00ae7308 */ /* 0x000e620000000800 */
[----:B0-----:R-:W-:-:S01]  /*be70*/  FADD.FTZ R150, R170, R7 ;  /* 0x00000007aa967221 */ /* 0x001fc20000010000 */
[----:B------:R-:W-:-:S04]  /*be80*/  FADD.FTZ R7, R169, R8 ;  /* 0x00000008a9077221 */ /* 0x000fc80000010000 */
[----:B------:R-:W-:Y:S02]  /*be90*/  FADD.FTZ R8, R172, R7 ;  /* 0x00000007ac087221 */ /* 0x000fe40000010000 */
[----:B------:R-:W0:Y:S01]  /*bea0*/  MUFU.EX2 R175, R175 ;  /* 0x000000af00af7308 */ /* 0x000e220000000800 */
[----:B--2---:R-:W-:-:S01]  /*beb0*/  FADD.FTZ R193, R171, R150 ;  /* 0x00000096abc17221 */ /* 0x004fc20000010000 */
[----:B------:R-:W-:-:S04]  /*bec0*/  FADD.FTZ R7, R173, R8 ;  /* 0x00000008ad077221 */ /* 0x000fc80000010000 */
[----:B------:R-:W-:Y:S02]  /*bed0*/  FADD.FTZ R8, R176, R7 ;  /* 0x00000007b0087221 */ /* 0x000fe40000010000 */
[----:B------:R-:W2:Y:S01]  /*bee0*/  MUFU.EX2 R178, R178 ;  /* 0x000000b200b27308 */ /* 0x000ea20000000800 */
[----:B-1----:R-:W-:-:S01]  /*bef0*/  FADD.FTZ R150, R174, R193 ;  /* 0x000000c1ae967221 */ /* 0x002fc20000010000 */
[----:B------:R-:W-:-:S04]  /*bf00*/  FADD.FTZ R7, R177, R8 ;  /* 0x00000008b1077221 */ /* 0x000fc80000010000 */
[----:B------:R-:W-:Y:S02]  /*bf10*/  FADD.FTZ R8, R180, R7 ;  /* 0x00000007b4087221 */ /* 0x000fe40000010000 */
        /* <DEDUP_REMOVED lines=18> */
[----:B------:R-:W-:-:S06]  /*c040*/  FADD.FTZ R7, R165, R8 ;  /* 0x00000008a5077221 */ /* 0x000fcc0000010000 */
        /* <DEDUP_REMOVED lines=23> */
[----:B--2---:R-:W-:-:S04]  /*c1c0*/  FADD.FTZ R193, R139, R150 ;  /* 0x000000968bc17221 */ /* 0x004fc80000010000 */
[----:B------:R-:W-:-:S03]  /*c1d0*/  FADD.FTZ R150, R4, R193 ;  /* 0x000000c104967221 */ /* 0x000fc60000010000 */
        /* <DEDUP_REMOVED lines=58> */
[--C-:B------:R-:W-:Y:S01]  /*c580*/  FFMA.FTZ R193, R95, UR37, -R188.reuse ;  /* 0x000000255fc17c23 */ /* 0x100fe200080108bc */
[----:B------:R-:W-:-:S05]  /*c590*/  FFMA.FTZ R95, R98, UR37, -R188 ;  /* 0x00000025625f7c23 */ /* 0x000fca00080108bc */
        /* <DEDUP_REMOVED lines=18> */
[----:B------:R-:W-:-:S06]  /*c6c0*/  FFMA.FTZ R98, R99, UR37, -R188 ;  /* 0x0000002563627c23 */ /* 0x000fcc00080108bc */
        /* <DEDUP_REMOVED lines=34> */
[----:B------:R-:W-:Y:S01]  /*c8f0*/  FADD.FTZ R8, R5, R8 ;  /* 0x0000000805087221 */ /* 0x000fe20000010000 */
[----:B-1----:R-:W-:-:S04]  /*c900*/  FADD.FTZ R7, R102, R7 ;  /* 0x0000000766077221 */ /* 0x002fc80000010000 */
[----:B0-----:R-:W-:Y:S01]  /*c910*/  FADD.FTZ R7, R103, R7 ;  /* 0x0000000767077221 */ /* 0x001fe20000010000 */
[----:B------:R-:W-:Y:S06]  /*c920*/  @!P0 BRA `(.L_x_899) ;  /* 0x0000000000048947 */ /* 0x000fec0003800000 */
[----:B------:R-:W-:Y:S01]  /*c930*/  BPT.TRAP 0x1 ;  /* 0x000000040000795c */ /* 0x000fe20000300000 */
.L_x_899:
[----:B------:R-:W-:Y:S01]  /*c940*/  ULEA UR6, UR55, UR40, 0x3 ;  /* 0x0000002837067291 */ /* 0x000fe2000f8e183f */
[----:B------:R-:W-:Y:S01]  /*c950*/  ISETP.GT.AND P2, PT, R6, UR54, PT ;  /* 0x0000003606007c0c */ /* 0x000fe2000bf44270 */
[----:B------:R-:W-:Y:S01]  /*c960*/  UMOV UR56, UR29 ;  /* 0x0000001d00387c82 */ /* 0x000fe20008000000 */
[----:B------:R-:W-:Y:S01]  /*c970*/  F2FP.SATFINITE.E4M3.F32.PACK_AB_MERGE_C R4, R143, R4, RZ ;  /* 0x000000048f04723e */ /* 0x000fe200048070ff */
[----:B------:R-:W-:Y:S01]  /*c980*/  UIADD3 UR6, UR6, 0x2e860, URZ ;  /* 0x0002e86006067890 */ /* 0x000fe2000fffe03f */
[----:B------:R-:W-:Y:S01]  /*c990*/  F2FP.SATFINITE.E4M3.F32.PACK_AB_MERGE_C R14, R15, R14, RZ ;  /* 0x0000000e0f0e723e */ /* 0x000fe200048070ff */
[----:B------:R-:W-:Y:S01]  /*c9a0*/  UMOV UR55, UR31 ;  /* 0x0000001f00377c82 */ /* 0x000fe20008000000 */
[----:B------:R-:W-:Y:S01]  /*c9b0*/  F2FP.SATFINITE.E4M3.F32.PACK_AB_MERGE_C R5, R5, R100, RZ ;  /* 0x000000640505723e */ /* 0x000fe200048070ff */
[----:B------:R-:W-:Y:S01]  /*c9c0*/  UPRMT UR6, UR28, 0x654, UR6 ;  /* 0x000006541c067896 */ /* 0x000fe20008000006 */
        /* <DEDUP_REMOVED lines=9> */
[----:B------:R-:W-:Y:S01]  /*ca60*/  SYNCS.ARRIVE.TRANS64.RED.A1T0 RZ, [UR6], RZ ;  /* 0x000000ffffff79a7 */ /* 0x000fe20008100406 */
        /* <DEDUP_REMOVED lines=40> */
[----:B------:R-:W-:Y:S01]  /*ccf0*/  F2FP.SATFINITE.E4M3.F32.PACK_AB_MERGE_C R213, R139, R138, R4 ;  /* 0x0000008a8bd5723e */ /* 0x000fe20004807004 */
[----:B------:R-:W-:Y:S01]  /*cd00*/  FMUL.FTZ R72, R72, R116 ;  /* 0x0000007448487220 */ /* 0x000fe20000410000 */
[----:B------:R-:W-:Y:S01]  /*cd10*/  F2FP.SATFINITE.E4M3.F32.PACK_AB_MERGE_C R202, R97, R96, R5 ;  /* 0x0000006061ca723e */ /* 0x000fe20004807005 */
[-C--:B------:R-:W-:Y:S01]  /*cd20*/  FMUL.FTZ R73, R73, R116.reuse ;  /* 0x0000007449497220 */ /* 0x080fe20000410000 */
[----:B------:R-:W-:Y:S01]  /*cd30*/  F2FP.SATFINITE.E4M3.F32.PACK_AB_MERGE_C R224, R20, R21, R22 ;  /* 0x0000001514e0723e */ /* 0x000fe20004807016 */
        /* <DEDUP_REMOVED lines=10> */
[----:B------:R-:W-:Y:S01]  /*cde0*/  FMUL.FTZ R85, R85, R116 ;  /* 0x0000007455557220 */ /* 0x000fe20000410000 */
[----:B------:R-:W-:Y:S01]  /*cdf0*/  F2FP.SATFINITE.E4M3.F32.PACK_AB_MERGE_C R222, R177, R176, R180 ;  /* 0x000000b0b1de723e */ /* 0x000fe200048070b4 */
[-C--:B------:R-:W-:Y:S01]  /*ce00*/  FMUL.FTZ R26, R26, R191.reuse ;  /* 0x000000bf1a1a7220 */ /* 0x080fe20000410000 */
        /* <DEDUP_REMOVED lines=35> */
[----:B------:R-:W-:Y:S01]  /*d040*/  FMUL.FTZ R62, R62, R191 ;  /* 0x000000bf3e3e7220 */ /* 0x000fe20000410000 */
[----:B------:R-:W-:Y:S01]  /*d050*/  F2FP.SATFINITE.E4M3.F32.PACK_AB_MERGE_C R203, R98, R95, R15 ;  /* 0x0000005f62cb723e */ /* 0x000fe2000480700f */
        /* <DEDUP_REMOVED lines=13> */
[----:B------:R-:W-:-:S02]  /*d130*/  VIADD R6, R6, 0xffffffff ;  /* 0xffffffff06067836 */ /* 0x000fc40000000000 */
[----:B------:R-:W-:Y:S02]  /*d140*/  IMAD.MOV.U32 R4, RZ, RZ, R12 ;  /* 0x000000ffff047224 */ /* 0x000fe400078e000c */
[----:B------:R-:W-:Y:S01]  /*d150*/  IMAD.MOV.U32 R5, RZ, RZ, R11 ;  /* 0x000000ffff057224 */ /* 0x000fe200078e000b */
[----:B------:R-:W-:Y:S06]  /*d160*/  @P2 BRA `(.L_x_900) ;  /* 0xffffffa000d02947 */ /* 0x000fec000383ffff */
[----:B------:R-:W-:Y:S02]  /*d170*/  IMAD.MOV.U32 R4, RZ, RZ, R12 ;  /* 0x000000ffff047224 */ /* 0x000fe400078e000c */
[----:B------:R-:W-:-:S07]  /*d180*/  IMAD.MOV.U32 R5, RZ, RZ, R11 ;  /* 0x000000ffff057224 */ /* 0x000fce00078e000b */
.L_x_882:
[----:B------:R-:W0:Y:S01]  /*d190*/  LDC R12, c[0x0][0x2f0] ;  /* 0x0000bc00ff0c7b82 */ /* 0x000e220000000800 */
[----:B------:R-:W-:Y:S01]  /*d1a0*/  UIADD3 UR49, -UR49, 0x1, URZ ;  /* 0x0000000131317890 */ /* 0x000fe2000fffe13f */
[----:B------:R-:W-:Y:S01]  /*d1b0*/  ULDC UR7, c[0x0][0x448] ;  /* 0x0001120000077ab9 */ /* 0x000fe20000000800 */
[----:B------:R-:W-:Y:S01]  /*d1c0*/  ULDC UR10, c[0x0][0x9e4] ;  /* 0x00027900000a7ab9 */ /* 0x000fe20000000800 */
[----:B------:R-:W-:Y:S02]  /*d1d0*/  UISETP.NE.AND UP0, UPT, UR7, 0x1, UPT ;  /* 0x000000010700788c */ /* 0x000fe4000bf05270 */
[----:B------:R-:W-:Y:S02]  /*d1e0*/  UISETP.GE.AND UP1, UPT, UR10, 0x1, UPT ;  /* 0x000000010a00788c */ /* 0x000fe4000bf26270 */
[----:B------:R-:W1:Y:S04]  /*d1f0*/  S2UR UR6, SR_CTAID.X ;  /* 0x00000000000679c3 */ /* 0x000e680000002500 */
[----:B------:R-:W-:-:S03]  /*d200*/  PLOP3.LUT P2, PT, PT, PT, UP1, 0x40, 0x0 ;  /* 0x000000000000781c */ /* 0x000fc60003f4e818 */
[----:B------:R-:W-:Y:S01]  /*d210*/  @UP0 ULDC UR11, c[0x0][0x450] ;  /* 0x00011400000b0ab9 */ /* 0x000fe20000000800 */
[----:B0-----:R-:W-:-:S05]  /*d220*/  IMAD R12, R17, R12, UR49 ;  /* 0x00000031110c7e24 */ /* 0x001fca000f8e020c */
[----:B------:R-:W-:Y:S01]  /*d230*/  R2UR UR9, R12 ;  /* 0x000000000c0972ca */ /* 0x000fe200000e0000 */
[----:B-1----:R-:W-:-:S03]  /*d240*/  ULEA UR8, UR6, 0x7f, 0x7 ;  /* 0x0000007f06087891 */ /* 0x002fc6000f8e383f */
[----:B------:R-:W-:Y:S02]  /*d250*/  @UP0 ULDC UR6, c[0x0][0x44c] ;  /* 0x0001130000060ab9 */ /* 0x000fe40000000800 */
[----:B------:R-:W-:-:S04]  /*d260*/  UIMAD.WIDE.U32 UR6, UR8, UR6, URZ ;  /* 0x00000006080672a5 */ /* 0x000fc8000f8e003f */
[----:B------:R-:W-:-:S04]  /*d270*/  @UP0 USHF.R.U32.HI UR8, URZ, UR11, UR7 ;  /* 0x0000000b3f080299 */ /* 0x000fc80008011607 */
[----:B------:R-:W-:-:S03]  /*d280*/  UIADD3 UR8, UR9, UR8, URZ ;  /* 0x0000000809087290 */ /* 0x000fc6000fffe03f */
[----:B------:R-:W-:Y:S02]  /*d290*/  ULDC UR9, c[0x0][0x9dc] ;  /* 0x0002770000097ab9 */ /* 0x000fe40000000800 */
[----:B------:R-:W-:Y:S01]  /*d2a0*/  UIADD3 UR9, UR8, -UR9, URZ ;  /* 0x8000000908097290 */ /* 0x000fe2000fffe03f */
[----:B------:R-:W-:Y:S11]  /*d2b0*/  @P2 BRA `(.L_x_901) ;  /* 0x0000000000442947 */ /* 0x000ff60003800000 */
        /* <DEDUP_REMOVED lines=10> */
.L_x_902:
[----:B------:R-:W-:-:S11]  /*d360*/  UISETP.NE.AND UP2, UPT, UR10, 0x1, UPT ;  /* 0x000000010a00788c */ /* 0x000fd6000bf45270 */
[----:B------:R-:W-:Y:S02]  /*d370*/  @UP2 ULDC.64 UR12, c[0x0][0x9e8] ;  /* 0x00027a00000c2ab9 */ /* 0x000fe40000000a00 */
[----:B------:R-:W-:-:S04]  /*d380*/  UIMAD.WIDE.U32 UR6, UR8, UR12, URZ ;  /* 0x0000000c080672a5 */ /* 0x000fc8000f8e003f */
[----:B------:R-:W-:-:S12]  /*d390*/  @UP2 USHF.R.U32.HI UR8, URZ, UR13, UR7 ;  /* 0x0000000d3f082299 */ /* 0x000fd80008011607 */
.L_x_903:
[----:B------:R-:W-:-:S04]  /*d3a0*/  UIMAD UR8, UR8, UR10, URZ ;  /* 0x0000000a080872a4 */ /* 0x000fc8000f8e023f */
[----:B------:R-:W-:-:S04]  /*d3b0*/  UISETP.LT.AND UP2, UPT, UR9, UR8, UPT ;  /* 0x000000080900728c */ /* 0x000fc8000bf41270 */
[----:B------:R-:W-:-:S12]  /*d3c0*/  USEL UR9, UR9, UR8, !UP2 ;  /* 0x0000000809097287 */ /* 0x000fd8000d000000 */
.L_x_901:
[----:B------:R-:W-:Y:S01]  /*d3d0*/  UIADD3 UR7, UR9, 0xdf, URZ ;  /* 0x000000df09077890 */ /* 0x000fe2000fffe03f */
[----:B------:R-:W-:-:S03]  /*d3e0*/  UMOV UR6, URZ ;  /* 0x0000003f00067c82 */ /* 0x000fc60008000000 */
[----:B------:R-:W-:-:S04]  /*d3f0*/  UIMAD.WIDE UR6, UR7, -0x6db6db6d, UR6 ;  /* 0x92492493070678a5 */ /* 0x000fc8000f8e0206 */
[----:B------:R-:W-:-:S04]  /*d400*/  USHF.R.U32.HI UR6, URZ, 0x1f, UR7 ;  /* 0x0000001f3f067899 */ /* 0x000fc80008011607 */
[----:B------:R-:W-:-:S04]  /*d410*/  ULEA.HI.SX32 UR6, UR7, UR6, 0x19 ;  /* 0x0000000607067291 */ /* 0x000fc8000f8fca3f */
[----:B------:R-:W-:-:S04]  /*d420*/  UISETP.LT.AND UP2, UPT, UR39, UR6, UPT ;  /* 0x000000062700728c */ /* 0x000fc8000bf41270 */
[----:B------:R-:W-:-:S06]  /*d430*/  USEL UR43, UR39, UR6, !UP2 ;  /* 0x00000006272b7287 */ /* 0x000fcc000d000000 */
[----:B------:R-:W-:-:S13]  /*d440*/  ISETP.GE.AND P2, PT, R6, UR43, PT ;  /* 0x0000002b06007c0c */ /* 0x000fda000bf46270 */
[----:B------:R-:W-:Y:S05]  /*d450*/  @!P2 BRA `(.L_x_904) ;  /* 0x000000340090a947 */ /* 0x000fea0003800000 */
[----:B------:R-:W-:Y:S01]  /*d460*/  IMAD.MOV.U32 R13, RZ, RZ, R4 ;  /* 0x000000ffff0d7224 */ /* 0x000fe200078e0004 */
[----:B------:R-:W-:Y:S01]  /*d470*/  UMOV UR52, UR29 ;  /* 0x0000001d00347c82 */ /* 0x000fe20008000000 */
[----:B------:R-:W-:Y:S01]  /*d480*/  IMAD.MOV.U32 R11, RZ, RZ, R5 ;  /* 0x000000ffff0b7224 */ /* 0x000fe200078e0005 */
[----:B------:R-:W-:-:S06]  /*d490*/  UMOV UR49, UR31 ;  /* 0x0000001f00317c82 */ /* 0x000fcc0008000000 */
.L_x_914:
[----:B------:R-:W-:Y:S01]  /*d4a0*/  ISETP.NE.AND P3, PT, RZ, UR41, PT ;  /* 0x00000029ff007c0c */ /* 0x000fe2000bf65270 */
[----:B------:R-:W-:-:S04]  /*d4b0*/  UISETP.NE.AND UP2, UPT, UR49, 0x1, UPT ;  /* 0x000000013100788c */ /* 0x000fc8000bf45270 */
[----:B------:R-:W-:-:S04]  /*d4c0*/  USEL UR29, URZ, 0x1, UP2 ;  /* 0x000000013f1d7887 */ /* 0x000fc80009000000 */
[----:B------:R-:W-:-:S04]  /*d4d0*/  ULOP3.LUT UR29, UR52, UR29, URZ, 0x3c, !UPT ;  /* 0x0000001d341d7292 */ /* 0x000fc8000f8e3c3f */
[----:B------:R-:W-:Y:S08]  /*d4e0*/  @P3 BRA `(.L_x_905) ;  /* 0x0000000000383947 */ /* 0x000ff00003800000 */
[----:B------:R-:W-:Y:S05]  /*d4f0*/  @!P0 BRA `(.L_x_906) ;  /* 0x0000000000048947 */ /* 0x000fea0003800000 */
[----:B------:R-:W-:Y:S01]  /*d500*/  BPT.TRAP 0x1 ;  /* 0x000000040000795c */ /* 0x000fe20000300000 */
.L_x_906:
[----:B------:R-:W-:Y:S01]  /*d510*/  UIADD3 UR6, UR49, 0x1, URZ ;  /* 0x0000000131067890 */ /* 0x000fe2000fffe03f */
[----:B------:R-:W-:-:S03]  /*d520*/  IMAD.U32 R4, RZ, RZ, UR29 ;  /* 0x0000001dff047e24 */ /* 0x000fc6000f8e00ff */
[----:B------:R-:W-:Y:S02]  /*d530*/  UISETP.NE.AND UP2, UPT, UR6, 0x2, UPT ;  /* 0x000000020600788c */ /* 0x000fe4000bf45270 */
[----:B------:R-:W-:Y:S02]  /*d540*/  SHF.L.U32 R4, R4, 0x1f, RZ ;  /* 0x0000001f04047819 */ /* 0x000fe400000006ff */
[----:B------:R-:W-:-:S04]  /*d550*/  USEL UR6, UR6, URZ, UP2 ;  /* 0x0000003f06067287 */ /* 0x000fc80009000000 */
[----:B------:R-:W-:-:S09]  /*d560*/  ULEA UR6, UR6, UR40, 0x3 ;  /* 0x0000002806067291 */ /* 0x000fd2000f8e183f */
[----:B------:R0:W1:Y:S01]  /*d570*/  SYNCS.PHASECHK.TRANS64.TRYWAIT P2, [UR6+0x2e830], R4 ;  /* 0x02e83004ff0075a7 */ /* 0x0000620008040146 */
[----:B------:R-:W-:Y:S05]  /*d580*/  @!P0 BRA `(.L_x_907) ;  /* 0x0000000000048947 */ /* 0x000fea0003800000 */
[----:B------:R-:W-:Y:S01]  /*d590*/  BPT.TRAP 0x1 ;  /* 0x000000040000795c */ /* 0x000fe20000300000 */
.L_x_907:
[----:B-1----:R-:W-:Y:S05]  /*d5a0*/  @P2 BRA `(.L_x_905) ;  /* 0x0000000000082947 */ /* 0x002fea0003800000 */
[----:B------:R-:W1:Y:S02]  /*d5b0*/  SYNCS.PHASECHK.TRANS64.TRYWAIT P2, [UR6+0x2e830], R4 ;  /* 0x02e83004ff0075a7 */ /* 0x000e640008040146 */
[----:B-1----:R-:W-:Y:S05]  /*d5c0*/  @!P2 BRA `(.L_x_908) ;  /* 0x00000100004ca947 */ /* 0x002fea0003800000 */
.L_x_905:
        /* <DEDUP_REMOVED lines=35> */
[----:B------:R-:W-:Y:S01]  /*d800*/  UIADD3 UR46, UR53, 0x4, URZ ;  /* 0x00000004352e7890 */ /* 0x000fe2000fffe03f */
[----:B------:R-:W-:Y:S01]  /*d810*/  UMOV UR47, 0x40000040 ;  /* 0x40000040002f7882 */ /* 0x000fe20000000000 */
        /* <DEDUP_REMOVED lines=153> */
.L_x_910:
[----:B------:R-:W-:Y:S01]  /*e1b0*/  ULEA UR6, UR49, UR40, 0x3 ;  /* 0x0000002831067291 */ /* 0x000fe2000f8e183f */
[----:B------:R-:W-:-:S05]  /*e1c0*/  IMAD.U32 R4, RZ, RZ, UR52 ;  /* 0x00000034ff047e24 */ /* 0x000fca000f8e00ff */
[----:B------:R-:W-:-:S04]  /*e1d0*/  SHF.L.U32 R4, R4, 0x1f, RZ ;  /* 0x0000001f04047819 */ /* 0x000fc800000006ff */
[----:B------:R0:W1:Y:S01]  /*e1e0*/  SYNCS.PHASECHK.TRANS64.TRYWAIT P2, [UR6+0x2e850], R4 ;  /* 0x02e85004ff0075a7 */ /* 0x0000620008040146 */
[----:B------:R-:W-:Y:S05]  /*e1f0*/  @!P0 BRA `(.L_x_911) ;  /* 0x0000000000048947 */ /* 0x000fea0003800000 */
[----:B------:R-:W-:Y:S01]  /*e200*/  BPT.TRAP 0x1 ;  /* 0x000000040000795c */ /* 0x000fe20000300000 */
.L_x_911:
[----:B-1----:R-:W-:Y:S05]  /*e210*/  @P2 BRA `(.L_x_909) ;  /* 0x0000000000082947 */ /* 0x002fea0003800000 */
[----:B------:R-:W1:Y:S02]  /*e220*/  SYNCS.PHASECHK.TRANS64.TRYWAIT P2, [UR6+0x2e850], R4 ;  /* 0x02e85004ff0075a7 */ /* 0x000e640008040146 */
[----:B-1----:R-:W-:Y:S05]  /*e230*/  @!P2 BRA `(.L_x_912) ;  /* 0x000000f40048a947 */ /* 0x002fea0003800000 */
.L_x_909:
[----:B------:R-:W-:Y:S01]  /*e240*/  UIADD3 UR6, UR40, 0x400, URZ ;  /* 0x0000040028067890 */ /* 0x000fe2000fffe03f */
[----:B------:R-:W-:Y:S01]  /*e250*/  WARPGROUP.ARRIVE ;  /* 0x00000000000079c5 */ /* 0x000fe20000000000 */
[----:B------:R-:W-:Y:S01]  /*e260*/  UMOV UR7, 0xc0000010 ;  /* 0xc000001000077882 */ /* 0x000fe20000000000 */
[----:B------:R-:W-:Y:S01]  /*e270*/  FMNMX.FTZ R12, R186, R13, !PT ;  /* 0x0000000dba0c7209 */ /* 0x000fe20007810000 */
[----:B------:R-:W-:Y:S01]  /*e280*/  USHF.R.U32.HI UR6, URZ, 0x4, UR6 ;  /* 0x000000043f067899 */ /* 0x000fe20008011606 */
[----:B01----:R-:W-:Y:S02]  /*e290*/  FMNMX.FTZ R4, R184, R11, !PT ;  /* 0x0000000bb8047209 */ /* 0x003fe40007810000 */
[----:B------:R-:W-:Y:S01]  /*e2a0*/  FMNMX.FTZ R15, R187, R12, !PT ;  /* 0x0000000cbb0f7209 */ /* 0x000fe20007810000 */
[----:B------:R-:W-:Y:S01]  /*e2b0*/  ULOP3.LUT UR6, UR6, 0x3fff, URZ, 0xc0, !UPT ;  /* 0x00003fff06067892 */ /* 0x000fe2000f8ec03f */
[----:B------:R-:W-:Y:S02]  /*e2c0*/  FMNMX.FTZ R5, R185, R4, !PT ;  /* 0x00000004b9057209 */ /* 0x000fe40007810000 */
[----:B------:R-:W-:Y:S01]  /*e2d0*/  FMNMX.FTZ R12, R190, R15, !PT ;  /* 0x0000000fbe0c7209 */ /* 0x000fe20007810000 */
[----:B------:R-:W-:Y:S01]  /*e2e0*/  ULOP3.LUT UR6, UR6, 0x10000, URZ, 0xfc, !UPT ;  /* 0x0001000006067892 */ /* 0x000fe2000f8efc3f */
[----:B------:R-:W-:-:S02]  /*e2f0*/  FMNMX.FTZ R4, R188, R5, !PT ;  /* 0x00000005bc047209 */ /* 0x000fc40007810000 */
[----:B------:R-:W-:Y:S01]  /*e300*/  FMNMX.FTZ R15, R191, R12, !PT ;  /* 0x0000000cbf0f7209 */ /* 0x000fe20007810000 */
[----:B------:R-:W-:Y:S01]  /*e310*/  UIMAD UR8, UR49, 0x700, UR6 ;  /* 0x00000700310878a4 */ /* 0x000fe2000f8e0206 */
[----:B------:R-:W-:Y:S02]  /*e320*/  FMNMX.FTZ R5, R189, R4, !PT ;  /* 0x00000004bd057209 */ /* 0x000fe40007810000 */
        /* <DEDUP_REMOVED lines=79> */
[----:B------:R-:W-:Y:S02]  /*e820*/  FMNMX.FTZ R4, R104, R5, !PT ;  /* 0x0000000568047209 */ /* 0x000fe40007810000 */
[----:B------:R-:W-:Y:S02]  /*e830*/  FMNMX.FTZ R15, R107, R12, !PT ;  /* 0x0000000c6b0f7209 */ /* 0x000fe40007810000 */
        /* <DEDUP_REMOVED lines=31> */
[----:B------:R-:W-:-:S03]  /*ea30*/  FMNMX.FTZ R4, R101, R4, !PT ;  /* 0x0000000465047209 */ /* 0x000fc60007810000 */
[----:B------:R-:W0:Y:S04]  /*ea40*/  SHFL.BFLY PT, R15, R12, 0x2, 0x1f ;  /* 0x0c401f000c0f7f89 */ /* 0x000e2800000e0000 */
[----:B------:R-:W1:Y:S01]  /*ea50*/  SHFL.BFLY PT, R5, R4, 0x2, 0x1f ;  /* 0x0c401f0004057f89 */ /* 0x000e6200000e0000 */
[----:B0-----:R-:W-:Y:S02]  /*ea60*/  FMNMX.FTZ R15, R12, R15, !PT ;  /* 0x0000000f0c0f7209 */ /* 0x001fe40007810000 */
[----:B-1----:R-:W-:-:S03]  /*ea70*/  FMNMX.FTZ R14, R4, R5, !PT ;  /* 0x00000005040e7209 */ /* 0x002fc60007810000 */
[----:B------:R-:W0:Y:S04]  /*ea80*/  SHFL.BFLY PT, R20, R15, 0x1, 0x1f ;  /* 0x0c201f000f147f89 */ /* 0x000e2800000e0000 */
[----:B------:R-:W1:Y:S01]  /*ea90*/  SHFL.BFLY PT, R5, R14, 0x1, 0x1f ;  /* 0x0c201f000e057f89 */ /* 0x000e6200000e0000 */
[----:B0-----:R-:W-:Y:S02]  /*eaa0*/  FMNMX.FTZ R4, R15, R20, !PT ;  /* 0x000000140f047209 */ /* 0x001fe40007810000 */
[----:B-1----:R-:W-:Y:S01]  /*eab0*/  FMNMX.FTZ R5, R14, R5, !PT ;  /* 0x000000050e057209 */ /* 0x002fe20007810000 */
[----:B------:R-:W-:Y:S02]  /*eac0*/  IMAD.U32 R14, RZ, RZ, UR37 ;  /* 0x00000025ff0e7e24 */ /* 0x000fe4000f8e00ff */
[----:B------:R-:W-:-:S02]  /*ead0*/  FADD.FTZ R12, -R4, R13 ;  /* 0x0000000d040c7221 */ /* 0x000fc40000010100 */
[C---:B------:R-:W-:Y:S01]  /*eae0*/  FFMA.FTZ R13, R5.reuse, R14, -8 ;  /* 0xc1000000050d7423 */ /* 0x040fe2000001000e */
[----:B------:R-:W-:-:S01]  /*eaf0*/  FADD.FTZ R11, -R5, R11 ;  /* 0x0000000b050b7221 */ /* 0x000fc20000010100 */
[----:B------:R-:W-:Y:S02]  /*eb00*/  FMUL.FTZ R12, R12, UR37 ;  /* 0x000000250c0c7c20 */ /* 0x000fe40008410000 */
[----:B------:R-:W-:-:S01]  /*eb10*/  FFMA.FTZ R21, R189, UR37, -R13 ;  /* 0x00000025bd157c23 */ /* 0x000fc2000801080d */
[----:B------:R-:W-:Y:S02]  /*eb20*/  IMAD.U32 R189, RZ, RZ, UR37 ;  /* 0x00000025ffbd7e24 */ /* 0x000fe4000f8e00ff */
        /* <DEDUP_REMOVED lines=15> */
[----:B------:R-:W-:-:S02]  /*ec20*/  WARPGROUP.DEPBAR.LE gsb0, 0x0 ;  /* 0x00008000000079c5 */ /* 0x000fc40000010000 */
[----:B------:R-:W-:Y:S01]  /*ec30*/  WARPGROUP.ARRIVE ;  /* 0x00000000000079c5 */ /* 0x000fe20000000000 */
[--C-:B------:R-:W-:Y:S01]  /*ec40*/  FFMA.FTZ R152, R152, UR37, -R13.reuse ;  /* 0x0000002598987c23 */ /* 0x100fe2000801080d */
[----:B------:R-:W-:-:S01]  /*ec50*/  FFMA.FTZ R153, R153, UR37, -R13 ;  /* 0x0000002599997c23 */ /* 0x000fc2000801080d */
[--C-:B------:R-:W-:Y:S01]  /*ec60*/  FFMA.FTZ R156, R156, UR37, -R13.reuse ;  /* 0x000000259c9c7c23 */ /* 0x100fe2000801080d */
[----:B------:R-:W-:-:S01]  /*ec70*/  FFMA.FTZ R157, R157, UR37, -R13 ;  /* 0x000000259d9d7c23 */ /* 0x000fc2000801080d */
[--C-:B------:R-:W-:Y:S01]  /*ec80*/  FFMA.FTZ R160, R160, UR37, -R13.reuse ;  /* 0x00000025a0a07c23 */ /* 0x100fe2000801080d */
[----:B------:R-:W-:Y:S01]  /*ec90*/  QGMMA.64x128x32.F32.E4M3.E4M3 R24, R216, gdesc[UR4], R24, gsb0 ;  /* 0x01e00004d8187df3 */ /* 0x000fe20008000818 */
[----:B------:R-:W-:Y:S01]  /*eca0*/  UIADD3 UR6, UR8, 0x300, URZ ;  /* 0x0000030008067890 */ /* 0x000fe2000fffe03f */
[--C-:B------:R-:W-:Y:S01]  /*ecb0*/  FFMA.FTZ R161, R161, UR37, -R13.reuse ;  /* 0x00000025a1a17c23 */ /* 0x100fe2000801080d */
[----:B------:R-:W-:Y:S01]  /*ecc0*/  UMOV UR7, 0xc0000010 ;  /* 0xc000001000077882 */ /* 0x000fe20000000000 */
        /* <DEDUP_REMOVED lines=34> */
[----:B------:R-:W-:Y:S01]  /*eef0*/  FFMA.FTZ R101, R4, R189, -8 ;  /* 0xc100000004657423 */ /* 0x000fe200000100bd */
[----:B------:R-:W-:Y:S01]  /*ef00*/  FMUL.FTZ R11, R11, UR37 ;  /* 0x000000250b0b7c20 */ /* 0x000fe20008410000 */
[----:B------:R-:W-:Y:S01]  /*ef10*/  MUFU.EX2 R14, R14 ;  /* 0x0000000e000e7308 */ /* 0x000fe20000000800 */
[----:B------:R-:W-:Y:S01]  /*ef20*/  IADD3 R196, -R18, 0xb, RZ ;  /* 0x0000000b12c47810 */ /* 0x000fe20007ffe1ff */
        /* <DEDUP_REMOVED lines=78> */
[----:B------:R-:W-:-:S04]  /*f410*/  UMOV UR7, 0xc0000010 ;  /* 0xc000001000077882 */ /* 0x000fc80000000000 */
        /* <DEDUP_REMOVED lines=82> */
[----:B0-----:R-:W-:-:S01]  /*f940*/  FADD.FTZ R195, R167, R194 ;  /* 0x000000c2a7c37221 */ /* 0x001fc20000010000 */
[----:B------:R-:W-:-:S04]  /*f950*/  UIADD3 UR6, UR8, 0x600, URZ ;  /* 0x0000060008067890 */ /* 0x000fc8000fffe03f */
[----:B------:R-:W0:Y:S01]  /*f960*/  MUFU.EX2 R138, R138 ;  /* 0x0000008a008a7308 */ /* 0x000e220000000800 */
[----:B------:R-:W-:-:S07]  /*f970*/  UMOV UR7, 0xc0000010 ;  /* 0xc000001000077882 */ /* 0x000fce0000000000 */
        /* <DEDUP_REMOVED lines=37> */
[----:B-1----:R-:W-:-:S01]  /*fbd0*/  FADD.FTZ R194, R122, R195 ;  /* 0x000000c37ac27221 */ /* 0x002fc20000010000 */
[----:B------:R-:W-:Y:S06]  /*fbe0*/  QGMMA.64x128x32.F32.E4M3.E4M3 R24, R200, gdesc[UR4], R24, gsb0 ;  /* 0x01e00004c8187df3 */ /* 0x000fec0008000818 */
        /* <DEDUP_REMOVED lines=32> */
[--C-:B------:R-:W-:Y:S01]  /*fdf0*/  FFMA.FTZ R195, R95, UR37, -R101.reuse ;  /* 0x000000255fc37c23 */ /* 0x100fe20008010865 */
[----:B------:R-:W-:-:S05]  /*fe00*/  FFMA.FTZ R95, R98, UR37, -R101 ;  /* 0x00000025625f7c23 */ /* 0x000fca0008010865 */
[----:B------:R-:W2:Y:S01]  /*fe10*/  MUFU.EX2 R108, R108 ;  /* 0x0000006c006c7308 */ /* 0x000ea20000000800 */
[----:B0-----:R-:W-:-:S07]  /*fe20*/  FADD.FTZ R7, R105, R8 ;  /* 0x0000000869077221 */ /* 0x001fce0000010000 */
[----:B------:R-:W0:Y:S01]  /*fe30*/  MUFU.EX2 R110, R110 ;  /* 0x0000006e006e7308 */ /* 0x000e220000000800 */
[----:B-1----:R-:W-:-:S01]  /*fe40*/  FADD.FTZ R197, R107, R194 ;  /* 0x000000c26bc57221 */ /* 0x002fc20000010000 */
[----:B------:R-:W-:-:S06]  /*fe50*/  WARPGROUP.DEPBAR.LE gsb0, 0x0 ;  /* 0x00008000000079c5 */ /* 0x000fcc0000010000 */
        /* <DEDUP_REMOVED lines=16> */
[----:B------:R-:W-:Y:S01]  /*ff60*/  FFMA.FTZ R98, R99, UR37, -R101 ;  /* 0x0000002563627c23 */ /* 0x000fe20008010865 */
[----:B------:R-:W-:-:S05]  /*ff70*/  IMAD.U32 R99, RZ, RZ, UR31 ;  /* 0x0000001fff637e24 */ /* 0x000fca000f8e00ff */
        /* <DEDUP_REMOVED lines=8> */
[----:B------:R-:W-:Y:S01]  /*10000*/  @!P1 LEA R194, R99, UR40, 0x3 ;  /* 0x0000002863c29c11 */ /* 0x000fe2000f8e18ff */
[----:B------:R-:W-:-:S01]  /*10010*/  FFMA.FTZ R99, R102, UR37, -R101 ;  /* 0x0000002566637c23 */ /* 0x000fc20008010865 */
[----:B------:R-:W-:-:S04]  /*10020*/  FFMA.FTZ R101, R103, UR37, -R101 ;  /* 0x0000002567657c23 */ /* 0x000fc80008010865 */
[----:B------:R-:W1:Y:S01]  /*10030*/  MUFU.EX2 R89, R89 ;  /* 0x0000005900597308 */ /* 0x000e620000000800 */
[----:B--2---:R-:W-:-:S01]  /*10040*/  FADD.FTZ R8, R88, R7 ;  /* 0x0000000758087221 */ /* 0x004fc20000010000 */
[----:B------:R-:W-:-:S05]  /*10050*/  @!P1 VIADD R7, R194, 0x2e840 ;  /* 0x0002e840c2079836 */ /* 0x000fca0000000000 */
[----:B------:R-:W-:Y:S01]  /*10060*/  @!P1 PRMT R7, RZ, 0x654, R7 ;  /* 0x00000654ff079816 */ /* 0x000fe20000000007 */
[----:B------:R-:W2:Y:S01]  /*10070*/  MUFU.EX2 R91, R91 ;  /* 0x0000005b005b7308 */ /* 0x000ea20000000800 */
[----:B0-----:R-:W-:-:S01]  /*10080*/  FADD.FTZ R102, R90, R197 ;  /* 0x000000c55a667221 */ /* 0x001fc20000010000 */
[----:B------:R0:W-:Y:S06]  /*10090*/  BAR.ARV R196, 0x100 ;  /* 0x000400c40000751d */ /* 0x0001ec0000002000 */
[----:B------:R-:W3:Y:S01]  /*100a0*/  MUFU.EX2 R92, R92 ;  /* 0x0000005c005c7308 */ /* 0x000ee20000000800 */
[----:B-1----:R-:W-:-:S01]  /*100b0*/  FADD.FTZ R197, R89, R8 ;  /* 0x0000000859c57221 */ /* 0x002fc20000010000 */
[----:B------:R1:W-:Y:S06]  /*100c0*/  @!P1 SYNCS.ARRIVE.TRANS64.RED.A1T0 RZ, [R7+URZ], RZ ;  /* 0x000000ff07ff99a7 */ /* 0x0003ec000810043f */
[----:B------:R-:W4:Y:S01]  /*100d0*/  MUFU.EX2 R94, R94 ;  /* 0x0000005e005e7308 */ /* 0x000f220000000800 */
[----:B--2---:R-:W-:-:S07]  /*100e0*/  FADD.FTZ R199, R91, R102 ;  /* 0x000000665bc77221 */ /* 0x004fce0000010000 */
[----:B------:R-:W1:Y:S01]  /*100f0*/  MUFU.EX2 R93, R93 ;  /* 0x0000005d005d7308 */ /* 0x000e620000000800 */
[----:B---3--:R-:W-:-:S07]  /*10100*/  FADD.FTZ R8, R92, R197 ;  /* 0x000000c55c087221 */ /* 0x008fce0000010000 */
[----:B------:R-:W2:Y:S01]  /*10110*/  MUFU.EX2 R195, R195 ;  /* 0x000000c300c37308 */ /* 0x000ea20000000800 */
[----:B----4-:R-:W-:-:S07]  /*10120*/  FADD.FTZ R102, R94, R199 ;  /* 0x000000c75e667221 */ /* 0x010fce0000010000 */
[----:B------:R-:W3:Y:S01]  /*10130*/  MUFU.EX2 R96, R96 ;  /* 0x0000006000607308 */ /* 0x000ee20000000800 */
[----:B-1----:R-:W-:-:S07]  /*10140*/  FADD.FTZ R7, R93, R8 ;  /* 0x000000085d077221 */ /* 0x002fce0000010000 */
[----:B------:R-:W1:Y:S01]  /*10150*/  MUFU.EX2 R95, R95 ;  /* 0x0000005f005f7308 */ /* 0x000e620000000800 */
[----:B--2---:R-:W-:-:S07]  /*10160*/  FADD.FTZ R102, R195, R102 ;  /* 0x00000066c3667221 */ /* 0x004fce0000010000 */
[----:B------:R-:W2:Y:S01]  /*10170*/  MUFU.EX2 R97, R97 ;  /* 0x0000006100617308 */ /* 0x000ea20000000800 */
[----:B---3--:R-:W-:-:S07]  /*10180*/  FADD.FTZ R8, R96, R7 ;  /* 0x0000000760087221 */ /* 0x008fce0000010000 */
        /* <DEDUP_REMOVED lines=9> */
[----:B--2---:R-:W-:-:S01]  /*10220*/  FADD.FTZ R7, R99, R8 ;  /* 0x0000000863077221 */ /* 0x004fc20000010000 */
[----:B---3--:R-:W-:-:S03]  /*10230*/  FADD.FTZ R8, R13, R102 ;  /* 0x000000660d087221 */ /* 0x008fc60000010000 */
[----:B-1----:R-:W-:Y:S01]  /*10240*/  FADD.FTZ R7, R194, R7 ;  /* 0x00000007c2077221 */ /* 0x002fe20000010000 */
[----:B0-----:R-:W-:Y:S06]  /*10250*/  @!P0 BRA `(.L_x_913) ;  /* 0x0000000000048947 */ /* 0x001fec0003800000 */
[----:B------:R-:W-:Y:S01]  /*10260*/  BPT.TRAP 0x1 ;  /* 0x000000040000795c */ /* 0x000fe20000300000 */
.L_x_913:
        /* <DEDUP_REMOVED lines=18> */
[----:B------:R-:W-:Y:S01]  /*10390*/  SYNCS.ARRIVE.TRANS64.RED.A1T0 RZ, [UR6], RZ ;  /* 0x000000ffffff79a7 */ /* 0x000fe20008100406 */
        /* <DEDUP_REMOVED lines=112> */
.L_x_904:
[----:B------:R-:W-:-:S13]  /*10aa0*/  ISETP.GE.AND P2, PT, R6, UR39, PT ;  /* 0x0000002706007c0c */ /* 0x000fda000bf46270 */
[----:B------:R-:W-:Y:S05]  /*10ab0*/  @!P2 BRA `(.L_x_915) ;  /* 0x0000005c0048a947 */ /* 0x000fea0003800000 */
[C---:B------:R-:W-:Y:S01]  /*10ac0*/  VIADD R13, R18.reuse, 0x8 ;  /* 0x00000008120d7836 */ /* 0x040fe20000000000 */
[----:B------:R-:W-:Y:S01]  /*10ad0*/  IADD3 R18, -R18, 0xb, RZ ;  /* 0x0000000b12127810 */ /* 0x000fe20007ffe1ff */
[----:B------:R-:W-:Y:S01]  /*10ae0*/  IMAD.MOV.U32 R11, RZ, RZ, R4 ;  /* 0x000000ffff0b7224 */ /* 0x000fe200078e0004 */
[----:B------:R-:W-:Y:S01]  /*10af0*/  UMOV UR55, UR29 ;  /* 0x0000001d00377c82 */ /* 0x000fe20008000000 */
[----:B------:R-:W-:Y:S01]  /*10b00*/  IMAD.MOV.U32 R12, RZ, RZ, R5 ;  /* 0x000000ffff0c7224 */ /* 0x000fe200078e0005 */
[----:B------:R-:W-:Y:S01]  /*10b10*/  UMOV UR54, UR31 ;  /* 0x0000001f00367c82 */ /* 0x000fe20008000000 */
[----:B------:R-:W-:Y:S01]  /*10b20*/  ULDC UR43, c[0x0][0x9e4] ;  /* 0x00027900002b7ab9 */ /* 0x000fe20000000800 */
[----:B------:R-:W-:Y:S01]  /*10b30*/  ULDC UR53, c[0x0][0x288] ;  /* 0x0000a20000357ab9 */ /* 0x000fe20000000800 */
[----:B------:R-:W-:Y:S01]  /*10b40*/  ULDC UR49, c[0x0][0x2f0] ;  /* 0x0000bc0000317ab9 */ /* 0x000fe20000000800 */
[----:B------:R-:W-:-:S05]  /*10b50*/  ULDC UR52, c[0x0][0x9e0] ;  /* 0x0002780000347ab9 */ /* 0x000fca0000000800 */
.L_x_933:
        /* <DEDUP_REMOVED lines=9> */
.L_x_917:
[----:B------:R-:W-:Y:S01]  /*10bf0*/  ULEA UR6, UR31, UR40, 0x3 ;  /* 0x000000281f067291 */ /* 0x000fe2000f8e183f */
[----:B------:R-:W-:-:S05]  /*10c00*/  IMAD.U32 R4, RZ, RZ, UR29 ;  /* 0x0000001dff047e24 */ /* 0x000fca000f8e00ff */
[----:B------:R-:W-:-:S04]  /*10c10*/  SHF.L.U32 R4, R4, 0x1f, RZ ;  /* 0x0000001f04047819 */ /* 0x000fc800000006ff */
[----:B------:R0:W1:Y:S01]  /*10c20*/  SYNCS.PHASECHK.TRANS64.TRYWAIT P2, [UR6+0x2e830], R4 ;  /* 0x02e83004ff0075a7 */ /* 0x0000620008040146 */
[----:B------:R-:W-:Y:S05]  /*10c30*/  @!P0 BRA `(.L_x_918) ;  /* 0x0000000000048947 */ /* 0x000fea0003800000 */
[----:B------:R-:W-:Y:S01]  /*10c40*/  BPT.TRAP 0x1 ;  /* 0x000000040000795c */ /* 0x000fe20000300000 */
.L_x_918:
[----:B-1----:R-:W-:Y:S05]  /*10c50*/  @P2 BRA `(.L_x_916) ;  /* 0x0000000000082947 */ /* 0x002fea0003800000 */
[----:B------:R-:W1:Y:S02]  /*10c60*/  SYNCS.PHASECHK.TRANS64.TRYWAIT P2, [UR6+0x2e830], R4 ;  /* 0x02e83004ff0075a7 */ /* 0x000e640008040146 */
[----:B-1----:R-:W-:Y:S05]  /*10c70*/  @!P2 BRA `(.L_x_919) ;  /* 0x000000c800d0a947 */ /* 0x002fea0003800000 */
.L_x_916:
[----:B------:R2:W-:Y:S01]  /*10c80*/  BAR.SYNC.DEFER_BLOCKING R13, 0x100 ;  /* 0x0004000d0000751d */ /* 0x0005e20000010000 */
[C---:B------:R-:W-:Y:S01]  /*10c90*/  R2UR UR24, R2.reuse ;  /* 0x00000000021872ca */ /* 0x040fe200000e0000 */
[----:B------:R-:W-:Y:S01]  /*10ca0*/  UIMAD UR56, UR31, 0x700, UR48 ;  /* 0x000007001f3878a4 */ /* 0x000fe2000f8e0230 */
[C---:B------:R-:W-:Y:S02]  /*10cb0*/  R2UR UR25, R3.reuse ;  /* 0x00000000031972ca */ /* 0x040fe400000e0000 */
[C---:B------:R-:W-:Y:S01]  /*10cc0*/  R2UR UR8, R2.reuse ;  /* 0x00000000020872ca */ /* 0x040fe200000e0000 */
[----:B------:R-:W-:Y:S01]  /*10cd0*/  UMOV UR27, 0x40000040 ;  /* 0x40000040001b7882 */ /* 0x000fe20000000000 */
[C---:B------:R-:W-:Y:S01]  /*10ce0*/  R2UR UR9, R3.reuse ;  /* 0x00000000030972ca */ /* 0x040fe200000e0000 */
[----:B------:R-:W-:Y:S01]  /*10cf0*/  UIADD3 UR10, UR56, 0x100, URZ ;  /* 0x00000100380a7890 */ /* 0x000fe2000fffe03f */
[C---:B------:R-:W-:Y:S01]  /*10d00*/  R2UR UR12, R2.reuse ;  /* 0x00000000020c72ca */ /* 0x040fe200000e0000 */
[----:B------:R-:W-:Y:S01]  /*10d10*/  UMOV UR26, UR56 ;  /* 0x00000038001a7c82 */ /* 0x000fe20008000000 */
[----:B------:R-:W-:Y:S01]  /*10d20*/  UMOV UR11, 0x40000040 ;  /* 0x40000040000b7882 */ /* 0x000fe20000000000 */
[C---:B------:R-:W-:Y:S01]  /*10d30*/  R2UR UR13, R3.reuse ;  /* 0x00000000030d72ca */ /* 0x040fe200000e0000 */
[----:B------:R-:W-:Y:S01]  /*10d40*/  UIADD3 UR14, UR56, 0x200, URZ ;  /* 0x00000200380e7890 */ /* 0x000fe2000fffe03f */
[C---:B------:R-:W-:Y:S01]  /*10d50*/  R2UR UR16, R2.reuse ;  /* 0x00000000021072ca */ /* 0x040fe200000e0000 */
[----:B------:R-:W-:Y:S01]  /*10d60*/  UMOV UR15, 0x40000040 ;  /* 0x40000040000f7882 */ /* 0x000fe20000000000 */
[C---:B------:R-:W-:Y:S01]  /*10d70*/  R2UR UR17, R3.reuse ;  /* 0x00000000031172ca */ /* 0x040fe200000e0000 */
[----:B------:R-:W-:Y:S01]  /*10d80*/  UIADD3 UR18, UR56, 0x300, URZ ;  /* 0x0000030038127890 */ /* 0x000fe2000fffe03f */
[----:B------:R-:W-:Y:S01]  /*10d90*/  R2UR UR20, R2 ;  /* 0x00000000021472ca */ /* 0x000fe200000e0000 */
[----:B------:R-:W-:Y:S01]  /*10da0*/  UMOV UR19, 0x40000040 ;  /* 0x4000004000137882 */ /* 0x000fe20000000000 */
[----:B------:R-:W-:Y:S01]  /*10db0*/  R2UR UR21, R3 ;  /* 0x00000000031572ca */ /* 0x000fe200000e0000 */
        /* <DEDUP_REMOVED lines=163> */
[----:B--2---:R-:W-:Y:S05]  /*117f0*/  @P3 BRA `(.L_x_920) ;  /* 0x00000000002c3947 */ /* 0x004fea0003800000 */
[----:B------:R-:W-:Y:S05]  /*11800*/  @!P0 BRA `(.L_x_921) ;  /* 0x0000000000048947 */ /* 0x000fea0003800000 */
[----:B------:R-:W-:Y:S01]  /*11810*/  BPT.TRAP 0x1 ;  /* 0x000000040000795c */ /* 0x000fe20000300000 */
.L_x_921:
[----:B------:R-:W-:Y:S01]  /*11820*/  ULEA UR6, UR54, UR40, 0x3 ;  /* 0x0000002836067291 */ /* 0x000fe2000f8e183f */
[----:B01----:R-:W-:-:S05]  /*11830*/  IMAD.U32 R4, RZ, RZ, UR55 ;  /* 0x00000037ff047e24 */ /* 0x003fca000f8e00ff */
[----:B------:R-:W-:-:S04]  /*11840*/  SHF.L.U32 R4, R4, 0x1f, RZ ;  /* 0x0000001f04047819 */ /* 0x000fc800000006ff */
[----:B------:R0:W1:Y:S01]  /*11850*/  SYNCS.PHASECHK.TRANS64.TRYWAIT P2, [UR6+0x2e850], R4 ;  /* 0x02e85004ff0075a7 */ /* 0x0000620008040146 */
[----:B------:R-:W-:Y:S05]  /*11860*/  @!P0 BRA `(.L_x_922) ;  /* 0x0000000000048947 */ /* 0x000fea0003800000 */
[----:B------:R-:W-:Y:S01]  /*11870*/  BPT.TRAP 0x1 ;  /* 0x000000040000795c */ /* 0x000fe20000300000 */
.L_x_922:
[----:B-1----:R-:W-:Y:S05]  /*11880*/  @P2 BRA `(.L_x_920) ;  /* 0x0000000000082947 */ /* 0x002fea0003800000 */
[----:B------:R-:W1:Y:S02]  /*11890*/  SYNCS.PHASECHK.TRANS64.TRYWAIT P2, [UR6+0x2e850], R4 ;  /* 0x02e85004ff0075a7 */ /* 0x000e640008040146 */
[----:B-1----:R-:W-:Y:S05]  /*118a0*/  @!P2 BRA `(.L_x_923) ;  /* 0x000000bc00dca947 */ /* 0x002fea0003800000 */
.L_x_920:
        /* <DEDUP_REMOVED lines=13> */
[----:B------:R-:W-:-:S05]  /*11980*/  @!P1 VIADD R4, R4, 0x2e840 ;  /* 0x0002e84004049836 */ /* 0x000fca0000000000 */
[----:B------:R-:W-:Y:S01]  /*11990*/  @!P1 PRMT R4, RZ, 0x654, R4 ;  /* 0x00000654ff049816 */ /* 0x000fe20000000004 */
[----:B------:R-:W-:Y:S02]  /*119a0*/  UMOV UR6, UR8 ;  /* 0x0000000800067c82 */ /* 0x000fe40008000000 */
        /* <DEDUP_REMOVED lines=35> */
[----:B------:R-:W-:Y:S01]  /*11be0*/  @P3 SHF.R.U32.HI R21, RZ, UR6, R5 ;  /* 0x00000006ff153c19 */ /* 0x000fe20008011605 */
[----:B------:R-:W-:Y:S01]  /*11bf0*/  VIADD R5, R22, 0x1 ;  /* 0x0000000116057836 */ /* 0x000fe20000000000 */
[----:B------:R-:W-:-:S03]  /*11c00*/  WARPGROUP.DEPBAR.LE gsb0, 0x0 ;  /* 0x00008000000079c5 */ /* 0x000fc60000010000 */
[----:B------:R-:W0:Y:S01]  /*11c10*/  SHFL.IDX PT, R200, R21, RZ, 0x1c1f ;  /* 0x001c1fff15c87589 */ /* 0x000e2200000e0000 */
[----:B------:R1:W-:Y:S06]  /*11c20*/  BAR.ARV R18, 0x100 ;  /* 0x000400120000751d */ /* 0x0003ec0000002000 */
[----:B------:R2:W-:Y:S02]  /*11c30*/  @!P1 SYNCS.ARRIVE.TRANS64.RED.A1T0 RZ, [R4+URZ], RZ ;  /* 0x000000ff04ff99a7 */ /* 0x0005e4000810043f */
[----:B--2---:R-:W-:-:S05]  /*11c40*/  IMAD R4, R10, -0x2, R5 ;  /* 0xfffffffe0a047824 */ /* 0x004fca00078e0205 */
[C---:B------:R-:W-:Y:S01]  /*11c50*/  IADD3 R15, R4.reuse, -UR53, R19 ;  /* 0x80000035040f7c10 */ /* 0x040fe2000fffe013 */
[----:B------:R-:W-:-:S04]  /*11c60*/  VIADD R4, R4, 0xffffffff ;  /* 0xffffffff04047836 */ /* 0x000fc80000000000 */
[C---:B------:R-:W-:Y:S02]  /*11c70*/  VIADD R20, R15.reuse, UR52 ;  /* 0x000000340f147c36 */ /* 0x040fe40008000000 */
[----:B------:R-:W-:Y:S02]  /*11c80*/  VIADD R15, R15, UR30 ;  /* 0x0000001e0f0f7c36 */ /* 0x000fe40008000000 */
[--C-:B0-----:R-:W-:Y:S02]  /*11c90*/  IMAD.IADD R14, R20, 0x1, R200.reuse ;  /* 0x00000001140e7824 */ /* 0x101fe400078e02c8 */
[----:B------:R-:W-:Y:S01]  /*11ca0*/  IMAD.IADD R5, R15, 0x1, R200 ;  /* 0x000000010f057824 */ /* 0x000fe200078e02c8 */
[----:B-1----:R-:W-:Y:S06]  /*11cb0*/  @P2 BRA `(.L_x_924) ;  /* 0x0000000000582947 */ /* 0x002fec0003800000 */
        /* <DEDUP_REMOVED lines=13> */
.L_x_926:
[----:B------:R-:W-:-:S05]  /*11d90*/  IMAD.U32 R201, RZ, RZ, UR43 ;  /* 0x0000002bffc97e24 */ /* 0x000fca000f8e00ff */
[----:B------:R-:W-:-:S13]  /*11da0*/  ISETP.NE.AND P2, PT, R201, 0x1, PT ;  /* 0x00000001c900780c */ /* 0x000fda0003f45270 */
[----:B------:R-:W0:Y:S02]  /*11db0*/  @P2 LDC.64 R202, c[0x0][0x9e8] ;  /* 0x00027a00ffca2b82 */ /* 0x000e240000000a00 */
[----:B0-----:R-:W-:-:S05]  /*11dc0*/  @P2 IMAD.HI.U32 R200, R23, R202, RZ ;  /* 0x000000ca17c82227 */ /* 0x001fca00078e00ff */
[----:B------:R-:W-:-:S07]  /*11dd0*/  @P2 SHF.R.U32.HI R23, RZ, R203, R200 ;  /* 0x000000cbff172219 */ /* 0x000fce00000116c8 */
.L_x_927:
[----:B------:R-:W-:Y:S05]  /*11de0*/  BSYNC B0 ;  /* 0x0000000000007941 */ /* 0x000fea0003800000 */
.L_x_925:
[----:B------:R-:W-:-:S05]  /*11df0*/  IMAD R23, R23, R201, R4 ;  /* 0x000000c917177224 */ /* 0x000fca00078e0204 */
[----:B------:R-:W-:Y:S02]  /*11e00*/  VIADDMNMX R14, R23, R201, R14, PT ;  /* 0x000000c9170e7246 */ /* 0x000fe4000380010e */
[----:B------:R-:W-:-:S07]  /*11e10*/  VIMNMX R5, R5, R23, !PT ;  /* 0x0000001705057248 */ /* 0x000fce0007fe0100 */
.L_x_924:
[C---:B------:R-:W-:Y:S02]  /*11e20*/  ISETP.GE.AND P2, PT, R22.reuse, 0x2, PT ;  /* 0x000000021600780c */ /* 0x040fe40003f46270 */
[----:B------:R-:W-:Y:S02]  /*11e30*/  ISETP.GE.AND P3, PT, R22, 0x9, PT ;  /* 0x000000091600780c */ /* 0x000fe40003f66270 */
        /* <DEDUP_REMOVED lines=10> */
[C---:B------:R-:W-:Y:S02]  /*11ee0*/  ISETP.GT.AND P3, PT, R5.reuse, 0x8, !P3 ;  /* 0x000000080500780c */ /* 0x040fe40005f64270 */
        /* <DEDUP_REMOVED lines=312> */
[----:B------:R-:W-:-:S04]  /*13270*/  ISETP.GT.AND P6, PT, R5, 0xd9, !P6 ;  /* 0x000000d90500780c */ /* 0x000fc800077c4270 */
[----:B------:R-:W-:Y:S02]  /*13280*/  ISETP.LT.OR P6, PT, R14, 0xda, P6 ;  /* 0x000000da0e00780c */ /* 0x000fe400037c1670 */
[----:B------:R-:W0:Y:S02]  /*13290*/  SHFL.IDX PT, R14, R21, 0x1, 0x1c1f ;  /* 0x003c1f00150e7f89 */ /* 0x000e2400000e0000 */
        /* <DEDUP_REMOVED lines=18> */
.L_x_930:
[----:B------:R-:W-:-:S05]  /*133c0*/  IMAD.U32 R21, RZ, RZ, UR43 ;  /* 0x0000002bff157e24 */ /* 0x000fca000f8e00ff */
[----:B------:R-:W-:-:S13]  /*133d0*/  ISETP.NE.AND P6, PT, R21, 0x1, PT ;  /* 0x000000011500780c */ /* 0x000fda0003fc5270 */
[----:B------:R-:W0:Y:S02]  /*133e0*/  @P6 LDC.64 R14, c[0x0][0x9e8] ;  /* 0x00027a00ff0e6b82 */ /* 0x000e240000000a00 */
[----:B0-----:R-:W-:-:S05]  /*133f0*/  @P6 IMAD.HI.U32 R14, R5, R14, RZ ;  /* 0x0000000e050e6227 */ /* 0x001fca00078e00ff */
[----:B------:R-:W-:-:S07]  /*13400*/  @P6 SHF.R.U32.HI R5, RZ, R15, R14 ;  /* 0x0000000fff056219 */ /* 0x000fce000001160e */
.L_x_931:
[----:B------:R-:W-:Y:S05]  /*13410*/  BSYNC B0 ;  /* 0x0000000000007941 */ /* 0x000fea0003800000 */
.L_x_929:
[----:B------:R-:W-:-:S05]  /*13420*/  IMAD R5, R5, R21, R4 ;  /* 0x0000001505057224 */ /* 0x000fca00078e0204 */
[----:B------:R-:W-:Y:S02]  /*13430*/  VIADDMNMX R20, R5, R21, R20, PT ;  /* 0x0000001505147246 */ /* 0x000fe40003800114 */
[----:B------:R-:W-:-:S07]  /*13440*/  VIMNMX R22, R22, R5, !PT ;  /* 0x0000000516167248 */ /* 0x000fce0007fe0100 */
.L_x_928:
        /* <DEDUP_REMOVED lines=139> */
[----:B------:R-:W-:Y:S01]  /*13d00*/  ISETP.GT.AND P3, PT, R22, 0xd0, !P3 ;  /* 0x000000d01600780c */ /* 0x000fe20005f64270 */
[----:B------:R-:W0:Y:S01]  /*13d10*/  SHFL.BFLY PT, R5, R14, 0x2, 0x1f ;  /* 0x0c401f000e057f89 */ /* 0x000e2200000e0000 */
[----:B------:R-:W-:Y:S02]  /*13d20*/  FSEL R146, R146, -INF , !P2 ;  /* 0xff80000092927808 */ /* 0x000fe40005000000 */
[----:B------:R-:W-:Y:S02]  /*13d30*/  LOP3.LUT P2, RZ, R16, 0x400000, RZ, 0xc0, !PT ;  /* 0x0040000010ff7812 */ /* 0x000fe4000784c0ff */
[C---:B------:R-:W-:Y:S02]  /*13d40*/  ISETP.GT.AND P4, PT, R22.reuse, 0xd1, !P4 ;  /* 0x000000d11600780c */ /* 0x040fe40006784270 */
[----:B------:R-:W-:-:S02]  /*13d50*/  ISETP.GT.AND P2, PT, R22, 0x71, !P2 ;  /* 0x000000711600780c */ /* 0x000fc40005744270 */
[----:B------:R-:W-:Y:S02]  /*13d60*/  ISETP.GT.AND P5, PT, R22, 0xd8, !P5 ;  /* 0x000000d81600780c */ /* 0x000fe40006fa4270 */
[C---:B------:R-:W-:Y:S02]  /*13d70*/  ISETP.LT.OR P2, PT, R20.reuse, 0x72, P2 ;  /* 0x000000721400780c */ /* 0x040fe40001741670 */
[----:B------:R-:W-:Y:S02]  /*13d80*/  ISETP.LT.OR P3, PT, R20, 0xd1, P3 ;  /* 0x000000d11400780c */ /* 0x000fe40001f61670 */
[----:B------:R-:W-:Y:S02]  /*13d90*/  FSEL R147, R147, -INF , !P2 ;  /* 0xff80000093937808 */ /* 0x000fe40005000000 */
[----:B------:R-:W-:Y:S02]  /*13da0*/  LOP3.LUT P2, RZ, R16, 0x200000, RZ, 0xc0, !PT ;  /* 0x0020000010ff7812 */ /* 0x000fe4000784c0ff */
[----:B------:R-:W-:-:S02]  /*13db0*/  ISETP.LT.OR P4, PT, R20, 0xd2, P4 ;  /* 0x000000d21400780c */ /* 0x000fc40002781670 */
[----:B------:R-:W-:Y:S02]  /*13dc0*/  ISETP.GT.AND P2, PT, R22, 0x78, !P2 ;  /* 0x000000781600780c */ /* 0x000fe40005744270 */
[----:B------:R-:W-:Y:S02]  /*13dd0*/  FSEL R98, R98, -INF , !P3 ;  /* 0xff80000062627808 */ /* 0x000fe40005800000 */
[----:B------:R-:W-:Y:S02]  /*13de0*/  ISETP.LT.OR P2, PT, R20, 0x79, P2 ;  /* 0x000000791400780c */ /* 0x000fe40001741670 */
        /* <DEDUP_REMOVED lines=13> */
[----:B0-----:R-:W-:Y:S01]  /*13ec0*/  FMNMX.FTZ R5, R21, R4, !PT ;  /* 0x0000000415057209 */ /* 0x001fe20007810000 */
[----:B------:R-:W-:Y:S01]  /*13ed0*/  IMAD.U32 R4, RZ, RZ, UR37 ;  /* 0x00000025ff047e24 */ /* 0x000fe2000f8e00ff */
        /* <DEDUP_REMOVED lines=116> */
[----:B------:R-:W-:-:S01]  /*14620*/  FFMA.FTZ R185, R196, UR37, -R4 ;  /* 0x00000025c4b97c23 */ /* 0x000fc20008010804 */
[----:B------:R-:W-:Y:S01]  /*14630*/  FMNMX.FTZ R196, R186, R11, !PT ;  /* 0x0000000bbac47209 */ /* 0x000fe20007810000 */
[----:B------:R-:W-:-:S01]  /*14640*/  FFMA.FTZ R184, R189, UR37, -R4 ;  /* 0x00000025bdb87c23 */ /* 0x000fc20008010804 */
        /* <DEDUP_REMOVED lines=64> */
[----:B------:R-:W-:Y:S02]  /*14a50*/  MUFU.EX2 R15, R15 ;  /* 0x0000000f000f7308 */ /* 0x000fe40000000800 */
[----:B------:R-:W-:-:S04]  /*14a60*/  FMNMX.FTZ R189, R155, R196, !PT ;  /* 0x000000c49bbd7209 */ /* 0x000fc80007810000 */
[----:B------:R-:W-:Y:S02]  /*14a70*/  FMNMX.FTZ R196, R158, R189, !PT ;  /* 0x000000bd9ec47209 */ /* 0x000fe40007810000 */
        /* <DEDUP_REMOVED lines=52> */
[----:B------:R-:W-:Y:S01]  /*14dc0*/  FMNMX.FTZ R109, R99, R108, !PT ;  /* 0x0000006c636d7209 */ /* 0x000fe20007810000 */
[--C-:B------:R-:W-:Y:S01]  /*14dd0*/  FFMA.FTZ R108, R112, UR37, -R4.reuse ;  /* 0x00000025706c7c23 */ /* 0x100fe20008010804 */
[----:B------:R-:W-:-:S02]  /*14de0*/  FFMA.FTZ R112, R116, UR37, -R4 ;  /* 0x0000002574707c23 */ /* 0x000fc40008010804 */
[----:B------:R-:W-:Y:S02]  /*14df0*/  FMNMX.FTZ R109, R102, R109, !PT ;  /* 0x0000006d666d7209 */ /* 0x000fe40007810000 */
[----:B------:R-:W-:Y:S02]  /*14e00*/  MUFU.EX2 R153, R153 ;  /* 0x0000009900997308 */ /* 0x000fe40000000800 */
[----:B------:R-:W-:Y:S01]  /*14e10*/  FMNMX.FTZ R189, R20, R109, !PT ;  /* 0x0000006d14bd7209 */ /* 0x000fe20007810000 */
[--C-:B------:R-:W-:Y:S01]  /*14e20*/  FFMA.FTZ R109, R113, UR37, -R4.reuse ;  /* 0x00000025716d7c23 */ /* 0x100fe20008010804 */
[----:B------:R-:W-:-:S03]  /*14e30*/  FFMA.FTZ R113, R117, UR37, -R4 ;  /* 0x0000002575717c23 */ /* 0x000fc60008010804 */
[----:B------:R-:W0:Y:S01]  /*14e40*/  SHFL.BFLY PT, R196, R189, 0x2, 0x1f ;  /* 0x0c401f00bdc47f89 */ /* 0x000e2200000e0000 */
[----:B------:R-:W-:Y:S08]  /*14e50*/  MUFU.EX2 R156, R156 ;  /* 0x0000009c009c7308 */ /* 0x000ff00000000800 */
[----:B------:R-:W-:Y:S08]  /*14e60*/  MUFU.EX2 R157, R157 ;  /* 0x0000009d009d7308 */ /* 0x000ff00000000800 */
[----:B------:R-:W-:Y:S01]  /*14e70*/  MUFU.EX2 R160, R160 ;  /* 0x000000a000a07308 */ /* 0x000fe20000000800 */
[----:B0-----:R-:W-:Y:S01]  /*14e80*/  FMNMX.FTZ R196, R189, R196, !PT ;  /* 0x000000c4bdc47209 */ /* 0x001fe20007810000 */
[----:B------:R-:W-:Y:S01]  /*14e90*/  FFMA.FTZ R189, R101, UR37, -R4 ;  /* 0x0000002565bd7c23 */ /* 0x000fe20008010804 */
[----:B------:R-:W-:-:S05]  /*14ea0*/  FSEL R101, R5, RZ, P2 ;  /* 0x000000ff05657208 */ /* 0x000fca0001000000 */
[----:B------:R-:W-:Y:S01]  /*14eb0*/  MUFU.EX2 R161, R161 ;  /* 0x000000a100a17308 */ /* 0x000fe20000000800 */
[----:B------:R-:W0:Y:S01]  /*14ec0*/  SHFL.BFLY PT, R117, R196, 0x1, 0x1f ;  /* 0x0c201f00c4757f89 */ /* 0x000e2200000e0000 */
[----:B------:R-:W-:-:S06]  /*14ed0*/  FADD.FTZ R12, -R101, R12 ;  /* 0x0000000c650c7221 */ /* 0x000fcc0000010100 */
[----:B------:R1:W-:Y:S01]  /*14ee0*/  MUFU.EX2 R101, R189 ;  /* 0x000000bd00657308 */ /* 0x0003e20000000800 */
[----:B------:R-:W-:-:S07]  /*14ef0*/  FMUL.FTZ R12, R12, UR37 ;  /* 0x000000250c0c7c20 */ /* 0x000fce0008410000 */
[----:B------:R-:W2:Y:S08]  /*14f00*/  MUFU.EX2 R12, R12 ;  /* 0x0000000c000c7308 */ /* 0x000eb00000000800 */
[----:B------:R-:W-:Y:S01]  /*14f10*/  MUFU.EX2 R164, R164 ;  /* 0x000000a400a47308 */ /* 0x000fe20000000800 */
[----:B0-----:R-:W-:Y:S01]  /*14f20*/  FMNMX.FTZ R4, R196, R117, !PT ;  /* 0x00000075c4047209 */ /* 0x001fe20007810000 */
[----:B------:R-:W-:-:S03]  /*14f30*/  IMAD.U32 R117, RZ, RZ, UR37 ;  /* 0x00000025ff757e24 */ /* 0x000fc6000f8e00ff */
[C---:B------:R-:W-:Y:S01]  /*14f40*/  FSETP.NEU.FTZ.AND P2, PT, R4.reuse, -INF , PT ;  /* 0xff8000000400780b */ /* 0x040fe20003f5d000 */
[----:B------:R-:W-:-:S02]  /*14f50*/  FFMA.FTZ R117, R4, R117, -8 ;  /* 0xc100000004757423 */ /* 0x000fc40000010075 */
[----:B------:R-:W-:Y:S01]  /*14f60*/  MUFU.EX2 R165, R165 ;  /* 0x000000a500a57308 */ /* 0x000fe20000000800 */
[----:B------:R-:W-:Y:S02]  /*14f70*/  FSEL R196, R4, RZ, P2 ;  /* 0x000000ff04c47208 */ /* 0x000fe40001000000 */
[----:B------:R-:W-:-:S03]  /*14f80*/  FSEL R117, R117, RZ, P2 ;  /* 0x000000ff75757208 */ /* 0x000fc60001000000 */
[----:B------:R-:W-:Y:S02]  /*14f90*/  FADD.FTZ R196, -R196, R11 ;  /* 0x0000000bc4c47221 */ /* 0x000fe40000010100 */
[----:B------:R-:W-:Y:S01]  /*14fa0*/  MUFU.EX2 R136, R136 ;  /* 0x0000008800887308 */ /* 0x000fe20000000800 */
[----:B-1----:R-:W-:-:S01]  /*14fb0*/  FFMA.FTZ R189, R191, UR37, -R117 ;  /* 0x00000025bfbd7c23 */ /* 0x002fc20008010875 */
[--C-:B------:R-:W-:Y:S01]  /*14fc0*/  FFMA.FTZ R191, R195, UR37, -R117.reuse ;  /* 0x00000025c3bf7c23 */ /* 0x100fe20008010875 */
[----:B------:R-:W-:-:S01]  /*14fd0*/  FFMA.FTZ R116, R186, UR37, -R117 ;  /* 0x00000025ba747c23 */ /* 0x000fc20008010875 */
[----:B------:R-:W-:Y:S01]  /*14fe0*/  FMUL.FTZ R195, R196, UR37 ;  /* 0x00000025c4c37c20 */ /* 0x000fe20008410000 */
[----:B------:R-:W-:-:S01]  /*14ff0*/  FFMA.FTZ R187, R187, UR37, -R117 ;  /* 0x00000025bbbb7c23 */ /* 0x000fc20008010875 */
[--C-:B------:R-:W-:Y:S01]  /*15000*/  FFMA.FTZ R186, R190, UR37, -R117.reuse ;  /* 0x00000025beba7c23 */ /* 0x100fe20008010875 */
[----:B------:R-:W-:-:S01]  /*15010*/  FFMA.FTZ R190, R194, UR37, -R117 ;  /* 0x00000025c2be7c23 */ /* 0x000fc20008010875 */
[----:B------:R-:W-:Y:S01]  /*15020*/  MUFU.EX2 R189, R189 ;  /* 0x000000bd00bd7308 */ /* 0x000fe20000000800 */
[----:B------:R-:W-:-:S01]  /*15030*/  FFMA.FTZ R194, R199, UR37, -R117 ;  /* 0x00000025c7c27c23 */ /* 0x000fc20008010875 */
[----:B--2---:R-:W-:Y:S01]  /*15040*/  FFMA.FTZ R199, R12, R8, R15 ;  /* 0x000000080cc77223 */ /* 0x004fe2000001000f */
[----:B------:R-:W-:-:S01]  /*15050*/  FFMA.FTZ R193, R198, UR37, -R117 ;  /* 0x00000025c6c17c23 */ /* 0x000fc20008010875 */
[--C-:B------:R-:W-:Y:S01]  /*15060*/  FFMA.FTZ R197, R142, UR37, -R117.reuse ;  /* 0x000000258ec57c23 */ /* 0x100fe20008010875 */
[----:B------:R-:W-:-:S01]  /*15070*/  FFMA.FTZ R142, R143, UR37, -R117 ;  /* 0x000000258f8e7c23 */ /* 0x000fc20008010875 */
[----:B------:R-:W-:Y:S01]  /*15080*/  FFMA.FTZ R143, R146, UR37, -R117 ;  /* 0x00000025928f7c23 */ /* 0x000fe20008010875 */
[----:B------:R-:W-:-:S01]  /*15090*/  FADD.FTZ R196, R14, R199 ;  /* 0x000000c70ec47221 */ /* 0x000fc20000010000 */
[----:B------:R-:W-:Y:S01]  /*150a0*/  MUFU.EX2 R116, R116 ;  /* 0x0000007400747308 */ /* 0x000fe20000000800 */
[----:B------:R-:W-:-:S01]  /*150b0*/  FFMA.FTZ R146, R147, UR37, -R117 ;  /* 0x0000002593927c23 */ /* 0x000fc20008010875 */
[--C-:B------:R-:W-:Y:S01]  /*150c0*/  FFMA.FTZ R147, R150, UR37, -R117.reuse ;  /* 0x0000002596937c23 */ /* 0x100fe20008010875 */
[----:B------:R-:W-:-:S01]  /*150d0*/  FFMA.FTZ R150, R151, UR37, -R117 ;  /* 0x0000002597967c23 */ /* 0x000fc20008010875 */
[----:B------:R-:W-:Y:S01]  /*150e0*/  FADD.FTZ R151, R21, R196 ;  /* 0x000000c415977221 */ /* 0x000fe20000010000 */
[----:B------:R-:W-:-:S01]  /*150f0*/  FFMA.FTZ R170, R170, UR37, -R117 ;  /* 0x00000025aaaa7c23 */ /* 0x000fc20008010875 */
[--C-:B------:R-:W-:Y:S01]  /*15100*/  FFMA.FTZ R171, R171, UR37, -R117.reuse ;  /* 0x00000025abab7c23 */ /* 0x100fe20008010875 */
[----:B------:R-:W-:-:S01]  /*15110*/  FFMA.FTZ R174, R174, UR37, -R117 ;  /* 0x00000025aeae7c23 */ /* 0x000fc20008010875 */
[----:B------:R-:W0:Y:S01]  /*15120*/  MUFU.EX2 R195, R195 ;  /* 0x000000c300c37308 */ /* 0x000e220000000800 */
[----:B------:R-:W-:-:S01]  /*15130*/  FADD.FTZ R196, R184, R151 ;  /* 0x00000097b8c47221 */ /* 0x000fc20000010000 */
[--C-:B------:R-:W-:Y:S01]  /*15140*/  FFMA.FTZ R175, R175, UR37, -R117.reuse ;  /* 0x00000025afaf7c23 */ /* 0x100fe20008010875 */
[----:B------:R-:W-:-:S01]  /*15150*/  FFMA.FTZ R178, R178, UR37, -R117 ;  /* 0x00000025b2b27c23 */ /* 0x000fc20008010875 */
[----:B------:R-:W-:Y:S01]  /*15160*/  FFMA.FTZ R179, R179, UR37, -R117 ;  /* 0x00000025b3b37c23 */ /* 0x000fe20008010875 */
[----:B------:R-:W-:-:S01]  /*15170*/  FADD.FTZ R151, R23, R196 ;  /* 0x000000c417977221 */ /* 0x000fc20000010000 */
[--C-:B------:R-:W-:Y:S01]  /*15180*/  FFMA.FTZ R182, R182, UR37, -R117.reuse ;  /* 0x00000025b6b67c23 */ /* 0x100fe20008010875 */
[----:B------:R-:W-:-:S01]  /*15190*/  FFMA.FTZ R183, R183, UR37, -R117 ;  /* 0x00000025b7b77c23 */ /* 0x000fc20008010875 */
[----:B------:R-:W1:Y:S01]  /*151a0*/  MUFU.EX2 R187, R187 ;  /* 0x000000bb00bb7308 */ /* 0x000e620000000800 */
[----:B------:R-:W-:-:S01]  /*151b0*/  FADD.FTZ R196, R188, R151 ;  /* 0x00000097bcc47221 */ /* 0x000fc20000010000 */
        /* <DEDUP_REMOVED lines=23> */
[----:B--2---:R-:W-:-:S01]  /*15330*/  FADD.FTZ R8, R186, R7 ;  /* 0x00000007ba087221 */ /* 0x004fc20000010000 */
[--C-:B------:R-:W-:Y:S01]  /*15340*/  FFMA.FTZ R106, R106, UR37, -R117.reuse ;  /* 0x000000256a6a7c23 */ /* 0x100fe20008010875 */
[----:B------:R-:W-:-:S01]  /*15350*/  FFMA.FTZ R107, R107, UR37, -R117 ;  /* 0x000000256b6b7c23 */ /* 0x000fc20008010875 */
[----:B------:R-:W-:Y:S01]  /*15360*/  FFMA.FTZ R110, R110, UR37, -R117 ;  /* 0x000000256e6e7c23 */ /* 0x000fe20008010875 */
[----:B------:R-:W-:-:S01]  /*15370*/  FADD.FTZ R7, R189, R8 ;  /* 0x00000008bd077221 */ /* 0x000fc20000010000 */
[--C-:B------:R-:W-:Y:S01]  /*15380*/  FFMA.FTZ R111, R111, UR37, -R117.reuse ;  /* 0x000000256f6f7c23 */ /* 0x100fe20008010875 */
[----:B------:R-:W-:-:S01]  /*15390*/  FFMA.FTZ R114, R114, UR37, -R117 ;  /* 0x0000002572727c23 */ /* 0x000fc20008010875 */
[----:B------:R-:W2:Y:S01]  /*153a0*/  MUFU.EX2 R193, R193 ;  /* 0x000000c100c17308 */ /* 0x000ea20000000800 */
[----:B0-----:R-:W-:-:S01]  /*153b0*/  FADD.FTZ R8, R190, R7 ;  /* 0x00000007be087221 */ /* 0x001fc20000010000 */
[----:B------:R-:W-:Y:S01]  /*153c0*/  FADD.FTZ R7, R185, R196 ;  /* 0x000000c4b9077221 */ /* 0x000fe20000010000 */
[----:B------:R-:W-:-:S01]  /*153d0*/  FFMA.FTZ R115, R115, UR37, -R117 ;  /* 0x0000002573737c23 */ /* 0x000fc20008010875 */
[--C-:B------:R-:W-:Y:S01]  /*153e0*/  FFMA.FTZ R118, R118, UR37, -R117.reuse ;  /* 0x0000002576767c23 */ /* 0x100fe20008010875 */
[----:B------:R-:W-:-:S01]  /*153f0*/  FFMA.FTZ R119, R119, UR37, -R117 ;  /* 0x0000002577777c23 */ /* 0x000fc20008010875 */
[----:B------:R-:W-:Y:S01]  /*15400*/  FADD.FTZ R7, R192, R7 ;  /* 0x00000007c0077221 */ /* 0x000fe20000010000 */
[----:B------:R-:W-:-:S01]  /*15410*/  FFMA.FTZ R90, R90, UR37, -R117 ;  /* 0x000000255a5a7c23 */ /* 0x000fc20008010875 */
[----:B------:R-:W0:Y:S01]  /*15420*/  MUFU.EX2 R194, R194 ;  /* 0x000000c200c27308 */ /* 0x000e220000000800 */
[----:B-1----:R-:W-:-:S01]  /*15430*/  FADD.FTZ R8, R191, R8 ;  /* 0x00000008bf087221 */ /* 0x002fc20000010000 */
[--C-:B------:R-:W-:Y:S01]  /*15440*/  FFMA.FTZ R91, R91, UR37, -R117.reuse ;  /* 0x000000255b5b7c23 */ /* 0x100fe20008010875 */
[----:B------:R-:W-:-:S01]  /*15450*/  FFMA.FTZ R94, R94, UR37, -R117 ;  /* 0x000000255e5e7c23 */ /* 0x000fc20008010875 */
[--C-:B------:R-:W-:Y:S01]  /*15460*/  FFMA.FTZ R102, R102, UR37, -R117.reuse ;  /* 0x0000002566667c23 */ /* 0x100fe20008010875 */
[----:B------:R-:W-:-:S03]  /*15470*/  FFMA.FTZ R20, R20, UR37, -R117 ;  /* 0x0000002514147c23 */ /* 0x000fc60008010875 */
[----:B------:R-:W1:Y:S01]  /*15480*/  MUFU.EX2 R170, R170 ;  /* 0x000000aa00aa7308 */ /* 0x000e620000000800 */
[----:B--2---:R-:W-:-:S01]  /*15490*/  FADD.FTZ R151, R193, R8 ;  /* 0x00000008c1977221 */ /* 0x004fc20000010000 */
[----:B------:R-:W-:-:S04]  /*154a0*/  FADD.FTZ R8, R168, R7 ;  /* 0x00000007a8087221 */ /* 0x000fc80000010000 */
[----:B------:R-:W-:Y:S02]  /*154b0*/  FADD.FTZ R7, R169, R8 ;  /* 0x00000008a9077221 */ /* 0x000fe40000010000 */
[----:B------:R-:W2:Y:S01]  /*154c0*/  MUFU.EX2 R171, R171 ;  /* 0x000000ab00ab7308 */ /* 0x000ea20000000800 */
[----:B0-----:R-:W-:-:S01]  /*154d0*/  FADD.FTZ R151, R194, R151 ;  /* 0x00000097c2977221 */ /* 0x001fc20000010000 */
[----:B------:R-:W-:-:S04]  /*154e0*/  FADD.FTZ R8, R172, R7 ;  /* 0x00000007ac087221 */ /* 0x000fc80000010000 */
[----:B------:R-:W-:Y:S02]  /*154f0*/  FADD.FTZ R7, R173, R8 ;  /* 0x00000008ad077221 */ /* 0x000fe40000010000 */
[----:B------:R-:W0:Y:S01]  /*15500*/  MUFU.EX2 R174, R174 ;  /* 0x000000ae00ae7308 */ /* 0x000e220000000800 */
[----:B-1----:R-:W-:-:S01]  /*15510*/  FADD.FTZ R196, R170, R151 ;  /* 0x00000097aac47221 */ /* 0x002fc20000010000 */
[----:B------:R-:W-:-:S04]  /*15520*/  FADD.FTZ R8, R176, R7 ;  /* 0x00000007b0087221 */ /* 0x000fc80000010000 */
[----:B------:R-:W-:Y:S02]  /*15530*/  FADD.FTZ R7, R177, R8 ;  /* 0x00000008b1077221 */ /* 0x000fe40000010000 */
        /* <DEDUP_REMOVED lines=22> */
[----:B------:R-:W-:-:S06]  /*156a0*/  FADD.FTZ R8, R136, R7 ;  /* 0x0000000788087221 */ /* 0x000fcc0000010000 */
        /* <DEDUP_REMOVED lines=84> */
[--C-:B------:R-:W-:Y:S01]  /*15bf0*/  FFMA.FTZ R151, R95, UR37, -R117.reuse ;  /* 0x000000255f977c23 */ /* 0x100fe20008010875 */
[----:B------:R-:W-:-:S05]  /*15c00*/  FFMA.FTZ R95, R98, UR37, -R117 ;  /* 0x00000025625f7c23 */ /* 0x000fca0008010875 */
[----:B------:R-:W1:Y:S01]  /*15c10*/  MUFU.EX2 R110, R110 ;  /* 0x0000006e006e7308 */ /* 0x000e620000000800 */
[----:B--2---:R-:W-:-:S04]  /*15c20*/  FADD.FTZ R7, R105, R8 ;  /* 0x0000000869077221 */ /* 0x004fc80000010000 */
[----:B------:R-:W-:-:S03]  /*15c30*/  FADD.FTZ R8, R22, R7 ;  /* 0x0000000716087221 */ /* 0x000fc60000010000 */
[----:B------:R-:W2:Y:S01]  /*15c40*/  MUFU.EX2 R111, R111 ;  /* 0x0000006f006f7308 */ /* 0x000ea20000000800 */
[----:B0-----:R-:W-:-:S01]  /*15c50*/  FADD.FTZ R197, R107, R196 ;  /* 0x000000c46bc57221 */ /* 0x001fc20000010000 */
[----:B------:R-:W-:-:S06]  /*15c60*/  FADD.FTZ R7, R103, R8 ;  /* 0x0000000867077221 */ /* 0x000fcc0000010000 */
        /* <DEDUP_REMOVED lines=12> */
[----:B------:R-:W-:-:S06]  /*15d30*/  FFMA.FTZ R98, R99, UR37, -R117 ;  /* 0x0000002563627c23 */ /* 0x000fcc0008010875 */
        /* <DEDUP_REMOVED lines=33> */
[----:B--2---:R-:W-:-:S04]  /*15f50*/  FADD.FTZ R8, R100, R99 ;  /* 0x0000006364087221 */ /* 0x004fc80000010000 */
[----:B------:R-:W-:Y:S01]  /*15f60*/  FADD.FTZ R8, R101, R8 ;  /* 0x0000000865087221 */ /* 0x000fe20000010000 */
[----:B0-----:R-:W-:-:S04]  /*15f70*/  FADD.FTZ R7, R102, R7 ;  /* 0x0000000766077221 */ /* 0x001fc80000010000 */
[----:B-1----:R-:W-:Y:S01]  /*15f80*/  FADD.FTZ R7, R20, R7 ;  /* 0x0000000714077221 */ /* 0x002fe20000010000 */
[----:B------:R-:W-:Y:S06]  /*15f90*/  @!P0 BRA `(.L_x_932) ;  /* 0x0000000000048947 */ /* 0x000fec0003800000 */
[----:B------:R-:W-:Y:S01]  /*15fa0*/  BPT.TRAP 0x1 ;  /* 0x000000040000795c */ /* 0x000fe20000300000 */
.L_x_932:
        /* <DEDUP_REMOVED lines=131> */
.L_x_915:
[----:B------:R-:W-:Y:S06]  /*167e0*/  BAR.ARV 0x8, 0x180 ;  /* 0x0206000000007b1d */ /* 0x000fec0000002000 */
[----:B------:R-:W-:Y:S05]  /*167f0*/  @!P0 BRA `(.L_x_934) ;  /* 0x0000000000048947 */ /* 0x000fea0003800000 */
[----:B------:R-:W-:Y:S01]  /*16800*/  BPT.TRAP 0x1 ;  /* 0x000000040000795c */ /* 0x000fe20000300000 */
.L_x_934:
[----:B------:R-:W-:Y:S01]  /*16810*/  ULEA UR9, UR31, UR40, 0x3 ;  /* 0x000000281f097291 */ /* 0x000fe2000f8e183f */
[----:B------:R-:W-:-:S05]  /*16820*/  IMAD.U32 R0, RZ, RZ, UR29 ;  /* 0x0000001dff007e24 */ /* 0x000fca000f8e00ff */
[----:B------:R-:W-:-:S04]  /*16830*/  SHF.L.U32 R0, R0, 0x1f, RZ ;  /* 0x0000001f00007819 */ /* 0x000fc800000006ff */
[----:B------:R0:W1:Y:S01]  /*16840*/  SYNCS.PHASECHK.TRANS64.TRYWAIT P1, [UR9+0x2e850], R0 ;  /* 0x02e85000ff0075a7 */ /* 0x0000620008020149 */
[----:B------:R-:W-:Y:S05]  /*16850*/  @!P0 BRA `(.L_x_935) ;  /* 0x0000000000048947 */ /* 0x000fea0003800000 */
[----:B------:R-:W-:Y:S01]  /*16860*/  BPT.TRAP 0x1 ;  /* 0x000000040000795c */ /* 0x000fe20000300000 */
.L_x_935:
[----:B-1----:R-:W-:Y:S05]  /*16870*/  @P1 BRA `(.L_x_936) ;  /* 0x0000000000081947 */ /* 0x002fea0003800000 */
[----:B------:R-:W1:Y:S02]  /*16880*/  SYNCS.PHASECHK.TRANS64.TRYWAIT P1, [UR9+0x2e850], R0 ;  /* 0x02e85000ff0075a7 */ /* 0x000e640008020149 */
[----:B-1----:R-:W-:Y:S05]  /*16890*/  @!P1 BRA `(.L_x_937) ;  /* 0x0000006c00f89947 */ /* 0x002fea0003800000 */
.L_x_936:
[----:B------:R-:W-:Y:S01]  /*168a0*/  UIADD3 UR40, UR40, 0x400, URZ ;  /* 0x0000040028287890 */ /* 0x000fe2000fffe03f */
[----:B------:R-:W-:Y:S01]  /*168b0*/  WARPGROUP.ARRIVE ;  /* 0x00000000000079c5 */ /* 0x000fe20000000000 */
[----:B------:R-:W-:Y:S01]  /*168c0*/  UMOV UR7, 0xc0000010 ;  /* 0xc000001000077882 */ /* 0x000fe20000000000 */
[----:B------:R-:W-:Y:S01]  /*168d0*/  ULDC.64 UR10, c[0x0][0x9a0] ;  /* 0x00026800000a7ab9 */ /* 0x000fe20000000a00 */
[----:B------:R-:W-:Y:S01]  /*168e0*/  USHF.R.U32.HI UR40, URZ, 0x4, UR40 ;  /* 0x000000043f287899 */ /* 0x000fe20008011628 */
[----:B------:R-:W-:Y:S01]  /*168f0*/  IMAD.MOV.U32 R6, RZ, RZ, 0x3f800000 ;  /* 0x3f800000ff067424 */ /* 0x000fe200078e00ff */
[----:B------:R-:W-:Y:S02]  /*16900*/  UISETP.NE.U32.AND UP0, UPT, UR10, URZ, UPT ;  /* 0x0000003f0a00728c */ /* 0x000fe4000bf05070 */
[----:B------:R-:W-:Y:S02]  /*16910*/  ULOP3.LUT UR40, UR40, 0x3fff, URZ, 0xc0, !UPT ;  /* 0x00003fff28287892 */ /* 0x000fe4000f8ec03f */
[----:B------:R-:W-:-:S02]  /*16920*/  UISETP.NE.AND.EX UP0, UPT, UR11, URZ, UPT, UP0 ;  /* 0x0000003f0b00728c */ /* 0x000fc4000bf05300 */
[----:B------:R-:W-:-:S04]  /*16930*/  ULOP3.LUT UR8, UR40, 0x10000, URZ, 0xfc, !UPT ;  /* 0x0001000028087892 */ /* 0x000fc8000f8efc3f */
[----:B------:R-:W-:Y:S01]  /*16940*/  UIMAD UR8, UR31, 0x700, UR8 ;  /* 0x000007001f0878a4 */ /* 0x000fe2000f8e0208 */
[----:B------:R-:W-:-:S03]  /*16950*/  PLOP3.LUT P1, PT, PT, PT, UP0, 0x80, 0x0 ;  /* 0x000000000000781c */ /* 0x000fc60003f2f008 */
[----:B------:R-:W-:Y:S01]  /*16960*/  UIADD3 UR4, UR8, 0x100, URZ ;  /* 0x0000010008047890 */ /* 0x000fe2000fffe03f */
[----:B------:R-:W-:Y:S02]  /*16970*/  @UP0 ULDC.64 UR12, c[0x0][0x9c8] ;  /* 0x00027200000c0ab9 */ /* 0x000fe40000000a00 */
[----:B------:R-:W-:-:S06]  /*16980*/  UMOV UR6, UR8 ;  /* 0x0000000800067c82 */ /* 0x000fcc0008000000 */
[----:B------:R-:W-:Y:S01]  /*16990*/  QGMMA.64x128x32.F32.E4M3.E4M3 R24, R224, gdesc[UR4], R24, gsb0 ;  /* 0x01e00004e0187df3 */ /* 0x000fe20008000818 */
[----:B------:R-:W-:Y:S01]  /*169a0*/  UMOV UR7, 0xc0000010 ;  /* 0xc000001000077882 */ /* 0x000fe20000000000 */
[----:B------:R-:W-:Y:S01]  /*169b0*/  UMOV UR6, UR4 ;  /* 0x0000000400067c82 */ /* 0x000fe20008000000 */
        /* <DEDUP_REMOVED lines=12> */
[----:B------:R-:W-:Y:S01]  /*16a80*/  @UP0 UIMAD.WIDE.U32 UR4, UR36, UR12, URZ ;  /* 0x0000000c240402a5 */ /* 0x000fe2000f8e003f */
[----:B------:R-:W-:Y:S02]  /*16a90*/  WARPGROUP.DEPBAR.LE gsb0, 0x0 ;  /* 0x00008000000079c5 */ /* 0x000fe40000010000 */
[----:B------:R-:W-:-:S06]  /*16aa0*/  WARPGROUP.ARRIVE ;  /* 0x00000000000079c5 */ /* 0x000fcc0000000000 */
[----:B------:R-:W-:Y:S01]  /*16ab0*/  QGMMA.64x128x32.F32.E4M3.E4M3 R24, R212, gdesc[UR4], R24, gsb0 ;  /* 0x01e00004d4187df3 */ /* 0x000fe20008000818 */
[----:B------:R-:W-:Y:S02]  /*16ac0*/  USHF.R.S32.HI UR6, URZ, 0x1f, UR36 ;  /* 0x0000001f3f067899 */ /* 0x000fe40008011424 */
[----:B------:R-:W-:Y:S02]  /*16ad0*/  @UP0 USHF.R.S32.HI UR7, URZ, 0x1f, UR42 ;  /* 0x0000001f3f070899 */ /* 0x000fe4000801142a */
[----:B------:R-:W-:-:S04]  /*16ae0*/  @UP0 UIMAD UR6, UR6, UR12, URZ ;  /* 0x0000000c060602a4 */ /* 0x000fc8000f8e023f */
[----:B------:R-:W-:-:S03]  /*16af0*/  @UP0 UIMAD UR6, UR36, UR13, UR6 ;  /* 0x0000000d240602a4 */ /* 0x000fc6000f8e0206 */
[----:B------:R-:W-:Y:S01]  /*16b00*/  @UP0 ULDC.64 UR12, c[0x0][0x9d0] ;  /* 0x00027400000c0ab9 */ /* 0x000fe20000000a00 */
[----:B------:R-:W-:Y:S02]  /*16b10*/  @UP0 UIADD3 UR5, UR5, UR6, URZ ;  /* 0x0000000605050290 */ /* 0x000fe4000fffe03f */
[----:B------:R-:W-:Y:S02]  /*16b20*/  @UP0 UIMAD UR6, UR7, UR12, URZ ;  /* 0x0000000c070602a4 */ /* 0x000fe4000f8e023f */
[----:B------:R-:W-:Y:S02]  /*16b30*/  @UP0 UIMAD.WIDE.U32 UR4, UR42, UR12, UR4 ;  /* 0x0000000c2a0402a5 */ /* 0x000fe4000f8e0004 */
[----:B------:R-:W-:-:S04]  /*16b40*/  @UP0 UIMAD UR6, UR42, UR13, UR6 ;  /* 0x0000000d2a0602a4 */ /* 0x000fc8000f8e0206 */
[----:B------:R-:W-:Y:S02]  /*16b50*/  @UP0 UIADD3 UR5, UR5, UR6, URZ ;  /* 0x0000000605050290 */ /* 0x000fe4000fffe03f */
[----:B------:R-:W-:-:S04]  /*16b60*/  @UP0 ULEA UR6, UP1, UR4, UR10, 0x2 ;  /* 0x0000000a04060291 */ /* 0x000fc8000f82103f */
[----:B------:R-:W-:Y:S02]  /*16b70*/  @UP0 ULEA.HI.X UR7, UR4, UR11, UR5, 0x2, UP1 ;  /* 0x0000000b04070291 */ /* 0x000fe400088f1405 */
[----:B------:R-:W-:Y:S01]  /*16b80*/  UIADD3 UR4, UR8, 0x400, URZ ;  /* 0x0000040008047890 */ /* 0x000fe2000fffe03f */
[----:B------:R-:W-:-:S03]  /*16b90*/  IMAD.U32 R2, RZ, RZ, UR6 ;  /* 0x00000006ff027e24 */ /* 0x000fc6000f8e00ff */
[----:B-1----:R-:W-:Y:S01]  /*16ba0*/  IMAD.U32 R3, RZ, RZ, UR7 ;  /* 0x00000007ff037e24 */ /* 0x002fe2000f8e00ff */
[----:B------:R-:W-:Y:S02]  /*16bb0*/  UMOV UR7, 0xc0000010 ;  /* 0xc000001000077882 */ /* 0x000fe40000000000 */
[----:B------:R-:W-:Y:S02]  /*16bc0*/  UMOV UR6, UR4 ;  /* 0x0000000400067c82 */ /* 0x000fe40008000000 */
[----:B------:R1:W2:Y:S01]  /*16bd0*/  @P1 LDG.E R6, desc[UR50][R2.64] ;  /* 0x0000003202061981 */ /* 0x0002a2000c1e1900 */
[----:B------:R-:W-:Y:S02]  /*16be0*/  WARPGROUP.DEPBAR.LE gsb0, 0x0 ;  /* 0x00008000000079c5 */ /* 0x000fe40000010000 */
[----:B------:R-:W-:-:S06]  /*16bf0*/  WARPGROUP.ARRIVE ;  /* 0x00000000000079c5 */ /* 0x000fcc0000000000 */
[----:B------:R-:W-:Y:S01]  /*16c00*/  QGMMA.64x128x32.F32.E4M3.E4M3 R24, R208, gdesc[UR4], R24, gsb0 ;  /* 0x01e00004d0187df3 */ /* 0x000fe20008000818 */
[----:B------:R-:W-:Y:S01]  /*16c10*/  UIADD3 UR4, UR8, 0x500, URZ ;  /* 0x0000050008047890 */ /* 0x000fe2000fffe03f */
[----:B------:R-:W-:-:S06]  /*16c20*/  UMOV UR7, 0xc0000010 ;  /* 0xc000001000077882 */ /* 0x000fcc0000000000 */
[----:B------:R-:W-:Y:S01]  /*16c30*/  UMOV UR6, UR4 ;  /* 0x0000000400067c82 */ /* 0x000fe20008000000 */
        /* <DEDUP_REMOVED lines=10> */
[----:B0-----:R-:W0:Y:S04]  /*16ce0*/  SHFL.BFLY PT, R0, R9, 0x1, 0x1f ;  /* 0x0c201f0009007f89 */ /* 0x001e2800000e0000 */
[----:B-1----:R-:W1:Y:S01]  /*16cf0*/  SHFL.BFLY PT, R3, R10, 0x1, 0x1f ;  /* 0x0c201f000a037f89 */ /* 0x002e6200000e0000 */
[----:B0-----:R-:W-:Y:S01]  /*16d00*/  FADD.FTZ R11, R9, R0 ;  /* 0x00000000090b7221 */ /* 0x001fe20000010000 */
        /* <DEDUP_REMOVED lines=23> */
[----:B------:R-:W-:Y:S01]  /*16e80*/  @P2 FFMA.FTZ R0, R8, R5, R7 ;  /* 0x0000000508002223 */ /* 0x000fe20000010007 */
[----:B------:R-:W-:Y:S02]  /*16e90*/  IMAD.MOV.U32 R2, RZ, RZ, -0x800000 ;  /* 0xff800000ff027424 */ /* 0x000fe400078e00ff */
[----:B------:R-:W-:Y:S01]  /*16ea0*/  @P3 FFMA.FTZ R2, R16, R4, R11 ;  /* 0x0000000410023223 */ /* 0x000fe2000001000b */
[-C--:B--2---:R-:W-:Y:S01]  /*16eb0*/  FMUL.FTZ R3, R3, R6.reuse ;  /* 0x0000000603037220 */ /* 0x084fe20000410000 */
[----:B---3--:R-:W-:Y:S01]  /*16ec0*/  FMUL.FTZ R9, R9, R6 ;  /* 0x0000000609097220 */ /* 0x008fe20000410000 */
[----:B------:R-:W-:-:S02]  /*16ed0*/  WARPGROUP.DEPBAR.LE gsb0, 0x0 ;  /* 0x00008000000079c5 */ /* 0x000fc40000010000 */
[----:B------:R-:W-:Y:S05]  /*16ee0*/  @!P0 BRA `(.L_x_938) ;  /* 0x0000000000048947 */ /* 0x000fea0003800000 */
[----:B------:R-:W-:Y:S01]  /*16ef0*/  BPT.TRAP 0x1 ;  /* 0x000000040000795c */ /* 0x000fe20000300000 */
.L_x_938:
        /* <DEDUP_REMOVED lines=68> */
.L_x_864:
[----:B------:R-:W-:Y:S05]  /*17340*/  @P0 BRA `(.L_x_939) ;  /* 0x0000002000700947 */ /* 0x000fea0003800000 */
[----:B------:R-:W0:Y:S01]  /*17350*/  S2R R6, SR_TID.X ;  /* 0x0000000000067919 */ /* 0x000e220000002100 */
[----:B------:R-:W-:Y:S01]  /*17360*/  ULDC.64 UR4, c[0x4][0x38] ;  /* 0x01000e0000047ab9 */ /* 0x000fe20000000a00 */
[----:B------:R-:W-:Y:S01]  /*17370*/  ULDC.64 UR8, c[0x0][0xbd0] ;  /* 0x0002f40000087ab9 */ /* 0x000fe20000000a00 */
[----:B------:R-:W-:Y:S01]  /*17380*/  USHF.R.S32.HI UR7, URZ, 0x1f, UR42 ;  /* 0x0000001f3f077899 */ /* 0x000fe2000801142a */
[----:B------:R-:W-:Y:S01]  /*17390*/  ULDC.64 UR10, c[0x0][0xb38] ;  /* 0x0002ce00000a7ab9 */ /* 0x000fe20000000a00 */
[----:B0-----:R-:W-:-:S05]  /*173a0*/  IMAD.SHL.U32 R3, R6, 0x4, RZ ;  /* 0x0000000406037824 */ /* 0x001fca00078e00ff */
[----:B------:R-:W-:Y:S01]  /*173b0*/  LOP3.LUT R3, R3, 0xc, RZ, 0xc0, !PT ;  /* 0x0000000c03037812 */ /* 0x000fe200078ec0ff */
[----:B------:R-:W-:Y:S03]  /*173c0*/  BAR.SYNC.DEFER_BLOCKING 0x1, 0x100 ;  /* 0x0044000000007b1d */ /* 0x000fe60000010000 */
[----:B------:R-:W-:-:S05]  /*173d0*/  IADD3 R4, P0, R3, UR4, RZ ;  /* 0x0000000403047c10 */ /* 0x000fca000ff1e0ff */
[----:B------:R-:W-:-:S06]  /*173e0*/  IMAD.X R5, RZ, RZ, UR5, P0 ;  /* 0x00000005ff057e24 */ /* 0x000fcc00080e06ff */
[----:B------:R0:W2:Y:S01]  /*173f0*/  LDG.E.CONSTANT R5, desc[UR50][R4.64] ;  /* 0x0000003204057981 */ /* 0x0000a2000c1e9900 */
[----:B------:R-:W-:Y:S01]  /*17400*/  LOP3.LUT P0, R3, R6, 0x3, RZ, 0xc0, !PT ;  /* 0x0000000306037812 */ /* 0x000fe2000780c0ff */
[----:B------:R-:W-:Y:S01]  /*17410*/  UIMAD.WIDE.U32 UR4, UR42, UR8, URZ ;  /* 0x000000082a0472a5 */ /* 0x000fe2000f8e003f */
[----:B------:R-:W-:Y:S01]  /*17420*/  BSSY B0, `(.L_x_940) ;  /* 0x0000194000007945 */ /* 0x000fe20003800000 */
[----:B------:R-:W-:Y:S01]  /*17430*/  UIMAD UR6, UR7, UR8, URZ ;  /* 0x00000008070672a4 */ /* 0x000fe2000f8e023f */
[----:B------:R-:W-:Y:S01]  /*17440*/  ISETP.EQ.OR P0, PT, R3, 0x3, !P0 ;  /* 0x000000030300780c */ /* 0x000fe20004702670 */
[----:B------:R-:W-:Y:S02]  /*17450*/  UIMAD UR8, UR7, UR10, URZ ;  /* 0x0000000a070872a4 */ /* 0x000fe4000f8e023f */
[----:B------:R-:W-:Y:S01]  /*17460*/  UIMAD UR9, UR42, UR9, UR6 ;  /* 0x000000092a0972a4 */ /* 0x000fe2000f8e0206 */
[----:B------:R-:W-:Y:S01]  /*17470*/  SEL R98, R36, R37, P0 ;  /* 0x0000002524627207 */ /* 0x000fe20000000000 */
[----:B0-----:R-:W-:Y:S01]  /*17480*/  VIADD R4, R6, 0xffffff80 ;  /* 0xffffff8006047836 */ /* 0x001fe20000000000 */
[----:B------:R-:W-:Y:S01]  /*17490*/  SEL R105, R37, R36, P0 ;  /* 0x0000002425697207 */ /* 0x000fe20000000000 */
[----:B------:R-:W-:Y:S01]  /*174a0*/  UIADD3 UR9, UR5, UR9, URZ ;  /* 0x0000000905097290 */ /* 0x000fe2000fffe03f */
[----:B------:R-:W-:Y:S01]  /*174b0*/  SEL R100, R28, R29, P0 ;  /* 0x0000001d1c647207 */ /* 0x000fe20000000000 */
[----:B------:R-:W-:Y:S01]  /*174c0*/  UIMAD.WIDE.U32 UR6, UR42, UR10, URZ ;  /* 0x0000000a2a0672a5 */ /* 0x000fe2000f8e003f */
[----:B------:R-:W-:Y:S01]  /*174d0*/  SHF.R.S32.HI R3, RZ, 0x1f, R4 ;  /* 0x0000001fff037819 */ /* 0x000fe20000011404 */
[----:B------:R-:W-:Y:S01]  /*174e0*/  UIMAD UR8, UR42, UR11, UR8 ;  /* 0x0000000b2a0872a4 */ /* 0x000fe2000f8e0208 */
[----:B------:R-:W-:-:S02]  /*174f0*/  SEL R107, R29, R28, P0 ;  /* 0x0000001c1d6b7207 */ /* 0x000fc40000000000 */
[----:B------:R-:W-:Y:S01]  /*17500*/  LEA.HI R9, R3, R4, RZ, 0x7 ;  /* 0x0000000403097211 */ /* 0x000fe200078f38ff */
[----:B------:R-:W-:Y:S01]  /*17510*/  UIADD3 UR8, UR7, UR8, URZ ;  /* 0x0000000807087290 */ /* 0x000fe2000fffe03f */
[----:B------:R-:W-:Y:S01]  /*17520*/  SEL R14, R32, R33, P0 ;  /* 0x00000021200e7207 */ /* 0x000fe20000000000 */
[----:B------:R-:W-:Y:S01]  /*17530*/  IMAD.U32 R37, RZ, RZ, UR7 ;  /* 0x00000007ff257e24 */ /* 0x000fe2000f8e00ff */
[----:B------:R-:W-:Y:S02]  /*17540*/  LOP3.LUT R13, R9, 0xffffff80, RZ, 0xc0, !PT ;  /* 0xffffff80090d7812 */ /* 0x000fe400078ec0ff */
[----:B------:R-:W-:Y:S01]  /*17550*/  SEL R15, R33, R32, P0 ;  /* 0x00000020210f7207 */ /* 0x000fe20000000000 */
[----:B------:R-:W-:Y:S01]  /*17560*/  IMAD.U32 R37, RZ, RZ, UR8 ;  /* 0x00000008ff257e24 */ /* 0x000fe2000f8e00ff */
[----:B------:R-:W-:Y:S01]  /*17570*/  SEL R28, R56, R57, P0 ;  /* 0x00000039381c7207 */ /* 0x000fe20000000000 */
[----:B------:R-:W-:Y:S01]  /*17580*/  IMAD.IADD R13, R4, 0x1, -R13 ;  /* 0x00000001040d7824 */ /* 0x000fe200078e0a0d */
[----:B------:R-:W-:-:S02]  /*17590*/  SEL R29, R57, R56, P0 ;  /* 0x00000038391d7207 */ /* 0x000fc40000000000 */
[----:B------:R-:W-:Y:S02]  /*175a0*/  SEL R32, R30, R31, P0 ;  /* 0x0000001f1e207207 */ /* 0x000fe40000000000 */
[----:B------:R-:W-:Y:S02]  /*175b0*/  SHF.R.S32.HI R36, RZ, 0x1f, R13 ;  /* 0x0000001fff247819 */ /* 0x000fe4000001140d */
[----:B------:R-:W-:Y:S01]  /*175c0*/  SEL R89, R31, R30, P0 ;  /* 0x0000001e1f597207 */ /* 0x000fe20000000000 */
[----:B------:R-:W-:Y:S01]  /*175d0*/  IMAD.U32 R31, RZ, RZ, UR5 ;  /* 0x00000005ff1f7e24 */ /* 0x000fe2000f8e00ff */
[----:B------:R-:W-:Y:S01]  /*175e0*/  SEL R56, R72, R73, P0 ;  /* 0x0000004948387207 */ /* 0x000fe20000000000 */
[----:B------:R-:W-:Y:S01]  /*175f0*/  USHF.R.S32.HI UR5, URZ, 0x1f, UR36 ;  /* 0x0000001f3f057899 */ /* 0x000fe20008011424 */
[----:B------:R-:W-:Y:S01]  /*17600*/  SEL R57, R73, R72, P0 ;  /* 0x0000004849397207 */ /* 0x000fe20000000000 */
[----:B------:R-:W-:Y:S01]  /*17610*/  IMAD.U32 R31, RZ, RZ, UR9 ;  /* 0x00000009ff1f7e24 */ /* 0x000fe2000f8e00ff */
[----:B------:R-:W-:Y:S01]  /*17620*/  SHF.R.S32.HI R30, RZ, 0x7, R9 ;  /* 0x00000007ff1e7819 */ /* 0x000fe20000011409 */
[----:B------:R-:W0:Y:S01]  /*17630*/  S2R R73, SR_CTAID.X ;  /* 0x0000000000497919 */ /* 0x000e220000002500 */
[----:B------:R-:W-:Y:S01]  /*17640*/  LEA.HI R17, R36, R13, RZ, 0x2 ;  /* 0x0000000d24117211 */ /* 0x000fe200078f10ff */
[----:B------:R-:W-:Y:S01]  /*17650*/  ULDC.64 UR8, c[0x0][0xb28] ;  /* 0x0002ca0000087ab9 */ /* 0x000fe20000000a00 */
[----:B------:R-:W-:-:S02]  /*17660*/  SEL R90, R68, R69, P0 ;  /* 0x00000045445a7207 */ /* 0x000fc40000000000 */
[----:B------:R-:W-:Y:S02]  /*17670*/  SEL R97, R69, R68, P0 ;  /* 0x0000004445617207 */ /* 0x000fe40000000000 */
[----:B------:R-:W-:Y:S02]  /*17680*/  LEA.HI R23, R3, R4, RZ, 0x2 ;  /* 0x0000000403177211 */ /* 0x000fe400078f10ff */
[----:B------:R-:W-:Y:S02]  /*17690*/  SEL R16, R42, R43, P0 ;  /* 0x0000002b2a107207 */ /* 0x000fe40000000000 */
[----:B------:R-:W-:Y:S02]  /*176a0*/  SEL R69, R43, R42, P0 ;  /* 0x0000002a2b457207 */ /* 0x000fe40000000000 */
[----:B------:R-:W-:Y:S02]  /*176b0*/  LEA.HI R3, R9, R30, RZ, 0x1 ;  /* 0x0000001e09037211 */ /* 0x000fe400078f08ff */
[----:B------:R-:W-:-:S02]  /*176c0*/  SHF.R.S32.HI R9, RZ, 0x2, R17 ;  /* 0x00000002ff097819 */ /* 0x000fc40000011411 */
[----:B------:R-:W-:Y:S02]  /*176d0*/  SHF.R.S32.HI R42, RZ, 0x1f, R17 ;  /* 0x0000001fff2a7819 */ /* 0x000fe40000011411 */
[----:B------:R-:W-:Y:S02]  /*176e0*/  LOP3.LUT R23, R23, 0xfffffffc, RZ, 0xc0, !PT ;  /* 0xfffffffc17177812 */ /* 0x000fe400078ec0ff */
[----:B------:R-:W-:Y:S02]  /*176f0*/  LEA.HI R42, R42, R9, RZ, 0x3 ;  /* 0x000000092a2a7211 */ /* 0x000fe400078f18ff */
[----:B------:R-:W-:Y:S01]  /*17700*/  LEA.HI R36, R36, R13, RZ, 0x5 ;  /* 0x0000000d24247211 */ /* 0x000fe200078f28ff */
[----:B------:R-:W-:Y:S01]  /*17710*/  IMAD.IADD R23, R4, 0x1, -R23 ;  /* 0x0000000104177824 */ /* 0x000fe200078e0a17 */
[----:B------:R-:W-:Y:S02]  /*17720*/  LOP3.LUT R4, R42, 0xfffffff8, RZ, 0xc0, !PT ;  /* 0xfffffff82a047812 */ /* 0x000fe400078ec0ff */
[----:B------:R-:W-:-:S02]  /*17730*/  SEL R94, R52, R53, P0 ;  /* 0x00000035345e7207 */ /* 0x000fc40000000000 */
[----:B------:R-:W-:Y:S01]  /*17740*/  SEL R101, R53, R52, P0 ;  /* 0x0000003435657207 */ /* 0x000fe20000000000 */
[----:B------:R-:W-:Y:S01]  /*17750*/  IMAD.IADD R4, R9, 0x1, -R4 ;  /* 0x0000000109047824 */ /* 0x000fe200078e0a04 */
[----:B------:R-:W-:Y:S02]  /*17760*/  SEL R52, R84, R85, P0 ;  /* 0x0000005554347207 */ /* 0x000fe40000000000 */
[----:B------:R-:W-:Y:S02]  /*17770*/  SEL R93, R85, R84, P0 ;  /* 0x00000054555d7207 */ /* 0x000fe40000000000 */
[----:B------:R-:W1:Y:S01]  /*17780*/  LDC R84, c[0x0][0xbe8] ;  /* 0x0002fa00ff547b82 */ /* 0x000e620000000800 */
[----:B------:R-:W-:Y:S02]  /*17790*/  SEL R8, R24, R25, P0 ;  /* 0x0000001918087207 */ /* 0x000fe40000000000 */
[----:B------:R-:W-:Y:S02]  /*177a0*/  SEL R7, R25, R24, P0 ;  /* 0x0000001819077207 */ /* 0x000fe40000000000 */
[----:B------:R-:W-:-:S02]  /*177b0*/  LOP3.LUT R3, R3, 0x3fffffe, RZ, 0xc0, !PT ;  /* 0x03fffffe03037812 */ /* 0x000fc400078ec0ff */
[----:B------:R-:W-:Y:S01]  /*177c0*/  SHF.R.S32.HI R9, RZ, 0x5, R36 ;  /* 0x00000005ff097819 */ /* 0x000fe20000011424 */
[----:B------:R-:W-:Y:S01]  /*177d0*/  IMAD.U32 R36, RZ, RZ, UR6 ;  /* 0x00000006ff247e24 */ /* 0x000fe2000f8e00ff */
[----:B------:R-:W-:Y:S01]  /*177e0*/  LEA.HI R25, R23, R23, RZ, 0x1 ;  /* 0x0000001717197211 */ /* 0x000fe200078f08ff */
[----:B------:R-:W-:Y:S01]  /*177f0*/  IMAD.IADD R3, R30, 0x1, -R3 ;  /* 0x000000011e037824 */ /* 0x000fe200078e0a03 */
[----:B------:R-:W-:Y:S01]  /*17800*/  SEL R12, R34, R35, P0 ;  /* 0x00000023220c7207 */ /* 0x000fe20000000000 */
[----:B------:R-:W-:Y:S01]  /*17810*/  IMAD R4, R9, 0x10, R4 ;  /* 0x0000001009047824 */ /* 0x000fe200078e0204 */
[----:B------:R-:W-:Y:S01]  /*17820*/  LOP3.LUT R42, R25, 0x1ffffffe, RZ, 0xc0, !PT ;  /* 0x1ffffffe192a7812 */ /* 0x000fe200078ec0ff */
[----:B------:R-:W-:Y:S01]  /*17830*/  IMAD.U32 R30, RZ, RZ, UR4 ;  /* 0x00000004ff1e7e24 */ /* 0x000fe2000f8e00ff */
[----:B------:R-:W-:Y:S01]  /*17840*/  SEL R96, R44, R45, P0 ;  /* 0x0000002d2c607207 */ /* 0x000fe20000000000 */
[----:B------:R-:W-:Y:S01]  /*17850*/  IMAD R3, R3, 0x40, R4 ;  /* 0x0000004003037824 */ /* 0x000fe200078e0204 */
[----:B------:R-:W-:Y:S01]  /*17860*/  SEL R103, R45, R44, P0 ;  /* 0x0000002c2d677207 */ /* 0x000fe20000000000 */
[----:B------:R-:W-:Y:S01]  /*17870*/  IMAD.IADD R42, R23, 0x1, -R42 ;  /* 0x00000001172a7824 */ /* 0x000fe200078e0a2a */
[----:B------:R-:W-:Y:S01]  /*17880*/  SEL R88, R64, R65, P0 ;  /* 0x0000004140587207 */ /* 0x000fe20000000000 */
[----:B------:R-:W3:Y:S01]  /*17890*/  S2UR UR4, SR_CTAID.Y ;  /* 0x00000000000479c3 */ /* 0x000ee20000002600 */
[----:B------:R-:W-:Y:S01]  /*178a0*/  SEL R45, R65, R64, P0 ;  /* 0x00000040412d7207 */ /* 0x000fe20000000000 */
[----:B------:R-:W-:Y:S01]  /*178b0*/  IMAD R4, R42, 0x8, R3 ;  /* 0x000000082a047824 */ /* 0x000fe200078e0203 */
[----:B------:R-:W-:Y:S01]  /*178c0*/  SEL R64, R46, R47, P0 ;  /* 0x0000002f2e407207 */ /* 0x000fe20000000000 */
[----:B------:R-:W-:Y:S01]  /*178d0*/  ULDC.64 UR6, c[0x0][0xb48] ;  /* 0x0002d20000067ab9 */ /* 0x000fe20000000a00 */
        /* <DEDUP_REMOVED lines=8> */
[----:B------:R-:W-:Y:S01]  /*17960*/  SEL R49, R71, R70, P0 ;  /* 0x0000004647317207 */ /* 0x000fe20000000000 */
[C---:B0-----:R-:W-:Y:S01]  /*17970*/  IMAD R70, R73.reuse, 0x80, R3 ;  /* 0x0000008049467824 */ /* 0x041fe200078e0203 */
[----:B------:R-:W-:Y:S01]  /*17980*/  SEL R10, R54, R55, P0 ;  /* 0x00000037360a7207 */ /* 0x000fe20000000000 */
[----:B------:R-:W-:Y:S01]  /*17990*/  IMAD R73, R73, 0x80, R4 ;  /* 0x0000008049497824 */ /* 0x000fe200078e0204 */
[----:B------:R-:W-:Y:S02]  /*179a0*/  SEL R92, R60, R61, P0 ;  /* 0x0000003d3c5c7207 */ /* 0x000fe40000000000 */
[----:B------:R-:W-:Y:S02]  /*179b0*/  SEL R99, R61, R60, P0 ;  /* 0x0000003c3d637207 */ /* 0x000fe40000000000 */
[----:B------:R-:W-:-:S02]  /*179c0*/  SEL R61, R55, R54, P0 ;  /* 0x00000036373d7207 */ /* 0x000fc40000000000 */
[----:B------:R-:W-:Y:S02]  /*179d0*/  SEL R54, R58, R59, P0 ;  /* 0x0000003b3a367207 */ /* 0x000fe40000000000 */
[----:B------:R-:W-:Y:S02]  /*179e0*/  SEL R59, R59, R58, P0 ;  /* 0x0000003a3b3b7207 */ /* 0x000fe40000000000 */
[----:B------:R-:W-:Y:S02]  /*179f0*/  LOP3.LUT R68, R17, 0x7ffffffc, RZ, 0xc0, !PT ;  /* 0x7ffffffc11447812 */ /* 0x000fe400078ec0ff */
[----:B------:R-:W-:Y:S02]  /*17a00*/  SEL R18, R38, R39, P0 ;  /* 0x0000002726127207 */ /* 0x000fe40000000000 */
[----:B------:R-:W-:Y:S01]  /*17a10*/  SEL R60, R50, R51, P0 ;  /* 0x00000033323c7207 */ /* 0x000fe20000000000 */
[----:B------:R-:W-:Y:S01]  /*17a20*/  IMAD.IADD R68, R13, 0x1, -R68 ;  /* 0x000000010d447824 */ /* 0x000fe200078e0a44 */
[----:B------:R-:W-:-:S02]  /*17a30*/  SEL R65, R51, R50, P0 ;  /* 0x0000003233417207 */ /* 0x000fc40000000000 */
[----:B------:R-:W-:Y:S02]  /*17a40*/  SEL R24, R26, R27, P0 ;  /* 0x0000001b1a187207 */ /* 0x000fe40000000000 */
[----:B------:R-:W-:Y:S02]  /*17a50*/  SEL R48, R66, R67, P0 ;  /* 0x0000004342307207 */ /* 0x000fe40000000000 */
[----:B------:R-:W-:Y:S02]  /*17a60*/  SEL R51, R67, R66, P0 ;  /* 0x0000004243337207 */ /* 0x000fe40000000000 */
[----:B------:R-:W-:Y:S02]  /*17a70*/  LOP3.LUT P1, RZ, R13, 0x3, RZ, 0xc0, !PT ;  /* 0x000000030dff7812 */ /* 0x000fe4000782c0ff */
[----:B-1----:R-:W-:Y:S02]  /*17a80*/  ISETP.NE.AND P2, PT, R84, 0x1, PT ;  /* 0x000000015400780c */ /* 0x002fe40003f45270 */
        /* <DEDUP_REMOVED lines=13> */
[----:B------:R-:W0:Y:S01]  /*17b60*/  @P2 LDC R74, c[0x0][0xbec] ;  /* 0x0002fb00ff4a2b82 */ /* 0x000e220000000800 */
[----:B------:R-:W-:-:S02]  /*17b70*/  SEL R39, R83, R82, P0 ;  /* 0x0000005253277207 */ /* 0x000fc40000000000 */
[----:B------:R-:W-:-:S05]  /*17b80*/  SEL R55, R63, R62, P0 ;  /* 0x0000003e3f377207 */ /* 0x000fca0000000000 */
[----:B------:R-:W3:Y:S01]  /*17b90*/  LDC R83, c[0x0][0xc50] ;  /* 0x00031400ff537b82 */ /* 0x000ee20000000800 */
[----:B--2---:R1:W-:Y:S04]  /*17ba0*/  SHFL.IDX PT, R46, R12, R5, 0x1c1f ;  /* 0x001c1f050c2e7589 */ /* 0x0043e800000e0000 */
[----:B------:R-:W-:Y:S04]  /*17bb0*/  SHFL.IDX PT, R3, R6, R5, 0x1c1f ;  /* 0x001c1f0506037589 */ /* 0x000fe800000e0000 */
[----:B------:R-:W-:Y:S01]  /*17bc0*/  SHFL.IDX PT, R8, R8, R5, 0x1c1f ;  /* 0x001c1f0508087589 */ /* 0x000fe200000e0000 */
[----:B-1----:R-:W-:-:S03]  /*17bd0*/  LOP3.LUT R12, R5, 0x2, RZ, 0x3c, !PT ;  /* 0x00000002050c7812 */ /* 0x002fc600078e3cff */
[----:B------:R-:W-:Y:S04]  /*17be0*/  SHFL.IDX PT, R58, R10, R5, 0x1c1f ;  /* 0x001c1f050a3a7589 */ /* 0x000fe800000e0000 */
[----:B------:R1:W-:Y:S04]  /*17bf0*/  SHFL.IDX PT, R6, R87, R12, 0x1c1f ;  /* 0x001c1f0c57067589 */ /* 0x0003e800000e0000 */
[----:B------:R-:W-:Y:S04]  /*17c00*/  SHFL.IDX PT, R7, R7, R12, 0x1c1f ;  /* 0x001c1f0c07077589 */ /* 0x000fe800000e0000 */
[----:B------:R-:W-:Y:S01]  /*17c10*/  SHFL.IDX PT, R9, R100, R5, 0x1c1f ;  /* 0x001c1f0564097589 */ /* 0x000fe200000e0000 */
[----:B-1----:R-:W1:Y:S03]  /*17c20*/  LDC.64 R86, c[0x0][0xbd8] ;  /* 0x0002f600ff567b82 */ /* 0x002e660000000a00 */
        /* <DEDUP_REMOVED lines=10> */
[----:B------:R-:W2:Y:S04]  /*17cd0*/  SHFL.IDX PT, R29, R29, R12, 0x1c1f ;  /* 0x001c1f0c1d1d7589 */ /* 0x000ea800000e0000 */
[----:B------:R-:W-:Y:S04]  /*17ce0*/  SHFL.IDX PT, R17, R96, R5, 0x1c1f ;  /* 0x001c1f0560117589 */ /* 0x000fe800000e0000 */
[----:B------:R-:W-:Y:S04]  /*17cf0*/  SHFL.IDX PT, R43, R32, R5, 0x1c1f ;  /* 0x001c1f05202b7589 */ /* 0x000fe800000e0000 */
[----:B------:R-:W-:Y:S04]  /*17d00*/  SHFL.IDX PT, R18, R103, R12, 0x1c1f ;  /* 0x001c1f0c67127589 */ /* 0x000fe800000e0000 */
[----:B------:R-:W-:Y:S04]  /*17d10*/  SHFL.IDX PT, R22, R22, R5, 0x1c1f ;  /* 0x001c1f0516167589 */ /* 0x000fe800000e0000 */
[----:B------:R-:W-:Y:S04]  /*17d20*/  SHFL.IDX PT, R25, R92, R5, 0x1c1f ;  /* 0x001c1f055c197589 */ /* 0x000fe800000e0000 */
[----:B------:R-:W-:Y:S04]  /*17d30*/  SHFL.IDX PT, R19, R19, R12, 0x1c1f ;  /* 0x001c1f0c13137589 */ /* 0x000fe800000e0000 */
[----:B------:R-:W4:Y:S04]  /*17d40*/  SHFL.IDX PT, R32, R99, R12, 0x1c1f ;  /* 0x001c1f0c63207589 */ /* 0x000f2800000e0000 */
        /* <DEDUP_REMOVED lines=9> */
[----:B------:R-:W0:Y:S04]  /*17de0*/  SHFL.IDX PT, R52, R97, R12, 0x1c1f ;  /* 0x001c1f0c61347589 */ /* 0x000e2800000e0000 */
[----:B------:R3:W-:Y:S01]  /*17df0*/  SHFL.IDX PT, R78, R89, R12, 0x1c1f ;  /* 0x001c1f0c594e7589 */ /* 0x0007e200000e0000 */
[----:B-----5:R-:W5:Y:S03]  /*17e00*/  @P2 LDC R90, c[0x0][0xbec] ;  /* 0x0002fb00ff5a2b82 */ /* 0x020f660000000800 */
[----:B------:R-:W-:Y:S04]  /*17e10*/  SHFL.IDX PT, R53, R72, R5, 0x1c1f ;  /* 0x001c1f0548357589 */ /* 0x000fe800000e0000 */
[----:B------:R-:W-:Y:S01]  /*17e20*/  SHFL.IDX PT, R63, R44, R5, 0x1c1f ;  /* 0x001c1f052c3f7589 */ /* 0x000fe200000e0000 */
[----:B---3--:R-:W3:Y:S03]  /*17e30*/  LDC.64 R88, c[0x0][0xb40] ;  /* 0x0002d000ff587b82 */ /* 0x008ee60000000a00 */
[----:B------:R-:W-:Y:S04]  /*17e40*/  SHFL.IDX PT, R64, R64, R5, 0x1c1f ;  /* 0x001c1f0540407589 */ /* 0x000fe800000e0000 */
[----:B------:R-:W-:Y:S04]  /*17e50*/  SHFL.IDX PT, R60, R60, R5, 0x1c1f ;  /* 0x001c1f053c3c7589 */ /* 0x000fe800000e0000 */
[----:B------:R-:W-:Y:S04]  /*17e60*/  SHFL.IDX PT, R54, R54, R5, 0x1c1f ;  /* 0x001c1f0536367589 */ /* 0x000fe800000e0000 */
[----:B------:R-:W-:Y:S01]  /*17e70*/  SHFL.IDX PT, R50, R50, R5, 0x1c1f ;  /* 0x001c1f0532327589 */ /* 0x000fe200000e0000 */
[----:B-----5:R-:W-:-:S03]  /*17e80*/  @P2 IMAD.HI.U32 R90, R73, R90, RZ ;  /* 0x0000005a495a2227 */ /* 0x020fc600078e00ff */
[----:B------:R-:W-:Y:S04]  /*17e90*/  SHFL.IDX PT, R48, R48, R5, 0x1c1f ;  /* 0x001c1f0530307589 */ /* 0x000fe800000e0000 */
[----:B------:R-:W-:Y:S01]  /*17ea0*/  SHFL.IDX PT, R40, R40, R5, 0x1c1f ;  /* 0x001c1f0528287589 */ /* 0x000fe200000e0000 */
[----:B---3--:R-:W-:-:S03]  /*17eb0*/  IMAD.WIDE.U32 R36, R88, UR36, R36 ;  /* 0x0000002458247c25 */ /* 0x008fc6000f8e0024 */
[----:B------:R-:W-:Y:S04]  /*17ec0*/  SHFL.IDX PT, R38, R38, R5, 0x1c1f ;  /* 0x001c1f0526267589 */ /* 0x000fe800000e0000 */
[----:B------:R2:W-:Y:S04]  /*17ed0*/  SHFL.IDX PT, R4, R26, R5, 0x1c1f ;  /* 0x001c1f051a047589 */ /* 0x0005e800000e0000 */
[----:B------:R3:W-:Y:S04]  /*17ee0*/  SHFL.IDX PT, R34, R34, R5, 0x1c1f ;  /* 0x001c1f0522227589 */ /* 0x0007e800000e0000 */
[----:B------:R5:W-:Y:S01]  /*17ef0*/  SHFL.IDX PT, R82, R81, R12, 0x1c1f ;  /* 0x001c1f0c51527589 */ /* 0x000be200000e0000 */
[----:B--2---:R-:W-:-:S03]  /*17f00*/  SEL R26, R28, R29, P0 ;  /* 0x0000001d1c1a7207 */ /* 0x004fc60000000000 */
[----:B------:R-:W2:Y:S01]  /*17f10*/  SHFL.IDX PT, R62, R95, R12, 0x1c1f ;  /* 0x001c1f0c5f3e7589 */ /* 0x000ea200000e0000 */
[----:B------:R-:W-:Y:S02]  /*17f20*/  SEL R28, R29, R28, P0 ;  /* 0x0000001c1d1c7207 */ /* 0x000fe40000000000 */
[----:B---3--:R-:W-:Y:S01]  /*17f30*/  SEL R5, R3, R6, P0 ;  /* 0x0000000603057207 */ /* 0x008fe20000000000 */
[----:B------:R-:W-:Y:S01]  /*17f40*/  SHFL.IDX PT, R76, R93, R12, 0x1c1f ;  /* 0x001c1f0c5d4c7589 */ /* 0x000fe200000e0000 */
[----:B------:R-:W-:Y:S01]  /*17f50*/  SEL R3, R6, R3, P0 ;  /* 0x0000000306037207 */ /* 0x000fe20000000000 */
[----:B-----5:R-:W3:Y:S01]  /*17f60*/  @P2 LDC R81, c[0x0][0xbf0] ;  /* 0x0002fc00ff512b82 */ /* 0x020ee20000000800 */
[----:B------:R-:W-:Y:S01]  /*17f70*/  SEL R6, R8, R7, P0 ;  /* 0x0000000708067207 */ /* 0x000fe20000000000 */
[----:B------:R-:W5:Y:S01]  /*17f80*/  SHFL.IDX PT, R72, R91, R12, 0x1c1f ;  /* 0x001c1f0c5b487589 */ /* 0x000f6200000e0000 */
[----:B------:R-:W-:Y:S02]  /*17f90*/  SEL R8, R7, R8, P0 ;  /* 0x0000000807087207 */ /* 0x000fe40000000000 */
[----:B------:R-:W-:Y:S01]  /*17fa0*/  SEL R7, R9, R10, P0 ;  /* 0x0000000a09077207 */ /* 0x000fe20000000000 */
[----:B------:R1:W-:Y:S01]  /*17fb0*/  SHFL.IDX PT, R80, R85, R12, 0x1c1f ;  /* 0x001c1f0c55507589 */ /* 0x0003e200000e0000 */
[----:B------:R-:W-:-:S02]  /*17fc0*/  SEL R9, R10, R9, P0 ;  /* 0x000000090a097207 */ /* 0x000fc40000000000 */
[----:B------:R-:W-:Y:S01]  /*17fd0*/  SEL R10, R14, R15, P0 ;  /* 0x0000000f0e0a7207 */ /* 0x000fe20000000000 */
[----:B------:R0:W5:Y:S01]  /*17fe0*/  SHFL.IDX PT, R79, R27, R12, 0x1c1f ;  /* 0x001c1f0c1b4f7589 */ /* 0x00016200000e0000 */
[----:B------:R-:W-:Y:S02]  /*17ff0*/  SEL R14, R15, R14, P0 ;  /* 0x0000000e0f0e7207 */ /* 0x000fe40000000000 */
[----:B------:R-:W-:Y:S01]  /*18000*/  SEL R15, R16, R13, P0 ;  /* 0x0000000d100f7207 */ /* 0x000fe20000000000 */
[----:B------:R2:W-:Y:S01]  /*18010*/  SHFL.IDX PT, R67, R11, R12, 0x1c1f ;  /* 0x001c1f0c0b437589 */ /* 0x0005e200000e0000 */
[----:B----4-:R-:W-:Y:S01]  /*18020*/  SEL R29, R32, R25, P0 ;  /* 0x00000019201d7207 */ /* 0x010fe20000000000 */
[----:B-1----:R-:W1:Y:S02]  /*18030*/  @P2 LDC R85, c[0x0][0xbf0] ;  /* 0x0002fc00ff552b82 */ /* 0x002e640000000800 */
[----:B------:R-:W-:Y:S01]  /*18040*/  SHFL.IDX PT, R69, R69, R12, 0x1c1f ;  /* 0x001c1f0c45457589 */ /* 0x000fe200000e0000 */
[----:B0-----:R-:W-:Y:S01]  /*18050*/  SEL R27, R25, R32, P0 ;  /* 0x00000020191b7207 */ /* 0x001fe20000000000 */
[----:B------:R-:W-:-:S02]  /*18060*/  IMAD R32, R86, UR5, RZ ;  /* 0x0000000556207c24 */ /* 0x000fc4000f8e02ff */
[----:B------:R-:W-:Y:S01]  /*18070*/  SHFL.IDX PT, R61, R61, R12, 0x1c1f ;  /* 0x001c1f0c3d3d7589 */ /* 0x000fe200000e0000 */
[----:B------:R-:W-:Y:S02]  /*18080*/  SEL R25, R52, R33, P0 ;  /* 0x0000002134197207 */ /* 0x000fe40000000000 */
[----:B--2---:R-:W-:Y:S01]  /*18090*/  SEL R11, R13, R16, P0 ;  /* 0x000000100d0b7207 */ /* 0x004fe20000000000 */
[----:B------:R-:W-:Y:S01]  /*180a0*/  SHFL.IDX PT, R65, R65, R12, 0x1c1f ;  /* 0x001c1f0c41417589 */ /* 0x000fe200000e0000 */
[----:B------:R-:W-:Y:S01]  /*180b0*/  SEL R13, R17, R18, P0 ;  /* 0x00000012110d7207 */ /* 0x000fe20000000000 */
[----:B------:R-:W-:Y:S01]  /*180c0*/  IMAD R75, R87, UR36, R32 ;  /* 0x00000024574b7c24 */ /* 0x000fe2000f8e0220 */
        /* <DEDUP_REMOVED lines=8> */
[----:B------:R0:W-:Y:S02]  /*18150*/  SHFL.IDX PT, R39, R39, R12, 0x1c1f ;  /* 0x001c1f0c27277589 */ /* 0x0001e400000e0000 */
[----:B0-----:R-:W-:-:S02]  /*18160*/  SEL R12, R20, R21, P0 ;  /* 0x00000015140c7207 */ /* 0x001fc40000000000 */
        /* <DEDUP_REMOVED lines=10> */
[----:B------:R-:W-:Y:S01]  /*18210*/  IMAD R56, RZ, RZ, -UR42 ;  /* 0x8000002aff387e24 */ /* 0x000fe2000f8e02ff */
[----:B------:R-:W-:Y:S01]  /*18220*/  SEL R31, R53, R62, P0 ;  /* 0x0000003e351f7207 */ /* 0x000fe20000000000 */
[----:B------:R-:W-:Y:S01]  /*18230*/  @P2 IMAD.HI.U32 R42, R73, R74, RZ ;  /* 0x0000004a492a2227 */ /* 0x000fe200078e00ff */
[----:B------:R-:W-:-:S03]  /*18240*/  SEL R33, R62, R53, P0 ;  /* 0x000000353e217207 */ /* 0x000fc60000000000 */
[----:B------:R-:W-:Y:S02]  /*18250*/  IMAD R83, R83, R56, UR4 ;  /* 0x0000000453537e24 */ /* 0x000fe4000f8e0238 */
[----:B------:R-:W-:Y:S01]  /*18260*/  IMAD R52, R88, UR5, RZ ;  /* 0x0000000558347c24 */ /* 0x000fe2000f8e02ff */
[----:B------:R-:W-:Y:S01]  /*18270*/  ULDC.64 UR4, c[0x0][0xbe0] ;  /* 0x0002f80000047ab9 */ /* 0x000fe20000000a00 */
[----:B------:R-:W-:Y:S01]  /*18280*/  IMAD.MOV.U32 R57, RZ, RZ, R73 ;  /* 0x000000ffff397224 */ /* 0x000fe200078e0049 */
[----:B---3--:R-:W-:Y:S01]  /*18290*/  @P2 SHF.R.U32.HI R57, RZ, R81, R42 ;  /* 0x00000051ff392219 */ /* 0x008fe2000001162a */
[----:B------:R-:W-:Y:S01]  /*182a0*/  IMAD R53, R89, UR36, R52 ;  /* 0x0000002459357c24 */ /* 0x000fe2000f8e0234 */
[----:B------:R-:W-:Y:S01]  /*182b0*/  SHF.R.S32.HI R42, RZ, 0x1f, R83 ;  /* 0x0000001fff2a7819 */ /* 0x000fe20000011453 */
[----:B------:R-:W-:Y:S02]  /*182c0*/  IMAD.IADD R45, R45, 0x1, R75 ;  /* 0x000000012d2d7824 */ /* 0x000fe400078e024b */
[----:B------:R-:W-:-:S02]  /*182d0*/  IMAD.IADD R53, R37, 0x1, R53 ;  /* 0x0000000125357824 */ /* 0x000fc400078e0235 */
[C---:B------:R-:W-:Y:S02]  /*182e0*/  IMAD R37, R42.reuse, UR4, RZ ;  /* 0x000000042a257c24 */ /* 0x040fe4000f8e02ff */
[----:B------:R-:W-:Y:S02]  /*182f0*/  IMAD.MOV.U32 R52, RZ, RZ, R36 ;  /* 0x000000ffff347224 */ /* 0x000fe400078e0024 */
[C---:B------:R-:W-:Y:S02]  /*18300*/  IMAD R56, R83.reuse, UR5, R37 ;  /* 0x0000000553387c24 */ /* 0x040fe4000f8e0225 */
[----:B------:R-:W-:Y:S01]  /*18310*/  IMAD.MOV.U32 R75, RZ, RZ, R73 ;  /* 0x000000ffff4b7224 */ /* 0x000fe200078e0049 */
[----:B-1----:R-:W-:Y:S01]  /*18320*/  @P2 SHF.R.U32.HI R75, RZ, R85, R90 ;  /* 0x00000055ff4b2219 */ /* 0x002fe2000001165a */
[----:B------:R-:W-:Y:S02]  /*18330*/  IMAD R42, R42, UR6, RZ ;  /* 0x000000062a2a7c24 */ /* 0x000fe4000f8e02ff */
[----:B------:R-:W-:Y:S01]  /*18340*/  IMAD.WIDE.U32 R36, R83, UR4, R44 ;  /* 0x0000000453247c25 */ /* 0x000fe2000f8e002c */
[----:B------:R-:W-:-:S03]  /*18350*/  ULDC.64 UR4, c[0x0][0xb30] ;  /* 0x0002cc0000047ab9 */ /* 0x000fc60000000a00 */
        /* <DEDUP_REMOVED lines=8> */
[----:B------:R-:W-:Y:S01]  /*183e0*/  IMAD.MOV R57, RZ, RZ, -R75 ;  /* 0x000000ffff397224 */ /* 0x000fe200078e0a4b */
[----:B-----5:R-:W-:Y:S01]  /*183f0*/  SEL R56, R72, R63, P0 ;  /* 0x0000003f48387207 */ /* 0x020fe20000000000 */
[----:B------:R-:W-:-:S02]  /*18400*/  IMAD R42, R42, UR4, RZ ;  /* 0x000000042a2a7c24 */ /* 0x000fc4000f8e02ff */
[C-C-:B------:R-:W-:Y:S02]  /*18410*/  IMAD R53, R84.reuse, R52, R73.reuse ;  /* 0x0000003454357224 */ /* 0x140fe400078e0249 */
[----:B------:R-:W-:Y:S02]  /*18420*/  IMAD R57, R84, R57, R73 ;  /* 0x0000003954397224 */ /* 0x000fe400078e0249 */
[----:B------:R-:W-:Y:S01]  /*18430*/  IMAD R73, R75, UR5, R42 ;  /* 0x000000054b497c24 */ /* 0x000fe2000f8e022a */
[----:B------:R-:W-:Y:S01]  /*18440*/  SHF.R.S32.HI R42, RZ, 0x1f, R53 ;  /* 0x0000001fff2a7819 */ /* 0x000fe20000011435 */
[----:B------:R-:W-:Y:S01]  /*18450*/  IMAD.IADD R45, R45, 0x1, R81 ;  /* 0x000000012d2d7824 */ /* 0x000fe200078e0251 */
[----:B------:R-:W-:Y:S01]  /*18460*/  SHF.R.S32.HI R52, RZ, 0x1f, R57 ;  /* 0x0000001fff347819 */ /* 0x000fe20000011439 */
[----:B------:R-:W0:Y:S01]  /*18470*/  S2UR UR5, SR_CgaCtaId ;  /* 0x00000000000579c3 */ /* 0x000e220000008800 */
        /* <DEDUP_REMOVED lines=17> */
[----:B0-----:R-:W-:Y:S01]  /*18590*/  ULEA UR4, UR5, UR4, 0x18 ;  /* 0x0000000405047291 */ /* 0x001fe2000f8ec03f */
[----:B------:R-:W-:Y:S01]  /*185a0*/  IMAD R81, R84, UR6, RZ ;  /* 0x0000000654517c24 */ /* 0x000fe2000f8e02ff */
[----:B------:R-:W-:Y:S01]  /*185b0*/  LEA.HI.X R45, R36, UR7, R53, 0x2, P2 ;  /* 0x00000007242d7c11 */ /* 0x000fe200090f1435 */
[----:B------:R-:W-:Y:S01]  /*185c0*/  SHFL.IDX PT, R74, R83, 0x1, 0x1c1f ;  /* 0x003c1f00534a7f89 */ /* 0x000fe200000e0000 */
[C---:B------:R-:W-:Y:S01]  /*185d0*/  VIADD R84, R70.reuse, 0x8 ;  /* 0x0000000846547836 */ /* 0x040fe20000000000 */
[----:B------:R-:W-:Y:S01]  /*185e0*/  UIADD3 UR4, UR4, 0x2e820, URZ ;  /* 0x0002e82004047890 */ /* 0x000fe2000fffe03f */
[-C--:B------:R-:W-:Y:S01]  /*185f0*/  ISETP.GE.OR P2, PT, R70, R81.reuse, P1 ;  /* 0x000000514600720c */ /* 0x080fe20000f46670 */
[----:B------:R-:W0:Y:S01]  /*18600*/  SHFL.IDX PT, R73, R45, RZ, 0x1c1f ;  /* 0x001c1fff2d497589 */ /* 0x000e2200000e0000 */
[----:B------:R-:W-:Y:S01]  /*18610*/  LEA R85, P3, R44, UR8, 0x2 ;  /* 0x000000082c557c11 */ /* 0x000fe2000f8610ff */
[----:B------:R-:W-:Y:S01]  /*18620*/  UPRMT UR4, URZ, 0x654, UR4 ;  /* 0x000006543f047896 */ /* 0x000fe20008000004 */
[----:B------:R-:W-:Y:S01]  /*18630*/  ISETP.GE.OR P1, PT, R84, R81, P1 ;  /* 0x000000515400720c */ /* 0x000fe20000f26670 */
[----:B------:R1:W2:Y:S01]  /*18640*/  SHFL.IDX PT, R75, R45, 0x1, 0x1c1f ;  /* 0x003c1f002d4b7f89 */ /* 0x0002a200000e0000 */
[----:B------:R-:W-:-:S02]  /*18650*/  LEA.HI.X R86, R44, UR9, R37, 0x2, P3 ;  /* 0x000000092c567c11 */ /* 0x000fc400098f1425 */
[----:B------:R-:W-:Y:S01]  /*18660*/  ISETP.GE.AND P3, PT, R70, R81, PT ;  /* 0x000000514600720c */ /* 0x000fe20003f66270 */
[----:B------:R3:W4:Y:S01]  /*18670*/  SHFL.IDX PT, R62, R85, RZ, 0x1c1f ;  /* 0x001c1fff553e7589 */ /* 0x00072200000e0000 */
[----:B------:R-:W-:Y:S02]  /*18680*/  SEL R53, R71, R76, P0 ;  /* 0x0000004c47357207 */ /* 0x000fe40000000000 */
[----:B------:R-:W-:Y:S01]  /*18690*/  SYNCS.ARRIVE.TRANS64.RED.A1T0 RZ, [UR4], RZ ;  /* 0x000000ffffff79a7 */ /* 0x000fe20008100404 */
[----:B------:R3:W3:Y:S01]  /*186a0*/  SHFL.IDX PT, R63, R86, RZ, 0x1c1f ;  /* 0x001c1fff563f7589 */ /* 0x0006e200000e0000 */
[----:B------:R-:W-:Y:S01]  /*186b0*/  SEL R57, R76, R71, P0 ;  /* 0x000000474c397207 */ /* 0x000fe20000000000 */
[----:B------:R-:W-:Y:S01]  /*186c0*/  IMAD.SHL.U32 R71, R68, 0x2, RZ ;  /* 0x0000000244477824 */ /* 0x000fe200078e00ff */
[----:B------:R-:W-:Y:S02]  /*186d0*/  SEL R37, R43, R78, P0 ;  /* 0x0000004e2b257207 */ /* 0x000fe40000000000 */
[----:B------:R-:W-:-:S02]  /*186e0*/  SEL R44, R46, R79, P0 ;  /* 0x0000004f2e2c7207 */ /* 0x000fc40000000000 */
[----:B-1----:R-:W-:Y:S02]  /*186f0*/  SEL R45, R47, R82, P0 ;  /* 0x000000522f2d7207 */ /* 0x002fe40000000000 */
[----:B------:R-:W-:Y:S02]  /*18700*/  SEL R36, R77, R80, P0 ;  /* 0x000000504d247207 */ /* 0x000fe40000000000 */
[----:B------:R-:W-:Y:S01]  /*18710*/  SEL R42, R80, R77, P0 ;  /* 0x0000004d502a7207 */ /* 0x000fe20000000000 */
[----:B0-----:R0:W-:Y:S01]  /*18720*/  @!P2 ST.E desc[UR50][R72.64], R0 ;  /* 0x000000004800a985 */ /* 0x0011e2000c101932 */
[----:B------:R-:W-:Y:S02]  /*18730*/  SEL R43, R78, R43, P0 ;  /* 0x0000002b4e2b7207 */ /* 0x000fe40000000000 */
[----:B------:R-:W-:Y:S01]  /*18740*/  SEL R46, R79, R46, P0 ;  /* 0x0000002e4f2e7207 */ /* 0x000fe20000000000 */
[----:B--2---:R0:W-:Y:S01]  /*18750*/  @!P1 ST.E desc[UR50][R74.64], R2 ;  /* 0x000000024a009985 */ /* 0x0041e2000c101932 */
        /* <DEDUP_REMOVED lines=13> */
[C-C-:B---34-:R-:W-:Y:S02]  /*18830*/  @!P2 IMAD.WIDE R72, R71.reuse, 0x4, R62.reuse ;  /* 0x000000044748a825 */ /* 0x158fe400078e023e */
        /* <DEDUP_REMOVED lines=12> */
[--C-:B------:R-:W-:Y:S01]  /*18900*/  @!P4 IMAD.WIDE R76, R77, 0x4, R62.reuse ;  /* 0x000000044d4cc825 */ /* 0x100fe200078e023e */
[----:B------:R-:W-:Y:S02]  /*18910*/  ISETP.GE.AND P3, PT, R0, UR4, PT ;  /* 0x0000000400007c0c */ /* 0x000fe4000bf66270 */
[----:B0-----:R-:W-:Y:S01]  /*18920*/  @!P1 LOP3.LUT R7, R70, 0xfffffffe, RZ, 0xc0, !PT ;  /* 0xfffffffe46079812 */ /* 0x001fe200078ec0ff */
[C---:B------:R-:W-:Y:S01]  /*18930*/  VIADD R72, R71.reuse, 0x40 ;  /* 0x0000004047487836 */ /* 0x040fe20000000000 */
[----:B------:R-:W-:Y:S01]  /*18940*/  ISETP.GE.AND P6, PT, R68, UR4, PT ;  /* 0x0000000444007c0c */ /* 0x000fe2000bfc6270 */
[----:B------:R-:W-:Y:S01]  /*18950*/  VIADD R70, R71, 0x48 ;  /* 0x0000004847467836 */ /* 0x000fe20000000000 */
[----:B------:R0:W-:Y:S01]  /*18960*/  @!P4 ST.E.64 desc[UR50][R76.64], R10 ;  /* 0x0000000a4c00c985 */ /* 0x0001e2000c101b32 */
[----:B------:R-:W-:Y:S01]  /*18970*/  @!P1 IMAD.WIDE R6, R7, 0x4, R62 ;  /* 0x0000000407069825 */ /* 0x000fe200078e023e */
[----:B------:R-:W-:-:S02]  /*18980*/  ISETP.GE.AND P4, PT, R72, UR4, PT ;  /* 0x0000000448007c0c */ /* 0x000fc4000bf86270 */
[----:B------:R-:W-:Y:S02]  /*18990*/  @!P2 LEA.HI R78, R78, R78, RZ, 0x1 ;  /* 0x0000004e4e4ea211 */ /* 0x000fe400078f08ff */
[----:B------:R2:W-:Y:S01]  /*189a0*/  @!P1 ST.E.64 desc[UR50][R6.64], R14 ;  /* 0x0000000e06009985 */ /* 0x0005e2000c101b32 */
[----:B------:R-:W-:Y:S02]  /*189b0*/  ISETP.GE.AND P1, PT, R70, UR4, PT ;  /* 0x0000000446007c0c */ /* 0x000fe4000bf26270 */
[----:B-1----:R-:W-:Y:S02]  /*189c0*/  @!P2 LOP3.LUT R9, R78, 0xfffffffe, RZ, 0xc0, !PT ;  /* 0xfffffffe4e09a812 */ /* 0x002fe400078ec0ff */
[----:B------:R-:W-:Y:S02]  /*189d0*/  @!P6 LEA.HI R68, R68, R68, RZ, 0x1 ;  /* 0x000000444444e211 */ /* 0x000fe400078f08ff */
[----:B------:R-:W-:Y:S01]  /*189e0*/  @!P3 LEA.HI R0, R0, R0, RZ, 0x1 ;  /* 0x000000000000b211 */ /* 0x000fe200078f08ff */
[----:B------:R-:W-:Y:S01]  /*189f0*/  @!P2 IMAD.WIDE R8, R9, 0x4, R62 ;  /* 0x000000040908a825 */ /* 0x000fe200078e023e */
[----:B------:R-:W-:-:S02]  /*18a00*/  @!P6 LOP3.LUT R73, R68, 0xfffffffe, RZ, 0xc0, !PT ;  /* 0xfffffffe4449e812 */ /* 0x000fc400078ec0ff */
[----:B0-----:R-:W-:Y:S01]  /*18a10*/  @!P3 LOP3.LUT R11, R0, 0xfffffffe, RZ, 0xc0, !PT ;  /* 0xfffffffe000bb812 */ /* 0x001fe200078ec0ff */
[----:B------:R-:W-:Y:S01]  /*18a20*/  VIADD R0, R71, 0x50 ;  /* 0x0000005047007836 */ /* 0x000fe20000000000 */
[----:B------:R-:W-:Y:S01]  /*18a30*/  @!P4 LEA.HI R72, R72, R72, RZ, 0x1 ;  /* 0x000000484848c211 */ /* 0x000fe200078f08ff */
[--C-:B--2---:R-:W-:Y:S01]  /*18a40*/  @!P6 IMAD.WIDE R6, R73, 0x4, R62.reuse ;  /* 0x000000044906e825 */ /* 0x104fe200078e023e */
[----:B------:R-:W-:Y:S01]  /*18a50*/  @!P1 LEA.HI R70, R70, R70, RZ, 0x1 ;  /* 0x0000004646469211 */ /* 0x000fe200078f08ff */
[----:B------:R0:W-:Y:S01]  /*18a60*/  @!P2 ST.E.64 desc[UR50][R8.64], R12 ;  /* 0x0000000c0800a985 */ /* 0x0001e2000c101b32 */
[----:B------:R-:W-:Y:S01]  /*18a70*/  @!P5 LOP3.LUT R15, R79, 0xfffffffe, RZ, 0xc0, !PT ;  /* 0xfffffffe4f0fd812 */ /* 0x000fe200078ec0ff */
[----:B------:R-:W-:Y:S01]  /*18a80*/  @!P3 IMAD.WIDE R10, R11, 0x4, R62 ;  /* 0x000000040b0ab825 */ /* 0x000fe200078e023e */
[----:B------:R-:W-:-:S03]  /*18a90*/  @!P4 LOP3.LUT R73, R72, 0xfffffffe, RZ, 0xc0, !PT ;  /* 0xfffffffe4849c812 */ /* 0x000fc600078ec0ff */
[--C-:B------:R-:W-:Y:S01]  /*18aa0*/  @!P5 IMAD.WIDE R14, R15, 0x4, R62.reuse ;  /* 0x000000040f0ed825 */ /* 0x100fe200078e023e */
[----:B------:R1:W-:Y:S04]  /*18ab0*/  @!P3 ST.E.64 desc[UR50][R10.64], R20 ;  /* 0x000000140a00b985 */ /* 0x0003e8000c101b32 */
[----:B------:R2:W-:Y:S01]  /*18ac0*/  @!P6 ST.E.64 desc[UR50][R6.64], R18 ;  /* 0x000000120600e985 */ /* 0x0005e2000c101b32 */
[----:B0-----:R-:W-:Y:S01]  /*18ad0*/  @!P1 LOP3.LUT R13, R70, 0xfffffffe, RZ, 0xc0, !PT ;  /* 0xfffffffe460d9812 */ /* 0x001fe200078ec0ff */
[----:B------:R-:W-:Y:S02]  /*18ae0*/  @!P4 IMAD.WIDE R8, R73, 0x4, R62 ;  /* 0x000000044908c825 */ /* 0x000fe400078e023e */
[----:B------:R-:W-:Y:S02]  /*18af0*/  @!P5 ST.E.64 desc[UR50][R14.64], R22 ;  /* 0x000000160e00d985 */ /* 0x000fe4000c101b32 */
[----:B------:R-:W-:-:S02]  /*18b00*/  VIADD R12, R71, 0x58 ;  /* 0x00000058470c7836 */ /* 0x000fc40000000000 */
[----:B------:R0:W-:Y:S01]  /*18b10*/  @!P4 ST.E.64 desc[UR50][R8.64], R26 ;  /* 0x0000001a0800c985 */ /* 0x0001e2000c101b32 */
[----:B-1----:R-:W-:Y:S02]  /*18b20*/  @!P1 IMAD.WIDE R10, R13, 0x4, R62 ;  /* 0x000000040d0a9825 */ /* 0x002fe400078e023e */
[----:B------:R-:W-:Y:S02]  /*18b30*/  ISETP.GE.AND P2, PT, R12, UR4, PT ;  /* 0x000000040c007c0c */ /* 0x000fe4000bf46270 */
[C---:B------:R-:W-:Y:S01]  /*18b40*/  VIADD R13, R71.reuse, 0x60 ;  /* 0x00000060470d7836 */ /* 0x040fe20000000000 */
[----:B------:R1:W-:Y:S01]  /*18b50*/  @!P1 ST.E.64 desc[UR50][R10.64], R28 ;  /* 0x0000001c0a009985 */ /* 0x0003e2000c101b32 */
[C---:B------:R-:W-:Y:S01]  /*18b60*/  VIADD R20, R71.reuse, 0x68 ;  /* 0x0000006847147836 */ /* 0x040fe20000000000 */
[----:B------:R-:W-:Y:S01]  /*18b70*/  ISETP.GE.AND P1, PT, R0, UR4, PT ;  /* 0x0000000400007c0c */ /* 0x000fe2000bf26270 */
[----:B--2---:R-:W-:Y:S01]  /*18b80*/  VIADD R7, R71, 0x78 ;  /* 0x0000007847077836 */ /* 0x004fe20000000000 */
        /* <DEDUP_REMOVED lines=9> */
[----:B0-----:R-:W-:Y:S02]  /*18c20*/  @!P6 LEA.HI R8, R7, R7, RZ, 0x1 ;  /* 0x000000070708e211 */ /* 0x001fe400078f08ff */
[----:B------:R-:W-:Y:S02]  /*18c30*/  @!P5 LEA.HI R6, R6, R6, RZ, 0x1 ;  /* 0x000000060606d211 */ /* 0x000fe400078f08ff */
[----:B------:R-:W-:-:S02]  /*18c40*/  @!P1 LOP3.LUT R7, R0, 0xfffffffe, RZ, 0xc0, !PT ;  /* 0xfffffffe00079812 */ /* 0x000fc400078ec0ff */
[----:B------:R-:W-:Y:S02]  /*18c50*/  @!P2 LOP3.LUT R9, R12, 0xfffffffe, RZ, 0xc0, !PT ;  /* 0xfffffffe0c09a812 */ /* 0x000fe400078ec0ff */
[----:B-1----:R-:W-:Y:S02]  /*18c60*/  @!P3 LOP3.LUT R11, R13, 0xfffffffe, RZ, 0xc0, !PT ;  /* 0xfffffffe0d0bb812 */ /* 0x002fe400078ec0ff */
        /* <DEDUP_REMOVED lines=15> */
.L_x_941:
[----:B------:R-:W-:Y:S05]  /*18d60*/  BSYNC B0 ;  /* 0x0000000000007941 */ /* 0x000fea0003800000 */
.L_x_940:
[----:B------:R-:W-:Y:S01]  /*18d70*/  ISETP.GE.AND P1, PT, R84, R81, PT ;  /* 0x000000515400720c */ /* 0x000fe20003f26270 */
[----:B------:R2:W0:Y:S01]  /*18d80*/  SHFL.IDX PT, R27, R86, 0x1, 0x1c1f ;  /* 0x003c1f00561b7f89 */ /* 0x00042200000e0000 */
[----:B-1----:R-:W-:Y:S02]  /*18d90*/  SEL R14, R66, R69, P0 ;  /* 0x00000045420e7207 */ /* 0x002fe40000000000 */
[----:B------:R-:W-:Y:S01]  /*18da0*/  SEL R15, R64, R67, P0 ;  /* 0x00000043400f7207 */ /* 0x000fe20000000000 */
[----:B------:R2:W1:Y:S01]  /*18db0*/  SHFL.IDX PT, R26, R85, 0x1, 0x1c1f ;  /* 0x003c1f00551a7f89 */ /* 0x00046200000e0000 */
        /* <DEDUP_REMOVED lines=19> */
[----:B0-----:R-:W-:Y:S01]  /*18ef0*/  SEL R2, R39, R34, P0 ;  /* 0x0000002227027207 */ /* 0x001fe20000000000 */
[----:B-12---:R-:W-:Y:S06]  /*18f00*/  @P1 BRA `(.L_x_856) ;  /* 0x0000004400941947 */ /* 0x006fec0003800000 */
        /* <DEDUP_REMOVED lines=80> */
[----:B------:R2:W-:Y:S01]  /*19410*/  @!P3 ST.E.64 desc[UR50][R10.64], R20 ;  /* 0x000000140a00b985 */ /* 0x0005e2000c101b32 */
[----:B0-----:R-:W-:Y:S02]  /*19420*/  @!P6 LOP3.LUT R19, R16, 0xfffffffe, RZ, 0xc0, !PT ;  /* 0xfffffffe1013e812 */ /* 0x001fe400078ec0ff */
[----:B------:R-:W-:Y:S01]  /*19430*/  @!P4 IMAD.WIDE R6, R15, 0x4, R26 ;  /* 0x000000040f06c825 */ /* 0x000fe200078e021a */
[----:B------:R2:W-:Y:S01]  /*19440*/  @!P0 ST.E.64 desc[UR50][R12.64], R48 ;  /* 0x000000300c008985 */ /* 0x0005e2000c101b32 */
[----:B------:R-:W-:-:S02]  /*19450*/  ISETP.GE.AND P0, PT, R71, UR4, PT ;  /* 0x0000000447007c0c */ /* 0x000fc4000bf06270 */
[--C-:B-1----:R-:W-:Y:S01]  /*19460*/  @!P5 IMAD.WIDE R8, R17, 0x4, R26.reuse ;  /* 0x000000041108d825 */ /* 0x102fe200078e021a */
[----:B------:R2:W-:Y:S03]  /*19470*/  @!P4 ST.E.64 desc[UR50][R6.64], R22 ;  /* 0x000000160600c985 */ /* 0x0005e6000c101b32 */
[----:B------:R-:W-:Y:S01]  /*19480*/  @!P6 IMAD.WIDE R14, R19, 0x4, R26 ;  /* 0x00000004130ee825 */ /* 0x000fe200078e021a */
        /* <DEDUP_REMOVED lines=8> */
.L_x_939:
        /* <DEDUP_REMOVED lines=14> */
[----:B------:R-:W-:Y:S01]  /*195f0*/  USHF.R.S32.HI UR6, URZ, 0x1f, UR42 ;  /* 0x0000001f3f067899 */ /* 0x000fe2000801142a */
[----:B------:R-:W-:Y:S01]  /*19600*/  IMAD.MOV.U32 R5, RZ, RZ, R0 ;  /* 0x000000ffff057224 */ /* 0x000fe200078e0000 */
[----:B------:R-:W-:Y:S02]  /*19610*/  ULDC.64 UR8, c[0x0][0xbd0] ;  /* 0x0002f40000087ab9 */ /* 0x000fe40000000a00 */
[----:B------:R-:W-:Y:S02]  /*19620*/  UIMAD UR6, UR6, UR8, URZ ;  /* 0x00000008060672a4 */ /* 0x000fe4000f8e023f */
[----:B------:R-:W-:Y:S01]  /*19630*/  UIMAD.WIDE.U32 UR4, UR42, UR8, URZ ;  /* 0x000000082a0472a5 */ /* 0x000fe2000f8e003f */
[----:B------:R-:W1:Y:S01]  /*19640*/  S2UR UR7, SR_CTAID.Y ;  /* 0x00000000000779c3 */ /* 0x000e620000002600 */
[----:B------:R-:W-:-:S02]  /*19650*/  UIMAD UR6, UR42, UR9, UR6 ;  /* 0x000000092a0672a4 */ /* 0x000fc4000f8e0206 */
[----:B------:R-:W-:Y:S02]  /*19660*/  USHF.R.S32.HI UR8, URZ, 0x1f, UR36 ;  /* 0x0000001f3f087899 */ /* 0x000fe40008011424 */
[----:B------:R-:W-:Y:S02]  /*19670*/  UIADD3 UR6, UR5, UR6, URZ ;  /* 0x0000000605067290 */ /* 0x000fe4000fffe03f */
[----:B------:R-:W-:Y:S01]  /*19680*/  IMAD.U32 R3, RZ, RZ, UR5 ;  /* 0x00000005ff037e24 */ /* 0x000fe2000f8e00ff */
[----:B------:R-:W2:Y:S01]  /*19690*/  @P0 LDC R7, c[0x0][0xbec] ;  /* 0x0002fb00ff070b82 */ /* 0x000ea20000000800 */
[----:B------:R-:W-:Y:S01]  /*196a0*/  IMAD.U32 R2, RZ, RZ, UR4 ;  /* 0x00000004ff027e24 */ /* 0x000fe2000f8e00ff */
[----:B------:R-:W-:Y:S01]  /*196b0*/  ULDC.64 UR4, c[0x0][0xbe0] ;  /* 0x0002f80000047ab9 */ /* 0x000fe20000000a00 */
[----:B------:R-:W-:-:S05]  /*196c0*/  IMAD.U32 R3, RZ, RZ, UR6 ;  /* 0x00000006ff037e24 */ /* 0x000fca000f8e00ff */
[----:B------:R-:W3:Y:S01]  /*196d0*/  @P0 LDC R9, c[0x0][0xbf0] ;  /* 0x0002fc00ff090b82 */ /* 0x000ee20000000800 */
[C---:B0-----:R-:W-:Y:S02]  /*196e0*/  IMAD R12, R10.reuse, UR8, RZ ;  /* 0x000000080a0c7c24 */ /* 0x041fe4000f8e02ff */
[----:B------:R-:W-:-:S04]  /*196f0*/  IMAD.WIDE.U32 R2, R10, UR36, R2 ;  /* 0x000000240a027c25 */ /* 0x000fc8000f8e0002 */
[----:B------:R-:W-:Y:S01]  /*19700*/  IMAD R11, R11, UR36, R12 ;  /* 0x000000240b0b7c24 */ /* 0x000fe2000f8e020c */
[----:B------:R-:W1:Y:S03]  /*19710*/  LDC R8, c[0x0][0xc50] ;  /* 0x00031400ff087b82 */ /* 0x000e660000000800 */
[----:B------:R-:W-:Y:S02]  /*19720*/  IMAD.IADD R3, R11, 0x1, R3 ;  /* 0x000000010b037824 */ /* 0x000fe400078e0203 */
[----:B--2---:R-:W-:-:S04]  /*19730*/  @P0 IMAD.HI.U32 R4, R0, R7, RZ ;  /* 0x0000000700040227 */ /* 0x004fc800078e00ff */
[----:B------:R-:W-:Y:S01]  /*19740*/  IMAD R7, RZ, RZ, -UR42 ;  /* 0x8000002aff077e24 */ /* 0x000fe2000f8e02ff */
[----:B---3--:R-:W-:-:S03]  /*19750*/  @P0 SHF.R.U32.HI R5, RZ, R9, R4 ;  /* 0x00000009ff050219 */ /* 0x008fc60000011604 */
[----:B-1----:R-:W-:Y:S02]  /*19760*/  IMAD R9, R8, R7, UR7 ;  /* 0x0000000708097e24 */ /* 0x002fe4000f8e0207 */
[----:B------:R-:W-:Y:S02]  /*19770*/  IMAD.MOV R7, RZ, RZ, -R5 ;  /* 0x000000ffff077224 */ /* 0x000fe400078e0a05 */
[----:B------:R-:W-:Y:S01]  /*19780*/  IMAD.WIDE.U32 R2, R9, UR4, R2 ;  /* 0x0000000409027c25 */ /* 0x000fe2000f8e0002 */
[----:B------:R-:W-:-:S03]  /*19790*/  SHF.R.S32.HI R4, RZ, 0x1f, R9 ;  /* 0x0000001fff047819 */ /* 0x000fc60000011409 */
[----:B------:R-:W-:Y:S01]  /*197a0*/  IMAD R7, R6, R7, R0 ;  /* 0x0000000706077224 */ /* 0x000fe200078e0200 */
[----:B------:R-:W-:Y:S01]  /*197b0*/  IADD3 R2, P0, R5, R2, RZ ;  /* 0x0000000205027210 */ /* 0x000fe20007f1e0ff */
[----:B------:R-:W-:-:S03]  /*197c0*/  IMAD R4, R4, UR4, RZ ;  /* 0x0000000404047c24 */ /* 0x000fc6000f8e02ff */
[----:B------:R-:W-:Y:S01]  /*197d0*/  SHF.R.S32.HI R0, RZ, 0x1f, R7 ;  /* 0x0000001fff007819 */ /* 0x000fe20000011407 */
[----:B------:R-:W-:Y:S01]  /*197e0*/  IMAD R4, R9, UR5, R4 ;  /* 0x0000000509047c24 */ /* 0x000fe2000f8e0204 */
[----:B------:R-:W-:Y:S01]  /*197f0*/  SHF.R.S32.HI R9, RZ, 0x1f, R5 ;  /* 0x0000001fff097819 */ /* 0x000fe20000011405 */
[----:B------:R-:W-:Y:S02]  /*19800*/  ULDC.64 UR4, c[0x0][0xbc8] ;  /* 0x0002f20000047ab9 */ /* 0x000fe40000000a00 */
[----:B------:R-:W-:Y:S01]  /*19810*/  IMAD R0, R0, UR4, RZ ;  /* 0x0000000400007c24 */ /* 0x000fe2000f8e02ff */
[----:B------:R-:W-:-:S03]  /*19820*/  IADD3.X R3, R9, R3, R4, P0, !PT ;  /* 0x0000000309037210 */ /* 0x000fc600007fe404 */
[C---:B------:R-:W-:Y:S02]  /*19830*/  IMAD R5, R7.reuse, UR5, R0 ;  /* 0x0000000507057c24 */ /* 0x040fe4000f8e0200 */
[----:B------:R-:W-:Y:S01]  /*19840*/  IMAD.WIDE.U32 R2, R7, UR4, R2 ;  /* 0x0000000407027c25 */ /* 0x000fe2000f8e0002 */
[----:B------:R-:W-:-:S03]  /*19850*/  ULDC.64 UR4, c[0x0][0xba8] ;  /* 0x0002ea0000047ab9 */ /* 0x000fc60000000a00 */
[----:B------:R-:W-:Y:S01]  /*19860*/  IMAD.IADD R3, R3, 0x1, R5 ;  /* 0x0000000103037824 */ /* 0x000fe200078e0205 */
[----:B------:R-:W-:-:S04]  /*19870*/  LEA R4, P0, R2, UR4, 0x2 ;  /* 0x0000000402047c11 */ /* 0x000fc8000f8010ff */
[----:B------:R-:W-:Y:S01]  /*19880*/  LEA.HI.X R5, R2, UR5, R3, 0x2, P0 ;  /* 0x0000000502057c11 */ /* 0x000fe200080f1403 */
[----:B------:R-:W-:-:S05]  /*19890*/  IMAD.MOV.U32 R3, RZ, RZ, -0x800000 ;  /* 0xff800000ff037424 */ /* 0x000fca00078e00ff */
[----:B------:R0:W-:Y:S01]  /*198a0*/  STG.E desc[UR50][R4.64], R3 ;  /* 0x0000000304007986 */ /* 0x0001e2000c101932 */
[----:B------:R-:W-:Y:S05]  /*198b0*/  BRA `(.L_x_856) ;  /* 0x0000003c00287947 */ /* 0x000fea0003800000 */
.L_x_854:
[----:B------:R-:W-:-:S08]  /*198c0*/  NOP ;  /* 0x0000000000007918 */ /* 0x000fd00000000000 */
[----:B------:R-:W0:-:S00]  /*198d0*/  USETMAXREG.DEALLOC.CTAPOOL 0x18 ;  /* 0x00000018000079c8 */ /* 0x000e0000080e0500 */
        /* <DEDUP_REMOVED lines=16> */
.L_x_942:
[----:B------:R-:W-:Y:S01]  /*199e0*/  ULDC UR7, c[0x0][0xc50] ;  /* 0x0003140000077ab9 */ /* 0x000fe20000000800 */
[----:B------:R-:W-:Y:S01]  /*199f0*/  UMOV UR36, UR6 ;  /* 0x0000000600247c82 */ /* 0x000fe20008000000 */
[----:B------:R-:W-:-:S11]  /*19a00*/  UISETP.NE.AND UP0, UPT, UR7, 0x1, UPT ;  /* 0x000000010700788c */ /* 0x000fd6000bf05270 */
[----:B------:R-:W-:Y:S01]  /*19a10*/  @UP0 ULDC UR4, c[0x0][0xc54] ;  /* 0x0003150000040ab9 */ /* 0x000fe20000000800 */
[----:B------:R-:W-:Y:S01]  /*19a20*/  @UP0 ULDC UR8, c[0x0][0xc58] ;  /* 0x0003160000080ab9 */ /* 0x000fe20000000800 */
[----:B------:R-:W-:-:S04]  /*19a30*/  UIMAD.WIDE.U32 UR4, UR6, UR4, URZ ;  /* 0x00000004060472a5 */ /* 0x000fc8000f8e003f */
[----:B------:R-:W-:-:S12]  /*19a40*/  @UP0 USHF.R.U32.HI UR36, URZ, UR8, UR5 ;  /* 0x000000083f240299 */ /* 0x000fd80008011605 */
.L_x_943:
[----:B------:R-:W-:Y:S01]  /*19a50*/  ISETP.GE.AND P0, PT, R17, RZ, PT ;  /* 0x000000ff1100720c */ /* 0x000fe20003f06270 */
[----:B------:R-:W-:Y:S01]  /*19a60*/  UIADD3 UR10, -UR36, URZ, URZ ;  /* 0x0000003f240a7290 */ /* 0x000fe2000fffe13f */
[----:B------:R-:W-:Y:S02]  /*19a70*/  IMAD.MOV.U32 R21, RZ, RZ, 0x1 ;  /* 0x00000001ff157424 */ /* 0x000fe400078e00ff */
[----:B------:R-:W-:Y:S01]  /*19a80*/  IMAD.MOV.U32 R0, RZ, RZ, RZ ;  /* 0x000000ffff007224 */ /* 0x000fe200078e00ff */
[----:B------:R-:W-:Y:S01]  /*19a90*/  UIMAD UR10, UR7, UR10, UR6 ;  /* 0x0000000a070a72a4 */ /* 0x000fe2000f8e0206 */
[----:B------:R-:W-:-:S07]  /*19aa0*/  IMAD.MOV.U32 R2, RZ, RZ, 0x1 ;  /* 0x00000001ff027424 */ /* 0x000fce00078e00ff */
[----:B------:R-:W-:Y:S05]  /*19ab0*/  @!P0 BRA `(.L_x_944) ;  /* 0x0000003400dc8947 */ /* 0x000fea0003800000 */
[----:B------:R-:W0:Y:S01]  /*19ac0*/  S2UR UR40, SR_CTAID.X ;  /* 0x00000000002879c3 */ /* 0x000e220000002500 */
[----:B------:R-:W-:Y:S01]  /*19ad0*/  ULDC.64 UR4, c[0x0][0x418] ;  /* 0x0001060000047ab9 */ /* 0x000fe20000000a00 */
[----:B------:R-:W-:Y:S01]  /*19ae0*/  ULDC UR6, c[0x0][0x448] ;  /* 0x0001120000067ab9 */ /* 0x000fe20000000800 */
[----:B------:R-:W-:Y:S02]  /*19af0*/  UISETP.NE.U32.AND UP0, UPT, UR4, URZ, UPT ;  /* 0x0000003f0400728c */ /* 0x000fe4000bf05070 */
[----:B------:R-:W-:Y:S02]  /*19b00*/  UISETP.NE.AND UP1, UPT, UR6, 0x1, UPT ;  /* 0x000000010600788c */ /* 0x000fe4000bf25270 */
[----:B------:R-:W-:Y:S01]  /*19b10*/  UISETP.NE.AND.EX UP0, UPT, UR5, URZ, UPT, UP0 ;  /* 0x0000003f0500728c */ /* 0x000fe2000bf05300 */
[----:B------:R-:W-:Y:S01]  /*19b20*/  ULDC UR7, c[0x0][0x424] ;  /* 0x0001090000077ab9 */ /* 0x000fe20000000800 */
[----:B------:R-:W-:Y:S02]  /*19b30*/  ULDC.64 UR8, c[0x0][0x9e0] ;  /* 0x0002780000087ab9 */ /* 0x000fe40000000a00 */
[----:B------:R-:W-:-:S02]  /*19b40*/  USEL UR11, UR7, 0x1, UP0 ;  /* 0x00000001070b7887 */ /* 0x000fc40008000000 */
[----:B------:R-:W-:Y:S01]  /*19b50*/  UISETP.GE.AND UP0, UPT, UR9, 0x1, UPT ;  /* 0x000000010900788c */ /* 0x000fe2000bf06270 */
[----:B------:R-:W-:Y:S02]  /*19b60*/  ULDC UR14, c[0x0][0x288] ;  /* 0x0000a200000e7ab9 */ /* 0x000fe40000000800 */
[----:B------:R-:W-:Y:S01]  /*19b70*/  @UP1 ULDC UR4, c[0x0][0x44c] ;  /* 0x0001130000041ab9 */ /* 0x000fe20000000800 */
[----:B------:R-:W-:Y:S02]  /*19b80*/  UIADD3 UR12, -UR14, 0x1, URZ ;  /* 0x000000010e0c7890 */ /* 0x000fe4000fffe13f */
[----:B------:R-:W-:Y:S01]  /*19b90*/  PLOP3.LUT P1, PT, PT, PT, UP0, 0x80, 0x0 ;  /* 0x000000000000781c */ /* 0x000fe20003f2f008 */
[----:B------:R-:W-:Y:S01]  /*19ba0*/  ULDC UR15, c[0x0][0x2f0] ;  /* 0x0000bc00000f7ab9 */ /* 0x000fe20000000800 */
[----:B------:R-:W-:Y:S01]  /*19bb0*/  @UP1 ULDC UR7, c[0x0][0x450] ;  /* 0x0001140000071ab9 */ /* 0x000fe20000000800 */
[----:B------:R-:W-:Y:S02]  /*19bc0*/  UIMAD UR12, UR11, UR15, UR12 ;  /* 0x0000000f0b0c72a4 */ /* 0x000fe4000f8e020c */
[----:B0-----:R-:W-:-:S04]  /*19bd0*/  USHF.L.U32 UR40, UR40, 0x7, URZ ;  /* 0x0000000728287899 */ /* 0x001fc8000800063f */
[----:B------:R-:W-:-:S04]  /*19be0*/  UIADD3 UR6, UR40, 0x7f, URZ ;  /* 0x0000007f28067890 */ /* 0x000fc8000fffe03f */
[----:B------:R-:W-:-:S04]  /*19bf0*/  UIMAD.WIDE.U32 UR4, UR6, UR4, URZ ;  /* 0x00000004060472a5 */ /* 0x000fc8000f8e003f */
[----:B------:R-:W-:-:S04]  /*19c00*/  @UP1 USHF.R.U32.HI UR6, URZ, UR7, UR5 ;  /* 0x000000073f061299 */ /* 0x000fc80008011605 */
[----:B------:R-:W-:-:S04]  /*19c10*/  UIADD3 UR4, UR12, UR6, URZ ;  /* 0x000000060c047290 */ /* 0x000fc8000fffe03f */
[----:B------:R-:W-:Y:S01]  /*19c20*/  UIADD3 UR6, UR4, UR8, URZ ;  /* 0x0000000804067290 */ /* 0x000fe2000fffe03f */
[----:B------:R-:W-:Y:S11]  /*19c30*/  @!P1 BRA `(.L_x_945) ;  /* 0x0000000000449947 */ /* 0x000ff60003800000 */
        /* <DEDUP_REMOVED lines=10> */
.L_x_946:
[----:B------:R-:W-:-:S11]  /*19ce0*/  UISETP.NE.AND UP0, UPT, UR9, 0x1, UPT ;  /* 0x000000010900788c */ /* 0x000fd6000bf05270 */
[----:B------:R-:W-:Y:S02]  /*19cf0*/  @UP0 ULDC.64 UR12, c[0x0][0x9e8] ;  /* 0x00027a00000c0ab9 */ /* 0x000fe40000000a00 */
[----:B------:R-:W-:-:S04]  /*19d00*/  UIMAD.WIDE.U32 UR4, UR7, UR12, URZ ;  /* 0x0000000c070472a5 */ /* 0x000fc8000f8e003f */
[----:B------:R-:W-:-:S12]  /*19d10*/  @UP0 USHF.R.U32.HI UR7, URZ, UR13, UR5 ;  /* 0x0000000d3f070299 */ /* 0x000fd80008011605 */
.L_x_947:
[----:B------:R-:W-:-:S04]  /*19d20*/  UIMAD UR7, UR7, UR9, UR9 ;  /* 0x00000009070772a4 */ /* 0x000fc8000f8e0209 */
[----:B------:R-:W-:-:S04]  /*19d30*/  UISETP.LT.AND UP0, UPT, UR6, UR7, UPT ;  /* 0x000000070600728c */ /* 0x000fc8000bf01270 */
[----:B------:R-:W-:-:S12]  /*19d40*/  USEL UR6, UR6, UR7, UP0 ;  /* 0x0000000706067287 */ /* 0x000fd80008000000 */
.L_x_945:
[----:B------:R-:W-:Y:S02]  /*19d50*/  UIMAD UR5, UR11, UR15, 0xdf ;  /* 0x000000df0b0574a4 */ /* 0x000fe4000f8e020f */
[----:B------:R-:W-:Y:S01]  /*19d60*/  UIADD3 UR7, UR6, 0xdf, URZ ;  /* 0x000000df06077890 */ /* 0x000fe2000fffe03f */
[----:B------:R-:W-:Y:S02]  /*19d70*/  UMOV UR4, URZ ;  /* 0x0000003f00047c82 */ /* 0x000fe40008000000 */
[----:B------:R-:W-:Y:S01]  /*19d80*/  UMOV UR6, URZ ;  /* 0x0000003f00067c82 */ /* 0x000fe20008000000 */
[----:B------:R-:W-:Y:S02]  /*19d90*/  UIMAD.WIDE UR4, UR5, -0x6db6db6d, UR4 ;  /* 0x92492493050478a5 */ /* 0x000fe4000f8e0204 */
[----:B------:R-:W-:Y:S01]  /*19da0*/  UIMAD.WIDE UR6, UR7, -0x6db6db6d, UR6 ;  /* 0x92492493070678a5 */ /* 0x000fe2000f8e0206 */
[----:B------:R-:W-:Y:S01]  /*19db0*/  @UP1 ULDC UR12, c[0x0][0x44c] ;  /* 0x00011300000c1ab9 */ /* 0x000fe20000000800 */
[----:B------:R-:W-:-:S02]  /*19dc0*/  UIMAD UR14, UR11, UR15, -UR14 ;  /* 0x0000000f0b0e72a4 */ /* 0x000fc4000f8e0a0e */
[----:B------:R-:W-:Y:S02]  /*19dd0*/  UIMAD.WIDE.U32 UR12, UR40, UR12, URZ ;  /* 0x0000000c280c72a5 */ /* 0x000fe4000f8e003f */
[----:B------:R-:W-:Y:S02]  /*19de0*/  USHF.R.U32.HI UR11, URZ, 0x1f, UR5 ;  /* 0x0000001f3f0b7899 */ /* 0x000fe40008011605 */
[----:B------:R-:W-:Y:S01]  /*19df0*/  USHF.R.U32.HI UR4, URZ, 0x1f, UR7 ;  /* 0x0000001f3f047899 */ /* 0x000fe20008011607 */
[----:B------:R-:W-:Y:S01]  /*19e00*/  @UP1 ULDC UR16, c[0x0][0x450] ;  /* 0x0001140000101ab9 */ /* 0x000fe20000000800 */
[----:B------:R-:W-:Y:S01]  /*19e10*/  UMOV UR8, UR40 ;  /* 0x0000002800087c82 */ /* 0x000fe20008000000 */
[----:B------:R-:W-:Y:S02]  /*19e20*/  @UP1 USHF.R.U32.HI UR8, URZ, UR16, UR13 ;  /* 0x000000103f081299 */ /* 0x000fe4000801160d */
[----:B------:R-:W-:Y:S02]  /*19e30*/  ULEA.HI.SX32 UR11, UR5, UR11, 0x19 ;  /* 0x0000000b050b7291 */ /* 0x000fe4000f8fca3f */
[----:B------:R-:W-:-:S02]  /*19e40*/  ULEA.HI.SX32 UR4, UR7, UR4, 0x19 ;  /* 0x0000000407047291 */ /* 0x000fc4000f8fca3f */
[----:B------:R-:W-:Y:S02]  /*19e50*/  UIADD3 UR5, UR14, UR8, URZ ;  /* 0x000000080e057290 */ /* 0x000fe4000fffe03f */
[----:B------:R-:W-:Y:S01]  /*19e60*/  UISETP.LT.AND UP0, UPT, UR11, UR4, UPT ;  /* 0x000000040b00728c */ /* 0x000fe2000bf01270 */
[----:B------:R-:W-:Y:S02]  /*19e70*/  ULDC UR7, c[0x0][0x9dc] ;  /* 0x0002770000077ab9 */ /* 0x000fe40000000800 */
[----:B------:R-:W-:Y:S02]  /*19e80*/  UIADD3 UR7, UR5, -UR7, URZ ;  /* 0x8000000705077290 */ /* 0x000fe4000fffe03f */
[----:B------:R-:W-:Y:S01]  /*19e90*/  USEL UR11, UR11, UR4, UP0 ;  /* 0x000000040b0b7287 */ /* 0x000fe20008000000 */
[----:B------:R-:W-:Y:S11]  /*19ea0*/  @!P1 BRA `(.L_x_948) ;  /* 0x0000000000489947 */ /* 0x000ff60003800000 */
[----:B------:R-:W-:Y:S02]  /*19eb0*/  UMOV UR6, UR5 ;  /* 0x0000000500067c82 */ /* 0x000fe40008000000 */
        /* <DEDUP_REMOVED lines=10> */
.L_x_949:
[----:B------:R-:W-:-:S11]  /*19f60*/  UISETP.NE.AND UP0, UPT, UR9, 0x1, UPT ;  /* 0x000000010900788c */ /* 0x000fd6000bf05270 */
[----:B------:R-:W-:Y:S02]  /*19f70*/  @UP0 ULDC.64 UR12, c[0x0][0x9e8] ;  /* 0x00027a00000c0ab9 */ /* 0x000fe40000000a00 */
[----:B------:R-:W-:-:S04]  /*19f80*/  UIMAD.WIDE.U32 UR4, UR6, UR12, URZ ;  /* 0x0000000c060472a5 */ /* 0x000fc8000f8e003f */
[----:B------:R-:W-:-:S12]  /*19f90*/  @UP0 USHF.R.U32.HI UR6, URZ, UR13, UR5 ;  /* 0x0000000d3f060299 */ /* 0x000fd80008011605 */
.L_x_950:
[----:B------:R-:W-:-:S04]  /*19fa0*/  UIMAD UR6, UR6, UR9, URZ ;  /* 0x00000009060672a4 */ /* 0x000fc8000f8e023f */
[----:B------:R-:W-:-:S04]  /*19fb0*/  UISETP.LT.AND UP0, UPT, UR7, UR6, UPT ;  /* 0x000000060700728c */ /* 0x000fc8000bf01270 */
[----:B------:R-:W-:-:S12]  /*19fc0*/  USEL UR7, UR7, UR6, !UP0 ;  /* 0x0000000607077287 */ /* 0x000fd8000c000000 */
.L_x_948:
        /* <DEDUP_REMOVED lines=9> */
[----:B------:R-:W-:Y:S02]  /*1a060*/  UISETP.NE.AND UP0, UPT, UR13, URZ, UPT ;  /* 0x0000003f0d00728c */ /* 0x000fe4000bf05270 */
[----:B------:R-:W-:Y:S01]  /*1a070*/  UISETP.GT.AND UP1, UPT, UR11, UR12, UPT ;  /* 0x0000000c0b00728c */ /* 0x000fe2000bf24270 */
[----:B------:R-:W-:-:S05]  /*1a080*/  UMOV UR4, URZ ;  /* 0x0000003f00047c82 */ /* 0x000fca0008000000 */
[----:B------:R-:W-:-:S03]  /*1a090*/  PLOP3.LUT P0, PT, PT, PT, UP1, 0x80, 0x0 ;  /* 0x000000000000781c */ /* 0x000fc60003f0f018 */
[----:B------:R-:W-:-:S10]  /*1a0a0*/  @!UP0 ULDC UR13, c[0x0][0x9f0] ;  /* 0x00027c00000d8ab9 */ /* 0x000fd40000000800 */
[----:B------:R-:W-:Y:S05]  /*1a0b0*/  @!P0 BRA `(.L_x_951) ;  /* 0x0000000000808947 */ /* 0x000fea0003800000 */
[----:B------:R-:W-:Y:S01]  /*1a0c0*/  IMAD.U32 R3, RZ, RZ, UR13 ;  /* 0x0000000dff037e24 */ /* 0x000fe2000f8e00ff */
[----:B------:R-:W-:-:S04]  /*1a0d0*/  UIADD3 UR4, UR13, -0x1, UR11 ;  /* 0xffffffff0d047890 */ /* 0x000fc8000fffe00b */
[-C--:B------:R-:W-:Y:S01]  /*1a0e0*/  IABS R0, R3.reuse ;  /* 0x0000000300007213 */ /* 0x080fe20000000000 */
[----:B------:R-:W-:Y:S01]  /*1a0f0*/  UIADD3 UR6, -UR12, UR4, URZ ;  /* 0x000000040c067290 */ /* 0x000fe2000fffe13f */
[----:B------:R-:W-:Y:S02]  /*1a100*/  IABS R3, R3 ;  /* 0x0000000300037213 */ /* 0x000fe40000000000 */
[----:B------:R-:W-:Y:S01]  /*1a110*/  R2UR UR10, R0 ;  /* 0x00000000000a72ca */ /* 0x000fe200000e0000 */
[----:B------:R-:W-:Y:S02]  /*1a120*/  UMOV UR4, URZ ;  /* 0x0000003f00047c82 */ /* 0x000fe40008000000 */
[----:B------:R-:W-:-:S05]  /*1a130*/  IMAD.MOV R3, RZ, RZ, -R3 ;  /* 0x000000ffff037224 */ /* 0x000fca00078e0a03 */
[----:B------:R-:W-:-:S05]  /*1a140*/  R2UR UR9, R3 ;  /* 0x00000000030972ca */ /* 0x000fca00000e0000 */
[----:B------:R-:W0:Y:S08]  /*1a150*/  I2F.RP R0, UR10 ;  /* 0x0000000a00007d06 */ /* 0x000e300008209400 */
[----:B0-----:R-:W0:Y:S02]  /*1a160*/  MUFU.RCP R0, R0 ;  /* 0x0000000000007308 */ /* 0x001e240000001000 */
[----:B0-----:R-:W-:Y:S01]  /*1a170*/  VIADD R2, R0, 0xffffffe ;  /* 0x0ffffffe00027836 */ /* 0x001fe20000000000 */
[----:B------:R-:W-:Y:S01]  /*1a180*/  IABS R0, UR6 ;  /* 0x0000000600007c13 */ /* 0x000fe20008000000 */
[----:B------:R-:W-:-:S03]  /*1a190*/  ULOP3.LUT UR6, UR6, UR13, URZ, 0x3c, !UPT ;  /* 0x0000000d06067292 */ /* 0x000fc6000f8e3c3f */
[----:B------:R-:W-:Y:S01]  /*1a1a0*/  R2UR UR8, R0 ;  /* 0x00000000000872ca */ /* 0x000fe200000e0000 */
[----:B------:R-:W0:Y:S02]  /*1a1b0*/  F2I.FTZ.U32.TRUNC.NTZ R2, R2 ;  /* 0x0000000200027305 */ /* 0x000e24000021f000 */
[----:B0-----:R-:W-:-:S13]  /*1a1c0*/  R2UR UR5, R2 ;  /* 0x00000000020572ca */ /* 0x001fda00000e0000 */
[----:B------:R-:W-:-:S04]  /*1a1d0*/  UIADD3 UR7, URZ, -UR5, URZ ;  /* 0x800000053f077290 */ /* 0x000fc8000fffe03f */
[----:B------:R-:W-:-:S04]  /*1a1e0*/  UIMAD UR7, UR7, UR10, URZ ;  /* 0x0000000a070772a4 */ /* 0x000fc8000f8e023f */
[----:B------:R-:W-:-:S04]  /*1a1f0*/  UIMAD.WIDE.U32 UR4, UR5, UR7, UR4 ;  /* 0x00000007050472a5 */ /* 0x000fc8000f8e0004 */
[----:B------:R-:W-:-:S04]  /*1a200*/  UIMAD.WIDE.U32 UR4, UR5, UR8, URZ ;  /* 0x00000008050472a5 */ /* 0x000fc8000f8e003f */
        /* <DEDUP_REMOVED lines=11> */
.L_x_951:
[----:B------:R-:W-:Y:S01]  /*1a2c0*/  UIMAD UR41, UR41, UR4, UR12 ;  /* 0x00000004292972a4 */ /* 0x000fe2000f8e020c */
[----:B------:R-:W-:Y:S02]  /*1a2d0*/  IMAD.U32 R18, RZ, RZ, UR11 ;  /* 0x0000000bff127e24 */ /* 0x000fe4000f8e00ff */
[----:B------:R-:W-:Y:S02]  /*1a2e0*/  IMAD.MOV.U32 R0, RZ, RZ, RZ ;  /* 0x000000ffff007224 */ /* 0x000fe400078e00ff */
[----:B------:R-:W-:Y:S02]  /*1a2f0*/  IMAD.MOV.U32 R21, RZ, RZ, 0x1 ;  /* 0x00000001ff157424 */ /* 0x000fe400078e00ff */
[----:B------:R-:W-:Y:S02]  /*1a300*/  IMAD.U32 R3, RZ, RZ, UR41 ;  /* 0x00000029ff037e24 */ /* 0x000fe4000f8e00ff */
[----:B------:R-:W-:-:S03]  /*1a310*/  IMAD.MOV.U32 R2, RZ, RZ, 0x1 ;  /* 0x00000001ff027424 */ /* 0x000fc600078e00ff */
[----:B------:R-:W-:-:S04]  /*1a320*/  VIADDMNMX R18, R3, UR4, R18, PT ;  /* 0x0000000403127c46 */ /* 0x000fc8000b800112 */
[----:B------:R-:W-:-:S13]  /*1a330*/  ISETP.GT.AND P0, PT, R18, UR41, PT ;  /* 0x0000002912007c0c */ /* 0x000fda000bf04270 */
        /* <DEDUP_REMOVED lines=24> */
.L_x_952:
        /* <DEDUP_REMOVED lines=20> */
.L_x_953:
        /* <DEDUP_REMOVED lines=20> */
.L_x_954:
        /* <DEDUP_REMOVED lines=18> */
.L_x_955:
[----:B------:R-:W0:Y:S01]  /*1a860*/  LDC.64 R2, c[0x0][0x9f8] ;  /* 0x00027e00ff027b82 */ /* 0x000e220000000a00 */
[----:B------:R-:W-:Y:S01]  /*1a870*/  IMAD.MOV.U32 R9, RZ, RZ, R17 ;  /* 0x000000ffff097224 */ /* 0x000fe200078e0011 */
[----:B------:R-:W1:Y:S01]  /*1a880*/  S2R R6, SR_TID.X ;  /* 0x0000000000067919 */ /* 0x000e620000002100 */
[----:B0-----:R-:W-:-:S04]  /*1a890*/  ISETP.NE.U32.AND P0, PT, R2, RZ, PT ;  /* 0x000000ff0200720c */ /* 0x001fc80003f05070 */
[----:B------:R-:W-:-:S13]  /*1a8a0*/  ISETP.NE.AND.EX P0, PT, R3, RZ, PT, P0 ;  /* 0x000000ff0300720c */ /* 0x000fda0003f05300 */
[----:B------:R-:W0:Y:S02]  /*1a8b0*/  @P0 LDC.64 R2, c[0x0][0x9f8] ;  /* 0x00027e00ff020b82 */ /* 0x000e240000000a00 */
[----:B0-----:R-:W-:-:S05]  /*1a8c0*/  @P0 IMAD.WIDE R2, R17, 0x4, R2 ;  /* 0x0000000411020825 */ /* 0x001fca00078e0202 */
[----:B------:R0:W2:Y:S01]  /*1a8d0*/  @P0 LDG.E R9, desc[UR50][R2.64] ;  /* 0x0000003202090981 */ /* 0x0000a2000c1e1900 */
[C---:B-1----:R-:W-:Y:S01]  /*1a8e0*/  IMAD.SHL.U32 R0, R6.reuse, 0x20, RZ ;  /* 0x0000002006007824 */ /* 0x042fe200078e00ff */
[C---:B------:R-:W-:Y:S01]  /*1a8f0*/  LOP3.LUT R8, R6.reuse, 0x7f, RZ, 0xc0, !PT ;  /* 0x0000007f06087812 */ /* 0x040fe200078ec0ff */
[C---:B------:R-:W-:Y:S01]  /*1a900*/  IMAD.SHL.U32 R7, R6.reuse, 0x4, RZ ;  /* 0x0000000406077824 */ /* 0x040fe200078e00ff */
[C---:B------:R-:W-:Y:S01]  /*1a910*/  LOP3.LUT P1, RZ, R6.reuse, 0x4, RZ, 0xc0, !PT ;  /* 0x0000000406ff7812 */ /* 0x040fe2000782c0ff */
[----:B------:R-:W-:Y:S01]  /*1a920*/  IMAD.SHL.U32 R19, R6, 0x10, RZ ;  /* 0x0000001006137824 */ /* 0x000fe200078e00ff */
[----:B------:R-:W-:Y:S01]  /*1a930*/  LOP3.LUT R4, R0, 0x80, RZ, 0xc0, !PT ;  /* 0x0000008000047812 */ /* 0x000fe200078ec0ff */
[----:B------:R-:W-:Y:S01]  /*1a940*/  UMOV UR4, 0xffffffff ;  /* 0xffffffff00047882 */ /* 0x000fe20000000000 */
[----:B------:R-:W-:Y:S02]  /*1a950*/  SHF.R.U32.HI R5, RZ, 0x5, R8 ;  /* 0x00000005ff057819 */ /* 0x000fe40000011608 */
[----:B------:R-:W-:Y:S01]  /*1a960*/  LOP3.LUT R4, R4, 0x10, R6, 0xf8, !PT ;  /* 0x0000001004047812 */ /* 0x000fe200078ef806 */
[----:B0-----:R-:W0:Y:S01]  /*1a970*/  LDC.64 R2, c[0x0][0x418] ;  /* 0x00010600ff027b82 */ /* 0x001e220000000a00 */
[----:B------:R-:W-:-:S02]  /*1a980*/  LOP3.LUT R19, R19, 0x70, RZ, 0xc0, !PT ;  /* 0x0000007013137812 */ /* 0x000fc400078ec0ff */
[----:B------:R-:W-:Y:S02]  /*1a990*/  LOP3.LUT R7, R4, 0x10, R7, 0x78, !PT ;  /* 0x0000001004077812 */ /* 0x000fe400078e7807 */
[C---:B------:R-:W-:Y:S02]  /*1a9a0*/  LOP3.LUT R4, R0.reuse, 0x60, RZ, 0xc0, !PT ;  /* 0x0000006000047812 */ /* 0x040fe400078ec0ff */
[----:B------:R-:W-:Y:S02]  /*1a9b0*/  LOP3.LUT R0, R0, 0x100, RZ, 0xc0, !PT ;  /* 0x0000010000007812 */ /* 0x000fe400078ec0ff */
[----:B------:R-:W-:Y:S01]  /*1a9c0*/  LOP3.LUT R16, R16, 0xfffffffe, RZ, 0xc0, !PT ;  /* 0xfffffffe10107812 */ /* 0x000fe200078ec0ff */
[----:B------:R-:W-:-:S05]  /*1a9d0*/  IMAD R4, R5, 0x200, R4 ;  /* 0x0000020005047824 */ /* 0x000fca00078e0204 */
[----:B------:R-:W-:Y:S01]  /*1a9e0*/  IADD3 R4, R7, R4, R0 ;  /* 0x0000000407047210 */ /* 0x000fe20007ffe000 */
[----:B------:R-:W-:Y:S01]  /*1a9f0*/  IMAD.SHL.U32 R0, R6, 0x80, RZ ;  /* 0x0000008006007824 */ /* 0x000fe200078e00ff */
[----:B------:R-:W-:-:S03]  /*1aa00*/  SHF.R.U32.HI R6, RZ, 0x5, R6 ;  /* 0x00000005ff067819 */ /* 0x000fc60000011606 */
[----:B------:R1:W-:Y:S01]  /*1aa10*/  STL [R1+0xc], R4 ;  /* 0x00000c0401007387 */ /* 0x0003e20000100800 */
[----:B------:R-:W-:Y:S02]  /*1aa20*/  LOP3.LUT R6, R6, 0x3, RZ, 0xc0, !PT ;  /* 0x0000000306067812 */ /* 0x000fe400078ec0ff */
[----:B0-----:R-:W-:-:S04]  /*1aa30*/  ISETP.NE.U32.AND P0, PT, R2, RZ, PT ;  /* 0x000000ff0200720c */ /* 0x001fc80003f05070 */
[----:B------:R-:W-:Y:S02]  /*1aa40*/  ISETP.NE.AND.EX P2, PT, R3, RZ, PT, P0 ;  /* 0x000000ff0300720c */ /* 0x000fe40003f45300 */
[----:B-1----:R-:W-:-:S05]  /*1aa50*/  LOP3.LUT R4, R0, 0x380, RZ, 0xc0, !PT ;  /* 0x0000038000047812 */ /* 0x002fca00078ec0ff */
[----:B------:R-:W-:-:S05]  /*1aa60*/  IMAD R4, R5, 0x10, R4 ;  /* 0x0000001005047824 */ /* 0x000fca00078e0204 */
[----:B------:R-:W-:Y:S02]  /*1aa70*/  LOP3.LUT R5, R4, R19, RZ, 0x3c, !PT ;  /* 0x0000001304057212 */ /* 0x000fe400078e3cff */
[----:B------:R-:W-:Y:S02]  /*1aa80*/  @P2 LOP3.LUT R16, R16, 0x1, RZ, 0xfc, !PT ;  /* 0x0000000110102812 */ /* 0x000fe400078efcff */
[----:B------:R-:W-:-:S05]  /*1aa90*/  LOP3.LUT R0, R5, 0xc00, R0, 0xf8, !PT ;  /* 0x00000c0005007812 */ /* 0x000fca00078ef800 */
[----:B------:R0:W-:Y:S02]  /*1aaa0*/  STL [R1+0x8], R0 ;  /* 0x0000080001007387 */ /* 0x0001e40000100800 */
[----:B0-----:R-:W-:-:S05]  /*1aab0*/  IMAD.MOV.U32 R0, RZ, RZ, 0x40 ;  /* 0x00000040ff007424 */ /* 0x001fca00078e00ff */
[----:B------:R-:W-:Y:S02]  /*1aac0*/  SEL R0, R0, 0xffffffc0, !P1 ;  /* 0xffffffc000007807 */ /* 0x000fe40004800000 */
[----:B--2---:R-:W-:Y:S01]  /*1aad0*/  SHF.R.S32.HI R10, RZ, 0x1f, R9 ;  /* 0x0000001fff0a7819 */ /* 0x004fe20000011409 */
[----:B------:R0:W-:Y:S01]  /*1aae0*/  STL [R1], R9 ;  /* 0x0000000901007387 */ /* 0x0001e20000100800 */
[----:B------:R-:W-:-:S03]  /*1aaf0*/  SEL R17, R9, RZ, !P2 ;  /* 0x000000ff09117207 */ /* 0x000fc60005000000 */
[----:B------:R0:W-:Y:S01]  /*1ab00*/  STL [R1+0x4], R10 ;  /* 0x0000040a01007387 */ /* 0x0001e20000100800 */
[----:B------:R-:W-:Y:S05]  /*1ab10*/  BRA.DIV UR4, `(.L_x_956) ;  /* 0x0000002e04707947 */ /* 0x000fea000b800000 */
[----:B------:R1:W2:Y:S02]  /*1ab20*/  SHFL.IDX PT, R14, R6, RZ, 0x1f ;  /* 0x00001fff060e7589 */ /* 0x0002a400000e0000 */
.L_x_1005:
[----:B--2---:R-:W-:Y:S02]  /*1ab30*/  ISETP.NE.AND P0, PT, R14, RZ, PT ;  /* 0x000000ff0e00720c */ /* 0x004fe40003f05270 */
[----:B------:R-:W-:Y:S02]  /*1ab40*/  PLOP3.LUT P1, PT, PT, PT, PT, 0x8, 0x0 ;  /* 0x000000000000781c */ /* 0x000fe40003f2e170 */
[----:B------:R-:W-:-:S11]  /*1ab50*/  LOP3.LUT R16, R16, 0xfffffffd, RZ, 0xc0, !PT ;  /* 0xfffffffd10107812 */ /* 0x000fd600078ec0ff */
[----:B------:R-:W-:Y:S01]  /*1ab60*/  @P1 LOP3.LUT R16, R16, 0x2, RZ, 0xfc, !PT ;  /* 0x0000000210101812 */ /* 0x000fe200078efcff */
[----:B------:R-:W-:Y:S06]  /*1ab70*/  @P0 BRA `(.L_x_957) ;  /* 0x0000000400240947 */ /* 0x000fec0003800000 */
[----:B------:R-:W-:Y:S01]  /*1ab80*/  UMOV UR4, 0xffffffff ;  /* 0xffffffff00047882 */ /* 0x000fe20000000000 */
[----:B------:R-:W-:Y:S02]  /*1ab90*/  VIADD R0, R18, 0xffffffff ;  /* 0xffffffff12007836 */ /* 0x000fe40000000000 */
[----:B------:R-:W-:Y:S05]  /*1aba0*/  BRA.DIV UR4, `(.L_x_958) ;  /* 0x0000002e046c7947 */ /* 0x000fea000b800000 */
[----:B------:R-:W-:-:S13]  /*1abb0*/  ELECT P6, URZ, PT ;  /* 0x00000000003f782f */ /* 0x000fda00038c0000 */
.L_x_1008:
[----:B------:R-:W-:Y:S05]  /*1abc0*/  @!P6 BRA `(.L_x_957) ;  /* 0x000000040010e947 */ /* 0x000fea0003800000 */
[----:B------:R-:W-:Y:S01]  /*1abd0*/  IMAD.MOV.U32 R17, RZ, RZ, R9 ;  /* 0x000000ffff117224 */ /* 0x000fe200078e0009 */
[----:B------:R-:W-:Y:S06]  /*1abe0*/  @!P2 BRA `(.L_x_959) ;  /* 0x000000000044a947 */ /* 0x000fec0003800000 */
[----:B------:R-:W2:Y:S01]  /*1abf0*/  LDC R7, c[0x0][0x43c] ;  /* 0x00010f00ff077b82 */ /* 0x000ea20000000800 */
[----:B------:R-:W-:Y:S01]  /*1ac00*/  ULDC.64 UR4, c[0x0][0x428] ;  /* 0x00010a0000047ab9 */ /* 0x000fe20000000a00 */
[----:B--2---:R-:W-:-:S13]  /*1ac10*/  ISETP.NE.AND P0, PT, R7, 0x1, PT ;  /* 0x000000010700780c */ /* 0x004fda0003f05270 */
[----:B------:R-:W1:Y:S02]  /*1ac20*/  @P0 LDC.64 R4, c[0x0][0x440] ;  /* 0x00011000ff040b82 */ /* 0x000e640000000a00 */
[----:B-1----:R-:W-:-:S04]  /*1ac30*/  @P0 IMAD.HI.U32 R6, R0, R4, RZ ;  /* 0x0000000400060227 */ /* 0x002fc800078e00ff */
[----:B------:R-:W-:Y:S01]  /*1ac40*/  IMAD.MOV.U32 R4, RZ, RZ, R0 ;  /* 0x000000ffff047224 */ /* 0x000fe200078e0000 */
[----:B------:R-:W-:Y:S01]  /*1ac50*/  @P0 SHF.R.U32.HI R4, RZ, R5, R6 ;  /* 0x00000005ff040219 */ /* 0x000fe20000011606 */
[----:B------:R-:W-:-:S04]  /*1ac60*/  IMAD R6, R10, UR4, RZ ;  /* 0x000000040a067c24 */ /* 0x000fc8000f8e02ff */
[----:B------:R-:W-:-:S04]  /*1ac70*/  IMAD.MOV R5, RZ, RZ, -R4 ;  /* 0x000000ffff057224 */ /* 0x000fc800078e0a04 */
[----:B------:R-:W-:Y:S01]  /*1ac80*/  IMAD R0, R7, R5, R0 ;  /* 0x0000000507007224 */ /* 0x000fe200078e0200 */
[----:B------:R-:W-:Y:S01]  /*1ac90*/  SHF.R.S32.HI R5, RZ, 0x1f, R4 ;  /* 0x0000001fff057819 */ /* 0x000fe20000011404 */
[C---:B------:R-:W-:Y:S02]  /*1aca0*/  IMAD R7, R9.reuse, UR5, R6 ;  /* 0x0000000509077c24 */ /* 0x040fe4000f8e0206 */
[----:B------:R-:W-:-:S04]  /*1acb0*/  IMAD.WIDE.U32 R4, R9, UR4, R4 ;  /* 0x0000000409047c25 */ /* 0x000fc8000f8e0004 */
[----:B------:R-:W-:Y:S01]  /*1acc0*/  IMAD.IADD R5, R5, 0x1, R7 ;  /* 0x0000000105057824 */ /* 0x000fe200078e0207 */
[----:B------:R-:W-:-:S04]  /*1acd0*/  LEA R2, P0, R4, R2, 0x2 ;  /* 0x0000000204027211 */ /* 0x000fc800078010ff */
[----:B------:R-:W-:-:S05]  /*1ace0*/  LEA.HI.X R3, R4, R3, R5, 0x2, P0 ;  /* 0x0000000304037211 */ /* 0x000fca00000f1405 */
[----:B------:R2:W5:Y:S04]  /*1acf0*/  LDG.E R17, desc[UR50][R2.64] ;  /* 0x0000003202117981 */ /* 0x000568000c1e1900 */
.L_x_959:
[----:B--2---:R-:W-:Y:S01]  /*1ad00*/  IMAD.MOV.U32 R2, RZ, RZ, 0x1 ;  /* 0x00000001ff027424 */ /* 0x004fe200078e00ff */
[----:B------:R-:W-:-:S04]  /*1ad10*/  ISETP.NE.AND P1, PT, R8, RZ, PT ;  /* 0x000000ff0800720c */ /* 0x000fc80003f25270 */
[----:B------:R-:W-:-:S04]  /*1ad20*/  SHF.L.U32 R2, R2, 0x1f, RZ ;  /* 0x0000001f02027819 */ /* 0x000fc800000006ff */
[----:B------:R-:W2:Y:S02]  /*1ad30*/  SYNCS.PHASECHK.TRANS64.TRYWAIT P0, [UR39+0x2e880], R2 ;  /* 0x02e88002ff0075a7 */ /* 0x000ea40008000167 */
[----:B--2---:R-:W-:Y:S05]  /*1ad40*/  @!P0 BRA `(.L_x_960) ;  /* 0x0000002c00248947 */ /* 0x004fea0003800000 */
.L_x_1009:
[----:B------:R-:W-:Y:S05]  /*1ad50*/  @P1 BRA `(.L_x_961) ;  /* 0x0000000000181947 */ /* 0x000fea0003800000 */
[----:B------:R-:W3:Y:S01]  /*1ad60*/  S2R R4, SR_TID.X ;  /* 0x0000000000047919 */ /* 0x000ee20000002100 */
[----:B--2---:R-:W-:-:S04]  /*1ad70*/  IMAD.MOV.U32 R3, RZ, RZ, 0x7000 ;  /* 0x00007000ff037424 */ /* 0x004fc800078e00ff */
[----:B------:R4:W-:Y:S01]  /*1ad80*/  SYNCS.ARRIVE.TRANS64 RZ, [UR39+0x2e870], R3 ;  /* 0x02e87003ffff79a7 */ /* 0x0009e20008000027 */
[----:B---3--:R-:W-:-:S13]  /*1ad90*/  LOP3.LUT P0, RZ, R4, 0x1f, RZ, 0xc0, !PT ;  /* 0x0000001f04ff7812 */ /* 0x008fda000780c0ff */
[----:B----4-:R-:W-:Y:S05]  /*1ada0*/  @!P0 BRA `(.L_x_961) ;  /* 0x0000000000048947 */ /* 0x010fea0003800000 */
[----:B------:R-:W-:Y:S01]  /*1adb0*/  BPT.TRAP 0x1 ;  /* 0x000000040000795c */ /* 0x000fe20000300000 */
.L_x_961:
        /* <DEDUP_REMOVED lines=13> */
[----:B------:R-:W4:Y:S02]  /*1ae90*/  SYNCS.PHASECHK.TRANS64.TRYWAIT P0, [UR39+0x2e840], R2 ;  /* 0x02e84002ff0075a7 */ /* 0x000f240008000167 */
[----:B---34-:R-:W-:Y:S05]  /*1aea0*/  @!P0 BRA `(.L_x_962) ;  /* 0x0000002800e48947 */ /* 0x018fea0003800000 */
.L_x_1010:
[----:B------:R-:W-:Y:S05]  /*1aeb0*/  @P1 BRA `(.L_x_963) ;  /* 0x0000000000181947 */ /* 0x000fea0003800000 */
[----:B--2---:R-:W2:Y:S01]  /*1aec0*/  S2R R3, SR_TID.X ;  /* 0x0000000000037919 */ /* 0x004ea20000002100 */
[----:B------:R-:W-:-:S04]  /*1aed0*/  IMAD.MOV.U32 R2, RZ, RZ, 0x7000 ;  /* 0x00007000ff027424 */ /* 0x000fc800078e00ff */
[----:B------:R3:W-:Y:S01]  /*1aee0*/  SYNCS.ARRIVE.TRANS64 RZ, [UR39+0x2e830], R2 ;  /* 0x02e83002ffff79a7 */ /* 0x0007e20008000027 */
[----:B--2---:R-:W-:-:S13]  /*1aef0*/  LOP3.LUT P0, RZ, R3, 0x1f, RZ, 0xc0, !PT ;  /* 0x0000001f03ff7812 */ /* 0x004fda000780c0ff */
[----:B---3--:R-:W-:Y:S05]  /*1af00*/  @!P0 BRA `(.L_x_963) ;  /* 0x0000000000048947 */ /* 0x008fea0003800000 */
[----:B------:R-:W-:Y:S01]  /*1af10*/  BPT.TRAP 0x1 ;  /* 0x000000040000795c */ /* 0x000fe20000300000 */
.L_x_963:
[----:B------:R-:W-:Y:S01]  /*1af20*/  ULDC.64 UR4, c[0x0][0x198] ;  /* 0x0000660000047ab9 */ /* 0x000fe20000000a00 */
[----:B------:R-:W-:Y:S01]  /*1af30*/  R2UR UR11, R0 ;  /* 0x00000000000b72ca */ /* 0x000fe200000e0000 */
[----:B------:R-:W-:Y:S01]  /*1af40*/  UIADD3 UR4, UP0, UR4, 0x370, URZ ;  /* 0x0000037004047890 */ /* 0x000fe2000ff1e03f */
[----:B------:R-:W-:Y:S01]  /*1af50*/  R2UR UR13, R17 ;  /* 0x00000000110d72ca */ /* 0x000fe200000e0000 */
[----:B------:R-:W-:Y:S01]  /*1af60*/  UIADD3 UR8, UR39, 0x20400, URZ ;  /* 0x0002040027087890 */ /* 0x000fe2000fffe03f */
[----:B------:R-:W-:Y:S01]  /*1af70*/  PLOP3.LUT P0, PT, PT, PT, PT, 0x80, 0x0 ;  /* 0x000000000000781c */ /* 0x000fe20003f0f070 */
[----:B------:R-:W-:Y:S01]  /*1af80*/  UIADD3 UR9, UR39, 0x2e830, URZ ;  /* 0x0002e83027097890 */ /* 0x000fe2000fffe03f */
[----:B------:R-:W-:Y:S01]  /*1af90*/  LOP3.LUT R16, R16, 0xfffffffd, RZ, 0xc0, !PT ;  /* 0xfffffffd10107812 */ /* 0x000fe200078ec0ff */
[----:B------:R-:W-:Y:S01]  /*1afa0*/  UIADD3.X UR5, URZ, UR5, URZ, UP0, !UPT ;  /* 0x000000053f057290 */ /* 0x000fe200087fe43f */
[----:B------:R-:W-:Y:S01]  /*1afb0*/  UMOV UR6, 0x0 ;  /* 0x0000000000067882 */ /* 0x000fe20000000000 */
[----:B------:R-:W-:Y:S01]  /*1afc0*/  UMOV UR7, 0x14f00000 ;  /* 0x14f0000000077882 */ /* 0x000fe20000000000 */
[----:B------:R-:W-:Y:S01]  /*1afd0*/  UMOV UR10, URZ ;  /* 0x0000003f000a7c82 */ /* 0x000fe20008000000 */
[----:B------:R-:W-:-:S05]  /*1afe0*/  UMOV UR12, UR36 ;  /* 0x00000024000c7c82 */ /* 0x000fca0008000000 */
[----:B------:R3:W-:Y:S02]  /*1aff0*/  UTMALDG.4D [UR8], [UR4], desc[UR6] ;  /* 0x00000608040075b4 */ /* 0x0007e40008019000 */
[----:B---3--:R-:W-:-:S07]  /*1b000*/  @P0 LOP3.LUT R16, R16, 0x2, RZ, 0xfc, !PT ;  /* 0x0000000210100812 */ /* 0x008fce00078efcff */
.L_x_957:
[----:B------:R-:W-:Y:S05]  /*1b010*/  WARPSYNC.ALL ;  /* 0x0000000000007948 */ /* 0x000fea0003800000 */
[----:B------:R-:W-:Y:S01]  /*1b020*/  UIADD3 UR4, UR39, 0x1c400, URZ ;  /* 0x0001c40027047890 */ /* 0x000fe2000fffe03f */
[----:B------:R-:W-:Y:S03]  /*1b030*/  BAR.SYNC.DEFER_BLOCKING 0x8, 0x180 ;  /* 0x0206000000007b1d */ /* 0x000fe60000010000 */
[----:B------:R-:W-:-:S06]  /*1b040*/  ULOP3.LUT UP0, URZ, UR4, 0x3ff, URZ, 0xc0, !UPT ;  /* 0x000003ff043f7892 */ /* 0x000fcc000f80c03f */
[----:B------:R-:W-:-:S13]  /*1b050*/  PLOP3.LUT P0, PT, PT, PT, UP0, 0x80, 0x0 ;  /* 0x000000000000781c */ /* 0x000fda0003f0f008 */
[----:B------:R-:W-:Y:S05]  /*1b060*/  @!P0 BRA `(.L_x_964) ;  /* 0x0000000000408947 */ /* 0x000fea0003800000 */
[----:B--2---:R-:W-:Y:S01]  /*1b070*/  MOV R2, 0x0 ;  /* 0x0000000000027802 */ /* 0x004fe20000000f00 */
[----:B------:R-:W-:Y:S01]  /*1b080*/  ULDC.64 UR6, c[0x4][0x98] ;  /* 0x0100260000067ab9 */ /* 0x000fe20000000a00 */
[----:B------:R-:W-:Y:S01]  /*1b090*/  ULDC.64 UR8, c[0x4][0xa0] ;  /* 0x0100280000087ab9 */ /* 0x000fe20000000a00 */
[----:B------:R-:W-:Y:S01]  /*1b0a0*/  ULDC.64 UR4, c[0x4][0x28] ;  /* 0x01000a0000047ab9 */ /* 0x000fe20000000a00 */
[----:B------:R-:W-:Y:S02]  /*1b0b0*/  IMAD.U32 R4, RZ, RZ, UR6 ;  /* 0x00000006ff047e24 */ /* 0x000fe4000f8e00ff */
[----:B------:R-:W2:Y:S01]  /*1b0c0*/  LDC.64 R2, c[0x4][R2] ;  /* 0x0100000002027b82 */ /* 0x000ea20000000a00 */
[----:B------:R-:W-:Y:S02]  /*1b0d0*/  IMAD.U32 R5, RZ, RZ, UR7 ;  /* 0x00000007ff057e24 */ /* 0x000fe4000f8e00ff */
[----:B-1----:R-:W-:Y:S02]  /*1b0e0*/  IMAD.U32 R6, RZ, RZ, UR8 ;  /* 0x00000008ff067e24 */ /* 0x002fe4000f8e00ff */
[----:B------:R-:W-:-:S02]  /*1b0f0*/  IMAD.U32 R7, RZ, RZ, UR9 ;  /* 0x00000009ff077e24 */ /* 0x000fc4000f8e00ff */
[----:B0-----:R-:W-:Y:S02]  /*1b100*/  IMAD.U32 R10, RZ, RZ, UR4 ;  /* 0x00000004ff0a7e24 */ /* 0x001fe4000f8e00ff */
[----:B------:R-:W-:Y:S02]  /*1b110*/  IMAD.U32 R11, RZ, RZ, UR5 ;  /* 0x00000005ff0b7e24 */ /* 0x000fe4000f8e00ff */
[----:B------:R-:W-:Y:S02]  /*1b120*/  IMAD.MOV.U32 R8, RZ, RZ, 0x70 ;  /* 0x00000070ff087424 */ /* 0x000fe400078e00ff */
[----:B------:R-:W-:Y:S02]  /*1b130*/  IMAD.MOV.U32 R12, RZ, RZ, 0x1 ;  /* 0x00000001ff0c7424 */ /* 0x000fe400078e00ff */
[----:B------:R-:W-:-:S07]  /*1b140*/  IMAD.MOV.U32 R13, RZ, RZ, RZ ;  /* 0x000000ffff0d7224 */ /* 0x000fce00078e00ff */
[----:B------:R-:W-:-:S07]  /*1b150*/  LEPC R20, `(.L_x_964) ;  /* 0x000000001014794e */ /* 0x000fce0000000000 */
[----:B--2---:R-:W-:Y:S05]  /*1b160*/  CALL.ABS.NOINC R2 ;  /* 0x0000000002007343 */ /* 0x004fea0003c00000 */
.L_x_964:
[----:B------:R-:W3:Y:S01]  /*1b170*/  S2R R4, SR_CTAID.Z ;  /* 0x0000000000047919 */ /* 0x000ee20000002700 */
[----:B-1----:R-:W1:Y:S01]  /*1b180*/  LDC R6, c[0x0][0x448] ;  /* 0x00011200ff067b82 */ /* 0x002e620000000800 */
[----:B------:R-:W-:Y:S01]  /*1b190*/  USHF.R.S32.HI UR4, URZ, 0x1f, UR36 ;  /* 0x0000001f3f047899 */ /* 0x000fe20008011424 */
[----:B0-----:R-:W0:Y:S01]  /*1b1a0*/  S2R R10, SR_TID.X ;  /* 0x00000000000a7919 */ /* 0x001e220000002100 */
[----:B------:R-:W-:Y:S02]  /*1b1b0*/  ULDC.64 UR8, c[0x0][0x2d8] ;  /* 0x0000b60000087ab9 */ /* 0x000fe40000000a00 */
[----:B------:R-:W-:-:S03]  /*1b1c0*/  UIMAD UR6, UR4, UR8, URZ ;  /* 0x00000008040672a4 */ /* 0x000fc6000f8e023f */
[----:B--2---:R-:W2:Y:S01]  /*1b1d0*/  LDC.64 R2, c[0x0][0x2e0] ;  /* 0x0000b800ff027b82 */ /* 0x004ea20000000a00 */
[----:B------:R-:W-:Y:S02]  /*1b1e0*/  UIMAD.WIDE.U32 UR4, UR36, UR8, URZ ;  /* 0x00000008240472a5 */ /* 0x000fe4000f8e003f */
[----:B------:R-:W-:-:S04]  /*1b1f0*/  UIMAD UR6, UR36, UR9, UR6 ;  /* 0x00000009240672a4 */ /* 0x000fc8000f8e0206 */
[----:B------:R-:W-:Y:S01]  /*1b200*/  UIADD3 UR5, UR5, UR6, URZ ;  /* 0x0000000605057290 */ /* 0x000fe2000fffe03f */
[----:B-1----:R-:W-:Y:S02]  /*1b210*/  ISETP.NE.AND P0, PT, R6, 0x1, PT ;  /* 0x000000010600780c */ /* 0x002fe40003f05270 */
[----:B---3--:R-:W-:Y:S02]  /*1b220*/  SHF.R.S32.HI R5, RZ, 0x1f, R4 ;  /* 0x0000001fff057819 */ /* 0x008fe40000011404 */
[----:B0-----:R-:W-:-:S03]  /*1b230*/  LOP3.LUT R8, R10, 0x7f, RZ, 0xc0, !PT ;  /* 0x0000007f0a087812 */ /* 0x001fc600078ec0ff */
[-C--:B--2---:R-:W-:Y:S01]  /*1b240*/  IMAD R0, R5, R2.reuse, RZ ;  /* 0x0000000205007224 */ /* 0x084fe200078e02ff */
[----:B------:R-:W-:Y:S02]  /*1b250*/  SHF.R.U32.HI R10, RZ, 0x3, R10 ;  /* 0x00000003ff0a7819 */ /* 0x000fe4000001160a */
[----:B------:R-:W-:Y:S01]  /*1b260*/  LEA.HI R7, R8, R19, RZ, 0x1d ;  /* 0x0000001308077211 */ /* 0x000fe200078fe8ff */
[C---:B------:R-:W-:Y:S02]  /*1b270*/  IMAD R5, R4.reuse, R3, R0 ;  /* 0x0000000304057224 */ /* 0x040fe400078e0200 */
[----:B------:R-:W0:Y:S01]  /*1b280*/  @P0 LDC R0, c[0x0][0x44c] ;  /* 0x00011300ff000b82 */ /* 0x000e220000000800 */
[----:B------:R-:W-:Y:S01]  /*1b290*/  IMAD.WIDE.U32 R2, R4, R2, UR4 ;  /* 0x0000000404027e25 */ /* 0x000fe2000f8e0002 */
[----:B------:R-:W-:-:S03]  /*1b2a0*/  ULDC.64 UR4, c[0x0][0x2d0] ;  /* 0x0000b40000047ab9 */ /* 0x000fc60000000a00 */
[----:B------:R-:W-:Y:S02]  /*1b2b0*/  VIADD R7, R7, UR40 ;  /* 0x0000002807077c36 */ /* 0x000fe40008000000 */
[----:B------:R-:W-:Y:S01]  /*1b2c0*/  IMAD.IADD R3, R3, 0x1, R5 ;  /* 0x0000000103037824 */ /* 0x000fe200078e0205 */
[----:B------:R-:W1:Y:S01]  /*1b2d0*/  @P0 LDC R4, c[0x0][0x450] ;  /* 0x00011400ff040b82 */ /* 0x000e620000000800 */
[----:B------:R-:W-:Y:S02]  /*1b2e0*/  IMAD.MOV.U32 R5, RZ, RZ, R7 ;  /* 0x000000ffff057224 */ /* 0x000fe400078e0007 */
[----:B0-----:R-:W-:-:S05]  /*1b2f0*/  @P0 IMAD.HI.U32 R9, R7, R0, RZ ;  /* 0x0000000007090227 */ /* 0x001fca00078e00ff */
[----:B-1----:R-:W-:-:S04]  /*1b300*/  @P0 SHF.R.U32.HI R5, RZ, R4, R9 ;  /* 0x00000004ff050219 */ /* 0x002fc80000011609 */
[--C-:B------:R-:W-:Y:S01]  /*1b310*/  SHF.R.S32.HI R4, RZ, 0x1f, R5.reuse ;  /* 0x0000001fff047819 */ /* 0x100fe20000011405 */
[----:B------:R-:W-:Y:S02]  /*1b320*/  IMAD.MOV R0, RZ, RZ, -R5 ;  /* 0x000000ffff007224 */ /* 0x000fe400078e0a05 */
[----:B------:R-:W-:-:S04]  /*1b330*/  IMAD.WIDE.U32 R2, R5, UR4, R2 ;  /* 0x0000000405027c25 */ /* 0x000fc8000f8e0002 */
[----:B------:R-:W-:Y:S02]  /*1b340*/  IMAD R0, R6, R0, R7 ;  /* 0x0000000006007224 */ /* 0x000fe400078e0207 */
        /* <DEDUP_REMOVED lines=8> */
[----:B------:R-:W-:Y:S02]  /*1b3d0*/  ULDC.64 UR4, c[0x0][0x280] ;  /* 0x0000a00000047ab9 */ /* 0x000fe40000000a00 */
[----:B------:R-:W-:Y:S01]  /*1b3e0*/  IADD3 R0, P0, R2, UR4, RZ ;  /* 0x0000000402007c10 */ /* 0x000fe2000ff1e0ff */
[C---:B------:R-:W-:Y:S01]  /*1b3f0*/  IMAD.SHL.U32 R2, R10.reuse, 0x80, RZ ;  /* 0x000000800a027824 */ /* 0x040fe200078e00ff */
[----:B------:R-:W-:Y:S02]  /*1b400*/  ULDC UR4, c[0x0][0x2b8] ;  /* 0x0000ae0000047ab9 */ /* 0x000fe40000000800 */
[----:B------:R-:W-:Y:S01]  /*1b410*/  IADD3.X R7, R3, UR5, R5, P0, !PT ;  /* 0x0000000503077c10 */ /* 0x000fe200087fe405 */
[----:B------:R-:W-:Y:S01]  /*1b420*/  IMAD.SHL.U32 R3, R10, 0x10, RZ ;  /* 0x000000100a037824 */ /* 0x000fe200078e00ff */
[C---:B------:R-:W-:Y:S01]  /*1b430*/  LOP3.LUT R2, R19.reuse, 0x380, R2, 0xf8, !PT ;  /* 0x0000038013027812 */ /* 0x040fe200078ef802 */
[----:B------:R-:W-:Y:S01]  /*1b440*/  IMAD.SHL.U32 R5, R8, 0x10, RZ ;  /* 0x0000001008057824 */ /* 0x000fe200078e00ff */
[----:B------:R-:W-:Y:S01]  /*1b450*/  ISETP.GE.AND P0, PT, R19, UR4, PT ;  /* 0x0000000413007c0c */ /* 0x000fe2000bf06270 */
[----:B------:R-:W-:Y:S01]  /*1b460*/  UMOV UR4, 0xffffffff ;  /* 0xffffffff00047882 */ /* 0x000fe20000000000 */
[----:B------:R-:W-:-:S04]  /*1b470*/  LOP3.LUT R2, R2, 0x70, R3, 0x78, !PT ;  /* 0x0000007002027812 */ /* 0x000fc800078e7803 */
[----:B------:R-:W-:Y:S01]  /*1b480*/  LOP3.LUT R5, R2, 0x400, R5, 0xf8, !PT ;  /* 0x0000040002057812 */ /* 0x000fe200078ef805 */
[----:B------:R-:W-:Y:S06]  /*1b490*/  BRA.DIV UR4, `(.L_x_965) ;  /* 0x0000002604807947 */ /* 0x000fec000b800000 */
[----:B------:R-:W0:Y:S01]  /*1b4a0*/  SHFL.IDX PT, R14, R0, RZ, 0x181f ;  /* 0x00181fff000e7589 */ /* 0x000e2200000e0000 */
[----:B------:R-:W-:Y:S01]  /*1b4b0*/  ULDC UR4, c[0x0][0x288] ;  /* 0x0000a20000047ab9 */ /* 0x000fe20000000800 */
[----:B------:R-:W-:Y:S01]  /*1b4c0*/  LEA.HI R4, R8, UR40, RZ, 0x1d ;  /* 0x0000002808047c11 */ /* 0x000fe2000f8fe8ff */
[----:B------:R-:W-:Y:S01]  /*1b4d0*/  IMAD R6, R6, UR4, RZ ;  /* 0x0000000406067c24 */ /* 0x000fe2000f8e02ff */
[----:B------:R-:W1:Y:S03]  /*1b4e0*/  SHFL.IDX PT, R2, R7, RZ, 0x181f ;  /* 0x00181fff07027589 */ /* 0x000e6600000e0000 */
[C---:B------:R-:W-:Y:S01]  /*1b4f0*/  VIADD R11, R4.reuse, 0x10 ;  /* 0x00000010040b7836 */ /* 0x040fe20000000000 */
[----:B------:R-:W-:-:S13]  /*1b500*/  ISETP.GE.AND P1, PT, R4, R6, PT ;  /* 0x000000060400720c */ /* 0x000fda0003f26270 */
[----:B------:R-:W-:Y:S01]  /*1b510*/  @!P1 VIADD R9, R5, UR39 ;  /* 0x0000002705099c36 */ /* 0x000fe20008000000 */
[----:B0-----:R-:W-:-:S05]  /*1b520*/  @!P1 IADD3 R14, P2, R19, R14, RZ ;  /* 0x0000000e130e9210 */ /* 0x001fca0007f5e0ff */
[----:B-1----:R-:W-:Y:S02]  /*1b530*/  @!P1 IMAD.X R3, RZ, RZ, R2, P2 ;  /* 0x000000ffff039224 */ /* 0x002fe400010e0602 */
[----:B------:R-:W-:Y:S02]  /*1b540*/  @!P1 IMAD.MOV.U32 R2, RZ, RZ, R14 ;  /* 0x000000ffff029224 */ /* 0x000fe400078e000e */
[----:B------:R-:W0:Y:S04]  /*1b550*/  SHFL.IDX PT, R14, R0, 0x1, 0x181f ;  /* 0x00381f00000e7f89 */ /* 0x000e2800000e0000 */
[----:B------:R1:W-:Y:S01]  /*1b560*/  @!P1 LDGSTS.E.BYPASS.LTC128B.128 [R9+0x1c400], desc[UR50][R2.64], !P0 ;  /* 0x1c40000002099fae */ /* 0x0003e2000c101d72 */
[----:B------:R-:W-:Y:S01]  /*1b570*/  ISETP.GE.AND P1, PT, R11, R6, PT ;  /* 0x000000060b00720c */ /* 0x000fe20003f26270 */
[----:B------:R-:W-:-:S02]  /*1b580*/  VIADD R11, R4, 0x20 ;  /* 0x00000020040b7836 */ /* 0x000fc40000000000 */
[----:B-1----:R-:W1:Y:S10]  /*1b590*/  SHFL.IDX PT, R2, R7, 0x1, 0x181f ;  /* 0x00381f0007027f89 */ /* 0x002e7400000e0000 */
        /* <DEDUP_REMOVED lines=42> */
[----:B------:R-:W-:-:S03]  /*1b840*/  ISETP.GE.AND P1, PT, R11, R6, PT ;  /* 0x000000060b00720c */ /* 0x000fc60003f26270 */
[----:B-1----:R-:W1:Y:S10]  /*1b850*/  SHFL.IDX PT, R2, R7, 0x6, 0x181f ;  /* 0x00d81f0007027f89 */ /* 0x002e7400000e0000 */
[----:B------:R-:W-:Y:S01]  /*1b860*/  @!P1 VIADD R9, R5, UR39 ;  /* 0x0000002705099c36 */ /* 0x000fe20008000000 */
[----:B------:R-:W2:Y:S01]  /*1b870*/  SHFL.IDX PT, R7, R7, 0x7, 0x181f ;  /* 0x00f81f0007077f89 */ /* 0x000ea200000e0000 */
[----:B0-----:R-:W-:-:S05]  /*1b880*/  @!P1 IADD3 R14, P2, R19, R14, RZ ;  /* 0x0000000e130e9210 */ /* 0x001fca0007f5e0ff */
[----:B-1----:R-:W-:Y:S02]  /*1b890*/  @!P1 IMAD.X R3, RZ, RZ, R2, P2 ;  /* 0x000000ffff039224 */ /* 0x002fe400010e0602 */
[----:B------:R-:W-:Y:S02]  /*1b8a0*/  @!P1 IMAD.MOV.U32 R2, RZ, RZ, R14 ;  /* 0x000000ffff029224 */ /* 0x000fe400078e000e */
[----:B------:R0:W1:Y:S04]  /*1b8b0*/  SHFL.IDX PT, R14, R0, 0x7, 0x181f ;  /* 0x00f81f00000e7f89 */ /* 0x00006800000e0000 */
[----:B--2---:R0:W-:Y:S02]  /*1b8c0*/  @!P1 LDGSTS.E.BYPASS.LTC128B.128 [R9+0x1f400], desc[UR50][R2.64], !P0 ;  /* 0x1f40000002099fae */ /* 0x0041e4000c101d72 */
.L_x_1027:
[----:B0-----:R-:W-:Y:S02]  /*1b8d0*/  VIADD R3, R4, 0x70 ;  /* 0x0000007004037836 */ /* 0x001fe40000000000 */
[----:B------:R-:W-:-:S03]  /*1b8e0*/  IMAD.MOV.U32 R0, RZ, RZ, 0x1 ;  /* 0x00000001ff007424 */ /* 0x000fc600078e00ff */
[----:B------:R-:W-:Y:S02]  /*1b8f0*/  ISETP.GE.AND P1, PT, R3, R6, PT ;  /* 0x000000060300720c */ /* 0x000fe40003f26270 */
[----:B------:R-:W-:-:S11]  /*1b900*/  SHF.L.U32 R0, R0, 0x1f, RZ ;  /* 0x0000001f00007819 */ /* 0x000fd600000006ff */
[----:B-1----:R-:W-:Y:S01]  /*1b910*/  @!P1 IADD3 R2, P2, R19, R14, RZ ;  /* 0x0000000e13029210 */ /* 0x002fe20007f5e0ff */
        /* <DEDUP_REMOVED lines=9> */
[----:B------:R-:W-:Y:S01]  /*1b9b0*/  NOP ;  /* 0x0000000000007918 */ /* 0x000fe20000000000 */
[----:B------:R-:W-:Y:S01]  /*1b9c0*/  SYNCS.ARRIVE.TRANS64.A1T0 RZ, [UR39+0x2e800], RZ ;  /* 0x02e800ffffff79a7 */ /* 0x000fe20008100027 */
[----:B------:R-:W-:-:S05]  /*1b9d0*/  VIADD R18, R18, 0xfffffffe ;  /* 0xfffffffe12127836 */ /* 0x000fca0000000000 */
[----:B------:R-:W-:Y:S01]  /*1b9e0*/  ISETP.GE.AND P1, PT, R18, UR41, PT ;  /* 0x0000002912007c0c */ /* 0x000fe2000bf26270 */
[----:B------:R-:W1:Y:S02]  /*1b9f0*/  SYNCS.PHASECHK.TRANS64.TRYWAIT P0, [UR39+0x2e820], R0 ;  /* 0x02e82000ff0075a7 */ /* 0x000e640008000167 */
[----:B01----:R-:W-:Y:S10]  /*1ba00*/  @!P0 BRA `(.L_x_966) ;  /* 0x0000002800948947 */ /* 0x003ff40003800000 */
.L_x_1028:
[----:B------:R-:W-:Y:S01]  /*1ba10*/  IMAD.MOV.U32 R21, RZ, RZ, 0x1 ;  /* 0x00000001ff157424 */ /* 0x000fe200078e00ff */
[----:B------:R-:W-:Y:S06]  /*1ba20*/  @!P1 BRA `(.L_x_967) ;  /* 0x0000000c00c89947 */ /* 0x000fec0003800000 */
[----:B0-----:R-:W-:Y:S02]  /*1ba30*/  IMAD.MOV.U32 R0, RZ, RZ, 0x1 ;  /* 0x00000001ff007424 */ /* 0x001fe400078e00ff */
[----:B------:R-:W-:-:S07]  /*1ba40*/  IMAD.MOV.U32 R6, RZ, RZ, RZ ;  /* 0x000000ffff067224 */ /* 0x000fce00078e00ff */
.L_x_984:
[----:B------:R-:W-:Y:S01]  /*1ba50*/  LOP3.LUT P1, RZ, R16, 0x2, RZ, 0xc0, !PT ;  /* 0x0000000210ff7812 */ /* 0x000fe2000782c0ff */
[----:B------:R-:W-:Y:S01]  /*1ba60*/  VIADD R20, R6, 0x1 ;  /* 0x0000000106147836 */ /* 0x000fe20000000000 */
[----:B------:R-:W-:Y:S04]  /*1ba70*/  BSSY B0, `(.L_x_968) ;  /* 0x0000065000007945 */ /* 0x000fe80003800000 */
[----:B------:R-:W-:-:S04]  /*1ba80*/  ISETP.NE.AND P0, PT, R20, 0x2, PT ;  /* 0x000000021400780c */ /* 0x000fc80003f05270 */
[----:B------:R-:W-:Y:S02]  /*1ba90*/  SEL R21, RZ, 0x1, P0 ;  /* 0x00000001ff157807 */ /* 0x000fe40000000000 */
[----:B------:R-:W-:Y:S02]  /*1baa0*/  SEL R20, R20, RZ, P0 ;  /* 0x000000ff14147207 */ /* 0x000fe40000000000 */
[----:B------:R-:W-:Y:S01]  /*1bab0*/  LOP3.LUT R21, R0, R21, RZ, 0x3c, !PT ;  /* 0x0000001500157212 */ /* 0x000fe200078e3cff */
[----:B------:R-:W-:Y:S06]  /*1bac0*/  @!P1 BRA `(.L_x_969) ;  /* 0x00000004007c9947 */ /* 0x000fec0003800000 */
[----:B------:R-:W-:Y:S01]  /*1bad0*/  LOP3.LUT P1, RZ, R16, 0x1, RZ, 0xc0, !PT ;  /* 0x0000000110ff7812 */ /* 0x000fe2000782c0ff */
[----:B------:R-:W-:-:S12]  /*1bae0*/  IMAD.MOV.U32 R7, RZ, RZ, R18 ;  /* 0x000000ffff077224 */ /* 0x000fd800078e0012 */
[----:B------:R-:W-:Y:S05]  /*1baf0*/  @!P1 BRA `(.L_x_970) ;  /* 0x0000000000509947 */ /* 0x000fea0003800000 */
[----:B------:R-:W2:Y:S01]  /*1bb00*/  LDL R8, [R1+0x4] ;  /* 0x0000040001087983 */ /* 0x000ea20000100800 */
[----:B------:R-:W0:Y:S01]  /*1bb10*/  LDC R7, c[0x0][0x43c] ;  /* 0x00010f00ff077b82 */ /* 0x000e220000000800 */
[----:B------:R-:W-:Y:S02]  /*1bb20*/  ULDC.64 UR4, c[0x0][0x428] ;  /* 0x00010a0000047ab9 */ /* 0x000fe40000000a00 */
[----:B------:R-:W3:Y:S01]  /*1bb30*/  LDL R9, [R1] ;  /* 0x0000000001097983 */ /* 0x000ee20000100800 */
[----:B0-----:R-:W-:-:S13]  /*1bb40*/  ISETP.NE.AND P0, PT, R7, 0x1, PT ;  /* 0x000000010700780c */ /* 0x001fda0003f05270 */
[----:B------:R-:W0:Y:S02]  /*1bb50*/  @P0 LDC.64 R2, c[0x0][0x440] ;  /* 0x00011000ff020b82 */ /* 0x000e240000000a00 */
[----:B0-----:R-:W-:-:S04]  /*1bb60*/  @P0 IMAD.HI.U32 R4, R18, R2, RZ ;  /* 0x0000000212040227 */ /* 0x001fc800078e00ff */
[----:B------:R-:W-:Y:S01]  /*1bb70*/  IMAD.MOV.U32 R2, RZ, RZ, R18 ;  /* 0x000000ffff027224 */ /* 0x000fe200078e0012 */
[----:B------:R-:W-:Y:S02]  /*1bb80*/  @P0 SHF.R.U32.HI R2, RZ, R3, R4 ;  /* 0x00000003ff020219 */ /* 0x000fe40000011604 */
[----:B------:R-:W0:Y:S03]  /*1bb90*/  LDC.64 R4, c[0x0][0x418] ;  /* 0x00010600ff047b82 */ /* 0x000e260000000a00 */
[----:B------:R-:W-:-:S04]  /*1bba0*/  IMAD.MOV R3, RZ, RZ, -R2 ;  /* 0x000000ffff037224 */ /* 0x000fc800078e0a02 */
[----:B------:R-:W-:Y:S01]  /*1bbb0*/  IMAD R7, R7, R3, R18 ;  /* 0x0000000307077224 */ /* 0x000fe200078e0212 */
[----:B------:R-:W-:Y:S01]  /*1bbc0*/  SHF.R.S32.HI R3, RZ, 0x1f, R2 ;  /* 0x0000001fff037819 */ /* 0x000fe20000011402 */
[----:B--2---:R-:W-:-:S04]  /*1bbd0*/  IMAD R8, R8, UR4, RZ ;  /* 0x0000000408087c24 */ /* 0x004fc8000f8e02ff */
[C---:B---3--:R-:W-:Y:S02]  /*1bbe0*/  IMAD R8, R9.reuse, UR5, R8 ;  /* 0x0000000509087c24 */ /* 0x048fe4000f8e0208 */
[----:B------:R-:W-:-:S04]  /*1bbf0*/  IMAD.WIDE.U32 R2, R9, UR4, R2 ;  /* 0x0000000409027c25 */ /* 0x000fc8000f8e0002 */
[----:B------:R-:W-:Y:S01]  /*1bc00*/  IMAD.IADD R8, R8, 0x1, R3 ;  /* 0x0000000108087824 */ /* 0x000fe200078e0203 */
[----:B0-----:R-:W-:-:S04]  /*1bc10*/  LEA R4, P0, R2, R4, 0x2 ;  /* 0x0000000402047211 */ /* 0x001fc800078010ff */
[----:B------:R-:W-:-:S05]  /*1bc20*/  LEA.HI.X R5, R2, R5, R8, 0x2, P0 ;  /* 0x0000000502057211 */ /* 0x000fca00000f1408 */
[----:B------:R0:W5:Y:S04]  /*1bc30*/  LDG.E R17, desc[UR50][R4.64] ;  /* 0x0000003204117981 */ /* 0x000168000c1e1900 */
.L_x_970:
[----:B0-----:R-:W-:Y:S01]  /*1bc40*/  LEA R4, R20, UR39, 0x3 ;  /* 0x0000002714047c11 */ /* 0x001fe2000f8e18ff */
[----:B------:R-:W0:Y:S01]  /*1bc50*/  S2R R2, SR_TID.X ;  /* 0x0000000000027919 */ /* 0x000e220000002100 */
[----:B------:R-:W-:-:S04]  /*1bc60*/  SHF.L.U32 R3, R21, 0x1f, RZ ;  /* 0x0000001f15037819 */ /* 0x000fc800000006ff */
[----:B------:R-:W1:Y:S01]  /*1bc70*/  SYNCS.PHASECHK.TRANS64.TRYWAIT P0, [R4+URZ+0x2e880], R3 ;  /* 0x02e88003040075a7 */ /* 0x000e62000800017f */
[----:B0-----:R-:W-:-:S04]  /*1bc80*/  LOP3.LUT R2, R2, 0x7f, RZ, 0xc0, !PT ;  /* 0x0000007f02027812 */ /* 0x001fc800078ec0ff */
[----:B------:R-:W-:Y:S01]  /*1bc90*/  ISETP.NE.AND P1, PT, R2, RZ, PT ;  /* 0x000000ff0200720c */ /* 0x000fe20003f25270 */
[----:B-1----:R-:W-:-:S12]  /*1bca0*/  @!P0 BRA `(.L_x_971) ;  /* 0x0000002800048947 */ /* 0x002fd80003800000 */
.L_x_1029:
        /* <DEDUP_REMOVED lines=9> */
.L_x_973:
[----:B------:R-:W-:Y:S05]  /*1bd40*/  BSYNC B1 ;  /* 0x0000000000017941 */ /* 0x000fea0003800000 */
.L_x_972:
        /* <DEDUP_REMOVED lines=16> */
.L_x_974:
        /* <DEDUP_REMOVED lines=8> */
.L_x_1030:
        /* <DEDUP_REMOVED lines=11> */
.L_x_977:
[----:B------:R-:W-:Y:S05]  /*1bf80*/  BSYNC B1 ;  /* 0x0000000000017941 */ /* 0x000fea0003800000 */
.L_x_976:
        /* <DEDUP_REMOVED lines=12> */
.L_x_978:
[----:B------:R-:W-:-:S13]  /*1c050*/  @P0 ELECT P1, URZ, PT ;  /* 0x00000000003f082f */ /* 0x000fda0003820000 */
[----:B------:R-:W-:Y:S01]  /*1c060*/  @P1 R2UR UR13, R17 ;  /* 0x00000000110d12ca */ /* 0x000fe200000e0000 */
[----:B------:R-:W-:Y:S01]  /*1c070*/  UMOV UR12, UR36 ;  /* 0x00000024000c7c82 */ /* 0x000fe20008000000 */
[----:B------:R-:W-:-:S11]  /*1c080*/  @P1 PLOP3.LUT P0, PT, P1, PT, PT, 0x8, 0x0 ;  /* 0x000000000000181c */ /* 0x000fd60000f0e170 */
[----:B------:R2:W-:Y:S01]  /*1c090*/  UTMALDG.4D [UR8], [UR4], desc[UR6] ;  /* 0x00000608040075b4 */ /* 0x0005e20008019000 */
[----:B------:R-:W-:Y:S01]  /*1c0a0*/  PLOP3.LUT P1, PT, PT, PT, PT, 0x8, 0x0 ;  /* 0x000000000000781c */ /* 0x000fe20003f2e170 */
[----:B--2---:R-:W-:-:S12]  /*1c0b0*/  @P0 BRA.U.ANY `(.L_x_978) ;  /* 0xfffffffd00e40947 */ /* 0x004fd8000393ffff */
.L_x_969:
[----:B------:R-:W-:Y:S05]  /*1c0c0*/  BSYNC B0 ;  /* 0x0000000000007941 */ /* 0x000fea0003800000 */
.L_x_968:
[----:B------:R-:W-:-:S05]  /*1c0d0*/  IMAD.U32 R2, RZ, RZ, UR38 ;  /* 0x00000026ff027e24 */ /* 0x000fca000f8e00ff */
[----:B------:R-:W-:-:S04]  /*1c0e0*/  LOP3.LUT R2, R2, 0x1, RZ, 0xfc, !PT ;  /* 0x0000000102027812 */ /* 0x000fc800078efcff */
[----:B------:R-:W-:-:S13]  /*1c0f0*/  ISETP.NE.AND P0, PT, R2, 0x3, PT ;  /* 0x000000030200780c */ /* 0x000fda0003f05270 */
[----:B------:R-:W-:Y:S05]  /*1c100*/  @!P0 BRA `(.L_x_979) ;  /* 0x0000000000048947 */ /* 0x000fea0003800000 */
[----:B------:R-:W-:Y:S01]  /*1c110*/  BPT.TRAP 0x1 ;  /* 0x000000040000795c */ /* 0x000fe20000300000 */
.L_x_979:
[----:B------:R-:W-:Y:S01]  /*1c120*/  LOP3.LUT R2, R0, 0x1, RZ, 0x3c, !PT ;  /* 0x0000000100027812 */ /* 0x000fe200078e3cff */
[----:B01----:R-:W-:Y:S01]  /*1c130*/  IMAD.U32 R3, RZ, RZ, UR38 ;  /* 0x00000026ff037e24 */ /* 0x003fe2000f8e00ff */
[----:B------:R-:W-:Y:S02]  /*1c140*/  LEA R19, R6, UR39, 0x3 ;  /* 0x0000002706137c11 */ /* 0x000fe4000f8e18ff */
[----:B------:R-:W-:Y:S02]  /*1c150*/  SHF.L.U32 R2, R2, 0x1f, RZ ;  /* 0x0000001f02027819 */ /* 0x000fe400000006ff */
[----:B------:R-:W-:Y:S02]  /*1c160*/  LOP3.LUT R3, R3, 0x2, RZ, 0xfc, !PT ;  /* 0x0000000203037812 */ /* 0x000fe400078efcff */
[----:B------:R-:W0:Y:S02]  /*1c170*/  SYNCS.PHASECHK.TRANS64.TRYWAIT P0, [R19+URZ+0x2e870], R2 ;  /* 0x02e87002130075a7 */ /* 0x000e24000800017f */
[----:B------:R-:W-:Y:S01]  /*1c180*/  ISETP.NE.AND P1, PT, R3, 0x3, PT ;  /* 0x000000030300780c */ /* 0x000fe20003f25270 */
[----:B0-----:R-:W-:-:S12]  /*1c190*/  @!P0 BRA `(.L_x_980) ;  /* 0x0000002000f08947 */ /* 0x001fd80003800000 */
.L_x_1031:
[----:B------:R-:W-:Y:S05]  /*1c1a0*/  @!P1 BRA `(.L_x_981) ;  /* 0x0000000000049947 */ /* 0x000fea0003800000 */
[----:B------:R-:W-:Y:S01]  /*1c1b0*/  BPT.TRAP 0x1 ;  /* 0x000000040000795c */ /* 0x000fe20000300000 */
.L_x_981:
[----:B0-----:R-:W-:Y:S01]  /*1c1c0*/  SHF.L.U32 R2, R0, 0x1f, RZ ;  /* 0x0000001f00027819 */ /* 0x001fe200000006ff */
[----:B------:R-:W-:-:S03]  /*1c1d0*/  IMAD R0, R6, 0x7000, RZ ;  /* 0x0000700006007824 */ /* 0x000fc600078e02ff */
[----:B------:R-:W0:Y:S02]  /*1c1e0*/  SYNCS.PHASECHK.TRANS64.TRYWAIT P0, [R19+URZ+0x2e860], R2 ;  /* 0x02e86002130075a7 */ /* 0x000e24000800017f */
[----:B0-----:R-:W-:Y:S05]  /*1c1f0*/  @!P0 BRA `(.L_x_982) ;  /* 0x0000002000ec8947 */ /* 0x001fea0003800000 */
.L_x_1032:
[----:B------:R-:W0:Y:S04]  /*1c200*/  LDL R4, [R1+0x8] ;  /* 0x0000080001047983 */ /* 0x000e280000100800 */
[----:B------:R-:W2:Y:S01]  /*1c210*/  LDL R12, [R1+0xc] ;  /* 0x00000c00010c7983 */ /* 0x000ea20000100800 */
[----:B------:R-:W-:Y:S05]  /*1c220*/  WARPSYNC.ALL ;  /* 0x0000000000007948 */ /* 0x000fea0003800000 */
[----:B------:R-:W1:Y:S01]  /*1c230*/  S2R R3, SR_TID.X ;  /* 0x0000000000037919 */ /* 0x000e620000002100 */
[----:B------:R-:W-:Y:S01]  /*1c240*/  IMAD.MOV.U32 R10, RZ, RZ, 0x40 ;  /* 0x00000040ff0a7424 */ /* 0x000fe200078e00ff */
[----:B-1----:R-:W-:-:S04]  /*1c250*/  LOP3.LUT P0, RZ, R3, 0x4, RZ, 0xc0, !PT ;  /* 0x0000000403ff7812 */ /* 0x002fc8000780c0ff */
[----:B------:R-:W-:Y:S02]  /*1c260*/  SEL R10, R10, 0xffffffc0, !P0 ;  /* 0xffffffc00a0a7807 */ /* 0x000fe40004000000 */
[C---:B0-----:R-:W-:Y:S02]  /*1c270*/  LOP3.LUT R2, R0.reuse, R4, RZ, 0xfc, !PT ;  /* 0x0000000400027212 */ /* 0x041fe400078efcff */
[----:B--2---:R-:W-:-:S03]  /*1c280*/  IADD3 R0, R0, UR39, R12 ;  /* 0x0000002700007c10 */ /* 0x004fc6000fffe00c */
[----:B------:R-:W0:Y:S01]  /*1c290*/  LDSM.16.MT88.4 R4, [R2+UR39+0xe400] ;  /* 0x00e400270204783b */ /* 0x000e220008004200 */
[----:B------:R-:W-:-:S04]  /*1c2a0*/  VIADD R3, R2, UR39 ;  /* 0x0000002702037c36 */ /* 0x000fc80008000000 */
[----:B------:R-:W-:Y:S01]  /*1c2b0*/  IMAD.IADD R3, R10, 0x1, R3 ;  /* 0x000000010a037824 */ /* 0x000fe200078e0203 */
[C-C-:B0-----:R-:W-:Y:S02]  /*1c2c0*/  PRMT R8, R4.reuse, 0x6420, R5.reuse ;  /* 0x0000642004087816 */ /* 0x141fe40000000005 */
        /* <DEDUP_REMOVED lines=90> */
.L_x_983:
[----:B-1----:R-:W1:Y:S01]  /*1c870*/  S2R R0, SR_TID.X ;  /* 0x0000000000007919 */ /* 0x002e620000002100 */
[----:B0-----:R-:W-:Y:S01]  /*1c880*/  SYNCS.ARRIVE.TRANS64.A1T0 RZ, [R19+URZ+0x2e850], RZ ;  /* 0x02e850ff13ff79a7 */ /* 0x001fe2000810003f */
[----:B------:R-:W-:Y:S01]  /*1c890*/  IMAD.MOV.U32 R6, RZ, RZ, R20 ;  /* 0x000000ffff067224 */ /* 0x000fe200078e0014 */
[----:B-1----:R-:W-:Y:S01]  /*1c8a0*/  LOP3.LUT R0, R0, 0x7f, RZ, 0xc0, !PT ;  /* 0x0000007f00007812 */ /* 0x002fe200078ec0ff */
[----:B------:R-:W-:Y:S03]  /*1c8b0*/  BAR.SYNC.DEFER_BLOCKING 0x2, 0x80 ;  /* 0x0082000000007b1d */ /* 0x000fe60000010000 */
[----:B------:R-:W-:-:S13]  /*1c8c0*/  ISETP.NE.AND P0, PT, R0, RZ, PT ;  /* 0x000000ff0000720c */ /* 0x000fda0003f05270 */
[----:B------:R-:W-:-:S05]  /*1c8d0*/  @!P0 VIADD R0, R19, 0x2e880 ;  /* 0x0002e88013008836 */ /* 0x000fca0000000000 */
[----:B------:R-:W-:-:S04]  /*1c8e0*/  @!P0 PRMT R0, RZ, 0x654, R0 ;  /* 0x00000654ff008816 */ /* 0x000fc80000000000 */
[----:B------:R0:W-:Y:S01]  /*1c8f0*/  @!P0 SYNCS.ARRIVE.TRANS64.RED.A1T0 RZ, [R0+URZ], RZ ;  /* 0x000000ff00ff89a7 */ /* 0x0001e2000810043f */
[C---:B------:R-:W-:Y:S01]  /*1c900*/  ISETP.GT.AND P0, PT, R18.reuse, UR41, PT ;  /* 0x0000002912007c0c */ /* 0x040fe2000bf04270 */
[----:B------:R-:W-:Y:S02]  /*1c910*/  VIADD R18, R18, 0xffffffff ;  /* 0xffffffff12127836 */ /* 0x000fe40000000000 */
[----:B0-----:R-:W-:-:S10]  /*1c920*/  IMAD.MOV.U32 R0, RZ, RZ, R21 ;  /* 0x000000ffff007224 */ /* 0x001fd400078e0015 */
[----:B------:R-:W-:Y:S05]  /*1c930*/  @P0 BRA `(.L_x_984) ;  /* 0xfffffff000440947 */ /* 0x000fea000383ffff */
[----:B------:R-:W-:Y:S05]  /*1c940*/  BRA `(.L_x_985) ;  /* 0x0000000000047947 */ /* 0x000fea0003800000 */
.L_x_967:
[----:B------:R-:W-:-:S07]  /*1c950*/  IMAD.MOV.U32 R20, RZ, RZ, RZ ;  /* 0x000000ffff147224 */ /* 0x000fce00078e00ff */
.L_x_985:
[----:B------:R-:W-:-:S04]  /*1c960*/  ULOP3.LUT UR4, UR38, 0x1, URZ, 0xfc, !UPT ;  /* 0x0000000126047892 */ /* 0x000fc8000f8efc3f */
[----:B------:R-:W-:-:S06]  /*1c970*/  UISETP.NE.AND UP0, UPT, UR4, 0x3, UPT ;  /* 0x000000030400788c */ /* 0x000fcc000bf05270 */
[----:B------:R-:W-:-:S13]  /*1c980*/  PLOP3.LUT P0, PT, PT, PT, UP0, 0x80, 0x0 ;  /* 0x000000000000781c */ /* 0x000fda0003f0f008 */
[----:B------:R-:W-:Y:S05]  /*1c990*/  @!P0 BRA `(.L_x_986) ;  /* 0x0000000000048947 */ /* 0x000fea0003800000 */
[----:B------:R-:W-:Y:S01]  /*1c9a0*/  BPT.TRAP 0x1 ;  /* 0x000000040000795c */ /* 0x000fe20000300000 */
.L_x_986:
[----:B0-----:R-:W-:Y:S01]  /*1c9b0*/  LOP3.LUT R0, R21, 0x1, RZ, 0x3c, !PT ;  /* 0x0000000115007812 */ /* 0x001fe200078e3cff */
[----:B------:R-:W-:Y:S01]  /*1c9c0*/  BSSY B0, `(.L_x_987) ;  /* 0x0000006000007945 */ /* 0x000fe20003800000 */
[----:B------:R-:W-:Y:S02]  /*1c9d0*/  LEA R2, R20, UR39, 0x3 ;  /* 0x0000002714027c11 */ /* 0x000fe4000f8e18ff */
[----:B------:R-:W-:-:S03]  /*1c9e0*/  SHF.L.U32 R0, R0, 0x1f, RZ ;  /* 0x0000001f00007819 */ /* 0x000fc600000006ff */
[----:B------:R0:W-:Y:S01]  /*1c9f0*/  STL [R1], R2 ;  /* 0x0000000201007387 */ /* 0x0001e20000100800 */
[----:B------:R-:W1:Y:S02]  /*1ca00*/  SYNCS.PHASECHK.TRANS64.TRYWAIT P0, [R2+URZ+0x2e870], R0 ;  /* 0x02e87000020075a7 */ /* 0x000e64000800017f */
[----:B01----:R-:W-:Y:S05]  /*1ca10*/  @!P0 BRA `(.L_x_988) ;  /* 0x0000001800f88947 */ /* 0x003fea0003800000 */
.L_x_1033:
[----:B------:R-:W-:Y:S05]  /*1ca20*/  BSYNC B0 ;  /* 0x0000000000007941 */ /* 0x000fea0003800000 */
.L_x_987:
[----:B------:R-:W-:-:S06]  /*1ca30*/  ULOP3.LUT UR4, UR38, 0x2, URZ, 0xfc, !UPT ;  /* 0x0000000226047892 */ /* 0x000fcc000f8efc3f */
[----:B0-----:R-:W-:-:S05]  /*1ca40*/  IMAD.U32 R0, RZ, RZ, UR4 ;  /* 0x00000004ff007e24 */ /* 0x001fca000f8e00ff */
[----:B------:R-:W-:-:S13]  /*1ca50*/  ISETP.NE.AND P1, PT, R0, 0x3, PT ;  /* 0x000000030000780c */ /* 0x000fda0003f25270 */
[----:B------:R-:W-:Y:S05]  /*1ca60*/  @!P1 BRA `(.L_x_989) ;  /* 0x0000000000049947 */ /* 0x000fea0003800000 */
[----:B------:R-:W-:Y:S01]  /*1ca70*/  BPT.TRAP 0x1 ;  /* 0x000000040000795c */ /* 0x000fe20000300000 */
.L_x_989:
[----:B------:R-:W2:Y:S04]  /*1ca80*/  LDL R0, [R1] ;  /* 0x0000000001007983 */ /* 0x000ea80000100800 */
[----:B------:R-:W3:Y:S01]  /*1ca90*/  LDL.LU R2, [R1+0x8] ;  /* 0x0000080001027983 */ /* 0x000ee20000300800 */
[----:B------:R-:W-:-:S04]  /*1caa0*/  SHF.L.U32 R3, R21, 0x1f, RZ ;  /* 0x0000001f15037819 */ /* 0x000fc800000006ff */
[----:B--2---:R0:W1:Y:S02]  /*1cab0*/  SYNCS.PHASECHK.TRANS64.TRYWAIT P0, [R0+URZ+0x2e860], R3 ;  /* 0x02e86003000075a7 */ /* 0x004064000800017f */
[----:B0-----:R-:W-:-:S05]  /*1cac0*/  IMAD R0, R20, 0x7000, RZ ;  /* 0x0000700014007824 */ /* 0x001fca00078e02ff */
[----:B---3--:R-:W-:Y:S01]  /*1cad0*/  LOP3.LUT R2, R0, R2, RZ, 0xfc, !PT ;  /* 0x0000000200027212 */ /* 0x008fe200078efcff */
[----:B-1----:R-:W-:Y:S06]  /*1cae0*/  @!P0 BRA `(.L_x_990) ;  /* 0x0000001800dc8947 */ /* 0x002fec0003800000 */
.L_x_1034:
[----:B------:R-:W2:Y:S01]  /*1caf0*/  LDL.LU R12, [R1+0xc] ;  /* 0x00000c00010c7983 */ /* 0x000ea20000300800 */
[----:B0-----:R-:W0:Y:S01]  /*1cb00*/  S2R R4, SR_TID.X ;  /* 0x0000000000047919 */ /* 0x001e220000002100 */
[----:B------:R-:W-:Y:S01]  /*1cb10*/  VIADD R3, R2, UR39 ;  /* 0x0000002702037c36 */ /* 0x000fe20008000000 */
[----:B------:R-:W-:Y:S05]  /*1cb20*/  WARPSYNC.ALL ;  /* 0x0000000000007948 */ /* 0x000fea0003800000 */
[----:B------:R-:W1:Y:S01]  /*1cb30*/  LDSM.16.MT88.4 R8, [R2+UR39+0xe400] ;  /* 0x00e400270208783b */ /* 0x000e620008004200 */
[----:B0-----:R-:W-:Y:S01]  /*1cb40*/  LOP3.LUT P0, RZ, R4, 0x4, RZ, 0xc0, !PT ;  /* 0x0000000404ff7812 */ /* 0x001fe2000780c0ff */
[----:B------:R-:W-:-:S05]  /*1cb50*/  IMAD.MOV.U32 R4, RZ, RZ, 0x40 ;  /* 0x00000040ff047424 */ /* 0x000fca00078e00ff */
[----:B------:R-:W-:-:S05]  /*1cb60*/  SEL R4, R4, 0xffffffc0, !P0 ;  /* 0xffffffc004047807 */ /* 0x000fca0004000000 */
[----:B------:R-:W-:-:S05]  /*1cb70*/  IMAD.IADD R3, R4, 0x1, R3 ;  /* 0x0000000104037824 */ /* 0x000fca00078e0203 */
[----:B------:R-:W0:Y:S01]  /*1cb80*/  LDSM.16.MT88.4 R4, [R3+0xe400] ;  /* 0x00e400000304783b */ /* 0x000e220000004200 */
[----:B-1----:R-:W-:Y:S02]  /*1cb90*/  PRMT R13, R8, 0x7531, R9 ;  /* 0x00007531080d7816 */ /* 0x002fe40000000009 */
[C-C-:B------:R-:W-:Y:S02]  /*1cba0*/  PRMT R14, R10.reuse, 0x6420, R11.reuse ;  /* 0x000064200a0e7816 */ /* 0x140fe4000000000b */
[----:B------:R-:W-:Y:S02]  /*1cbb0*/  PRMT R15, R10, 0x7531, R11 ;  /* 0x000075310a0f7816 */ /* 0x000fe4000000000b */
[C-C-:B0-----:R-:W-:Y:S02]  /*1cbc0*/  PRMT R10, R6.reuse, 0x6420, R7.reuse ;  /* 0x00006420060a7816 */ /* 0x141fe40000000007 */
[----:B------:R-:W-:Y:S02]  /*1cbd0*/  PRMT R11, R6, 0x7531, R7 ;  /* 0x00007531060b7816 */ /* 0x000fe40000000007 */
[----:B--2---:R-:W-:-:S02]  /*1cbe0*/  IADD3 R0, R0, UR39, R12 ;  /* 0x0000002700007c10 */ /* 0x004fc4000fffe00c */
[----:B------:R-:W-:Y:S02]  /*1cbf0*/  PRMT R12, R8, 0x6420, R9 ;  /* 0x00006420080c7816 */ /* 0x000fe40000000009 */
[C-C-:B------:R-:W-:Y:S02]  /*1cc00*/  PRMT R8, R4.reuse, 0x6420, R5.reuse ;  /* 0x0000642004087816 */ /* 0x140fe40000000005 */
[----:B------:R-:W-:Y:S01]  /*1cc10*/  PRMT R9, R4, 0x7531, R5 ;  /* 0x0000753104097816 */ /* 0x000fe20000000005 */
[----:B------:R-:W-:Y:S04]  /*1cc20*/  STSM.16.M88.4 [R0+0x400], R12 ;  /* 0x0004000c00007844 */ /* 0x000fe80000000200 */
[----:B------:R-:W-:Y:S04]  /*1cc30*/  STSM.16.M88.4 [R0+0xc00], R8 ;  /* 0x000c000800007844 */ /* 0x000fe80000000200 */
[----:B------:R-:W0:Y:S04]  /*1cc40*/  LDSM.16.MT88.4 R8, [R2+UR39+0xf400] ;  /* 0x00f400270208783b */ /* 0x000e280008004200 */
[----:B------:R-:W1:Y:S01]  /*1cc50*/  LDSM.16.MT88.4 R4, [R3+0xf400] ;  /* 0x00f400000304783b */ /* 0x000e620000004200 */
[----:B0-----:R-:W-:-:S02]  /*1cc60*/  PRMT R16, R8, 0x6420, R9 ;  /* 0x0000642008107816 */ /* 0x001fc40000000009 */
[----:B------:R-:W-:Y:S02]  /*1cc70*/  PRMT R17, R8, 0x7531, R9 ;  /* 0x0000753108117816 */ /* 0x000fe40000000009 */
[C-C-:B------:R-:W-:Y:S02]  /*1cc80*/  PRMT R18, R10.reuse, 0x6420, R11.reuse ;  /* 0x000064200a127816 */ /* 0x140fe4000000000b */
[----:B------:R-:W-:Y:S02]  /*1cc90*/  PRMT R19, R10, 0x7531, R11 ;  /* 0x000075310a137816 */ /* 0x000fe4000000000b */
[C-C-:B-1----:R-:W-:Y:S02]  /*1cca0*/  PRMT R12, R4.reuse, 0x6420, R5.reuse ;  /* 0x00006420040c7816 */ /* 0x142fe40000000005 */
[----:B------:R-:W-:Y:S02]  /*1ccb0*/  PRMT R13, R4, 0x7531, R5 ;  /* 0x00007531040d7816 */ /* 0x000fe40000000005 */
[----:B------:R-:W-:-:S02]  /*1ccc0*/  PRMT R14, R6, 0x6420, R7 ;  /* 0x00006420060e7816 */ /* 0x000fc40000000007 */
        /* <DEDUP_REMOVED lines=61> */
[----:B------:R0:W-:Y:S04]  /*1d0a0*/  STSM.16.M88.4 [R0+0x6400], R12 ;  /* 0x0064000c00007844 */ /* 0x0001e80000000200 */
        /* <DEDUP_REMOVED lines=9> */
.L_x_991:
[----:B------:R-:W1:Y:S01]  /*1d140*/  LDL.LU R2, [R1] ;  /* 0x0000000001027983 */ /* 0x000e620000300800 */
[----:B0-----:R-:W0:Y:S02]  /*1d150*/  S2R R0, SR_TID.X ;  /* 0x0000000000007919 */ /* 0x001e240000002100 */
[----:B0-----:R-:W-:-:S04]  /*1d160*/  LOP3.LUT R0, R0, 0x7f, RZ, 0xc0, !PT ;  /* 0x0000007f00007812 */ /* 0x001fc800078ec0ff */
[----:B------:R-:W-:Y:S01]  /*1d170*/  ISETP.NE.AND P0, PT, R0, RZ, PT ;  /* 0x000000ff0000720c */ /* 0x000fe20003f05270 */
[----:B-1----:R-:W-:-:S12]  /*1d180*/  SYNCS.ARRIVE.TRANS64.A1T0 RZ, [R2+URZ+0x2e850], RZ ;  /* 0x02e850ff02ff79a7 */ /* 0x002fd8000810003f */
[----:B------:R-:W-:-:S05]  /*1d190*/  @!P0 VIADD R0, R2, 0x2e880 ;  /* 0x0002e88002008836 */ /* 0x000fca0000000000 */
[----:B------:R-:W-:Y:S01]  /*1d1a0*/  @!P0 PRMT R0, RZ, 0x654, R0 ;  /* 0x00000654ff008816 */ /* 0x000fe20000000000 */
[----:B------:R-:W-:Y:S06]  /*1d1b0*/  BAR.SYNC.DEFER_BLOCKING 0x2, 0x80 ;  /* 0x0082000000007b1d */ /* 0x000fec0000010000 */
[----:B------:R0:W-:Y:S02]  /*1d1c0*/  @!P0 SYNCS.ARRIVE.TRANS64.RED.A1T0 RZ, [R0+URZ], RZ ;  /* 0x000000ff00ff89a7 */ /* 0x0001e4000810043f */
[----:B0-----:R-:W-:-:S05]  /*1d1d0*/  VIADD R0, R20, 0x1 ;  /* 0x0000000114007836 */ /* 0x001fca0000000000 */
[----:B------:R-:W-:-:S04]  /*1d1e0*/  ISETP.NE.AND P0, PT, R0, 0x2, PT ;  /* 0x000000020000780c */ /* 0x000fc80003f05270 */
[----:B------:R-:W-:Y:S02]  /*1d1f0*/  SEL R2, RZ, 0x1, P0 ;  /* 0x00000001ff027807 */ /* 0x000fe40000000000 */
[----:B------:R-:W-:Y:S02]  /*1d200*/  SEL R0, R0, RZ, P0 ;  /* 0x000000ff00007207 */ /* 0x000fe40000000000 */
[----:B------:R-:W-:Y:S01]  /*1d210*/  LOP3.LUT R21, R21, R2, RZ, 0x3c, !PT ;  /* 0x0000000215157212 */ /* 0x000fe200078e3cff */
[----:B------:R-:W-:-:S07]  /*1d220*/  IMAD.MOV.U32 R2, RZ, RZ, RZ ;  /* 0x000000ffff027224 */ /* 0x000fce00078e00ff */
.L_x_944:
[----:B------:R-:W0:Y:S01]  /*1d230*/  S2R R4, SR_CgaCtaId ;  /* 0x0000000000047919 */ /* 0x000e220000008800 */
[----:B------:R-:W-:Y:S02]  /*1d240*/  MOV R3, 0x400 ;  /* 0x0000040000037802 */ /* 0x000fe40000000f00 */
[----:B------:R-:W-:Y:S02]  /*1d250*/  SHF.L.U32 R2, R2, 0x1f, RZ ;  /* 0x0000001f02027819 */ /* 0x000fe400000006ff */
[----:B0-----:R-:W-:-:S04]  /*1d260*/  LEA R7, R4, R3, 0x18 ;  /* 0x0000000304077211 */ /* 0x001fc800078ec0ff */
[----:B------:R-:W0:Y:S02]  /*1d270*/  SYNCS.PHASECHK.TRANS64.TRYWAIT P0, [R7+URZ+0x2e820], R2 ;  /* 0x02e82002070075a7 */ /* 0x000e24000800017f */
[----:B0-----:R-:W-:Y:S05]  /*1d280*/  @!P0 BRA `(.L_x_992) ;  /* 0x00000014000c8947 */ /* 0x001fea0003800000 */
.L_x_1035:
        /* <DEDUP_REMOVED lines=8> */
[----:B------:R-:W-:-:S06]  /*1d310*/  ULOP3.LUT UR4, UR38, 0x2, URZ, 0xfc, !UPT ;  /* 0x0000000226047892 */ /* 0x000fcc000f8efc3f */
[----:B------:R-:W-:-:S05]  /*1d320*/  IMAD.U32 R2, RZ, RZ, UR4 ;  /* 0x00000004ff027e24 */ /* 0x000fca000f8e00ff */
[----:B------:R-:W-:-:S13]  /*1d330*/  ISETP.NE.AND P0, PT, R2, 0x3, PT ;  /* 0x000000030200780c */ /* 0x000fda0003f05270 */
[----:B------:R-:W-:Y:S05]  /*1d340*/  @!P0 BRA `(.L_x_993) ;  /* 0x0000000000048947 */ /* 0x000fea0003800000 */
[----:B------:R-:W-:Y:S01]  /*1d350*/  BPT.TRAP 0x1 ;  /* 0x000000040000795c */ /* 0x000fe20000300000 */
.L_x_993:
        /* <DEDUP_REMOVED lines=12> */
.L_x_1036:
[----:B------:R-:W1:Y:S02]  /*1d420*/  SYNCS.PHASECHK.TRANS64.TRYWAIT P1, [R5+URZ], R2 ;  /* 0x00000002050075a7 */ /* 0x000e64000802017f */
[----:B-1----:R-:W-:Y:S05]  /*1d430*/  @!P1 BRA `(.L_x_995) ;  /* 0x0000001000c89947 */ /* 0x002fea0003800000 */
.L_x_1037:
[----:B------:R-:W-:Y:S05]  /*1d440*/  @!P0 BRA `(.L_x_996) ;  /* 0x0000000000048947 */ /* 0x000fea0003800000 */
[----:B------:R-:W-:Y:S01]  /*1d450*/  BPT.TRAP 0x1 ;  /* 0x000000040000795c */ /* 0x000fe20000300000 */
.L_x_996:
[----:B------:R-:W-:-:S04]  /*1d460*/  IMAD R0, R0, 0x8, R7 ;  /* 0x0000000800007824 */ /* 0x000fc800078e0207 */
[----:B------:R-:W2:Y:S02]  /*1d470*/  SYNCS.PHASECHK.TRANS64.TRYWAIT P1, [R0+URZ+0x2e860], R3 ;  /* 0x02e86003000075a7 */ /* 0x000ea4000802017f */
[----:B--2---:R-:W-:Y:S05]  /*1d480*/  @!P1 BRA `(.L_x_997) ;  /* 0x0000001000c89947 */ /* 0x004fea0003800000 */
.L_x_1038:
[----:B------:R-:W-:Y:S05]  /*1d490*/  @!P0 BRA `(.L_x_998) ;  /* 0x0000000000048947 */ /* 0x000fea0003800000 */
[----:B------:R-:W-:Y:S01]  /*1d4a0*/  BPT.TRAP 0x1 ;  /* 0x000000040000795c */ /* 0x000fe20000300000 */
.L_x_998:
[----:B-1----:R-:W-:-:S04]  /*1d4b0*/  IMAD R5, R4, 0x8, R7 ;  /* 0x0000000804057824 */ /* 0x002fc800078e0207 */
[----:B------:R-:W1:Y:S02]  /*1d4c0*/  SYNCS.PHASECHK.TRANS64.TRYWAIT P1, [R5+URZ+0x2e860], R2 ;  /* 0x02e86002050075a7 */ /* 0x000e64000802017f */
[----:B-1----:R-:W-:Y:S05]  /*1d4d0*/  @!P1 BRA `(.L_x_999) ;  /* 0x0000001000c89947 */ /* 0x002fea0003800000 */
.L_x_1039:
[----:B------:R-:W-:Y:S05]  /*1d4e0*/  @!P0 BRA `(.L_x_1000) ;  /* 0x0000000000048947 */ /* 0x000fea0003800000 */
[----:B------:R-:W-:Y:S01]  /*1d4f0*/  BPT.TRAP 0x1 ;  /* 0x000000040000795c */ /* 0x000fe20000300000 */
.L_x_1000:
[----:B------:R-:W3:Y:S02]  /*1d500*/  SYNCS.PHASECHK.TRANS64.TRYWAIT P0, [R0+URZ+0x2e880], R3 ;  /* 0x02e88003000075a7 */ /* 0x000ee4000800017f */
[----:B---3--:R-:W-:Y:S05]  /*1d510*/  @!P0 BRA `(.L_x_1001) ;  /* 0x0000001000cc8947 */ /* 0x008fea0003800000 */
.L_x_1002:
[----:B----4-:R4:W0:Y:S02]  /*1d520*/  SYNCS.PHASECHK.TRANS64.TRYWAIT P0, [R5+URZ+0x2e880], R2 ;  /* 0x02e88002050075a7 */ /* 0x010824000800017f */
[----:B0-----:R-:W-:Y:S05]  /*1d530*/  @!P0 NANOSLEEP.SYNCS 0x989680 ;  /* 0x009896800000895d */ /* 0x001fea0003900000 */
[----:B------:R-:W0:Y:S02]  /*1d540*/  @!P0 SYNCS.PHASECHK.TRANS64 P0, [R5+URZ+0x2e880], R2 ;  /* 0x02e88002050085a7 */ /* 0x000e24000800007f */
[----:B0-----:R-:W-:Y:S05]  /*1d550*/  @!P0 BRA `(.L_x_1002) ;  /* 0xfffffffc00f08947 */ /* 0x001fea000383ffff */
.L_x_856:
[----:B------:R-:W-:Y:S05]  /*1d560*/  BSYNC B6 ;  /* 0x0000000000067941 */ /* 0x000fea0003800000 */
.L_x_853:
[----:B------:R-:W-:Y:S05]  /*1d570*/  EXIT ;  /* 0x000000000000794d */ /* 0x000fea0003800000 */
.L_x_866:
[----:B0-----:R-:W-:-:S04]  /*1d580*/  IMAD.U32 R3, RZ, RZ, UR40 ;  /* 0x00000028ff037e24 */ /* 0x001fc8000f8e00ff */
[----:B------:R0:W1:Y:S03]  /*1d590*/  SYNCS.PHASECHK.TRANS64.TRYWAIT P0, [R3+URZ+0x2e800], R0 ;  /* 0x02e80000030075a7 */ /* 0x000066000800017f */
[----:B-1----:R-:W-:Y:S05]  /*1d5a0*/  @!P0 NANOSLEEP.SYNCS 0x989680 ;  /* 0x009896800000895d */ /* 0x002fea0003900000 */
[----:B------:R-:W1:Y:S02]  /*1d5b0*/  @!P0 SYNCS.PHASECHK.TRANS64 P0, [R3+URZ+0x2e800], R0 ;  /* 0x02e80000030085a7 */ /* 0x000e64000800007f */
[----:B-1----:R-:W-:Y:S05]  /*1d5c0*/  @!P0 BRA `(.L_x_866) ;  /* 0xfffffffc00ec8947 */ /* 0x002fea000383ffff */
[----:B------:R-:W-:Y:S05]  /*1d5d0*/  BRA `(.L_x_1003) ;  /* 0xfffffe4400447947 */ /* 0x000fea000383ffff */
.L_x_870:
[----:B--2---:R-:W-:-:S04]  /*1d5e0*/  IMAD.U32 R5, RZ, RZ, UR40 ;  /* 0x00000028ff057e24 */ /* 0x004fc8000f8e00ff */
[----:B------:R2:W3:Y:S03]  /*1d5f0*/  SYNCS.PHASECHK.TRANS64.TRYWAIT P2, [R5+URZ+0x2e830], R0 ;  /* 0x02e83000050075a7 */ /* 0x0004e6000804017f */
[----:B---3--:R-:W-:Y:S05]  /*1d600*/  @!P2 NANOSLEEP.SYNCS 0x989680 ;  /* 0x009896800000a95d */ /* 0x008fea0003900000 */
[----:B------:R-:W3:Y:S02]  /*1d610*/  @!P2 SYNCS.PHASECHK.TRANS64 P2, [R5+URZ+0x2e830], R0 ;  /* 0x02e830000500a5a7 */ /* 0x000ee4000804007f */
[----:B---3--:R-:W-:Y:S05]  /*1d620*/  @!P2 BRA `(.L_x_870) ;  /* 0xfffffffc00eca947 */ /* 0x008fea000383ffff */
[----:B------:R-:W-:Y:S05]  /*1d630*/  BRA `(.L_x_869) ;  /* 0xfffffe44006c7947 */ /* 0x000fea000383ffff */
.L_x_886:
[----:B-1----:R-:W-:-:S04]  /*1d640*/  IMAD.U32 R12, RZ, RZ, UR6 ;  /* 0x00000006ff0c7e24 */ /* 0x002fc8000f8e00ff */
[----:B------:R1:W2:Y:S03]  /*1d650*/  SYNCS.PHASECHK.TRANS64.TRYWAIT P2, [R12+URZ+0x2e830], R11 ;  /* 0x02e8300b0c0075a7 */ /* 0x0002a6000804017f */
[----:B--2---:R-:W-:Y:S05]  /*1d660*/  @!P2 NANOSLEEP.SYNCS 0x989680 ;  /* 0x009896800000a95d */ /* 0x004fea0003900000 */
[----:B------:R-:W2:Y:S02]  /*1d670*/  @!P2 SYNCS.PHASECHK.TRANS64 P2, [R12+URZ+0x2e830], R11 ;  /* 0x02e8300b0c00a5a7 */ /* 0x000ea4000804007f */
[----:B--2---:R-:W-:Y:S05]  /*1d680*/  @!P2 BRA `(.L_x_886) ;  /* 0xfffffffc00eca947 */ /* 0x004fea000383ffff */
[----:B------:R-:W-:Y:S05]  /*1d690*/  BRA `(.L_x_883) ;  /* 0xfffffe9c00cc7947 */ /* 0x000fea000383ffff */
.L_x_890:
[----:B-1----:R-:W-:-:S04]  /*1d6a0*/  IMAD.U32 R12, RZ, RZ, UR6 ;  /* 0x00000006ff0c7e24 */ /* 0x002fc8000f8e00ff */
[----:B------:R1:W2:Y:S03]  /*1d6b0*/  SYNCS.PHASECHK.TRANS64.TRYWAIT P2, [R12+URZ+0x2e850], R11 ;  /* 0x02e8500b0c0075a7 */ /* 0x0002a6000804017f */
[----:B--2---:R-:W-:Y:S05]  /*1d6c0*/  @!P2 NANOSLEEP.SYNCS 0x989680 ;  /* 0x009896800000a95d */ /* 0x004fea0003900000 */
[----:B------:R-:W2:Y:S02]  /*1d6d0*/  @!P2 SYNCS.PHASECHK.TRANS64 P2, [R12+URZ+0x2e850], R11 ;  /* 0x02e8500b0c00a5a7 */ /* 0x000ea4000804007f */
[----:B--2---:R-:W-:Y:S05]  /*1d6e0*/  @!P2 BRA `(.L_x_890) ;  /* 0xfffffffc00eca947 */ /* 0x004fea000383ffff */
[----:B------:R-:W-:Y:S05]  /*1d6f0*/  BRA `(.L_x_887) ;  /* 0xfffffea800c87947 */ /* 0x000fea000383ffff */
.L_x_908:
[----:B-1----:R-:W-:-:S04]  /*1d700*/  IMAD.U32 R5, RZ, RZ, UR6 ;  /* 0x00000006ff057e24 */ /* 0x002fc8000f8e00ff */
[----:B------:R1:W2:Y:S03]  /*1d710*/  SYNCS.PHASECHK.TRANS64.TRYWAIT P2, [R5+URZ+0x2e830], R4 ;  /* 0x02e83004050075a7 */ /* 0x0002a6000804017f */
[----:B--2---:R-:W-:Y:S05]  /*1d720*/  @!P2 NANOSLEEP.SYNCS 0x989680 ;  /* 0x009896800000a95d */ /* 0x004fea0003900000 */
[----:B------:R-:W2:Y:S02]  /*1d730*/  @!P2 SYNCS.PHASECHK.TRANS64 P2, [R5+URZ+0x2e830], R4 ;  /* 0x02e830040500a5a7 */ /* 0x000ea4000804007f */
[----:B--2---:R-:W-:Y:S05]  /*1d740*/  @!P2 BRA `(.L_x_908) ;  /* 0xfffffffc00eca947 */ /* 0x004fea000383ffff */
[----:B------:R-:W-:Y:S05]  /*1d750*/  BRA `(.L_x_905) ;  /* 0xfffffefc009c7947 */ /* 0x000fea000383ffff */
.L_x_912:
[----:B-1----:R-:W-:-:S04]  /*1d760*/  IMAD.U32 R5, RZ, RZ, UR6 ;  /* 0x00000006ff057e24 */ /* 0x002fc8000f8e00ff */
[----:B------:R1:W2:Y:S03]  /*1d770*/  SYNCS.PHASECHK.TRANS64.TRYWAIT P2, [R5+URZ+0x2e850], R4 ;  /* 0x02e85004050075a7 */ /* 0x0002a6000804017f */
[----:B--2---:R-:W-:Y:S05]  /*1d780*/  @!P2 NANOSLEEP.SYNCS 0x989680 ;  /* 0x009896800000a95d */ /* 0x004fea0003900000 */
[----:B------:R-:W2:Y:S02]  /*1d790*/  @!P2 SYNCS.PHASECHK.TRANS64 P2, [R5+URZ+0x2e850], R4 ;  /* 0x02e850040500a5a7 */ /* 0x000ea4000804007f */
[----:B--2---:R-:W-:Y:S05]  /*1d7a0*/  @!P2 BRA `(.L_x_912) ;  /* 0xfffffffc00eca947 */ /* 0x004fea000383ffff */
[----:B------:R-:W-:Y:S05]  /*1d7b0*/  BRA `(.L_x_909) ;  /* 0xffffff0800a07947 */ /* 0x000fea000383ffff */
.L_x_919:
[----:B-1----:R-:W-:-:S04]  /*1d7c0*/  IMAD.U32 R5, RZ, RZ, UR6 ;  /* 0x00000006ff057e24 */ /* 0x002fc8000f8e00ff */
[----:B------:R1:W2:Y:S03]  /*1d7d0*/  SYNCS.PHASECHK.TRANS64.TRYWAIT P2, [R5+URZ+0x2e830], R4 ;  /* 0x02e83004050075a7 */ /* 0x0002a6000804017f */
[----:B--2---:R-:W-:Y:S05]  /*1d7e0*/  @!P2 NANOSLEEP.SYNCS 0x989680 ;  /* 0x009896800000a95d */ /* 0x004fea0003900000 */
[----:B------:R-:W2:Y:S02]  /*1d7f0*/  @!P2 SYNCS.PHASECHK.TRANS64 P2, [R5+URZ+0x2e830], R4 ;  /* 0x02e830040500a5a7 */ /* 0x000ea4000804007f */
[----:B--2---:R-:W-:Y:S05]  /*1d800*/  @!P2 BRA `(.L_x_919) ;  /* 0xfffffffc00eca947 */ /* 0x004fea000383ffff */
[----:B------:R-:W-:Y:S05]  /*1d810*/  BRA `(.L_x_916) ;  /* 0xffffff3400187947 */ /* 0x000fea000383ffff */
.L_x_923:
[----:B-1----:R-:W-:-:S04]  /*1d820*/  IMAD.U32 R5, RZ, RZ, UR6 ;  /* 0x00000006ff057e24 */ /* 0x002fc8000f8e00ff */
[----:B------:R1:W2:Y:S03]  /*1d830*/  SYNCS.PHASECHK.TRANS64.TRYWAIT P2, [R5+URZ+0x2e850], R4 ;  /* 0x02e85004050075a7 */ /* 0x0002a6000804017f */
[----:B--2---:R-:W-:Y:S05]  /*1d840*/  @!P2 NANOSLEEP.SYNCS 0x989680 ;  /* 0x009896800000a95d */ /* 0x004fea0003900000 */
[----:B------:R-:W2:Y:S02]  /*1d850*/  @!P2 SYNCS.PHASECHK.TRANS64 P2, [R5+URZ+0x2e850], R4 ;  /* 0x02e850040500a5a7 */ /* 0x000ea4000804007f */
[----:B--2---:R-:W-:Y:S05]  /*1d860*/  @!P2 BRA `(.L_x_923) ;  /* 0xfffffffc00eca947 */ /* 0x004fea000383ffff */
[----:B------:R-:W-:Y:S05]  /*1d870*/  BRA `(.L_x_920) ;  /* 0xffffff40000c7947 */ /* 0x000fea000383ffff */
.L_x_937:
[----:B-1----:R-:W-:-:S04]  /*1d880*/  IMAD.U32 R3, RZ, RZ, UR9 ;  /* 0x00000009ff037e24 */ /* 0x002fc8000f8e00ff */
[----:B------:R1:W2:Y:S03]  /*1d890*/  SYNCS.PHASECHK.TRANS64.TRYWAIT P1, [R3+URZ+0x2e850], R0 ;  /* 0x02e85000030075a7 */ /* 0x0002a6000802017f */
[----:B--2---:R-:W-:Y:S05]  /*1d8a0*/  @!P1 NANOSLEEP.SYNCS 0x989680 ;  /* 0x009896800000995d */ /* 0x004fea0003900000 */
[----:B------:R-:W2:Y:S02]  /*1d8b0*/  @!P1 SYNCS.PHASECHK.TRANS64 P1, [R3+URZ+0x2e850], R0 ;  /* 0x02e85000030095a7 */ /* 0x000ea4000802007f */
[----:B--2---:R-:W-:Y:S05]  /*1d8c0*/  @!P1 BRA `(.L_x_937) ;  /* 0xfffffffc00ec9947 */ /* 0x004fea000383ffff */
[----:B------:R-:W-:Y:S05]  /*1d8d0*/  BRA `(.L_x_936) ;  /* 0xffffff8c00f07947 */ /* 0x000fea000383ffff */
.L_x_956:
[----:B------:R-:W-:Y:S02]  /*1d8e0*/  IMAD.MOV.U32 R13, RZ, RZ, R6 ;  /* 0x000000ffff0d7224 */ /* 0x000fe400078e0006 */
[----:B------:R-:W-:Y:S02]  /*1d8f0*/  IMAD.MOV.U32 R12, RZ, RZ, RZ ;  /* 0x000000ffff0c7224 */ /* 0x000fe400078e00ff */
[----:B------:R-:W-:Y:S02]  /*1d900*/  IMAD.MOV.U32 R11, RZ, RZ, 0x1f ;  /* 0x0000001fff0b7424 */ /* 0x000fe400078e00ff */
[----:B------:R-:W-:-:S07]  /*1d910*/  IMAD.MOV.U32 R15, RZ, RZ, -0x1 ;  /* 0xffffffffff0f7424 */ /* 0x000fce00078e00ff */
[----:B0-----:R-:W-:Y:S05]  /*1d920*/  WARPSYNC.COLLECTIVE R15, `(.L_x_1004) ;  /* 0x000000000f087348 */ /* 0x001fea0003c00000 */
[----:B------:R1:W2:Y:S02]  /*1d930*/  SHFL.IDX P6, R14, R13, R12, R11 ;  /* 0x0000000c0d0e7389 */ /* 0x0002a400000c000b */
[----:B012---:R-:W-:Y:S01]  /*1d940*/  ENDCOLLECTIVE ;  /* 0x000000000000791b */ /* 0x007fe20003800000 */
.L_x_1004:
[----:B------:R-:W-:Y:S05]  /*1d950*/  BRA `(.L_x_1005) ;  /* 0xffffffd000747947 */ /* 0x000fea000383ffff */
.L_x_958:
[----:B------:R-:W-:Y:S01]  /*1d960*/  BSSY B0, `(.L_x_1006) ;  /* 0x0000006000007945 */ /* 0x000fe20003800000 */
[----:B------:R-:W-:-:S07]  /*1d970*/  IMAD.MOV.U32 R15, RZ, RZ, -0x1 ;  /* 0xffffffffff0f7424 */ /* 0x000fce00078e00ff */
[----:B01----:R-:W-:Y:S05]  /*1d980*/  WARPSYNC.COLLECTIVE R15, `(.L_x_1007) ;  /* 0x000000000f0c7348 */ /* 0x003fea0003c00000 */
[----:B------:R-:W-:Y:S02]  /*1d990*/  ELECT P6, UR62, PT ;  /* 0x00000000003e782f */ /* 0x000fe400038c0000 */
[----:B------:R-:W-:Y:S01]  /*1d9a0*/  MOV R14, UR62 ;  /* 0x0000003e000e7c02 */ /* 0x000fe20008000f00 */
[----:B01----:R-:W-:Y:S10]  /*1d9b0*/  ENDCOLLECTIVE ;  /* 0x000000000000791b */ /* 0x003ff40003800000 */
.L_x_1007:
[----:B------:R-:W-:Y:S05]  /*1d9c0*/  BSYNC B0 ;  /* 0x0000000000007941 */ /* 0x000fea0003800000 */
.L_x_1006:
[----:B------:R-:W-:Y:S05]  /*1d9d0*/  BRA `(.L_x_1008) ;  /* 0xffffffd000787947 */ /* 0x000fea000383ffff */
.L_x_960:
[----:B--2---:R-:W-:-:S04]  /*1d9e0*/  IMAD.U32 R3, RZ, RZ, UR39 ;  /* 0x00000027ff037e24 */ /* 0x004fc8000f8e00ff */
[----:B------:R2:W3:Y:S03]  /*1d9f0*/  SYNCS.PHASECHK.TRANS64.TRYWAIT P0, [R3+URZ+0x2e880], R2 ;  /* 0x02e88002030075a7 */ /* 0x0004e6000800017f */
[----:B---3--:R-:W-:Y:S05]  /*1da00*/  @!P0 NANOSLEEP.SYNCS 0x989680 ;  /* 0x009896800000895d */ /* 0x008fea0003900000 */
[----:B------:R-:W3:Y:S02]  /*1da10*/  @!P0 SYNCS.PHASECHK.TRANS64 P0, [R3+URZ+0x2e880], R2 ;  /* 0x02e88002030085a7 */ /* 0x000ee4000800007f */
[----:B---3--:R-:W-:Y:S05]  /*1da20*/  @!P0 BRA `(.L_x_960) ;  /* 0xfffffffc00ec8947 */ /* 0x008fea000383ffff */
[----:B------:R-:W-:Y:S05]  /*1da30*/  BRA `(.L_x_1009) ;  /* 0xffffffd000c47947 */ /* 0x000fea000383ffff */
.L_x_962:
[----:B--2---:R-:W-:-:S04]  /*1da40*/  IMAD.U32 R3, RZ, RZ, UR39 ;  /* 0x00000027ff037e24 */ /* 0x004fc8000f8e00ff */
[----:B------:R2:W3:Y:S03]  /*1da50*/  SYNCS.PHASECHK.TRANS64.TRYWAIT P0, [R3+URZ+0x2e840], R2 ;  /* 0x02e84002030075a7 */ /* 0x0004e6000800017f */
[----:B---3--:R-:W-:Y:S05]  /*1da60*/  @!P0 NANOSLEEP.SYNCS 0x989680 ;  /* 0x009896800000895d */ /* 0x008fea0003900000 */
[----:B------:R-:W3:Y:S02]  /*1da70*/  @!P0 SYNCS.PHASECHK.TRANS64 P0, [R3+URZ+0x2e840], R2 ;  /* 0x02e84002030085a7 */ /* 0x000ee4000800007f */
[----:B---3--:R-:W-:Y:S05]  /*1da80*/  @!P0 BRA `(.L_x_962) ;  /* 0xfffffffc00ec8947 */ /* 0x008fea000383ffff */
[----:B------:R-:W-:Y:S05]  /*1da90*/  BRA `(.L_x_1010) ;  /* 0xffffffd400047947 */ /* 0x000fea000383ffff */
.L_x_965:
[----:B------:R-:W-:Y:S01]  /*1daa0*/  IMAD.MOV.U32 R13, RZ, RZ, R7 ;  /* 0x000000ffff0d7224 */ /* 0x000fe200078e0007 */
[----:B------:R-:W-:Y:S01]  /*1dab0*/  LEA.HI R4, R8, UR40, RZ, 0x1d ;  /* 0x0000002808047c11 */ /* 0x000fe2000f8fe8ff */
[----:B------:R-:W-:Y:S02]  /*1dac0*/  IMAD.MOV.U32 R12, RZ, RZ, RZ ;  /* 0x000000ffff0c7224 */ /* 0x000fe400078e00ff */
[----:B------:R-:W-:Y:S02]  /*1dad0*/  IMAD.MOV.U32 R11, RZ, RZ, 0x181f ;  /* 0x0000181fff0b7424 */ /* 0x000fe400078e00ff */
[----:B------:R-:W-:-:S07]  /*1dae0*/  IMAD.MOV.U32 R15, RZ, RZ, -0x1 ;  /* 0xffffffffff0f7424 */ /* 0x000fce00078e00ff */
[----:B------:R-:W-:Y:S05]  /*1daf0*/  WARPSYNC.COLLECTIVE R15, `(.L_x_1011) ;  /* 0x000000000f087348 */ /* 0x000fea0003c00000 */
[----:B------:R0:W1:Y:S02]  /*1db00*/  SHFL.IDX P6, R14, R13, R12, R11 ;  /* 0x0000000c0d0e7389 */ /* 0x00006400000c000b */
[----:B01----:R-:W-:Y:S01]  /*1db10*/  ENDCOLLECTIVE ;  /* 0x000000000000791b */ /* 0x003fe20003800000 */
.L_x_1011:
[----:B------:R-:W-:Y:S02]  /*1db20*/  IMAD.MOV.U32 R13, RZ, RZ, R0 ;  /* 0x000000ffff0d7224 */ /* 0x000fe400078e0000 */
[----:B------:R-:W-:-:S07]  /*1db30*/  IMAD.MOV.U32 R2, RZ, RZ, R14 ;  /* 0x000000ffff027224 */ /* 0x000fce00078e000e */
[----:B------:R-:W-:Y:S05]  /*1db40*/  WARPSYNC.COLLECTIVE R15, `(.L_x_1012) ;  /* 0x000000000f087348 */ /* 0x000fea0003c00000 */
[----:B------:R0:W1:Y:S02]  /*1db50*/  SHFL.IDX P6, R14, R13, R12, R11 ;  /* 0x0000000c0d0e7389 */ /* 0x00006400000c000b */
[----:B01----:R-:W-:Y:S01]  /*1db60*/  ENDCOLLECTIVE ;  /* 0x000000000000791b */ /* 0x003fe20003800000 */
.L_x_1012:
[----:B------:R-:W-:Y:S02]  /*1db70*/  ULDC UR4, c[0x0][0x288] ;  /* 0x0000a20000047ab9 */ /* 0x000fe40000000800 */
[----:B------:R-:W-:-:S05]  /*1db80*/  IMAD R6, R6, UR4, RZ ;  /* 0x0000000406067c24 */ /* 0x000fca000f8e02ff */
[C---:B------:R-:W-:Y:S01]  /*1db90*/  ISETP.GE.AND P1, PT, R4.reuse, R6, PT ;  /* 0x000000060400720c */ /* 0x040fe20003f26270 */
[----:B------:R-:W-:Y:S02]  /*1dba0*/  VIADD R11, R4, 0x10 ;  /* 0x00000010040b7836 */ /* 0x000fe40000000000 */
[----:B------:R-:W-:Y:S02]  /*1dbb0*/  IMAD.MOV.U32 R13, RZ, RZ, R7 ;  /* 0x000000ffff0d7224 */ /* 0x000fe400078e0007 */
[----:B------:R-:W-:-:S08]  /*1dbc0*/  IMAD.MOV.U32 R12, RZ, RZ, 0x1 ;  /* 0x00000001ff0c7424 */ /* 0x000fd000078e00ff */
[----:B------:R-:W-:Y:S01]  /*1dbd0*/  @!P1 VIADD R9, R5, UR39 ;  /* 0x0000002705099c36 */ /* 0x000fe20008000000 */
[----:B------:R-:W-:-:S05]  /*1dbe0*/  @!P1 IADD3 R14, P2, R19, R14, RZ ;  /* 0x0000000e130e9210 */ /* 0x000fca0007f5e0ff */
[----:B------:R-:W-:Y:S02]  /*1dbf0*/  @!P1 IMAD.X R3, RZ, RZ, R2, P2 ;  /* 0x000000ffff039224 */ /* 0x000fe400010e0602 */
[----:B------:R-:W-:-:S05]  /*1dc00*/  @!P1 IMAD.MOV.U32 R2, RZ, RZ, R14 ;  /* 0x000000ffff029224 */ /* 0x000fca00078e000e */
[----:B------:R-:W-:Y:S01]  /*1dc10*/  @!PT LDS RZ, [RZ] ;  /* 0x00000000fffff984 */ /* 0x000fe20000000800 */
[----:B------:R-:W-:Y:S01]  /*1dc20*/  @!PT LDS RZ, [RZ] ;  /* 0x00000000fffff984 */ /* 0x000fe20000000800 */
[----:B------:R-:W-:Y:S01]  /*1dc30*/  @!PT LDS RZ, [RZ] ;  /* 0x00000000fffff984 */ /* 0x000fe20000000800 */
[----:B------:R0:W-:Y:S01]  /*1dc40*/  @!P1 LDGSTS.E.BYPASS.LTC128B.128 [R9+0x1c400], desc[UR50][R2.64], !P0 ;  /* 0x1c40000002099fae */ /* 0x0001e2000c101d72 */
[----:B------:R-:W-:Y:S01]  /*1dc50*/  ISETP.GE.AND P1, PT, R11, R6, PT ;  /* 0x000000060b00720c */ /* 0x000fe20003f26270 */
[----:B------:R-:W-:-:S12]  /*1dc60*/  IMAD.MOV.U32 R11, RZ, RZ, 0x181f ;  /* 0x0000181fff0b7424 */ /* 0x000fd800078e00ff */
[----:B0-----:R-:W-:Y:S05]  /*1dc70*/  WARPSYNC.COLLECTIVE R15, `(.L_x_1013) ;  /* 0x000000000f087348 */ /* 0x001fea0003c00000 */
[----:B------:R1:W2:Y:S02]  /*1dc80*/  SHFL.IDX P6, R14, R13, R12, R11 ;  /* 0x0000000c0d0e7389 */ /* 0x0002a400000c000b */
[----:B012---:R-:W-:Y:S01]  /*1dc90*/  ENDCOLLECTIVE ;  /* 0x000000000000791b */ /* 0x007fe20003800000 */
.L_x_1013:
[----:B------:R-:W-:Y:S02]  /*1dca0*/  VIADD R9, R4, 0x20 ;  /* 0x0000002004097836 */ /* 0x000fe40000000000 */
[----:B------:R-:W-:Y:S02]  /*1dcb0*/  @!P1 VIADD R21, R5, UR39 ;  /* 0x0000002705159c36 */ /* 0x000fe40008000000 */
[----:B------:R-:W-:Y:S02]  /*1dcc0*/  IMAD.MOV.U32 R13, RZ, RZ, R0 ;  /* 0x000000ffff0d7224 */ /* 0x000fe400078e0000 */
[----:B------:R-:W-:-:S07]  /*1dcd0*/  IMAD.MOV.U32 R2, RZ, RZ, R14 ;  /* 0x000000ffff027224 */ /* 0x000fce00078e000e */
[----:B------:R-:W-:Y:S05]  /*1dce0*/  WARPSYNC.COLLECTIVE R15, `(.L_x_1014) ;  /* 0x000000000f087348 */ /* 0x000fea0003c00000 */
[----:B------:R0:W1:Y:S02]  /*1dcf0*/  SHFL.IDX P6, R14, R13, R12, R11 ;  /* 0x0000000c0d0e7389 */ /* 0x00006400000c000b */
[----:B01----:R-:W-:Y:S01]  /*1dd00*/  ENDCOLLECTIVE ;  /* 0x000000000000791b */ /* 0x003fe20003800000 */
.L_x_1014:
[----:B------:R-:W-:Y:S02]  /*1dd10*/  IMAD.MOV.U32 R13, RZ, RZ, R7 ;  /* 0x000000ffff0d7224 */ /* 0x000fe400078e0007 */
[----:B------:R-:W-:Y:S01]  /*1dd20*/  IMAD.MOV.U32 R12, RZ, RZ, 0x2 ;  /* 0x00000002ff0c7424 */ /* 0x000fe200078e00ff */
[----:B------:R-:W-:-:S05]  /*1dd30*/  @!P1 IADD3 R14, P2, R19, R14, RZ ;  /* 0x0000000e130e9210 */ /* 0x000fca0007f5e0ff */
[----:B------:R-:W-:Y:S02]  /*1dd40*/  @!P1 IMAD.X R3, RZ, RZ, R2, P2 ;  /* 0x000000ffff039224 */ /* 0x000fe400010e0602 */
[----:B------:R-:W-:-:S07]  /*1dd50*/  @!P1 IMAD.MOV.U32 R2, RZ, RZ, R14 ;  /* 0x000000ffff029224 */ /* 0x000fce00078e000e */
[----:B------:R-:W-:Y:S05]  /*1dd60*/  WARPSYNC.COLLECTIVE R15, `(.L_x_1015) ;  /* 0x000000000f087348 */ /* 0x000fea0003c00000 */
[----:B------:R0:W1:Y:S02]  /*1dd70*/  SHFL.IDX P6, R14, R13, R12, R11 ;  /* 0x0000000c0d0e7389 */ /* 0x00006400000c000b */
[----:B01----:R-:W-:Y:S01]  /*1dd80*/  ENDCOLLECTIVE ;  /* 0x000000000000791b */ /* 0x003fe20003800000 */
.L_x_1015:
[----:B------:R-:W-:Y:S01]  /*1dd90*/  @!PT LDS RZ, [RZ] ;  /* 0x00000000fffff984 */ /* 0x000fe20000000800 */
[----:B------:R-:W-:Y:S01]  /*1dda0*/  @!PT LDS RZ, [RZ] ;  /* 0x00000000fffff984 */ /* 0x000fe20000000800 */
[----:B------:R-:W-:Y:S01]  /*1ddb0*/  @!PT LDS RZ, [RZ] ;  /* 0x00000000fffff984 */ /* 0x000fe20000000800 */
[----:B------:R0:W-:Y:S01]  /*1ddc0*/  @!P1 LDGSTS.E.BYPASS.LTC128B.128 [R21+0x1cc00], desc[UR50][R2.64], !P0 ;  /* 0x1cc0000002159fae */ /* 0x0001e2000c101d72 */
[----:B------:R-:W-:Y:S01]  /*1ddd0*/  ISETP.GE.AND P1, PT, R9, R6, PT ;  /* 0x000000060900720c */ /* 0x000fe20003f26270 */
[----:B------:R-:W-:Y:S02]  /*1dde0*/  IMAD.MOV.U32 R13, RZ, RZ, R0 ;  /* 0x000000ffff0d7224 */ /* 0x000fe400078e0000 */
[----:B0-----:R-:W-:-:S10]  /*1ddf0*/  VIADD R21, R4, 0x30 ;  /* 0x0000003004157836 */ /* 0x001fd40000000000 */
[----:B------:R-:W-:Y:S02]  /*1de00*/  @!P1 VIADD R9, R5, UR39 ;  /* 0x0000002705099c36 */ /* 0x000fe40008000000 */
[----:B------:R-:W-:-:S07]  /*1de10*/  IMAD.MOV.U32 R2, RZ, RZ, R14 ;  /* 0x000000ffff027224 */ /* 0x000fce00078e000e */
[----:B------:R-:W-:Y:S05]  /*1de20*/  WARPSYNC.COLLECTIVE R15, `(.L_x_1016) ;  /* 0x000000000f087348 */ /* 0x000fea0003c00000 */
[----:B------:R0:W1:Y:S02]  /*1de30*/  SHFL.IDX P6, R14, R13, R12, R11 ;  /* 0x0000000c0d0e7389 */ /* 0x00006400000c000b */
[----:B01----:R-:W-:Y:S01]  /*1de40*/  ENDCOLLECTIVE ;  /* 0x000000000000791b */ /* 0x003fe20003800000 */
.L_x_1016:
        /* <DEDUP_REMOVED lines=8> */
.L_x_1017:
        /* <DEDUP_REMOVED lines=12> */
.L_x_1018:
        /* <DEDUP_REMOVED lines=8> */
.L_x_1019:
        /* <DEDUP_REMOVED lines=12> */
.L_x_1020:
        /* <DEDUP_REMOVED lines=8> */
.L_x_1021:
[----:B------:R-:W-:Y:S01]  /*1e150*/  @!PT LDS RZ, [RZ] ;  /* 0x00000000fffff984 */ /* 0x000fe20000000800 */
[----:B------:R-:W-:Y:S01]  /*1e160*/  @!PT LDS RZ, [RZ] ;  /* 0x00000000fffff984 */ /* 0x000fe20000000800 */
[----:B------:R-:W-:Y:S01]  /*1e170*/  @!PT LDS RZ, [RZ] ;  /* 0x00000000fffff984 */ /* 0x000fe20000000800 */
[----:B------:R0:W-:Y:S01]  /*1e180*/  @!P1 LDGSTS.E.BYPASS.LTC128B.128 [R9+0x1e400], desc[UR50][R2.64], !P0 ;  /* 0x1e40000002099fae */ /* 0x0001e2000c101d72 */
[----:B------:R-:W-:Y:S01]  /*1e190*/  ISETP.GE.AND P1, PT, R21, R6, PT ;  /* 0x000000061500720c */ /* 0x000fe20003f26270 */
[----:B------:R-:W-:-:S12]  /*1e1a0*/  IMAD.MOV.U32 R13, RZ, RZ, R0 ;  /* 0x000000ffff0d7224 */ /* 0x000fd800078e0000 */
[----:B------:R-:W-:Y:S02]  /*1e1b0*/  @!P1 VIADD R21, R5, UR39 ;  /* 0x0000002705159c36 */ /* 0x000fe40008000000 */
[----:B0-----:R-:W-:-:S07]  /*1e1c0*/  IMAD.MOV.U32 R2, RZ, RZ, R14 ;  /* 0x000000ffff027224 */ /* 0x001fce00078e000e */
[----:B------:R-:W-:Y:S05]  /*1e1d0*/  WARPSYNC.COLLECTIVE R15, `(.L_x_1022) ;  /* 0x000000000f087348 */ /* 0x000fea0003c00000 */
[----:B------:R0:W1:Y:S02]  /*1e1e0*/  SHFL.IDX P6, R14, R13, R12, R11 ;  /* 0x0000000c0d0e7389 */ /* 0x00006400000c000b */
[----:B01----:R-:W-:Y:S01]  /*1e1f0*/  ENDCOLLECTIVE ;  /* 0x000000000000791b */ /* 0x003fe20003800000 */
.L_x_1022:
        /* <DEDUP_REMOVED lines=8> */
.L_x_1023:
[----:B------:R-:W-:Y:S01]  /*1e280*/  @!PT LDS RZ, [RZ] ;  /* 0x00000000fffff984 */ /* 0x000fe20000000800 */
[----:B------:R-:W-:Y:S01]  /*1e290*/  @!PT LDS RZ, [RZ] ;  /* 0x00000000fffff984 */ /* 0x000fe20000000800 */
[----:B------:R-:W-:Y:S01]  /*1e2a0*/  @!PT LDS RZ, [RZ] ;  /* 0x00000000fffff984 */ /* 0x000fe20000000800 */
[----:B------:R0:W-:Y:S01]  /*1e2b0*/  @!P1 LDGSTS.E.BYPASS.LTC128B.128 [R21+0x1ec00], desc[UR50][R2.64], !P0 ;  /* 0x1ec0000002159fae */ /* 0x0001e2000c101d72 */
[----:B------:R-:W-:Y:S02]  /*1e2c0*/  IMAD.MOV.U32 R13, RZ, RZ, R0 ;  /* 0x000000ffff0d7224 */ /* 0x000fe400078e0000 */
[----:B0-----:R-:W-:-:S05]  /*1e2d0*/  VIADD R3, R4, 0x60 ;  /* 0x0000006004037836 */ /* 0x001fca0000000000 */
[----:B------:R-:W-:Y:S01]  /*1e2e0*/  ISETP.GE.AND P1, PT, R3, R6, PT ;  /* 0x000000060300720c */ /* 0x000fe20003f26270 */
[----:B------:R-:W-:-:S12]  /*1e2f0*/  IMAD.MOV.U32 R2, RZ, RZ, R14 ;  /* 0x000000ffff027224 */ /* 0x000fd800078e000e */
[----:B------:R-:W-:Y:S05]  /*1e300*/  WARPSYNC.COLLECTIVE R15, `(.L_x_1024) ;  /* 0x000000000f087348 */ /* 0x000fea0003c00000 */
[----:B------:R0:W1:Y:S02]  /*1e310*/  SHFL.IDX P6, R14, R13, R12, R11 ;  /* 0x0000000c0d0e7389 */ /* 0x00006400000c000b */
[----:B01----:R-:W-:Y:S01]  /*1e320*/  ENDCOLLECTIVE ;  /* 0x000000000000791b */ /* 0x003fe20003800000 */
.L_x_1024:
[----:B------:R-:W-:Y:S02]  /*1e330*/  @!P1 VIADD R9, R5, UR39 ;  /* 0x0000002705099c36 */ /* 0x000fe40008000000 */
        /* <DEDUP_REMOVED lines=8> */
.L_x_1025:
[----:B------:R-:W-:Y:S01]  /*1e3c0*/  @!PT LDS RZ, [RZ] ;  /* 0x00000000fffff984 */ /* 0x000fe20000000800 */
[----:B------:R-:W-:Y:S01]  /*1e3d0*/  @!PT LDS RZ, [RZ] ;  /* 0x00000000fffff984 */ /* 0x000fe20000000800 */
[----:B------:R-:W-:Y:S01]  /*1e3e0*/  @!PT LDS RZ, [RZ] ;  /* 0x00000000fffff984 */ /* 0x000fe20000000800 */
[----:B------:R0:W-:Y:S01]  /*1e3f0*/  @!P1 LDGSTS.E.BYPASS.LTC128B.128 [R9+0x1f400], desc[UR50][R2.64], !P0 ;  /* 0x1f40000002099fae */ /* 0x0001e2000c101d72 */
[----:B------:R-:W-:Y:S02]  /*1e400*/  IMAD.MOV.U32 R13, RZ, RZ, R0 ;  /* 0x000000ffff0d7224 */ /* 0x000fe400078e0000 */
[----:B------:R-:W-:-:S07]  /*1e410*/  IMAD.MOV.U32 R7, RZ, RZ, R14 ;  /* 0x000000ffff077224 */ /* 0x000fce00078e000e */
[----:B0-----:R-:W-:Y:S05]  /*1e420*/  WARPSYNC.COLLECTIVE R15, `(.L_x_1026) ;  /* 0x000000000f087348 */ /* 0x001fea0003c00000 */
[----:B------:R1:W2:Y:S02]  /*1e430*/  SHFL.IDX P6, R14, R13, R12, R11 ;  /* 0x0000000c0d0e7389 */ /* 0x0002a400000c000b */
[----:B012---:R-:W-:Y:S01]  /*1e440*/  ENDCOLLECTIVE ;  /* 0x000000000000791b */ /* 0x007fe20003800000 */
.L_x_1026:
[----:B------:R-:W-:Y:S05]  /*1e450*/  BRA `(.L_x_1027) ;  /* 0xffffffd4001c7947 */ /* 0x000fea000383ffff */
.L_x_966:
[----:B0-----:R-:W-:-:S04]  /*1e460*/  IMAD.U32 R3, RZ, RZ, UR39 ;  /* 0x00000027ff037e24 */ /* 0x001fc8000f8e00ff */
[----:B------:R0:W1:Y:S03]  /*1e470*/  SYNCS.PHASECHK.TRANS64.TRYWAIT P0, [R3+URZ+0x2e820], R0 ;  /* 0x02e82000030075a7 */ /* 0x000066000800017f */
[----:B-1----:R-:W-:Y:S05]  /*1e480*/  @!P0 NANOSLEEP.SYNCS 0x989680 ;  /* 0x009896800000895d */ /* 0x002fea0003900000 */
[----:B------:R-:W1:Y:S02]  /*1e490*/  @!P0 SYNCS.PHASECHK.TRANS64 P0, [R3+URZ+0x2e820], R0 ;  /* 0x02e82000030085a7 */ /* 0x000e64000800007f */
[----:B-1----:R-:W-:Y:S05]  /*1e4a0*/  @!P0 BRA `(.L_x_966) ;  /* 0xfffffffc00ec8947 */ /* 0x002fea000383ffff */
[----:B------:R-:W-:Y:S05]  /*1e4b0*/  BRA `(.L_x_1028) ;  /* 0xffffffd400547947 */ /* 0x000fea000383ffff */
.L_x_971:
[----:B0-----:R0:W1:Y:S02]  /*1e4c0*/  SYNCS.PHASECHK.TRANS64.TRYWAIT P0, [R4+URZ+0x2e880], R3 ;  /* 0x02e88003040075a7 */ /* 0x001064000800017f */
[----:B-1----:R-:W-:Y:S05]  /*1e4d0*/  @!P0 NANOSLEEP.SYNCS 0x989680 ;  /* 0x009896800000895d */ /* 0x002fea0003900000 */
[----:B------:R-:W1:Y:S02]  /*1e4e0*/  @!P0 SYNCS.PHASECHK.TRANS64 P0, [R4+URZ+0x2e880], R3 ;  /* 0x02e88003040085a7 */ /* 0x000e64000800007f */
[----:B-1----:R-:W-:Y:S05]  /*1e4f0*/  @!P0 BRA `(.L_x_971) ;  /* 0xfffffffc00f08947 */ /* 0x002fea000383ffff */
[----:B------:R-:W-:Y:S05]  /*1e500*/  BRA `(.L_x_1029) ;  /* 0xffffffd400e87947 */ /* 0x000fea000383ffff */
.L_x_975:
[----:B-1----:R1:W2:Y:S02]  /*1e510*/  SYNCS.PHASECHK.TRANS64.TRYWAIT P0, [R4+URZ+0x2e840], R3 ;  /* 0x02e84003040075a7 */ /* 0x0022a4000800017f */
[----:B--2---:R-:W-:Y:S05]  /*1e520*/  @!P0 NANOSLEEP.SYNCS 0x989680 ;  /* 0x009896800000895d */ /* 0x004fea0003900000 */
[----:B------:R-:W2:Y:S02]  /*1e530*/  @!P0 SYNCS.PHASECHK.TRANS64 P0, [R4+URZ+0x2e840], R3 ;  /* 0x02e84003040085a7 */ /* 0x000ea4000800007f */
[----:B--2---:R-:W-:Y:S05]  /*1e540*/  @!P0 BRA `(.L_x_975) ;  /* 0xfffffffc00f08947 */ /* 0x004fea000383ffff */
[----:B------:R-:W-:Y:S05]  /*1e550*/  BRA `(.L_x_1030) ;  /* 0xffffffd8005c7947 */ /* 0x000fea000383ffff */
.L_x_980:
[----:B0-----:R0:W1:Y:S02]  /*1e560*/  SYNCS.PHASECHK.TRANS64.TRYWAIT P0, [R19+URZ+0x2e870], R2 ;  /* 0x02e87002130075a7 */ /* 0x001064000800017f */
[----:B-1----:R-:W-:Y:S05]  /*1e570*/  @!P0 NANOSLEEP.SYNCS 0x989680 ;  /* 0x009896800000895d */ /* 0x002fea0003900000 */
[----:B------:R-:W1:Y:S02]  /*1e580*/  @!P0 SYNCS.PHASECHK.TRANS64 P0, [R19+URZ+0x2e870], R2 ;  /* 0x02e87002130085a7 */ /* 0x000e64000800007f */
[----:B-1----:R-:W-:Y:S05]  /*1e590*/  @!P0 BRA `(.L_x_980) ;  /* 0xfffffffc00f08947 */ /* 0x002fea000383ffff */
[----:B------:R-:W-:Y:S05]  /*1e5a0*/  BRA `(.L_x_1031) ;  /* 0xffffffd800fc7947 */ /* 0x000fea000383ffff */
.L_x_982:
[----:B0-----:R0:W1:Y:S02]  /*1e5b0*/  SYNCS.PHASECHK.TRANS64.TRYWAIT P0, [R19+URZ+0x2e860], R2 ;  /* 0x02e86002130075a7 */ /* 0x001064000800017f */
[----:B-1----:R-:W-:Y:S05]  /*1e5c0*/  @!P0 NANOSLEEP.SYNCS 0x989680 ;  /* 0x009896800000895d */ /* 0x002fea0003900000 */
[----:B------:R-:W1:Y:S02]  /*1e5d0*/  @!P0 SYNCS.PHASECHK.TRANS64 P0, [R19+URZ+0x2e860], R2 ;  /* 0x02e86002130085a7 */ /* 0x000e64000800007f */
[----:B-1----:R-:W-:Y:S05]  /*1e5e0*/  @!P0 BRA `(.L_x_982) ;  /* 0xfffffffc00f08947 */ /* 0x002fea000383ffff */
[----:B------:R-:W-:Y:S05]  /*1e5f0*/  BRA `(.L_x_1032) ;  /* 0xffffffdc00007947 */ /* 0x000fea000383ffff */
.L_x_988:
[----:B0-----:R-:W2:Y:S02]  /*1e600*/  LDL R2, [R1] ;  /* 0x0000000001027983 */ /* 0x001ea40000100800 */
[----:B--2---:R0:W1:Y:S02]  /*1e610*/  SYNCS.PHASECHK.TRANS64.TRYWAIT P0, [R2+URZ+0x2e870], R0 ;  /* 0x02e87000020075a7 */ /* 0x004064000800017f */
[----:B-1----:R-:W-:Y:S05]  /*1e620*/  @!P0 NANOSLEEP.SYNCS 0x989680 ;  /* 0x009896800000895d */ /* 0x002fea0003900000 */
[----:B------:R-:W1:Y:S02]  /*1e630*/  @!P0 SYNCS.PHASECHK.TRANS64 P0, [R2+URZ+0x2e870], R0 ;  /* 0x02e87000020085a7 */ /* 0x000e64000800007f */
[----:B-1----:R-:W-:Y:S05]  /*1e640*/  @!P0 BRA `(.L_x_988) ;  /* 0xfffffffc00ec8947 */ /* 0x002fea000383ffff */
[----:B------:R-:W-:Y:S05]  /*1e650*/  BRA `(.L_x_1033) ;  /* 0xffffffe000f07947 */ /* 0x000fea000383ffff */
.L_x_990:
[----:B0-----:R-:W2:Y:S02]  /*1e660*/  LDL R4, [R1] ;  /* 0x0000000001047983 */ /* 0x001ea40000100800 */
[----:B--2---:R0:W1:Y:S02]  /*1e670*/  SYNCS.PHASECHK.TRANS64.TRYWAIT P0, [R4+URZ+0x2e860], R3 ;  /* 0x02e86003040075a7 */ /* 0x004064000800017f */
[----:B-1----:R-:W-:Y:S05]  /*1e680*/  @!P0 NANOSLEEP.SYNCS 0x989680 ;  /* 0x009896800000895d */ /* 0x002fea0003900000 */
[----:B------:R-:W1:Y:S02]  /*1e690*/  @!P0 SYNCS.PHASECHK.TRANS64 P0, [R4+URZ+0x2e860], R3 ;  /* 0x02e86003040085a7 */ /* 0x000e64000800007f */
[----:B-1----:R-:W-:Y:S05]  /*1e6a0*/  @!P0 BRA `(.L_x_990) ;  /* 0xfffffffc00ec8947 */ /* 0x002fea000383ffff */
[----:B------:R-:W-:Y:S05]  /*1e6b0*/  BRA `(.L_x_1034) ;  /* 0xffffffe4000c7947 */ /* 0x000fea000383ffff */
.L_x_992:
[----:B0-----:R0:W1:Y:S02]  /*1e6c0*/  SYNCS.PHASECHK.TRANS64.TRYWAIT P0, [R7+URZ+0x2e820], R2 ;  /* 0x02e82002070075a7 */ /* 0x001064000800017f */
[----:B-1----:R-:W-:Y:S05]  /*1e6d0*/  @!P0 NANOSLEEP.SYNCS 0x989680 ;  /* 0x009896800000895d */ /* 0x002fea0003900000 */
[----:B------:R-:W1:Y:S02]  /*1e6e0*/  @!P0 SYNCS.PHASECHK.TRANS64 P0, [R7+URZ+0x2e820], R2 ;  /* 0x02e82002070085a7 */ /* 0x000e64000800007f */
[----:B-1----:R-:W-:Y:S05]  /*1e6f0*/  @!P0 BRA `(.L_x_992) ;  /* 0xfffffffc00f08947 */ /* 0x002fea000383ffff */
[----:B------:R-:W-:Y:S05]  /*1e700*/  BRA `(.L_x_1035) ;  /* 0xffffffe800e07947 */ /* 0x000fea000383ffff */
.L_x_994:
[----:B0-----:R0:W1:Y:S02]  /*1e710*/  SYNCS.PHASECHK.TRANS64.TRYWAIT P1, [R6+URZ], R3 ;  /* 0x00000003060075a7 */ /* 0x001064000802017f */
[----:B-1----:R-:W-:Y:S05]  /*1e720*/  @!P1 NANOSLEEP.SYNCS 0x989680 ;  /* 0x009896800000995d */ /* 0x002fea0003900000 */
[----:B------:R-:W1:Y:S02]  /*1e730*/  @!P1 SYNCS.PHASECHK.TRANS64 P1, [R6+URZ], R3 ;  /* 0x00000003060095a7 */ /* 0x000e64000802007f */
[----:B-1----:R-:W-:Y:S05]  /*1e740*/  @!P1 BRA `(.L_x_994) ;  /* 0xfffffffc00f09947 */ /* 0x002fea000383ffff */
[----:B------:R-:W-:Y:S05]  /*1e750*/  BRA `(.L_x_1036) ;  /* 0xffffffec00307947 */ /* 0x000fea000383ffff */
.L_x_995:
[----:B-1----:R1:W2:Y:S02]  /*1e760*/  SYNCS.PHASECHK.TRANS64.TRYWAIT P1, [R5+URZ], R2 ;  /* 0x00000002050075a7 */ /* 0x0022a4000802017f */
[----:B--2---:R-:W-:Y:S05]  /*1e770*/  @!P1 NANOSLEEP.SYNCS 0x989680 ;  /* 0x009896800000995d */ /* 0x004fea0003900000 */
[----:B------:R-:W2:Y:S02]  /*1e780*/  @!P1 SYNCS.PHASECHK.TRANS64 P1, [R5+URZ], R2 ;  /* 0x00000002050095a7 */ /* 0x000ea4000802007f */
[----:B--2---:R-:W-:Y:S05]  /*1e790*/  @!P1 BRA `(.L_x_995) ;  /* 0xfffffffc00f09947 */ /* 0x004fea000383ffff */
[----:B------:R-:W-:Y:S05]  /*1e7a0*/  BRA `(.L_x_1037) ;  /* 0xffffffec00247947 */ /* 0x000fea000383ffff */
.L_x_997:
[----:B--2---:R2:W3:Y:S02]  /*1e7b0*/  SYNCS.PHASECHK.TRANS64.TRYWAIT P1, [R0+URZ+0x2e860], R3 ;  /* 0x02e86003000075a7 */ /* 0x0044e4000802017f */
[----:B---3--:R-:W-:Y:S05]  /*1e7c0*/  @!P1 NANOSLEEP.SYNCS 0x989680 ;  /* 0x009896800000995d */ /* 0x008fea0003900000 */
[----:B------:R-:W3:Y:S02]  /*1e7d0*/  @!P1 SYNCS.PHASECHK.TRANS64 P1, [R0+URZ+0x2e860], R3 ;  /* 0x02e86003000095a7 */ /* 0x000ee4000802007f */
[----:B---3--:R-:W-:Y:S05]  /*1e7e0*/  @!P1 BRA `(.L_x_997) ;  /* 0xfffffffc00f09947 */ /* 0x008fea000383ffff */
[----:B------:R-:W-:Y:S05]  /*1e7f0*/  BRA `(.L_x_1038) ;  /* 0xffffffec00247947 */ /* 0x000fea000383ffff */
.L_x_999:
[----:B-1----:R1:W3:Y:S02]  /*1e800*/  SYNCS.PHASECHK.TRANS64.TRYWAIT P1, [R5+URZ+0x2e860], R2 ;  /* 0x02e86002050075a7 */ /* 0x0022e4000802017f */
[----:B---3--:R-:W-:Y:S05]  /*1e810*/  @!P1 NANOSLEEP.SYNCS 0x989680 ;  /* 0x009896800000995d */ /* 0x008fea0003900000 */
[----:B------:R-:W3:Y:S02]  /*1e820*/  @!P1 SYNCS.PHASECHK.TRANS64 P1, [R5+URZ+0x2e860], R2 ;  /* 0x02e86002050095a7 */ /* 0x000ee4000802007f */
[----:B---3--:R-:W-:Y:S05]  /*1e830*/  @!P1 BRA `(.L_x_999) ;  /* 0xfffffffc00f09947 */ /* 0x008fea000383ffff */
[----:B------:R-:W-:Y:S05]  /*1e840*/  BRA `(.L_x_1039) ;  /* 0xffffffec00247947 */ /* 0x000fea000383ffff */
.L_x_1001:
[----:B---3--:R3:W4:Y:S02]  /*1e850*/  SYNCS.PHASECHK.TRANS64.TRYWAIT P0, [R0+URZ+0x2e880], R3 ;  /* 0x02e88003000075a7 */ /* 0x008724000800017f */
[----:B----4-:R-:W-:Y:S05]  /*1e860*/  @!P0 NANOSLEEP.SYNCS 0x989680 ;  /* 0x009896800000895d */ /* 0x010fea0003900000 */
[----:B------:R-:W4:Y:S02]  /*1e870*/  @!P0 SYNCS.PHASECHK.TRANS64 P0, [R0+URZ+0x2e880], R3 ;  /* 0x02e88003000085a7 */ /* 0x000f24000800007f */
[----:B----4-:R-:W-:Y:S05]  /*1e880*/  @!P0 BRA `(.L_x_1001) ;  /* 0xfffffffc00f08947 */ /* 0x010fea000383ffff */
[----:B------:R-:W-:Y:S05]  /*1e890*/  BRA `(.L_x_1002) ;  /* 0xffffffec00207947 */ /* 0x000fea000383ffff */
.L_x_1040:
        /* <DEDUP_REMOVED lines=14> */
.L_x_2837:


//--------------------- .text._ZN7cutlass13device_kernelIN5flash11enable_sm90INS1_16FlashAttnFwdSm90INS1_25CollectiveMainloopFwdSm90ILi2EN4cute5tupleIJNS5_1CILi1EEES8_S8_EEENS6_IJNS7_ILi128EEENS7_ILi224EEESA_EEELi128ENS_12float_e4m3_tEfNS_4arch4Sm90ELb0ELb1ELb0ELb1ELb0ELb0ELb0ELb1ELb1ELb1ELb1ELb0EEENS1_21CollectiveEpilogueFwdINS6_IJSA_SA_SB_EEES9_NS_10bfloat16_tESF_Li256ELb1ELb1ELb1ELb1EEENS1_36VarlenDynamicPersistentTileSchedulerILi128ELi224ELi256ELi128ELb1ELb1ELb1ELb1ELb0ELb1EEEEEEEEEvNT_6ParamsE --------------------------
	.section	.text._ZN7cutlass13device_kernelIN5flash11enable_sm90INS1_16FlashAttnFwdSm90INS1_25CollectiveMainloopFwdSm90ILi2EN4cute5tupleIJNS5_1CILi1EEES8_S8_EEENS6_IJNS7_ILi128EEENS7_ILi224EEESA_EEELi128ENS_12float_e4m3_tEfNS_4arch4Sm90ELb0ELb1ELb0ELb1ELb0ELb0ELb0ELb1ELb1ELb1ELb1ELb0EEENS1_21CollectiveEpilogueFwdINS6_IJSA_SA_SB_EEES9_NS_10bfloat16_tESF_Li256ELb1ELb1ELb1ELb1EEENS1_36VarlenDynamicPersistentTileSchedulerILi128ELi224ELi256ELi128ELb1ELb1ELb1ELb1ELb0ELb1EEEEEEEEEvNT_6ParamsE,"ax",@progbits
	.align	128
.text._ZN7cutlass13device_kernelIN5flash11enable_sm90INS1_16FlashAttnFwdSm90INS1_25CollectiveMainloopFwdSm90ILi2EN4cute5tupleIJNS5_1CILi1EEES8_S8_EEENS6_IJNS7_ILi128EEENS7_ILi224EEESA_EEELi128ENS_12float_e4m3_tEfNS_4arch4Sm90ELb0ELb1ELb0ELb1ELb0ELb0ELb0ELb1ELb1ELb1ELb1ELb0EEENS1_21CollectiveEpilogueFwdINS6_IJSA_SA_SB_EEES9_NS_10bfloat16_tESF_Li256ELb1ELb1ELb1ELb1EEENS1_36VarlenDynamicPersistentTileSchedulerILi128ELi224ELi256ELi128ELb1ELb1ELb1ELb1ELb0ELb1EEEEEEEEEvNT_6ParamsE:
        .type           _ZN7cutlass13device_kernelIN5flash11enable_sm90INS1_16FlashAttnFwdSm90INS1_25CollectiveMainloopFwdSm90ILi2EN4cute5tupleIJNS5_1CILi1EEES8_S8_EEENS6_IJNS7_ILi128EEENS7_ILi224EEESA_EEELi128ENS_12float_e4m3_tEfNS_4arch4Sm90ELb0ELb1ELb0ELb1ELb0ELb0ELb0ELb1ELb1ELb1ELb1ELb0EEENS1_21CollectiveEpilogueFwdINS6_IJSA_SA_SB_EEES9_NS_10bfloat16_tESF_Li256ELb1ELb1ELb1ELb1EEENS1_36VarlenDynamicPersistentTileSchedulerILi128ELi224ELi256ELi128ELb1ELb1ELb1ELb1ELb0ELb1EEEEEEEEEvNT_6ParamsE,@function
        .size           _ZN7cutlass13device_kernelIN5flash11enable_sm90INS1_16FlashAttnFwdSm90INS1_25CollectiveMainloopFwdSm90ILi2EN4cute5tupleIJNS5_1CILi1EEES8_S8_EEENS6_IJNS7_ILi128EEENS7_ILi224EEESA_EEELi128ENS_12float_e4m3_tEfNS_4arch4Sm90ELb0ELb1ELb0ELb1ELb0ELb0ELb0ELb1ELb1ELb1ELb1ELb0EEENS1_21CollectiveEpilogueFwdINS6_IJSA_SA_SB_EEES9_NS_10bfloat16_tESF_Li256ELb1ELb1ELb1ELb1EEENS1_36VarlenDynamicPersistentTileSchedulerILi128ELi224ELi256ELi128ELb1ELb1ELb1ELb1ELb0ELb1EEEEEEEEEvNT_6ParamsE,(.L_x_2838 - _ZN7cutlass13device_kernelIN5flash11enable_sm90INS1_16FlashAttnFwdSm90INS1_25CollectiveMainloopFwdSm90ILi2EN4cute5tupleIJNS5_1CILi1EEES8_S8_EEENS6_IJNS7_ILi128EEENS7_ILi224EEESA_EEELi128ENS_12float_e4m3_tEfNS_4arch4Sm90ELb0ELb1ELb0ELb1ELb0ELb0ELb0ELb1ELb1ELb1ELb1ELb0EEENS1_21CollectiveEpilogueFwdINS6_IJSA_SA_SB_EEES9_NS_10bfloat16_tESF_Li256ELb1ELb1ELb1ELb1EEENS1_36VarlenDynamicPersistentTileSchedulerILi128ELi224ELi256ELi128ELb1ELb1ELb1ELb1ELb0ELb1EEEEEEEEEvNT_6ParamsE)
        .other          _ZN7cutlass13device_kernelIN5flash11enable_sm90INS1_16FlashAttnFwdSm90INS1_25CollectiveMainloopFwdSm90ILi2EN4cute5tupleIJNS5_1CILi1EEES8_S8_EEENS6_IJNS7_ILi128EEENS7_ILi224EEESA_EEELi128ENS_12float_e4m3_tEfNS_4arch4Sm90ELb0ELb1ELb0ELb1ELb0ELb0ELb0ELb1ELb1ELb1ELb1ELb0EEENS1_21CollectiveEpilogueFwdINS6_IJSA_SA_SB_EEES9_NS_10bfloat16_tESF_Li256ELb1ELb1ELb1ELb1EEENS1_36VarlenDynamicPersistentTileSchedulerILi128ELi224ELi256ELi128ELb1ELb1ELb1ELb1ELb0ELb1EEEEEEEEEvNT_6ParamsE,@"STO_CUDA_ENTRY STV_DEFAULT"
_ZN7cutlass13device_kernelIN5flash11enable_sm90INS1_16FlashAttnFwdSm90INS1_25CollectiveMainloopFwdSm90ILi2EN4cute5tupleIJNS5_1CILi1EEES8_S8_EEENS6_IJNS7_ILi128EEENS7_ILi224EEESA_EEELi128ENS_12float_e4m3_tEfNS_4arch4Sm90ELb0ELb1ELb0ELb1ELb0ELb0ELb0ELb1ELb1ELb1ELb1ELb0EEENS1_21CollectiveEpilogueFwdINS6_IJSA_SA_SB_EEES9_NS_10bfloat16_tESF_Li256ELb1ELb1ELb1ELb1EEENS1_36VarlenDynamicPersistentTileSchedulerILi128ELi224ELi256ELi128ELb1ELb1ELb1ELb1ELb0ELb1EEEEEEEEEvNT_6ParamsE:
        /* <DEDUP_REMOVED lines=18> */
.L_x_1042:
[----:B------:R-:W-:Y:S05]  /*0120*/  BSYNC B0 ;  /* 0x0000000000007941 */ /* 0x000fea0003800000 */
.L_x_1041:
        /* <DEDUP_REMOVED lines=41> */
.L_x_1043:
        /* <DEDUP_REMOVED lines=22> */
.L_x_1044:
        /* <DEDUP_REMOVED lines=18> */
.L_x_1045:
        /* <DEDUP_REMOVED lines=22> */
.L_x_1046:
        /* <DEDUP_REMOVED lines=22> */
.L_x_1047:
[----:B------:R-:W-:Y:S01]  /*0900*/  PLOP3.LUT P0, PT, PT, PT, UP0, 0x80, 0x0 ;  /* 0x000000000000781c */ /* 0x000fe20003f0f008 */
[----:B------:R-:W-:Y:S01]  /*0910*/  UMOV UR38, 0x1 ;  /* 0x0000000100267882 */ /* 0x000fe20000000000 */
[----:B------:R-:W-:Y:S01]  /*0920*/  NOP ;  /* 0x0000000000007918 */ /* 0x000fe20000000000 */
[----:B------:R-:W-:Y:S01]  /*0930*/  USEL UR38, UR38, 0x2, !UP0 ;  /* 0x0000000226267887 */ /* 0x000fe2000c000000 */
[----:B------:R-:W-:Y:S01]  /*0940*/  ULDC.64 UR52, c[0x0][0x208] ;  /* 0x0000820000347ab9 */ /* 0x000fe20000000a00 */
[----:B012-4-:R-:W-:Y:S08]  /*0950*/  BAR.SYNC.DEFER_BLOCKING 0x0 ;  /* 0x0000000000007b1d */ /* 0x017ff00000010000 */
[----:B------:R-:W-:Y:S05]  /*0960*/  @!P0 BRA `(.L_x_1048) ;  /* 0x000001a800a08947 */ /* 0x000fea0003800000 */
.L_x_1049:
        /* <DEDUP_REMOVED lines=25> */
[----:B------:R-:W-:Y:S01]  /*0b00*/  R2UR UR49, R11 ;  /* 0x000000000b3172ca */ /* 0x000fe200000e0000 */
[----:B------:R-:W-:Y:S01]  /*0b10*/  UMOV UR51, URZ ;  /* 0x0000003f00337c82 */ /* 0x000fe20008000000 */
[CC--:B------:R-:W-:Y:S02]  /*0b20*/  LEA.HI R2, R3.reuse, R0.reuse, RZ, 0x7 ;  /* 0x0000000003027211 */ /* 0x0c0fe400078f38ff */
[----:B------:R-:W-:-:S02]  /*0b30*/  LEA.HI R3, R3, R0, RZ, 0x2 ;  /* 0x0000000003037211 */ /* 0x000fc400078f10ff */
[----:B------:R-:W-:Y:S02]  /*0b40*/  LOP3.LUT R5, R2, 0xffffff80, RZ, 0xc0, !PT ;  /* 0xffffff8002057812 */ /* 0x000fe400078ec0ff */
[----:B------:R-:W-:Y:S02]  /*0b50*/  LOP3.LUT R9, R3, 0xfffffffc, RZ, 0xc0, !PT ;  /* 0xfffffffc03097812 */ /* 0x000fe400078ec0ff */
[----:B------:R-:W-:Y:S01]  /*0b60*/  SHF.R.S32.HI R3, RZ, 0x7, R2 ;  /* 0x00000007ff037819 */ /* 0x000fe20000011402 */
[C---:B------:R-:W-:Y:S02]  /*0b70*/  IMAD.IADD R5, R0.reuse, 0x1, -R5 ;  /* 0x0000000100057824 */ /* 0x040fe400078e0a05 */
[----:B------:R-:W-:Y:S01]  /*0b80*/  IMAD.IADD R9, R0, 0x1, -R9 ;  /* 0x0000000100097824 */ /* 0x000fe200078e0a09 */
[----:B------:R-:W-:Y:S02]  /*0b90*/  LEA.HI R2, R2, R3, RZ, 0x1 ;  /* 0x0000000302027211 */ /* 0x000fe400078f08ff */
[----:B------:R-:W-:-:S02]  /*0ba0*/  SHF.R.S32.HI R4, RZ, 0x1f, R5 ;  /* 0x0000001fff047819 */ /* 0x000fc40000011405 */
[----:B------:R-:W-:Y:S02]  /*0bb0*/  LEA.HI R0, R9, R9, RZ, 0x1 ;  /* 0x0000000909007211 */ /* 0x000fe400078f08ff */
[CC--:B------:R-:W-:Y:S02]  /*0bc0*/  LEA.HI R6, R4.reuse, R5.reuse, RZ, 0x2 ;  /* 0x0000000504067211 */ /* 0x0c0fe400078f10ff */
[----:B------:R-:W-:Y:S02]  /*0bd0*/  LEA.HI R4, R4, R5, RZ, 0x5 ;  /* 0x0000000504047211 */ /* 0x000fe400078f28ff */
[--C-:B------:R-:W-:Y:S02]  /*0be0*/  SHF.R.S32.HI R7, RZ, 0x2, R6.reuse ;  /* 0x00000002ff077819 */ /* 0x100fe40000011406 */
[----:B------:R-:W-:Y:S02]  /*0bf0*/  SHF.R.S32.HI R8, RZ, 0x1f, R6 ;  /* 0x0000001fff087819 */ /* 0x000fe40000011406 */
[----:B------:R-:W-:-:S02]  /*0c00*/  LOP3.LUT R2, R2, 0x3fffffe, RZ, 0xc0, !PT ;  /* 0x03fffffe02027812 */ /* 0x000fc400078ec0ff */
[----:B------:R-:W-:Y:S02]  /*0c10*/  LEA.HI R8, R8, R7, RZ, 0x3 ;  /* 0x0000000708087211 */ /* 0x000fe400078f18ff */
[----:B------:R-:W-:Y:S01]  /*0c20*/  SHF.R.S32.HI R4, RZ, 0x5, R4 ;  /* 0x00000005ff047819 */ /* 0x000fe20000011404 */
[----:B------:R-:W-:Y:S01]  /*0c30*/  IMAD.IADD R2, R3, 0x1, -R2 ;  /* 0x0000000103027824 */ /* 0x000fe200078e0a02 */
[----:B------:R-:W-:Y:S02]  /*0c40*/  LOP3.LUT R8, R8, 0xfffffff8, RZ, 0xc0, !PT ;  /* 0xfffffff808087812 */ /* 0x000fe400078ec0ff */
[----:B------:R-:W-:Y:S02]  /*0c50*/  LOP3.LUT R0, R0, 0x1ffffffe, RZ, 0xc0, !PT ;  /* 0x1ffffffe00007812 */ /* 0x000fe400078ec0ff */
[----:B------:R-:W-:Y:S01]  /*0c60*/  LOP3.LUT R6, R6, 0x7ffffffc, RZ, 0xc0, !PT ;  /* 0x7ffffffc06067812 */ /* 0x000fe200078ec0ff */
[----:B------:R-:W-:Y:S02]  /*0c70*/  IMAD.IADD R7, R7, 0x1, -R8 ;  /* 0x0000000107077824 */ /* 0x000fe400078e0a08 */
[----:B------:R-:W-:-:S02]  /*0c80*/  IMAD.IADD R9, R9, 0x1, -R0 ;  /* 0x0000000109097824 */ /* 0x000fc400078e0a00 */
[----:B------:R-:W-:Y:S02]  /*0c90*/  IMAD R7, R4, 0x10, R7 ;  /* 0x0000001004077824 */ /* 0x000fe400078e0207 */
[----:B------:R-:W-:Y:S02]  /*0ca0*/  IMAD.IADD R6, R5, 0x1, -R6 ;  /* 0x0000000105067824 */ /* 0x000fe400078e0a06 */
[----:B------:R-:W-:Y:S02]  /*0cb0*/  IMAD R228, R2, 0x40, R7 ;  /* 0x0000004002e47824 */ /* 0x000fe400078e0207 */
[----:B------:R-:W-:Y:S02]  /*0cc0*/  IMAD.SHL.U32 R19, R6, 0x2, RZ ;  /* 0x0000000206137824 */ /* 0x000fe400078e00ff */
[----:B------:R-:W-:-:S07]  /*0cd0*/  IMAD R22, R9, 0x8, R228 ;  /* 0x0000000809167824 */ /* 0x000fce00078e02e4 */
.L_x_1157:
[----:B01-34-:R-:W0:Y:S01]  /*0ce0*/  LDC.64 R6, c[0x0][0xa18] ;  /* 0x00028600ff067b82 */ /* 0x01be220000000a00 */
[----:B------:R-:W-:Y:S02]  /*0cf0*/  IMAD.U32 R3, RZ, RZ, UR49 ;  /* 0x00000031ff037e24 */ /* 0x000fe4000f8e00ff */
[----:B--2--5:R-:W-:-:S05]  /*0d00*/  IMAD.MOV.U32 R8, RZ, RZ, RZ ;  /* 0x000000ffff087224 */ /* 0x024fca00078e00ff */
[----:B------:R-:W1:Y:S08]  /*0d10*/  LDC R18, c[0x0][0x288] ;  /* 0x0000a200ff127b82 */ /* 0x000e700000000800 */
[----:B------:R-:W2:Y:S08]  /*0d20*/  LDC.64 R4, c[0x0][0xa28] ;  /* 0x00028a00ff047b82 */ /* 0x000eb00000000a00 */
[----:B------:R-:W3:Y:S01]  /*0d30*/  LDC.64 R10, c[0x0][0x418] ;  /* 0x00010600ff0a7b82 */ /* 0x000ee20000000a00 */
[----:B0-----:R-:W-:-:S07]  /*0d40*/  ISETP.NE.U32.AND P1, PT, R6, RZ, PT ;  /* 0x000000ff0600720c */ /* 0x001fce0003f25070 */
[----:B------:R-:W0:Y:S01]  /*0d50*/  LDC R0, c[0x0][0x424] ;  /* 0x00010900ff007b82 */ /* 0x000e220000000800 */
[----:B------:R-:W-:-:S07]  /*0d60*/  ISETP.NE.AND.EX P1, PT, R7, RZ, PT, P1 ;  /* 0x000000ff0700720c */ /* 0x000fce0003f25310 */
[----:B------:R-:W4:Y:S01]  /*0d70*/  LDC R17, c[0x0][0x2f0] ;  /* 0x0000bc00ff117b82 */ /* 0x000f220000000800 */
[----:B--2---:R-:W-:Y:S01]  /*0d80*/  ISETP.NE.U32.AND P0, PT, R4, RZ, PT ;  /* 0x000000ff0400720c */ /* 0x004fe20003f05070 */
[----:B------:R-:W-:Y:S01]  /*0d90*/  ULOP3.LUT UR4, UR6, 0xff000000, URZ, 0xc0, !UPT ;  /* 0xff00000006047892 */ /* 0x000fe2000f8ec03f */
[----:B------:R-:W-:Y:S02]  /*0da0*/  ULDC.64 UR8, c[0x0][0xa20] ;  /* 0x0002880000087ab9 */ /* 0x000fe40000000a00 */
[----:B------:R-:W-:-:S03]  /*0db0*/  ISETP.NE.AND.EX P0, PT, R5, RZ, PT, P0 ;  /* 0x000000ff0500720c */ /* 0x000fc60003f05300 */
[----:B------:R-:W2:Y:S10]  /*0dc0*/  @P1 LDC.64 R6, c[0x0][0xa18] ;  /* 0x00028600ff061b82 */ /* 0x000eb40000000a00 */
[----:B------:R-:W3:Y:S01]  /*0dd0*/  @P0 LDC.64 R4, c[0x0][0xa28] ;  /* 0x00028a00ff040b82 */ /* 0x000ee20000000a00 */
[----:B--2---:R-:W-:-:S05]  /*0de0*/  @P1 IMAD.WIDE R6, R3, 0x4, R6 ;  /* 0x0000000403061825 */ /* 0x004fca00078e0206 */
[----:B-1----:R1:W5:Y:S01]  /*0df0*/  @P1 LDG.E R18, desc[UR52][R6.64] ;  /* 0x0000003406121981 */ /* 0x002362000c1e1900 */
[----:B---3--:R-:W-:Y:S01]  /*0e00*/  @P0 IMAD.WIDE R4, R3, 0x4, R4 ;  /* 0x0000000403040825 */ /* 0x008fe200078e0204 */
[----:B------:R-:W-:Y:S01]  /*0e10*/  ULOP3.LUT UR46, UR6, 0xff0000, URZ, 0xc0, !UPT ;  /* 0x00ff0000062e7892 */ /* 0x000fe2000f8ec03f */
[----:B------:R-:W-:Y:S01]  /*0e20*/  ISETP.NE.U32.AND P2, PT, RZ, UR8, PT ;  /* 0x00000008ff007c0c */ /* 0x000fe2000bf45070 */
[----:B------:R-:W-:Y:S02]  /*0e30*/  USHF.R.U32.HI UR4, URZ, 0x8, UR4 ;  /* 0x000000083f047899 */ /* 0x000fe40008011604 */
[----:B------:R1:W5:Y:S01]  /*0e40*/  @P0 LDG.E R8, desc[UR52][R4.64] ;  /* 0x0000003404080981 */ /* 0x000362000c1e1900 */
[----:B------:R-:W-:Y:S01]  /*0e50*/  ISETP.NE.U32.AND P0, PT, R10, RZ, PT ;  /* 0x000000ff0a00720c */ /* 0x000fe20003f05070 */
[----:B------:R-:W-:Y:S01]  /*0e60*/  ULEA.HI UR46, UR46, UR4, URZ, 0x10 ;  /* 0x000000042e2e7291 */ /* 0x000fe2000f8f803f */
[----:B------:R-:W-:Y:S01]  /*0e70*/  ISETP.NE.AND.EX P2, PT, RZ, UR9, PT, P2 ;  /* 0x00000009ff007c0c */ /* 0x000fe2000bf45320 */
[----:B------:R-:W-:Y:S01]  /*0e80*/  ULOP3.LUT UR43, UR6, 0xffff, URZ, 0xc0, !UPT ;  /* 0x0000ffff062b7892 */ /* 0x000fe2000f8ec03f */
[----:B------:R-:W-:-:S04]  /*0e90*/  ISETP.NE.AND.EX P0, PT, R11, RZ, PT, P0 ;  /* 0x000000ff0b00720c */ /* 0x000fc80003f05300 */
[----:B0-----:R-:W-:Y:S01]  /*0ea0*/  SEL R0, R0, 0x1, P0 ;  /* 0x0000000100007807 */ /* 0x001fe20000000000 */
[----:B-1--4-:R-:W-:Y:S08]  /*0eb0*/  @P1 BRA `(.L_x_1050) ;  /* 0x0000000000281947 */ /* 0x012ff00003800000 */
[----:B------:R-:W-:Y:S02]  /*0ec0*/  ULDC.64 UR6, c[0x0][0xa00] ;  /* 0x0002800000067ab9 */ /* 0x000fe40000000a00 */
[----:B------:R-:W-:-:S04]  /*0ed0*/  ISETP.NE.U32.AND P0, PT, RZ, UR6, PT ;  /* 0x00000006ff007c0c */ /* 0x000fc8000bf05070 */
[----:B------:R-:W-:-:S13]  /*0ee0*/  ISETP.NE.AND.EX P0, PT, RZ, UR7, PT, P0 ;  /* 0x00000007ff007c0c */ /* 0x000fda000bf05300 */
[----:B------:R-:W-:Y:S05]  /*0ef0*/  @!P0 BRA `(.L_x_1050) ;  /* 0x0000000000188947 */ /* 0x000fea0003800000 */
[----:B------:R-:W0:Y:S01]  /*0f00*/  LDC.64 R4, c[0x0][0xa00] ;  /* 0x00028000ff047b82 */ /* 0x000e220000000a00 */
[----:B------:R-:W-:-:S04]  /*0f10*/  IMAD.U32 R3, RZ, RZ, UR49 ;  /* 0x00000031ff037e24 */ /* 0x000fc8000f8e00ff */
[----:B0-----:R-:W-:-:S05]  /*0f20*/  IMAD.WIDE R4, R3, 0x4, R4 ;  /* 0x0000000403047825 */ /* 0x001fca00078e0204 */
[----:B-----5:R-:W2:Y:S04]  /*0f30*/  LDG.E R18, desc[UR52][R4.64] ;  /* 0x0000003404127981 */ /* 0x020ea8000c1e1900 */
[----:B------:R-:W2:Y:S02]  /*0f40*/  LDG.E R3, desc[UR52][R4.64+0x4] ;  /* 0x0000043404037981 */ /* 0x000ea4000c1e1900 */
[----:B--2---:R-:W-:-:S07]  /*0f50*/  IMAD.IADD R18, R3, 0x1, -R18 ;  /* 0x0000000103127824 */ /* 0x004fce00078e0a12 */
.L_x_1050:
[----:B------:R-:W-:Y:S01]  /*0f60*/  UMOV UR44, UR49 ;  /* 0x00000031002c7c82 */ /* 0x000fe20008000000 */
[----:B------:R-:W-:Y:S01]  /*0f70*/  IMAD R17, R0, R17, RZ ;  /* 0x0000001100117224 */ /* 0x000fe200078e02ff */
[----:B------:R-:W-:Y:S06]  /*0f80*/  @!P2 BRA `(.L_x_1051) ;  /* 0x000000000018a947 */ /* 0x000fec0003800000 */
[----:B------:R-:W-:Y:S02]  /*0f90*/  ULDC.64 UR6, c[0x0][0xa20] ;  /* 0x0002880000067ab9 */ /* 0x000fe40000000a00 */
[----:B------:R-:W-:-:S06]  /*0fa0*/  UIMAD.WIDE UR6, UR49, 0x4, UR6 ;  /* 0x00000004310678a5 */ /* 0x000fcc000f8e0206 */
[----:B------:R-:W-:Y:S02]  /*0fb0*/  IMAD.U32 R4, RZ, RZ, UR6 ;  /* 0x00000006ff047e24 */ /* 0x000fe4000f8e00ff */
[----:B------:R-:W-:-:S05]  /*0fc0*/  IMAD.U32 R5, RZ, RZ, UR7 ;  /* 0x00000007ff057e24 */ /* 0x000fca000f8e00ff */
[----:B------:R0:W5:Y:S01]  /*0fd0*/  LDG.E R17, desc[UR52][R4.64] ;  /* 0x0000003404117981 */ /* 0x000162000c1e1900 */
[----:B------:R-:W-:Y:S05]  /*0fe0*/  BRA `(.L_x_1052) ;  /* 0x0000000000287947 */ /* 0x000fea0003800000 */
.L_x_1051:
[----:B------:R-:W-:Y:S02]  /*0ff0*/  ULDC.64 UR6, c[0x0][0xa08] ;  /* 0x0002820000067ab9 */ /* 0x000fe40000000a00 */
[----:B------:R-:W-:-:S04]  /*1000*/  ISETP.NE.U32.AND P0, PT, RZ, UR6, PT ;  /* 0x00000006ff007c0c */ /* 0x000fc8000bf05070 */
[----:B------:R-:W-:-:S13]  /*1010*/  ISETP.NE.AND.EX P0, PT, RZ, UR7, PT, P0 ;  /* 0x00000007ff007c0c */ /* 0x000fda000bf05300 */
[----:B------:R-:W-:Y:S05]  /*1020*/  @!P0 BRA `(.L_x_1052) ;  /* 0x0000000000188947 */ /* 0x000fea0003800000 */
[----:B------:R-:W0:Y:S01]  /*1030*/  LDC.64 R4, c[0x0][0xa08] ;  /* 0x00028200ff047b82 */ /* 0x000e220000000a00 */
[----:B------:R-:W-:-:S04]  /*1040*/  IMAD.U32 R3, RZ, RZ, UR49 ;  /* 0x00000031ff037e24 */ /* 0x000fc8000f8e00ff */
[----:B0-----:R-:W-:-:S05]  /*1050*/  IMAD.WIDE R4, R3, 0x4, R4 ;  /* 0x0000000403047825 */ /* 0x001fca00078e0204 */
[----:B------:R-:W2:Y:S04]  /*1060*/  LDG.E R17, desc[UR52][R4.64] ;  /* 0x0000003404117981 */ /* 0x000ea8000c1e1900 */
[----:B------:R-:W2:Y:S02]  /*1070*/  LDG.E R0, desc[UR52][R4.64+0x4] ;  /* 0x0000043404007981 */ /* 0x000ea4000c1e1900 */
[----:B--2---:R-:W-:-:S07]  /*1080*/  IMAD.IADD R17, R0, 0x1, -R17 ;  /* 0x0000000100117824 */ /* 0x004fce00078e0a11 */
.L_x_1052:
[----:B------:R-:W-:Y:S01]  /*1090*/  ULDC.64 UR8, c[0x0][0x990] ;  /* 0x0002640000087ab9 */ /* 0x000fe20000000a00 */
[----:B------:R-:W-:Y:S01]  /*10a0*/  ULDC.64 UR6, c[0x0][0x998] ;  /* 0x0002660000067ab9 */ /* 0x000fe20000000a00 */
[----:B------:R-:W-:Y:S01]  /*10b0*/  UISETP.NE.U32.AND UP0, UPT, UR8, URZ, UPT ;  /* 0x0000003f0800728c */ /* 0x000fe2000bf05070 */
[----:B------:R-:W-:Y:S01]  /*10c0*/  IMAD.MOV.U32 R3, RZ, RZ, 0x3f800000 ;  /* 0x3f800000ff037424 */ /* 0x000fe200078e00ff */
[----:B------:R-:W-:Y:S01]  /*10d0*/  UISETP.NE.U32.AND UP1, UPT, UR6, URZ, UPT ;  /* 0x0000003f0600728c */ /* 0x000fe2000bf25070 */
[----:B------:R-:W-:Y:S01]  /*10e0*/  IMAD.MOV.U32 R0, RZ, RZ, 0x3f800000 ;  /* 0x3f800000ff007424 */ /* 0x000fe200078e00ff */
[----:B------:R-:W-:Y:S02]  /*10f0*/  UISETP.NE.AND.EX UP0, UPT, UR9, URZ, UPT, UP0 ;  /* 0x0000003f0900728c */ /* 0x000fe4000bf05300 */
[----:B------:R-:W-:-:S04]  /*1100*/  UISETP.NE.AND.EX UP1, UPT, UR7, URZ, UPT, UP1 ;  /* 0x0000003f0700728c */ /* 0x000fc8000bf25310 */
[----:B------:R-:W-:Y:S02]  /*1110*/  PLOP3.LUT P0, PT, PT, PT, UP0, 0x80, 0x0 ;  /* 0x000000000000781c */ /* 0x000fe40003f0f008 */
[----:B------:R-:W-:-:S03]  /*1120*/  PLOP3.LUT P1, PT, PT, PT, UP1, 0x80, 0x0 ;  /* 0x000000000000781c */ /* 0x000fc60003f2f018 */
[----:B------:R-:W-:Y:S02]  /*1130*/  @UP0 USHF.R.S32.HI UR4, URZ, 0x1f, UR49 ;  /* 0x0000001f3f040899 */ /* 0x000fe40008011431 */
[----:B------:R-:W-:Y:S01]  /*1140*/  @UP1 USHF.R.S32.HI UR14, URZ, 0x1f, UR49 ;  /* 0x0000001f3f0e1899 */ /* 0x000fe20008011431 */
[----:B------:R-:W-:Y:S01]  /*1150*/  @UP0 ULDC.64 UR12, c[0x0][0x9a8] ;  /* 0x00026a00000c0ab9 */ /* 0x000fe20000000a00 */
[----:B------:R-:W-:Y:S01]  /*1160*/  @UP1 ULDC.64 UR16, c[0x0][0x9b8] ;  /* 0x00026e0000101ab9 */ /* 0x000fe20000000a00 */
[----:B------:R-:W-:Y:S02]  /*1170*/  @UP0 UIMAD UR4, UR4, UR12, URZ ;  /* 0x0000000c040402a4 */ /* 0x000fe4000f8e023f */
[----:B------:R-:W-:Y:S02]  /*1180*/  @UP1 UIMAD UR14, UR14, UR16, URZ ;  /* 0x000000100e0e12a4 */ /* 0x000fe4000f8e023f */
[----:B------:R-:W-:Y:S02]  /*1190*/  @UP0 UIMAD.WIDE.U32 UR10, UR49, UR12, URZ ;  /* 0x0000000c310a02a5 */ /* 0x000fe4000f8e003f */
[----:B------:R-:W-:-:S02]  /*11a0*/  @UP0 UIMAD UR4, UR49, UR13, UR4 ;  /* 0x0000000d310402a4 */ /* 0x000fc4000f8e0204 */
[----:B------:R-:W-:Y:S02]  /*11b0*/  @UP1 UIMAD UR14, UR49, UR17, UR14 ;  /* 0x00000011310e12a4 */ /* 0x000fe4000f8e020e */
[----:B------:R-:W-:Y:S02]  /*11c0*/  @UP1 UIMAD.WIDE.U32 UR12, UR49, UR16, URZ ;  /* 0x00000010310c12a5 */ /* 0x000fe4000f8e003f */
[----:B------:R-:W-:Y:S02]  /*11d0*/  @UP0 UIADD3 UR11, UR11, UR4, URZ ;  /* 0x000000040b0b0290 */ /* 0x000fe4000fffe03f */
[----:B------:R-:W-:Y:S01]  /*11e0*/  @UP1 UIADD3 UR13, UR13, UR14, URZ ;  /* 0x0000000e0d0d1290 */ /* 0x000fe2000fffe03f */
[----:B------:R-:W-:Y:S02]  /*11f0*/  @UP1 ULDC.64 UR16, c[0x0][0x9c0] ;  /* 0x0002700000101ab9 */ /* 0x000fe40000000a00 */
[----:B------:R-:W-:Y:S01]  /*1200*/  @UP0 ULDC.64 UR14, c[0x0][0x9b0] ;  /* 0x00026c00000e0ab9 */ /* 0x000fe20000000a00 */
[----:B------:R-:W-:-:S02]  /*1210*/  @UP1 UIMAD.WIDE.U32 UR12, UR43, UR16, UR12 ;  /* 0x000000102b0c12a5 */ /* 0x000fc4000f8e000c */
[----:B------:R-:W-:Y:S02]  /*1220*/  @UP0 UIMAD.WIDE.U32 UR10, UR43, UR14, UR10 ;  /* 0x0000000e2b0a02a5 */ /* 0x000fe4000f8e000a */
[----:B------:R-:W-:Y:S02]  /*1230*/  @UP1 UIMAD UR4, UR43, UR17, UR13 ;  /* 0x000000112b0412a4 */ /* 0x000fe4000f8e020d */
[----:B------:R-:W-:Y:S02]  /*1240*/  @UP0 UIMAD UR11, UR43, UR15, UR11 ;  /* 0x0000000f2b0b02a4 */ /* 0x000fe4000f8e020b */
[----:B------:R-:W-:Y:S02]  /*1250*/  @UP0 ULEA UR8, UP2, UR10, UR8, 0x2 ;  /* 0x000000080a080291 */ /* 0x000fe4000f84103f */
[----:B------:R-:W-:Y:S02]  /*1260*/  @UP1 ULEA UR6, UP3, UR12, UR6, 0x2 ;  /* 0x000000060c061291 */ /* 0x000fe4000f86103f */
[----:B------:R-:W-:-:S02]  /*1270*/  @UP0 ULEA.HI.X UR9, UR10, UR9, UR11, 0x2, UP2 ;  /* 0x000000090a090291 */ /* 0x000fc400090f140b */
[----:B------:R-:W-:Y:S01]  /*1280*/  @UP1 ULEA.HI.X UR7, UR12, UR7, UR4, 0x2, UP3 ;  /* 0x000000070c071291 */ /* 0x000fe200098f1404 */
[----:B0-----:R-:W-:Y:S02]  /*1290*/  IMAD.U32 R4, RZ, RZ, UR8 ;  /* 0x00000008ff047e24 */ /* 0x001fe4000f8e00ff */
[----:B-----5:R-:W-:Y:S01]  /*12a0*/  IMAD.IADD R17, R17, 0x1, -R8 ;  /* 0x0000000111117824 */ /* 0x020fe200078e0a08 */
[----:B------:R-:W-:Y:S01]  /*12b0*/  ULDC UR4, c[0x0][0x448] ;  /* 0x0001120000047ab9 */ /* 0x000fe20000000800 */
[----:B------:R-:W-:Y:S01]  /*12c0*/  IMAD.U32 R5, RZ, RZ, UR9 ;  /* 0x00000009ff057e24 */ /* 0x000fe2000f8e00ff */
[----:B------:R-:W-:Y:S01]  /*12d0*/  USHF.L.U32 UR36, UR5, 0x7, URZ ;  /* 0x0000000705247899 */ /* 0x000fe2000800063f */
[----:B------:R-:W-:Y:S01]  /*12e0*/  IMAD.U32 R6, RZ, RZ, UR6 ;  /* 0x00000006ff067e24 */ /* 0x000fe2000f8e00ff */
[----:B------:R-:W-:Y:S01]  /*12f0*/  ULDC UR10, c[0x0][0x988] ;  /* 0x00026200000a7ab9 */ /* 0x000fe20000000800 */
[----:B------:R-:W-:Y:S01]  /*1300*/  IMAD.U32 R7, RZ, RZ, UR7 ;  /* 0x00000007ff077e24 */ /* 0x000fe2000f8e00ff */
[----:B------:R-:W2:Y:S04]  /*1310*/  @P0 LDG.E R3, desc[UR52][R4.64] ;  /* 0x0000003404030981 */ /* 0x000ea8000c1e1900 */
[----:B------:R0:W2:Y:S01]  /*1320*/  @P1 LDG.E R0, desc[UR52][R6.64] ;  /* 0x0000003406001981 */ /* 0x0000a2000c1e1900 */
[----:B------:R-:W-:Y:S01]  /*1330*/  UISETP.NE.AND UP1, UPT, UR4, 0x1, UPT ;  /* 0x000000010400788c */ /* 0x000fe2000bf25270 */
[----:B------:R-:W-:Y:S01]  /*1340*/  IADD3 R8, R17, 0x1, -R18 ;  /* 0x0000000111087810 */ /* 0x000fe20007ffe812 */
[----:B------:R-:W-:Y:S01]  /*1350*/  UIADD3 UR8, UR36, 0x7f, URZ ;  /* 0x0000007f24087890 */ /* 0x000fe2000fffe03f */
[----:B------:R-:W-:-:S02]  /*1360*/  ULDC.64 UR4, c[0x0][0x9e0] ;  /* 0x0002780000047ab9 */ /* 0x000fc40000000a00 */
[----:B------:R-:W-:Y:S01]  /*1370*/  R2UR UR9, R8 ;  /* 0x00000000080972ca */ /* 0x000fe200000e0000 */
[----:B------:R-:W-:-:S05]  /*1380*/  UISETP.GE.AND UP0, UPT, UR5, 0x1, UPT ;  /* 0x000000010500788c */ /* 0x000fca000bf06270 */
[----:B------:R-:W-:Y:S01]  /*1390*/  @UP1 ULDC UR6, c[0x0][0x44c] ;  /* 0x0001130000061ab9 */ /* 0x000fe20000000800 */
[----:B------:R-:W-:Y:S01]  /*13a0*/  @UP1 ULDC UR11, c[0x0][0x450] ;  /* 0x00011400000b1ab9 */ /* 0x000fe20000000800 */
[----:B------:R-:W-:Y:S01]  /*13b0*/  UIMAD.WIDE.U32 UR6, UR8, UR6, URZ ;  /* 0x00000006080672a5 */ /* 0x000fe2000f8e003f */
[----:B------:R-:W-:-:S03]  /*13c0*/  PLOP3.LUT P1, PT, PT, PT, UP0, 0x80, 0x0 ;  /* 0x000000000000781c */ /* 0x000fc60003f2f008 */
[----:B------:R-:W-:-:S04]  /*13d0*/  @UP1 USHF.R.U32.HI UR8, URZ, UR11, UR7 ;  /* 0x0000000b3f081299 */ /* 0x000fc80008011607 */
[----:B------:R-:W-:-:S04]  /*13e0*/  UIADD3 UR8, UR9, UR8, URZ ;  /* 0x0000000809087290 */ /* 0x000fc8000fffe03f */
[----:B------:R-:W-:-:S06]  /*13f0*/  UIADD3 UR4, UR8, UR4, URZ ;  /* 0x0000000408047290 */ /* 0x000fcc000fffe03f */
[----:B0-----:R-:W-:Y:S02]  /*1400*/  IMAD.U32 R6, RZ, RZ, UR4 ;  /* 0x00000004ff067e24 */ /* 0x001fe4000f8e00ff */
[----:B--2---:R-:W-:-:S04]  /*1410*/  FMUL.FTZ R0, R3, R0 ;  /* 0x0000000003007220 */ /* 0x004fc80000410000 */
        /* <DEDUP_REMOVED lines=13> */
.L_x_1054:
[----:B------:R-:W-:-:S11]  /*14f0*/  UISETP.NE.AND UP0, UPT, UR5, 0x1, UPT ;  /* 0x000000010500788c */ /* 0x000fd6000bf05270 */
[----:B------:R-:W-:Y:S02]  /*1500*/  @UP0 ULDC.64 UR8, c[0x0][0x9e8] ;  /* 0x00027a0000080ab9 */ /* 0x000fe40000000a00 */
[----:B------:R-:W-:-:S04]  /*1510*/  UIMAD.WIDE.U32 UR6, UR4, UR8, URZ ;  /* 0x00000008040672a5 */ /* 0x000fc8000f8e003f */
[----:B------:R-:W-:-:S12]  /*1520*/  @UP0 USHF.R.U32.HI UR4, URZ, UR9, UR7 ;  /* 0x000000093f040299 */ /* 0x000fd80008011607 */
.L_x_1055:
[----:B------:R-:W-:-:S06]  /*1530*/  UIMAD UR4, UR4, UR5, UR5 ;  /* 0x00000005040472a4 */ /* 0x000fcc000f8e0205 */
[----:B------:R-:W-:-:S07]  /*1540*/  VIMNMX R6, R6, UR4, PT ;  /* 0x0000000406067c48 */ /* 0x000fce000bfe0100 */
.L_x_1053:
[C---:B------:R-:W-:Y:S01]  /*1550*/  IMAD.IADD R137, R17.reuse, 0x1, -R18 ;  /* 0x0000000111897824 */ /* 0x040fe200078e0a12 */
[----:B------:R-:W-:Y:S01]  /*1560*/  @UP1 ULDC UR6, c[0x0][0x44c] ;  /* 0x0001130000061ab9 */ /* 0x000fe20000000800 */
[----:B------:R-:W-:Y:S01]  /*1570*/  VIADD R7, R6, 0xdf ;  /* 0x000000df06077836 */ /* 0x000fe20000000000 */
[----:B------:R-:W-:Y:S01]  /*1580*/  UIMAD.WIDE.U32 UR6, UR36, UR6, URZ ;  /* 0x00000006240672a5 */ /* 0x000fe2000f8e003f */
[----:B------:R-:W-:Y:S01]  /*1590*/  VIADD R5, R17, 0xdf ;  /* 0x000000df11057836 */ /* 0x000fe20000000000 */
        /* <DEDUP_REMOVED lines=27> */
.L_x_1057:
[----:B------:R-:W-:-:S11]  /*1750*/  UISETP.NE.AND UP0, UPT, UR5, 0x1, UPT ;  /* 0x000000010500788c */ /* 0x000fd6000bf05270 */
[----:B------:R-:W-:Y:S02]  /*1760*/  @UP0 ULDC.64 UR10, c[0x0][0x9e8] ;  /* 0x00027a00000a0ab9 */ /* 0x000fe40000000a00 */
[----:B------:R-:W-:-:S04]  /*1770*/  UIMAD.WIDE.U32 UR6, UR4, UR10, URZ ;  /* 0x0000000a040672a5 */ /* 0x000fc8000f8e003f */
[----:B------:R-:W-:-:S12]  /*1780*/  @UP0 USHF.R.U32.HI UR4, URZ, UR11, UR7 ;  /* 0x0000000b3f040299 */ /* 0x000fd80008011607 */
.L_x_1058:
[----:B------:R-:W-:-:S04]  /*1790*/  UIMAD UR4, UR4, UR5, URZ ;  /* 0x00000005040472a4 */ /* 0x000fc8000f8e023f */
[----:B------:R-:W-:-:S04]  /*17a0*/  UISETP.LT.AND UP0, UPT, UR8, UR4, UPT ;  /* 0x000000040800728c */ /* 0x000fc8000bf01270 */
[----:B------:R-:W-:-:S12]  /*17b0*/  USEL UR8, UR8, UR4, !UP0 ;  /* 0x0000000408087287 */ /* 0x000fd8000c000000 */
.L_x_1056:
[----:B------:R-:W-:Y:S01]  /*17c0*/  UMOV UR4, URZ ;  /* 0x0000003f00047c82 */ /* 0x000fe20008000000 */
[----:B------:R-:W-:Y:S01]  /*17d0*/  UMOV UR5, UR8 ;  /* 0x0000000800057c82 */ /* 0x000fe20008000000 */
[----:B------:R-:W-:Y:S02]  /*17e0*/  ULOP3.LUT UR37, UR46, 0xff, URZ, 0xc0, !UPT ;  /* 0x000000ff2e257892 */ /* 0x000fe4000f8ec03f */
[----:B------:R-:W-:Y:S02]  /*17f0*/  UIMAD.WIDE UR4, UR8, -0x6db6db6d, UR4 ;  /* 0x92492493080478a5 */ /* 0x000fe4000f8e0204 */
[----:B------:R-:W-:Y:S02]  /*1800*/  USHF.R.U32.HI UR46, URZ, 0x10, UR46 ;  /* 0x000000103f2e7899 */ /* 0x000fe4000801162e */
[----:B------:R-:W-:-:S04]  /*1810*/  USHF.R.U32.HI UR4, URZ, 0x1f, UR5 ;  /* 0x0000001f3f047899 */ /* 0x000fc80008011605 */
[----:B------:R-:W-:-:S04]  /*1820*/  ULEA.HI.SX32 UR4, UR5, UR4, 0x19 ;  /* 0x0000000405047291 */ /* 0x000fc8000f8fca3f */
[----:B------:R-:W-:-:S04]  /*1830*/  UISETP.LT.AND UP0, UPT, URZ, UR4, UPT ;  /* 0x000000043f00728c */ /* 0x000fc8000bf01270 */
[----:B------:R-:W-:-:S03]  /*1840*/  USEL UR39, URZ, UR4, !UP0 ;  /* 0x000000043f277287 */ /* 0x000fc6000c000000 */
[----:B------:R-:W-:-:S03]  /*1850*/  UMOV UR4, URZ ;  /* 0x0000003f00047c82 */ /* 0x000fc60008000000 */
[----:B------:R-:W-:-:S13]  /*1860*/  ISETP.GT.AND P0, PT, R6, UR39, PT ;  /* 0x0000002706007c0c */ /* 0x000fda000bf04270 */
[----:B------:R-:W-:Y:S05]  /*1870*/  @!P0 BRA `(.L_x_1059) ;  /* 0x0000000000988947 */ /* 0x000fea0003800000 */
[----:B------:R-:W-:Y:S01]  /*1880*/  UISETP.NE.AND UP0, UPT, UR46, URZ, UPT ;  /* 0x0000003f2e00728c */ /* 0x000fe2000bf05270 */
[----:B------:R-:W-:-:S03]  /*1890*/  ULDC UR4, c[0x0][0x9f0] ;  /* 0x00027c0000047ab9 */ /* 0x000fc60000000800 */
[----:B------:R-:W-:-:S03]  /*18a0*/  USEL UR9, UR46, UR4, UP0 ;  /* 0x000000042e097287 */ /* 0x000fc60008000000 */
[----:B------:R-:W-:-:S03]  /*18b0*/  UMOV UR4, URZ ;  /* 0x0000003f00047c82 */ /* 0x000fc60008000000 */
[----:B------:R-:W-:-:S05]  /*18c0*/  IMAD.U32 R5, RZ, RZ, UR9 ;  /* 0x00000009ff057e24 */ /* 0x000fca000f8e00ff */
        /* <DEDUP_REMOVED lines=33> */
.L_x_1059:
[----:B------:R-:W-:Y:S02]  /*1ae0*/  UIMAD UR39, UR37, UR4, UR39 ;  /* 0x00000004252772a4 */ /* 0x000fe4000f8e0227 */
[----:B------:R-:W-:Y:S01]  /*1af0*/  IMAD.U32 R3, RZ, RZ, UR4 ;  /* 0x00000004ff037e24 */ /* 0x000fe2000f8e00ff */
[----:B------:R-:W-:Y:S02]  /*1b00*/  PLOP3.LUT P0, PT, PT, PT, PT, 0x80, 0x0 ;  /* 0x000000000000781c */ /* 0x000fe40003f0f070 */
[----:B------:R-:W-:Y:S02]  /*1b10*/  CS2R R10, SRZ ;  /* 0x00000000000a7805 */ /* 0x000fe4000001ff00 */
[----:B------:R-:W-:Y:S01]  /*1b20*/  CS2R R12, SRZ ;  /* 0x00000000000c7805 */ /* 0x000fe2000001ff00 */
[----:B------:R-:W-:Y:S01]  /*1b30*/  IMAD.MOV.U32 R9, RZ, RZ, RZ ;  /* 0x000000ffff097224 */ /* 0x000fe200078e00ff */
[----:B------:R-:W-:Y:S02]  /*1b40*/  VIADDMNMX R136, R3, UR39, R6, PT ;  /* 0x0000002703887c46 */ /* 0x000fe4000b800106 */
[----:B------:R-:W-:-:S02]  /*1b50*/  CS2R R30, SRZ ;  /* 0x00000000001e7805 */ /* 0x000fc4000001ff00 */
[----:B------:R-:W-:Y:S02]  /*1b60*/  CS2R R26, SRZ ;  /* 0x00000000001a7805 */ /* 0x000fe4000001ff00 */
[----:B------:R-:W-:Y:S02]  /*1b70*/  CS2R R20, SRZ ;  /* 0x0000000000147805 */ /* 0x000fe4000001ff00 */
[----:B------:R-:W-:Y:S02]  /*1b80*/  ISETP.GT.AND P1, PT, R136, UR39, PT ;  /* 0x0000002788007c0c */ /* 0x000fe4000bf24270 */
[----:B------:R-:W-:Y:S02]  /*1b90*/  CS2R R36, SRZ ;  /* 0x0000000000247805 */ /* 0x000fe4000001ff00 */
[----:B------:R-:W-:Y:S02]  /*1ba0*/  CS2R R32, SRZ ;  /* 0x0000000000207805 */ /* 0x000fe4000001ff00 */
[----:B------:R-:W-:-:S02]  /*1bb0*/  CS2R R38, SRZ ;  /* 0x0000000000267805 */ /* 0x000fc4000001ff00 */
[----:B------:R-:W-:Y:S02]  /*1bc0*/  CS2R R34, SRZ ;  /* 0x0000000000227805 */ /* 0x000fe4000001ff00 */
[----:B------:R-:W-:Y:S02]  /*1bd0*/  CS2R R44, SRZ ;  /* 0x00000000002c7805 */ /* 0x000fe4000001ff00 */
        /* <DEDUP_REMOVED lines=34> */
[----:B------:R-:W-:-:S06]  /*1e00*/  SHF.R.S32.HI R3, RZ, 0x7, R3 ;  /* 0x00000007ff037819 */ /* 0x000fcc0000011403 */
        /* <DEDUP_REMOVED lines=25> */
.L_x_1061:
[----:B------:R-:W-:Y:S01]  /*1fa0*/  ULEA.HI UR4, UR47, UR47, URZ, 0x1 ;  /* 0x0000002f2f047291 */ /* 0x000fe2000f8f083f */
[----:B------:R-:W-:-:S03]  /*1fb0*/  IMAD.U32 R3, RZ, RZ, UR48 ;  /* 0x00000030ff037e24 */ /* 0x000fc6000f8e00ff */
[----:B------:R-:W-:Y:S02]  /*1fc0*/  ULOP3.LUT UR4, UR4, 0xfffffffe, URZ, 0xc0, !UPT ;  /* 0xfffffffe04047892 */ /* 0x000fe4000f8ec03f */
[----:B------:R-:W-:Y:S02]  /*1fd0*/  ISETP.NE.AND P0, PT, R3, 0x3, PT ;  /* 0x000000030300780c */ /* 0x000fe40003f05270 */
[----:B------:R-:W-:-:S06]  /*1fe0*/  UIADD3 UR4, UR47, -UR4, URZ ;  /* 0x800000042f047290 */ /* 0x000fcc000fffe03f */
[----:B------:R-:W-:-:S05]  /*1ff0*/  IMAD.U32 R0, RZ, RZ, UR4 ;  /* 0x00000004ff007e24 */ /* 0x000fca000f8e00ff */
[----:B------:R-:W-:-:S04]  /*2000*/  SHF.L.U32 R0, R0, 0x1f, RZ ;  /* 0x0000001f00007819 */ /* 0x000fc800000006ff */
[----:B------:R-:W0:Y:S02]  /*2010*/  SYNCS.PHASECHK.TRANS64.TRYWAIT P1, [UR41+0x2e800], R0 ;  /* 0x02e80000ff0075a7 */ /* 0x000e240008020169 */
[----:B0-----:R-:W-:Y:S05]  /*2020*/  @!P1 BRA `(.L_x_1062) ;  /* 0x000001f800d09947 */ /* 0x001fea0003800000 */
.L_x_1258:
[----:B------:R-:W-:Y:S05]  /*2030*/  @!P0 BRA `(.L_x_1063) ;  /* 0x0000000000048947 */ /* 0x000fea0003800000 */
[----:B------:R-:W-:Y:S01]  /*2040*/  BPT.TRAP 0x1 ;  /* 0x000000040000795c */ /* 0x000fe20000300000 */
.L_x_1063:
[----:B------:R-:W-:Y:S02]  /*2050*/  IMAD.U32 R5, RZ, RZ, UR51 ;  /* 0x00000033ff057e24 */ /* 0x000fe4000f8e00ff */
[----:B0-----:R-:W-:-:S03]  /*2060*/  IMAD.U32 R0, RZ, RZ, UR50 ;  /* 0x00000032ff007e24 */ /* 0x001fc6000f8e00ff */
[----:B------:R-:W-:Y:S02]  /*2070*/  LEA R5, R5, UR41, 0x3 ;  /* 0x0000002905057c11 */ /* 0x000fe4000f8e18ff */
[----:B------:R-:W-:-:S04]  /*2080*/  SHF.L.U32 R0, R0, 0x1f, RZ ;  /* 0x0000001f00007819 */ /* 0x000fc800000006ff */
[----:B------:R0:W1:Y:S01]  /*2090*/  SYNCS.PHASECHK.TRANS64.TRYWAIT P1, [R5+URZ+0x2e830], R0 ;  /* 0x02e83000050075a7 */ /* 0x000062000802017f */
[----:B------:R-:W-:Y:S05]  /*20a0*/  @!P0 BRA `(.L_x_1064) ;  /* 0x0000000000048947 */ /* 0x000fea0003800000 */
[----:B------:R-:W-:Y:S01]  /*20b0*/  BPT.TRAP 0x1 ;  /* 0x000000040000795c */ /* 0x000fe20000300000 */
.L_x_1064:
[----:B-1----:R-:W-:Y:S05]  /*20c0*/  @P1 BRA `(.L_x_1065) ;  /* 0x0000000000081947 */ /* 0x002fea0003800000 */
[----:B------:R-:W1:Y:S02]  /*20d0*/  SYNCS.PHASECHK.TRANS64.TRYWAIT P1, [R5+URZ+0x2e830], R0 ;  /* 0x02e83000050075a7 */ /* 0x000e64000802017f */
[----:B-1----:R-:W-:Y:S05]  /*20e0*/  @!P1 BRA `(.L_x_1066) ;  /* 0x000001f800b89947 */ /* 0x002fea0003800000 */
.L_x_1065:
[----:B------:R-:W2:Y:S01]  /*20f0*/  S2R R3, SR_TID.X ;  /* 0x0000000000037919 */ /* 0x000ea20000002100 */
[----:B------:R-:W-:Y:S01]  /*2100*/  UIADD3 UR4, UR41, 0x20400, URZ ;  /* 0x0002040029047890 */ /* 0x000fe2000fffe03f */
[----:B------:R-:W-:-:S03]  /*2110*/  LOP3.LUT R2, R2, 0xfff7ffff, RZ, 0xc0, !PT ;  /* 0xfff7ffff02027812 */ /* 0x000fc600078ec0ff */
[----:B------:R-:W-:-:S04]  /*2120*/  USHF.R.U32.HI UR4, URZ, 0x4, UR4 ;  /* 0x000000043f047899 */ /* 0x000fc80008011604 */
[----:B------:R-:W-:-:S06]  /*2130*/  ULOP3.LUT UR4, UR4, 0x3fff, URZ, 0xc0, !UPT ;  /* 0x00003fff04047892 */ /* 0x000fcc000f8ec03f */
[----:B------:R-:W-:Y:S01]  /*2140*/  IMAD.U32 R7, RZ, RZ, UR4 ;  /* 0x00000004ff077e24 */ /* 0x000fe2000f8e00ff */
[----:B------:R-:W-:Y:S05]  /*2150*/  WARPSYNC.ALL ;  /* 0x0000000000007948 */ /* 0x000fea0003800000 */
[----:B------:R-:W-:Y:S02]  /*2160*/  LOP3.LUT R7, R7, 0x10000, RZ, 0xfc, !PT ;  /* 0x0001000007077812 */ /* 0x000fe400078efcff */
[----:B--2---:R-:W-:-:S13]  /*2170*/  LOP3.LUT P3, RZ, R3, 0x7f, RZ, 0xc0, !PT ;  /* 0x0000007f03ff7812 */ /* 0x004fda000786c0ff */
[----:B------:R-:W-:Y:S02]  /*2180*/  @P3 LOP3.LUT R2, R2, 0x80000, RZ, 0xfc, !PT ;  /* 0x0008000002023812 */ /* 0x000fe400078efcff */
[----:B------:R-:W-:Y:S01]  /*2190*/  R2UR UR20, R7 ;  /* 0x00000000071472ca */ /* 0x000fe200000e0000 */
[----:B------:R-:W-:Y:S01]  /*21a0*/  ULOP3.LUT UR12, UR54, 0x10000, URZ, 0xfc, !UPT ;  /* 0x00010000360c7892 */ /* 0x000fe2000f8efc3f */
[----:B------:R-:W-:Y:S01]  /*21b0*/  WARPGROUP.ARRIVE ;  /* 0x00000000000079c5 */ /* 0x000fe20000000000 */
[----:B------:R-:W-:Y:S01]  /*21c0*/  UMOV UR17, 0x40000040 ;  /* 0x4000004000117882 */ /* 0x000fe20000000000 */
[----:B------:R-:W-:Y:S01]  /*21d0*/  UMOV UR19, 0x40000040 ;  /* 0x4000004000137882 */ /* 0x000fe20000000000 */
[----:B------:R-:W-:Y:S01]  /*21e0*/  UMOV UR7, 0x40000040 ;  /* 0x4000004000077882 */ /* 0x000fe20000000000 */
[----:B------:R-:W-:Y:S01]  /*21f0*/  UMOV UR11, 0x40000040 ;  /* 0x40000040000b7882 */ /* 0x000fe20000000000 */
[----:B------:R-:W-:Y:S01]  /*2200*/  UMOV UR13, 0x40000040 ;  /* 0x40000040000d7882 */ /* 0x000fe20000000000 */
[----:B------:R-:W-:Y:S01]  /*2210*/  UMOV UR16, UR12 ;  /* 0x0000000c00107c82 */ /* 0x000fe20008000000 */
[----:B------:R-:W-:Y:S01]  /*2220*/  UMOV UR15, 0x40000040 ;  /* 0x40000040000f7882 */ /* 0x000fe20000000000 */
[----:B------:R-:W-:Y:S01]  /*2230*/  VIADD R3, R22, UR36 ;  /* 0x0000002416037c36 */ /* 0x000fe20008000000 */
[----:B------:R-:W-:-:S02]  /*2240*/  ULDC UR55, c[0x0][0x9dc] ;  /* 0x0002770000377ab9 */ /* 0x000fc40000000800 */
[----:B------:R-:W-:-:S04]  /*2250*/  UIMAD UR20, UR51, 0x700, UR20 ;  /* 0x00000700331478a4 */ /* 0x000fc8000f8e0214 */
[----:B------:R-:W-:Y:S02]  /*2260*/  UIADD3 UR4, UR20, 0x100, URZ ;  /* 0x0000010014047890 */ /* 0x000fe4000fffe03f */
[----:B------:R-:W-:Y:S02]  /*2270*/  UIADD3 UR5, UR20, 0x200, URZ ;  /* 0x0000020014057890 */ /* 0x000fe4000fffe03f */
[----:B------:R-:W-:Y:S01]  /*2280*/  UMOV UR18, UR20 ;  /* 0x0000001400127c82 */ /* 0x000fe20008000000 */
[----:B------:R-:W-:Y:S01]  /*2290*/  UIADD3 UR6, UR20, 0x2, URZ ;  /* 0x0000000214067890 */ /* 0x000fe2000fffe03f */
[----:B------:R-:W-:Y:S01]  /*22a0*/  QGMMA.64x32x32.F32.E4M3.E4M3 R120, gdesc[UR16], RZ, !UPT, gsb0 ;  /* 0x00600000107879f3 */ /* 0x000fe2000c0008ff */
[----:B------:R-:W-:Y:S01]  /*22b0*/  UMOV UR18, UR4 ;  /* 0x0000000400127c82 */ /* 0x000fe20008000000 */
[----:B------:R-:W-:Y:S01]  /*22c0*/  UMOV UR19, 0x40000040 ;  /* 0x4000004000137882 */ /* 0x000fe20000000000 */
[----:B------:R-:W-:Y:S02]  /*22d0*/  UIADD3 UR4, UR20, 0x300, URZ ;  /* 0x0000030014047890 */ /* 0x000fe4000fffe03f */
[----:B------:R-:W-:-:S02]  /*22e0*/  UIADD3 UR8, UR20, 0x102, URZ ;  /* 0x0000010214087890 */ /* 0x000fc4000fffe03f */
[----:B------:R-:W-:Y:S02]  /*22f0*/  UIADD3 UR9, UR20, 0x202, URZ ;  /* 0x0000020214097890 */ /* 0x000fe4000fffe03f */
[----:B------:R-:W-:Y:S02]  /*2300*/  UIADD3 UR10, UR20, 0x4, URZ ;  /* 0x00000004140a7890 */ /* 0x000fe4000fffe03f */
[----:B------:R-:W-:Y:S01]  /*2310*/  UIADD3 UR14, UR20, 0x6, URZ ;  /* 0x00000006140e7890 */ /* 0x000fe2000fffe03f */
        /* <DEDUP_REMOVED lines=32> */
[----:B------:R-:W-:Y:S03]  /*2520*/  QGMMA.64x32x32.F32.E4M3.E4M3 R24, gdesc[UR16], RZ, !UPT, gsb0 ;  /* 0x00600000101879f3 */ /* 0x000fe6000c0008ff */
        /* <DEDUP_REMOVED lines=29> */
[----:B------:R-:W-:Y:S02]  /*2700*/  UIADD3 UR8, UR12, 0x4, URZ ;  /* 0x000000040c087890 */ /* 0x000fe4000fffe03f */
        /* <DEDUP_REMOVED lines=51> */
[----:B------:R-:W-:Y:S02]  /*2a40*/  ULDC UR10, c[0x0][0x448] ;  /* 0x00011200000a7ab9 */ /* 0x000fe40000000800 */
[----:B------:R-:W-:Y:S02]  /*2a50*/  UISETP.NE.AND UP0, UPT, UR10, 0x1, UPT ;  /* 0x000000010a00788c */ /* 0x000fe4000bf05270 */
[----:B------:R-:W-:-:S04]  /*2a60*/  ULOP3.LUT UR10, URZ, UR55, URZ, 0x33, !UPT ;  /* 0x000000373f0a7292 */ /* 0x000fc8000f8e333f */
[----:B------:R-:W-:Y:S02]  /*2a70*/  PLOP3.LUT P1, PT, PT, PT, UP0, 0x80, 0x0 ;  /* 0x000000000000781c */ /* 0x000fe40003f2f008 */
[----:B------:R-:W-:Y:S01]  /*2a80*/  PLOP3.LUT P2, PT, PT, PT, UP0, 0x80, 0x0 ;  /* 0x000000000000781c */ /* 0x000fe20003f4f008 */
        /* <DEDUP_REMOVED lines=29> */
[----:B------:R-:W-:Y:S02]  /*2c60*/  @UP0 ULDC UR6, c[0x0][0x44c] ;  /* 0x0001130000060ab9 */ /* 0x000fe40000000800 */
[----:B01----:R-:W-:Y:S01]  /*2c70*/  @P1 IMAD.HI.U32 R0, R3, UR6, RZ ;  /* 0x0000000603001c27 */ /* 0x003fe2000f8e00ff */
[----:B------:R-:W-:-:S04]  /*2c80*/  @UP0 ULDC UR6, c[0x0][0x450] ;  /* 0x0001140000060ab9 */ /* 0x000fc80000000800 */
[----:B------:R-:W-:Y:S01]  /*2c90*/  @P2 SHF.R.U32.HI R3, RZ, UR6, R0 ;  /* 0x00000006ff032c19 */ /* 0x000fe20008011600 */
[----:B------:R-:W-:Y:S01]  /*2ca0*/  @!P3 VIADD R0, R5, 0x2e840 ;  /* 0x0002e8400500b836 */ /* 0x000fe20000000000 */
[----:B------:R-:W-:Y:S01]  /*2cb0*/  ULDC.64 UR6, c[0x0][0x9e0] ;  /* 0x0002780000067ab9 */ /* 0x000fe20000000a00 */
[----:B------:R-:W-:Y:S01]  /*2cc0*/  IMAD.MOV.U32 R5, RZ, RZ, -0xe0 ;  /* 0xffffff20ff057424 */ /* 0x000fe200078e00ff */
[----:B------:R-:W-:Y:S01]  /*2cd0*/  UISETP.GE.AND UP1, UPT, UR7, 0x1, UPT ;  /* 0x000000010700788c */ /* 0x000fe2000bf26270 */
[----:B------:R-:W0:Y:S01]  /*2ce0*/  SHFL.IDX PT, R11, R3, RZ, 0x1c1f ;  /* 0x001c1fff030b7589 */ /* 0x000e2200000e0000 */
[----:B------:R-:W-:Y:S01]  /*2cf0*/  @!P3 PRMT R0, RZ, 0x654, R0 ;  /* 0x00000654ff00b816 */ /* 0x000fe20000000000 */
[----:B------:R-:W-:-:S03]  /*2d00*/  IMAD R10, R136, R5, 0xe1 ;  /* 0x000000e1880a7424 */ /* 0x000fc600078e0205 */
[----:B------:R-:W-:Y:S02]  /*2d10*/  PLOP3.LUT P1, PT, PT, PT, UP1, 0x40, 0x0 ;  /* 0x000000000000781c */ /* 0x000fe40003f2e818 */
[----:B------:R-:W-:Y:S01]  /*2d20*/  IADD3 R5, R17, R10, -R19 ;  /* 0x0000000a11057210 */ /* 0x000fe20007ffe813 */
[----:B------:R-:W-:-:S04]  /*2d30*/  VIADD R10, R10, 0xffffffff ;  /* 0xffffffff0a0a7836 */ /* 0x000fc80000000000 */
[----:B------:R-:W-:-:S04]  /*2d40*/  IMAD.IADD R5, R5, 0x1, -R18 ;  /* 0x0000000105057824 */ /* 0x000fc800078e0a12 */
[C---:B------:R-:W-:Y:S02]  /*2d50*/  VIADD R9, R5.reuse, UR6 ;  /* 0x0000000605097c36 */ /* 0x040fe40008000000 */
[----:B------:R-:W-:Y:S02]  /*2d60*/  VIADD R4, R5, UR10 ;  /* 0x0000000a05047c36 */ /* 0x000fe40008000000 */
[----:B------:R-:W-:Y:S02]  /*2d70*/  IMAD.IADD R5, R10, 0x1, -R19 ;  /* 0x000000010a057824 */ /* 0x000fe400078e0a13 */
[----:B0-----:R-:W-:Y:S01]  /*2d80*/  IMAD.IADD R6, R4, 0x1, R11 ;  /* 0x0000000104067824 */ /* 0x001fe200078e020b */
        /* <DEDUP_REMOVED lines=9> */
[----:B------:R0:W-:Y:S02]  /*2e20*/  @!P3 SYNCS.ARRIVE.TRANS64.RED.A1T0 RZ, [R0+URZ], RZ ;  /* 0x000000ff00ffb9a7 */ /* 0x0001e4000810043f */
[----:B0-----:R-:W-:-:S05]  /*2e30*/  IMAD R0, R136, -0xe0, R17 ;  /* 0xffffff2088007824 */ /* 0x001fca00078e0211 */
[----:B------:R-:W-:-:S04]  /*2e40*/  IADD3 R0, -R19, 0xe0, R0 ;  /* 0x000000e013007810 */ /* 0x000fc80007ffe100 */
[----:B------:R-:W-:Y:S01]  /*2e50*/  VIADDMNMX R8, R11, R9, R0, PT ;  /* 0x000000090b087246 */ /* 0x000fe20003800100 */
[----:B------:R-:W-:Y:S06]  /*2e60*/  @P1 BRA `(.L_x_1067) ;  /* 0x0000000000541947 */ /* 0x000fec0003800000 */
[----:B------:R-:W-:Y:S01]  /*2e70*/  IADD3 R12, -R18, R17, R11 ;  /* 0x00000011120c7210 */ /* 0x000fe20007ffe10b */
        /* <DEDUP_REMOVED lines=11> */
.L_x_1069:
[----:B------:R-:W-:-:S06]  /*2f30*/  UISETP.NE.AND UP2, UPT, UR7, 0x1, UPT ;  /* 0x000000010700788c */ /* 0x000fcc000bf45270 */
[----:B------:R-:W-:-:S05]  /*2f40*/  PLOP3.LUT P1, PT, PT, PT, UP2, 0x80, 0x0 ;  /* 0x000000000000781c */ /* 0x000fca0003f2f028 */
[----:B------:R-:W-:-:S08]  /*2f50*/  @UP2 ULDC.64 UR10, c[0x0][0x9e8] ;  /* 0x00027a00000a2ab9 */ /* 0x000fd00000000a00 */
[----:B------:R-:W-:-:S05]  /*2f60*/  @P1 IMAD.HI.U32 R11, R12, UR10, RZ ;  /* 0x0000000a0c0b1c27 */ /* 0x000fca000f8e00ff */
[----:B------:R-:W-:-:S07]  /*2f70*/  @P1 SHF.R.U32.HI R12, RZ, UR11, R11 ;  /* 0x0000000bff0c1c19 */ /* 0x000fce000801160b */
.L_x_1070:
[----:B------:R-:W-:Y:S05]  /*2f80*/  BSYNC B0 ;  /* 0x0000000000007941 */ /* 0x000fea0003800000 */
.L_x_1068:
[----:B------:R-:W-:-:S05]  /*2f90*/  IMAD R11, R12, UR7, R5 ;  /* 0x000000070c0b7c24 */ /* 0x000fca000f8e0205 */
[----:B------:R-:W-:Y:S02]  /*2fa0*/  VIMNMX R6, R6, R11, !PT ;  /* 0x0000000b06067248 */ /* 0x000fe40007fe0100 */
[----:B------:R-:W-:-:S07]  /*2fb0*/  VIADDMNMX R8, R11, UR7, R8, PT ;  /* 0x000000070b087c46 */ /* 0x000fce000b800108 */
.L_x_1067:
        /* <DEDUP_REMOVED lines=9> */
[----:B------:R-:W-:Y:S02]  /*3050*/  ISETP.GT.AND P1, PT, R6, 0x9, !P3 ;  /* 0x000000090600780c */ /* 0x000fe40005f24270 */
[----:B------:R-:W-:Y:S02]  /*3060*/  P2R R11, PR, RZ, 0x8 ;  /* 0x00000008ff0b7803 */ /* 0x000fe40000000000 */
[----:B------:R-:W-:Y:S02]  /*3070*/  ISETP.LT.OR P1, PT, R8, 0xa, P1 ;  /* 0x0000000a0800780c */ /* 0x000fe40000f21670 */
[----:B------:R-:W-:-:S02]  /*3080*/  ISETP.GT.AND P2, PT, R6, 0x8, !P2 ;  /* 0x000000080600780c */ /* 0x000fc40005744270 */
[----:B------:R-:W-:Y:S01]  /*3090*/  ISETP.GE.AND P3, PT, R10, 0x11, PT ;  /* 0x000000110a00780c */ /* 0x000fe20003f66270 */
[----:B0-----:R-:W-:Y:S01]  /*30a0*/  IMAD.IADD R4, R4, 0x1, R3 ;  /* 0x0000000104047824 */ /* 0x001fe200078e0203 */
[----:B------:R-:W-:Y:S02]  /*30b0*/  FSEL R125, R125, -INF , !P1 ;  /* 0xff8000007d7d7808 */ /* 0x000fe40004800000 */
[----:B------:R-:W-:Y:S02]  /*30c0*/  ISETP.LT.OR P2, PT, R8, 0x9, P2 ;  /* 0x000000090800780c */ /* 0x000fe40001741670 */
        /* <DEDUP_REMOVED lines=25> */
[----:B------:R-:W-:Y:S02]  /*3260*/  ISETP.GE.AND P4, PT, R10, 0x31, PT ;  /* 0x000000310a00780c */ /* 0x000fe40003f86270 */
[----:B------:R-:W-:-:S02]  /*3270*/  FSEL R104, R104, -INF , !P2 ;  /* 0xff80000068687808 */ /* 0x000fc40005000000 */
[----:B------:R-:W-:Y:S02]  /*3280*/  ISETP.GT.AND P2, PT, R6, 0x21, !P3 ;  /* 0x000000210600780c */ /* 0x000fe40005f44270 */
[----:B------:R-:W-:Y:S02]  /*3290*/  ISETP.GE.AND P3, PT, R10, 0x29, PT ;  /* 0x000000290a00780c */ /* 0x000fe40003f66270 */
[----:B------:R-:W-:Y:S02]  /*32a0*/  ISETP.LT.OR P2, PT, R8, 0x22, P2 ;  /* 0x000000220800780c */ /* 0x000fe40001741670 */
[----:B------:R-:W-:Y:S02]  /*32b0*/  P2R R167, PR, RZ, 0x8 ;  /* 0x00000008ffa77803 */ /* 0x000fe40000000000 */
[----:B------:R-:W-:Y:S02]  /*32c0*/  FSEL R105, R105, -INF , !P2 ;  /* 0xff80000069697808 */ /* 0x000fe40005000000 */
[----:B------:R-:W-:-:S02]  /*32d0*/  ISETP.GT.AND P2, PT, R6, 0x28, !P3 ;  /* 0x000000280600780c */ /* 0x000fc40005f44270 */
[----:B------:R-:W-:Y:S02]  /*32e0*/  P2R R171, PR, RZ, 0x10 ;  /* 0x00000010ffab7803 */ /* 0x000fe40000000000 */
[----:B------:R-:W-:Y:S02]  /*32f0*/  ISETP.LT.OR P2, PT, R8, 0x29, P2 ;  /* 0x000000290800780c */ /* 0x000fe40001741670 */
[----:B------:R-:W-:Y:S02]  /*3300*/  VIADDMNMX R0, R3, R9, R0, PT ;  /* 0x0000000903007246 */ /* 0x000fe40003800100 */
[----:B------:R-:W-:Y:S02]  /*3310*/  FSEL R108, R108, -INF , !P2 ;  /* 0xff8000006c6c7808 */ /* 0x000fe40005000000 */
[----:B------:R-:W-:-:S04]  /*3320*/  ISETP.GE.AND P2, PT, R10, 0x2a, PT ;  /* 0x0000002a0a00780c */ /* 0x000fc80003f46270 */
[----:B------:R-:W-:-:S04]  /*3330*/  ISETP.GT.AND P3, PT, R6, 0x29, !P2 ;  /* 0x000000290600780c */ /* 0x000fc80005764270 */
[----:B------:R-:W-:-:S04]  /*3340*/  ISETP.LT.OR P3, PT, R8, 0x2a, P3 ;  /* 0x0000002a0800780c */ /* 0x000fc80001f61670 */
        /* <DEDUP_REMOVED lines=236> */
.L_x_1073:
[----:B------:R-:W-:-:S06]  /*4210*/  UISETP.NE.AND UP2, UPT, UR7, 0x1, UPT ;  /* 0x000000010700788c */ /* 0x000fcc000bf45270 */
[----:B------:R-:W-:-:S05]  /*4220*/  PLOP3.LUT P6, PT, PT, PT, UP2, 0x80, 0x0 ;  /* 0x000000000000781c */ /* 0x000fca0003fcf028 */
[----:B------:R-:W-:-:S08]  /*4230*/  @UP2 ULDC.64 UR10, c[0x0][0x9e8] ;  /* 0x00027a00000a2ab9 */ /* 0x000fd00000000a00 */
[----:B------:R-:W-:Y:S01]  /*4240*/  @P6 IMAD.HI.U32 R3, R6, UR10, RZ ;  /* 0x0000000a06036c27 */ /* 0x000fe2000f8e00ff */
[----:B------:R-:W-:-:S13]  /*4250*/  PLOP3.LUT P6, PT, PT, PT, UP2, 0x80, 0x0 ;  /* 0x000000000000781c */ /* 0x000fda0003fcf028 */
[----:B------:R-:W-:-:S07]  /*4260*/  @P6 SHF.R.U32.HI R6, RZ, UR11, R3 ;  /* 0x0000000bff066c19 */ /* 0x000fce0008011603 */
.L_x_1074:
[----:B------:R-:W-:Y:S05]  /*4270*/  BSYNC B0 ;  /* 0x0000000000007941 */ /* 0x000fea0003800000 */
.L_x_1072:
[----:B------:R-:W-:-:S05]  /*4280*/  IMAD R5, R6, UR7, R5 ;  /* 0x0000000706057c24 */ /* 0x000fca000f8e0205 */
[----:B------:R-:W-:Y:S02]  /*4290*/  VIMNMX R4, R4, R5, !PT ;  /* 0x0000000504047248 */ /* 0x000fe40007fe0100 */
[----:B------:R-:W-:-:S07]  /*42a0*/  VIADDMNMX R0, R5, UR7, R0, PT ;  /* 0x0000000705007c46 */ /* 0x000fce000b800100 */
.L_x_1071:
[----:B------:R-:W-:Y:S01]  /*42b0*/  ISETP.GT.AND P1, PT, R4, 0x20, !P1 ;  /* 0x000000200400780c */ /* 0x000fe20004f24270 */
[----:B------:R-:W-:Y:S01]  /*42c0*/  @UP0 ULDC UR10, c[0x0][0x44c] ;  /* 0x00011300000a0ab9 */ /* 0x000fe20000000800 */
[----:B------:R-:W-:Y:S01]  /*42d0*/  ISETP.NE.AND P6, PT, R173, RZ, PT ;  /* 0x000000ffad00720c */ /* 0x000fe20003fc5270 */
[----:B------:R-:W-:Y:S01]  /*42e0*/  UIMAD.WIDE.U32 UR10, UR36, UR10, URZ ;  /* 0x0000000a240a72a5 */ /* 0x000fe2000f8e003f */
[----:B------:R-:W-:Y:S01]  /*42f0*/  ISETP.LT.OR P1, PT, R0, 0x21, P1 ;  /* 0x000000210000780c */ /* 0x000fe20000f21670 */
[----:B------:R-:W-:Y:S01]  /*4300*/  @UP0 ULDC UR18, c[0x0][0x450] ;  /* 0x0001140000120ab9 */ /* 0x000fe20000000800 */
[----:B------:R-:W-:Y:S01]  /*4310*/  ISETP.GT.AND P2, PT, R4, 0x29, !P2 ;  /* 0x000000290400780c */ /* 0x000fe20005744270 */
[----:B------:R-:W-:Y:S01]  /*4320*/  UMOV UR14, UR36 ;  /* 0x00000024000e7c82 */ /* 0x000fe20008000000 */
[----:B------:R-:W-:Y:S01]  /*4330*/  FSEL R106, R106, -INF , !P1 ;  /* 0xff8000006a6a7808 */ /* 0x000fe20004800000 */
[----:B------:R-:W-:Y:S01]  /*4340*/  @UP0 USHF.R.U32.HI UR14, URZ, UR18, UR11 ;  /* 0x000000123f0e0299 */ /* 0x000fe2000801160b */
[----:B------:R-:W-:-:S02]  /*4350*/  ISETP.NE.AND P1, PT, R168, RZ, PT ;  /* 0x000000ffa800720c */ /* 0x000fc40003f25270 */
[----:B------:R-:W-:Y:S02]  /*4360*/  ISETP.LT.OR P2, PT, R0, 0x2a, P2 ;  /* 0x0000002a0000780c */ /* 0x000fe40001741670 */
[----:B------:R-:W-:Y:S02]  /*4370*/  ISETP.GT.AND P1, PT, R4, 0x21, !P1 ;  /* 0x000000210400780c */ /* 0x000fe40004f24270 */
[----:B------:R-:W-:Y:S02]  /*4380*/  FSEL R111, R111, -INF , !P2 ;  /* 0xff8000006f6f7808 */ /* 0x000fe40005000000 */
[----:B------:R-:W-:Y:S02]  /*4390*/  ISETP.LT.OR P1, PT, R0, 0x22, P1 ;  /* 0x000000220000780c */ /* 0x000fe40000f21670 */
[----:B------:R-:W-:Y:S02]  /*43a0*/  ISETP.NE.AND P2, PT, R174, RZ, PT ;  /* 0x000000ffae00720c */ /* 0x000fe40003f45270 */
        /* <DEDUP_REMOVED lines=15> */
[----:B------:R-:W-:Y:S02]  /*44a0*/  ISETP.GT.AND P1, PT, R4, 0x31, !P6 ;  /* 0x000000310400780c */ /* 0x000fe40007724270 */
[----:B------:R-:W-:Y:S02]  /*44b0*/  ISETP.NE.AND P6, PT, R175, RZ, PT ;  /* 0x000000ffaf00720c */ /* 0x000fe40003fc5270 */
        /* <DEDUP_REMOVED lines=66> */
[----:B------:R-:W-:Y:S02]  /*48e0*/  ISETP.GT.AND P1, PT, R4, 0x59, !P2 ;  /* 0x000000590400780c */ /* 0x000fe40005724270 */
[----:B------:R-:W-:-:S02]  /*48f0*/  ISETP.NE.AND P2, PT, R176, RZ, PT ;  /* 0x000000ffb000720c */ /* 0x000fc40003f45270 */
        /* <DEDUP_REMOVED lines=73> */
[----:B------:R-:W-:Y:S02]  /*4d90*/  ISETP.GT.AND P1, PT, R4, 0x88, !P2 ;  /* 0x000000880400780c */ /* 0x000fe40005724270 */
[----:B------:R-:W-:-:S02]  /*4da0*/  ISETP.NE.AND P2, PT, R178, RZ, PT ;  /* 0x000000ffb200720c */ /* 0x000fc40003f45270 */
[----:B------:R-:W-:Y:S02]  /*4db0*/  ISETP.LT.OR P1, PT, R0, 0x89, P1 ;  /* 0x000000890000780c */ /* 0x000fe40000f21670 */
[----:B------:R-:W-:Y:S02]  /*4dc0*/  FSEL R35, R35, -INF , !P4 ;  /* 0xff80000023237808 */ /* 0x000fe40006000000 */
[----:B------:R-:W-:Y:S02]  /*4dd0*/  FSEL R62, R62, -INF , !P1 ;  /* 0xff8000003e3e7808 */ /* 0x000fe40004800000 */
[----:B------:R-:W-:Y:S02]  /*4de0*/  ISETP.GT.AND P1, PT, R4, 0x89, !P6 ;  /* 0x000000890400780c */ /* 0x000fe40007724270 */
[----:B------:R-:W-:Y:S02]  /*4df0*/  ISETP.NE.AND P6, PT, R179, RZ, PT ;  /* 0x000000ffb300720c */ /* 0x000fe40003fc5270 */
[----:B------:R-:W-:-:S02]  /*4e00*/  ISETP.LT.OR P1, PT, R0, 0x8a, P1 ;  /* 0x0000008a0000780c */ /* 0x000fc40000f21670 */
[----:B------:R-:W-:Y:S02]  /*4e10*/  FSEL R38, R38, -INF , !P5 ;  /* 0xff80000026267808 */ /* 0x000fe40006800000 */
[----:B------:R-:W-:Y:S02]  /*4e20*/  FSEL R63, R63, -INF , !P1 ;  /* 0xff8000003f3f7808 */ /* 0x000fe40004800000 */
[----:B------:R-:W-:Y:S02]  /*4e30*/  ISETP.NE.AND P1, PT, R148, RZ, PT ;  /* 0x000000ff9400720c */ /* 0x000fe40003f25270 */
[----:B0-----:R-:W-:Y:S02]  /*4e40*/  FMNMX.FTZ R3, R8, R3, !PT ;  /* 0x0000000308037209 */ /* 0x001fe40007810000 */
[----:B------:R-:W-:Y:S02]  /*4e50*/  ISETP.GT.AND P1, PT, R4, 0x90, !P1 ;  /* 0x000000900400780c */ /* 0x000fe40004f24270 */
[----:B------:R-:W-:-:S02]  /*4e60*/  R2UR UR15, R137 ;  /* 0x00000000890f72ca */ /* 0x000fc400000e0000 */
[----:B------:R-:W-:-:S04]  /*4e70*/  ISETP.LT.OR P1, PT, R0, 0x91, P1 ;  /* 0x000000910000780c */ /* 0x000fc80000f21670 */
[----:B------:R-:W-:Y:S02]  /*4e80*/  FSEL R66, R66, -INF , !P1 ;  /* 0xff80000042427808 */ /* 0x000fe40004800000 */
[----:B------:R-:W-:-:S04]  /*4e90*/  ISETP.NE.AND P1, PT, R147, RZ, PT ;  /* 0x000000ff9300720c */ /* 0x000fc80003f25270 */
[----:B------:R-:W-:Y:S01]  /*4ea0*/  ISETP.GT.AND P1, PT, R4, 0x91, !P1 ;  /* 0x000000910400780c */ /* 0x000fe20004f24270 */
[----:B------:R-:W-:-:S03]  /*4eb0*/  UIADD3 UR10, UR15, UR14, URZ ;  /* 0x0000000e0f0a7290 */ /* 0x000fc6000fffe03f */
[----:B------:R-:W-:Y:S01]  /*4ec0*/  ISETP.LT.OR P1, PT, R0, 0x92, P1 ;  /* 0x000000920000780c */ /* 0x000fe20000f21670 */
[----:B------:R-:W-:-:S03]  /*4ed0*/  UIADD3 UR14, UR10, UR6, URZ ;  /* 0x000000060a0e7290 */ /* 0x000fc6000fffe03f */
        /* <DEDUP_REMOVED lines=73> */
[----:B------:R-:W-:Y:S02]  /*5370*/  ISETP.GT.AND P1, PT, R4, 0xc0, !P2 ;  /* 0x000000c00400780c */ /* 0x000fe40005724270 */
[----:B------:R-:W-:Y:S02]  /*5380*/  ISETP.NE.AND P2, PT, R139, RZ, PT ;  /* 0x000000ff8b00720c */ /* 0x000fe40003f45270 */
[----:B------:R-:W-:-:S04]  /*5390*/  ISETP.LT.OR P1, PT, R0, 0xc1, P1 ;  /* 0x000000c10000780c */ /* 0x000fc80000f21670 */
[----:B------:R-:W-:Y:S02]  /*53a0*/  FSEL R26, R26, -INF , !P1 ;  /* 0xff8000001a1a7808 */ /* 0x000fe40004800000 */
[----:B------:R-:W-:Y:S02]  /*53b0*/  ISETP.GT.AND P1, PT, R4, 0xc1, !P6 ;  /* 0x000000c10400780c */ /* 0x000fe40007724270 */
[----:B------:R-:W-:Y:S01]  /*53c0*/  ISETP.NE.AND P6, PT, R138, RZ, PT ;  /* 0x000000ff8a00720c */ /* 0x000fe20003fc5270 */
[----:B------:R-:W-:Y:S01]  /*53d0*/  IMAD.U32 R138, RZ, RZ, UR42 ;  /* 0x0000002aff8a7e24 */ /* 0x000fe2000f8e00ff */
[----:B------:R-:W-:-:S03]  /*53e0*/  ISETP.LT.OR P1, PT, R0, 0xc2, P1 ;  /* 0x000000c20000780c */ /* 0x000fc60000f21670 */
[----:B------:R-:W-:Y:S01]  /*53f0*/  FFMA.FTZ R138, R3, R138, -8 ;  /* 0xc1000000038a7423 */ /* 0x000fe2000001008a */
[----:B------:R-:W-:Y:S02]  /*5400*/  FSEL R27, R27, -INF , !P1 ;  /* 0xff8000001b1b7808 */ /* 0x000fe40004800000 */
[----:B------:R-:W-:-:S04]  /*5410*/  FSETP.NEU.FTZ.AND P1, PT, R3, -INF , PT ;  /* 0xff8000000300780b */ /* 0x000fc80003f3d000 */
[----:B------:R-:W-:Y:S02]  /*5420*/  FSEL R138, R138, RZ, P1 ;  /* 0x000000ff8a8a7208 */ /* 0x000fe40000800000 */
[----:B------:R-:W-:Y:S02]  /*5430*/  ISETP.GT.AND P1, PT, R4, 0xc8, !P6 ;  /* 0x000000c80400780c */ /* 0x000fe40007724270 */
[----:B------:R-:W-:Y:S01]  /*5440*/  ISETP.NE.AND P6, PT, R10, RZ, PT ;  /* 0x000000ff0a00720c */ /* 0x000fe20003fc5270 */
        /* <DEDUP_REMOVED lines=27> */
[----:B------:R-:W-:Y:S01]  /*5600*/  ISETP.GT.AND P1, PT, R4, 0xc9, !P2 ;  /* 0x000000c90400780c */ /* 0x000fe20005724270 */
[----:B------:R-:W-:Y:S01]  /*5610*/  MUFU.EX2 R6, R6 ;  /* 0x0000000600067308 */ /* 0x000fe20000000800 */
[----:B------:R-:W-:Y:S01]  /*5620*/  FMNMX.FTZ R112, R106, R113, !PT ;  /* 0x000000716a707209 */ /* 0x000fe20007810000 */
[--C-:B------:R-:W-:Y:S01]  /*5630*/  FFMA.FTZ R14, R132, UR42, -R138.reuse ;  /* 0x0000002a840e7c23 */ /* 0x100fe2000801088a */
[----:B------:R-:W-:Y:S01]  /*5640*/  ISETP.LT.OR P1, PT, R0, 0xca, P1 ;  /* 0x000000ca0000780c */ /* 0x000fe20000f21670 */
[--C-:B------:R-:W-:Y:S01]  /*5650*/  FFMA.FTZ R21, R133, UR42, -R138.reuse ;  /* 0x0000002a85157c23 */ /* 0x100fe2000801088a */
[----:B------:R-:W-:Y:S01]  /*5660*/  FMNMX.FTZ R93, R107, R112, !PT ;  /* 0x000000706b5d7209 */ /* 0x000fe20007810000 */
[--C-:B------:R-:W-:Y:S01]  /*5670*/  FFMA.FTZ R88, R88, UR42, -R138.reuse ;  /* 0x0000002a58587c23 */ /* 0x100fe2000801088a */
[----:B------:R-:W-:Y:S01]  /*5680*/  ISETP.GT.AND P2, PT, R4, 0xd9, !P6 ;  /* 0x000000d90400780c */ /* 0x000fe20007744270 */
[--C-:B------:R-:W-:Y:S01]  /*5690*/  FFMA.FTZ R4, R40, UR42, -R138.reuse ;  /* 0x0000002a28047c23 */ /* 0x100fe2000801088a */
[----:B------:R-:W-:Y:S01]  /*56a0*/  FMNMX.FTZ R96, R110, R93, !PT ;  /* 0x0000005d6e607209 */ /* 0x000fe20007810000 */
[----:B------:R-:W-:Y:S01]  /*56b0*/  MUFU.EX2 R9, R9 ;  /* 0x0000000900097308 */ /* 0x000fe20000000800 */
[----:B------:R-:W-:Y:S01]  /*56c0*/  FSEL R31, R31, -INF , !P1 ;  /* 0xff8000001f1f7808 */ /* 0x000fe20004800000 */
[--C-:B------:R-:W-:Y:S01]  /*56d0*/  FFMA.FTZ R89, R89, UR42, -R138.reuse ;  /* 0x0000002a59597c23 */ /* 0x100fe2000801088a */
[----:B------:R-:W-:Y:S01]  /*56e0*/  FMNMX.FTZ R117, R111, R96, !PT ;  /* 0x000000606f757209 */ /* 0x000fe20007810000 */
[--C-:B------:R-:W-:Y:S01]  /*56f0*/  FFMA.FTZ R96, R97, UR42, -R138.reuse ;  /* 0x0000002a61607c23 */ /* 0x100fe2000801088a */
[----:B------:R-:W-:Y:S01]  /*5700*/  ISETP.LT.OR P2, PT, R0, 0xda, P2 ;  /* 0x000000da0000780c */ /* 0x000fe20001741670 */
[--C-:B------:R-:W-:Y:S01]  /*5710*/  FFMA.FTZ R92, R92, UR42, -R138.reuse ;  /* 0x0000002a5c5c7c23 */ /* 0x100fe2000801088a */
[----:B------:R-:W-:Y:S01]  /*5720*/  FMNMX.FTZ R112, R114, R117, !PT ;  /* 0x0000007572707209 */ /* 0x000fe20007810000 */
[----:B------:R-:W0:Y:S01]  /*5730*/  MUFU.EX2 R10, R10 ;  /* 0x0000000a000a7308 */ /* 0x000e220000000800 */
[----:B------:R-:W-:Y:S01]  /*5740*/  FSEL R39, R39, -INF , !P2 ;  /* 0xff80000027277808 */ /* 0x000fe20005000000 */
[--C-:B------:R-:W-:Y:S01]  /*5750*/  FFMA.FTZ R72, R72, UR42, -R138.reuse ;  /* 0x0000002a48487c23 */ /* 0x100fe2000801088a */
[----:B------:R-:W-:Y:S01]  /*5760*/  FMNMX.FTZ R97, R115, R112, !PT ;  /* 0x0000007073617209 */ /* 0x000fe20007810000 */
[--C-:B------:R-:W-:Y:S01]  /*5770*/  FFMA.FTZ R73, R73, UR42, -R138.reuse ;  /* 0x0000002a49497c23 */ /* 0x100fe2000801088a */
[----:B------:R-:W-:-:S01]  /*5780*/  FFMA.FTZ R76, R76, UR42, -R138 ;  /* 0x0000002a4c4c7c23 */ /* 0x000fc2000801088a */
[--C-:B------:R-:W-:Y:S01]  /*5790*/  FFMA.FTZ R77, R77, UR42, -R138.reuse ;  /* 0x0000002a4d4d7c23 */ /* 0x100fe2000801088a */
[----:B------:R-:W-:Y:S01]  /*57a0*/  FMNMX.FTZ R100, R118, R97, !PT ;  /* 0x0000006176647209 */ /* 0x000fe20007810000 */
[----:B------:R-:W-:Y:S01]  /*57b0*/  MUFU.EX2 R8, R8 ;  /* 0x0000000800087308 */ /* 0x000fe20000000800 */
[----:B------:R-:W-:-:S01]  /*57c0*/  FFMA.FTZ R84, R84, UR42, -R138 ;  /* 0x0000002a54547c23 */ /* 0x000fc2000801088a */
[--C-:B------:R-:W-:Y:S01]  /*57d0*/  FFMA.FTZ R85, R85, UR42, -R138.reuse ;  /* 0x0000002a55557c23 */ /* 0x100fe2000801088a */
[----:B------:R-:W-:Y:S01]  /*57e0*/  FMNMX.FTZ R117, R119, R100, !PT ;  /* 0x0000006477757209 */ /* 0x000fe20007810000 */
[--C-:B------:R-:W-:Y:S01]  /*57f0*/  FFMA.FTZ R100, R101, UR42, -R138.reuse ;  /* 0x0000002a65647c23 */ /* 0x100fe2000801088a */
[----:B------:R-:W-:-:S01]  /*5800*/  FFMA.FTZ R80, R80, UR42, -R138 ;  /* 0x0000002a50507c23 */ /* 0x000fc2000801088a */
[--C-:B------:R-:W-:Y:S01]  /*5810*/  FFMA.FTZ R81, R81, UR42, -R138.reuse ;  /* 0x0000002a51517c23 */ /* 0x100fe2000801088a */
[----:B------:R-:W-:Y:S01]  /*5820*/  FMNMX.FTZ R112, R90, R117, !PT ;  /* 0x000000755a707209 */ /* 0x000fe20007810000 */
[----:B------:R-:W-:Y:S01]  /*5830*/  MUFU.EX2 R11, R11 ;  /* 0x0000000b000b7308 */ /* 0x000fe20000000800 */
[----:B0-----:R-:W-:Y:S01]  /*5840*/  F2FP.SATFINITE.E4M3.F32.PACK_AB_MERGE_C R224, R10, R9, RZ ;  /* 0x000000090ae0723e */ /* 0x001fe200048070ff */
[--C-:B------:R-:W-:Y:S01]  /*5850*/  FFMA.FTZ R60, R60, UR42, -R138.reuse ;  /* 0x0000002a3c3c7c23 */ /* 0x100fe2000801088a */
[----:B------:R-:W-:Y:S01]  /*5860*/  FMNMX.FTZ R101, R91, R112, !PT ;  /* 0x000000705b657209 */ /* 0x000fe20007810000 */
[----:B------:R-:W-:Y:S01]  /*5870*/  FFMA.FTZ R61, R61, UR42, -R138 ;  /* 0x0000002a3d3d7c23 */ /* 0x000fe2000801088a */
[----:B------:R-:W-:Y:S01]  /*5880*/  F2FP.SATFINITE.E4M3.F32.PACK_AB_MERGE_C R224, R6, R5, R224 ;  /* 0x0000000506e0723e */ /* 0x000fe200048070e0 */
        /* <DEDUP_REMOVED lines=10> */
[----:B------:R-:W0:Y:S01]  /*5930*/  MUFU.EX2 R21, R21 ;  /* 0x0000001500157308 */ /* 0x000e220000000800 */
        /* <DEDUP_REMOVED lines=20> */
[----:B------:R-:W-:-:S02]  /*5a80*/  F2FP.SATFINITE.E4M3.F32.PACK_AB_MERGE_C R226, R11, R8, R226 ;  /* 0x000000080be2723e */ /* 0x000fc400048070e2 */
[----:B------:R-:W-:Y:S01]  /*5a90*/  FMNMX.FTZ R112, R78, R101, !PT ;  /* 0x000000654e707209 */ /* 0x000fe20007810000 */
[----:B------:R-:W-:Y:S03]  /*5aa0*/  MUFU.EX2 R13, R13 ;  /* 0x0000000d000d7308 */ /* 0x000fe60000000800 */
[----:B------:R-:W-:-:S04]  /*5ab0*/  FMNMX.FTZ R101, R79, R112, !PT ;  /* 0x000000704f657209 */ /* 0x000fc80007810000 */
        /* <DEDUP_REMOVED lines=10> */
[----:B------:R-:W0:Y:S03]  /*5b60*/  MUFU.EX2 R105, R105 ;  /* 0x0000006900697308 */ /* 0x000e260000000800 */
[----:B------:R-:W-:-:S04]  /*5b70*/  FMNMX.FTZ R101, R63, R112, !PT ;  /* 0x000000703f657209 */ /* 0x000fc80007810000 */
[----:B------:R-:W-:Y:S01]  /*5b80*/  FMNMX.FTZ R112, R66, R101, !PT ;  /* 0x0000006542707209 */ /* 0x000fe20007810000 */
[----:B------:R-:W-:Y:S03]  /*5b90*/  MUFU.EX2 R15, R15 ;  /* 0x0000000f000f7308 */ /* 0x000fe60000000800 */
[----:B------:R-:W-:-:S04]  /*5ba0*/  FMNMX.FTZ R101, R67, R112, !PT ;  /* 0x0000007043657209 */ /* 0x000fc80007810000 */
[----:B------:R-:W-:Y:S01]  /*5bb0*/  FMNMX.FTZ R112, R70, R101, !PT ;  /* 0x0000006546707209 */ /* 0x000fe20007810000 */
[----:B------:R-:W-:Y:S01]  /*5bc0*/  MUFU.EX2 R20, R20 ;  /* 0x0000001400147308 */ /* 0x000fe20000000800 */
[----:B0-----:R-:W-:Y:S02]  /*5bd0*/  F2FP.SATFINITE.E4M3.F32.PACK_AB_MERGE_C R220, R105, R104, RZ ;  /* 0x0000006869dc723e */ /* 0x001fe400048070ff */
[----:B------:R-:W-:Y:S02]  /*5be0*/  FMNMX.FTZ R101, R71, R112, !PT ;  /* 0x0000007047657209 */ /* 0x000fe40007810000 */
[----:B------:R-:W-:Y:S02]  /*5bf0*/  F2FP.SATFINITE.E4M3.F32.PACK_AB_MERGE_C R220, R13, R12, R220 ;  /* 0x0000000c0ddc723e */ /* 0x000fe400048070dc */
        /* <DEDUP_REMOVED lines=15> */
[----:B------:R-:W0:Y:S03]  /*5cf0*/  MUFU.EX2 R92, R92 ;  /* 0x0000005c005c7308 */ /* 0x000e260000000800 */
[----:B------:R-:W-:-:S04]  /*5d00*/  FMNMX.FTZ R101, R27, R112, !PT ;  /* 0x000000701b657209 */ /* 0x000fc80007810000 */
[----:B------:R-:W-:Y:S01]  /*5d10*/  FMNMX.FTZ R40, R30, R101, !PT ;  /* 0x000000651e287209 */ /* 0x000fe20007810000 */
[----:B------:R-:W-:Y:S03]  /*5d20*/  MUFU.EX2 R96, R96 ;  /* 0x0000006000607308 */ /* 0x000fe60000000800 */
[----:B------:R-:W-:-:S04]  /*5d30*/  FMNMX.FTZ R101, R31, R40, !PT ;  /* 0x000000281f657209 */ /* 0x000fc80007810000 */
[----:B------:R-:W-:Y:S01]  /*5d40*/  FMNMX.FTZ R40, R34, R101, !PT ;  /* 0x0000006522287209 */ /* 0x000fe20007810000 */
[----:B------:R-:W1:Y:S01]  /*5d50*/  MUFU.EX2 R100, R100 ;  /* 0x0000006400647308 */ /* 0x000e620000000800 */
[----:B0-----:R-:W-:Y:S02]  /*5d60*/  F2FP.SATFINITE.E4M3.F32.PACK_AB_MERGE_C R216, R113, R92, RZ ;  /* 0x0000005c71d8723e */ /* 0x001fe400048070ff */
[----:B------:R-:W-:Y:S01]  /*5d70*/  FMNMX.FTZ R101, R35, R40, !PT ;  /* 0x0000002823657209 */ /* 0x000fe20007810000 */
[----:B------:R-:W-:-:S01]  /*5d80*/  FFMA.FTZ R40, R44, UR42, -R138 ;  /* 0x0000002a2c287c23 */ /* 0x000fc2000801088a */
[--C-:B------:R-:W-:Y:S01]  /*5d90*/  FFMA.FTZ R44, R48, UR42, -R138.reuse ;  /* 0x0000002a302c7c23 */ /* 0x100fe2000801088a */
[----:B------:R-:W-:-:S01]  /*5da0*/  FFMA.FTZ R48, R52, UR42, -R138 ;  /* 0x0000002a34307c23 */ /* 0x000fc2000801088a */
[----:B------:R-:W-:Y:S01]  /*5db0*/  FMNMX.FTZ R0, R38, R101, !PT ;  /* 0x0000006526007209 */ /* 0x000fe20007810000 */
[----:B------:R-:W-:Y:S01]  /*5dc0*/  MUFU.EX2 R72, R72 ;  /* 0x0000004800487308 */ /* 0x000fe20000000800 */
[----:B------:R-:W-:-:S02]  /*5dd0*/  F2FP.SATFINITE.E4M3.F32.PACK_AB_MERGE_C R216, R89, R88, R216 ;  /* 0x0000005859d8723e */ /* 0x000fc400048070d8 */
[----:B------:R-:W-:-:S05]  /*5de0*/  FMNMX.FTZ R0, R39, R0, !PT ;  /* 0x0000000027007209 */ /* 0x000fca0007810000 */
[----:B------:R-:W0:Y:S01]  /*5df0*/  SHFL.BFLY PT, R101, R0, 0x2, 0x1f ;  /* 0x0c401f0000657f89 */ /* 0x000e2200000e0000 */
[----:B------:R-:W-:Y:S01]  /*5e00*/  MUFU.EX2 R73, R73 ;  /* 0x0000004900497308 */ /* 0x000fe20000000800 */
[----:B-1----:R-:W-:-:S04]  /*5e10*/  F2FP.SATFINITE.E4M3.F32.PACK_AB_MERGE_C R218, R100, R97, RZ ;  /* 0x0000006164da723e */ /* 0x002fc800048070ff */
[----:B------:R-:W-:-:S03]  /*5e20*/  F2FP.SATFINITE.E4M3.F32.PACK_AB_MERGE_C R218, R96, R93, R218 ;  /* 0x0000005d60da723e */ /* 0x000fc600048070da */
[----:B------:R-:W-:Y:S08]  /*5e30*/  MUFU.EX2 R76, R76 ;  /* 0x0000004c004c7308 */ /* 0x000ff00000000800 */
[----:B------:R-:W1:Y:S01]  /*5e40*/  MUFU.EX2 R77, R77 ;  /* 0x0000004d004d7308 */ /* 0x000e620000000800 */
[----:B0-----:R-:W-:-:S07]  /*5e50*/  FMNMX.FTZ R101, R0, R101, !PT ;  /* 0x0000006500657209 */ /* 0x001fce0007810000 */
[----:B------:R-:W-:Y:S01]  /*5e60*/  MUFU.EX2 R84, R84 ;  /* 0x0000005400547308 */ /* 0x000fe20000000800 */
[----:B------:R-:W0:Y:S07]  /*5e70*/  SHFL.BFLY PT, R0, R101, 0x1, 0x1f ;  /* 0x0c201f0065007f89 */ /* 0x000e2e00000e0000 */
[----:B------:R-:W2:Y:S01]  /*5e80*/  MUFU.EX2 R85, R85 ;  /* 0x0000005500557308 */ /* 0x000ea20000000800 */
[----:B-1----:R-:W-:-:S04]  /*5e90*/  F2FP.SATFINITE.E4M3.F32.PACK_AB_MERGE_C R212, R77, R76, RZ ;  /* 0x0000004c4dd4723e */ /* 0x002fc800048070ff */
[----:B------:R-:W-:-:S03]  /*5ea0*/  F2FP.SATFINITE.E4M3.F32.PACK_AB_MERGE_C R212, R73, R72, R212 ;  /* 0x0000004849d4723e */ /* 0x000fc600048070d4 */
[----:B------:R-:W-:Y:S08]  /*5eb0*/  MUFU.EX2 R80, R80 ;  /* 0x0000005000507308 */ /* 0x000ff00000000800 */
[----:B------:R-:W-:Y:S01]  /*5ec0*/  MUFU.EX2 R81, R81 ;  /* 0x0000005100517308 */ /* 0x000fe20000000800 */
[----:B--2---:R-:W-:Y:S02]  /*5ed0*/  F2FP.SATFINITE.E4M3.F32.PACK_AB_MERGE_C R214, R85, R84, RZ ;  /* 0x0000005455d6723e */ /* 0x004fe400048070ff */
[----:B0-----:R-:W-:Y:S01]  /*5ee0*/  FMNMX.FTZ R0, R101, R0, !PT ;  /* 0x0000000065007209 */ /* 0x001fe20007810000 */
[----:B------:R-:W-:-:S03]  /*5ef0*/  IMAD.U32 R101, RZ, RZ, UR42 ;  /* 0x0000002aff657e24 */ /* 0x000fc6000f8e00ff */
[C---:B------:R-:W-:Y:S01]  /*5f00*/  FSETP.NEU.FTZ.AND P1, PT, R0.reuse, -INF , PT ;  /* 0xff8000000000780b */ /* 0x040fe20003f3d000 */
[----:B------:R-:W-:-:S01]  /*5f10*/  FFMA.FTZ R112, R0, R101, -8 ;  /* 0xc100000000707423 */ /* 0x000fc20000010065 */
[----:B------:R-:W-:Y:S04]  /*5f20*/  MUFU.EX2 R60, R60 ;  /* 0x0000003c003c7308 */ /* 0x000fe80000000800 */
[----:B------:R-:W-:Y:S02]  /*5f30*/  FSEL R112, R112, RZ, P1 ;  /* 0x000000ff70707208 */ /* 0x000fe40000800000 */
[----:B------:R-:W-:Y:S02]  /*5f40*/  PLOP3.LUT P1, PT, PT, PT, UP1, 0x40, 0x0 ;  /* 0x000000000000781c */ /* 0x000fe40003f2e818 */
[----:B------:R-:W-:Y:S01]  /*5f50*/  MUFU.EX2 R61, R61 ;  /* 0x0000003d003d7308 */ /* 0x000fe20000000800 */
[----:B------:R-:W-:-:S01]  /*5f60*/  FFMA.FTZ R125, R111, UR42, -R112 ;  /* 0x0000002a6f7d7c23 */ /* 0x000fc20008010870 */
[--C-:B------:R-:W-:Y:S01]  /*5f70*/  FFMA.FTZ R117, R126, UR42, -R112.reuse ;  /* 0x0000002a7e757c23 */ /* 0x100fe20008010870 */
[----:B------:R-:W-:-:S01]  /*5f80*/  FFMA.FTZ R111, R115, UR42, -R112 ;  /* 0x0000002a736f7c23 */ /* 0x000fc20008010870 */
[----:B------:R-:W-:Y:S01]  /*5f90*/  FFMA.FTZ R115, R119, UR42, -R112 ;  /* 0x0000002a77737c23 */ /* 0x000fe20008010870 */
[----:B------:R-:W-:-:S01]  /*5fa0*/  FADD.FTZ R126, R5, R6 ;  /* 0x00000006057e7221 */ /* 0x000fc20000010000 */
[--C-:B------:R-:W-:Y:S01]  /*5fb0*/  FFMA.FTZ R119, R95, UR42, -R112.reuse ;  /* 0x0000002a5f777c23 */ /* 0x100fe20008010870 */
[----:B------:R-:W-:-:S01]  /*5fc0*/  FFMA.FTZ R95, R99, UR42, -R112 ;  /* 0x0000002a635f7c23 */ /* 0x000fc20008010870 */
[--C-:B------:R-:W-:Y:S01]  /*5fd0*/  FFMA.FTZ R99, R103, UR42, -R112.reuse ;  /* 0x0000002a67637c23 */ /* 0x100fe20008010870 */
[----:B------:R-:W-:-:S01]  /*5fe0*/  FFMA.FTZ R124, R110, UR42, -R112 ;  /* 0x0000002a6e7c7c23 */ /* 0x000fc20008010870 */
[----:B------:R-:W-:Y:S01]  /*5ff0*/  FADD.FTZ R103, R9, R126 ;  /* 0x0000007e09677221 */ /* 0x000fe20000010000 */
[----:B------:R-:W-:-:S01]  /*6000*/  FFMA.FTZ R110, R114, UR42, -R112 ;  /* 0x0000002a726e7c23 */ /* 0x000fc20008010870 */
[--C-:B------:R-:W-:Y:S01]  /*6010*/  FFMA.FTZ R52, R122, UR42, -R112.reuse ;  /* 0x0000002a7a347c23 */ /* 0x100fe20008010870 */
[----:B------:R-:W-:-:S01]  /*6020*/  FFMA.FTZ R101, R123, UR42, -R112 ;  /* 0x0000002a7b657c23 */ /* 0x000fc20008010870 */
[--C-:B------:R-:W-:Y:S01]  /*6030*/  FFMA.FTZ R114, R118, UR42, -R112.reuse ;  /* 0x0000002a76727c23 */ /* 0x100fe20008010870 */
[----:B------:R-:W-:-:S01]  /*6040*/  FFMA.FTZ R118, R94, UR42, -R112 ;  /* 0x0000002a5e767c23 */ /* 0x000fc20008010870 */
[----:B------:R-:W-:Y:S01]  /*6050*/  FFMA.FTZ R94, R98, UR42, -R112 ;  /* 0x0000002a625e7c23 */ /* 0x000fe20008010870 */
[----:B------:R-:W-:-:S01]  /*6060*/  FADD.FTZ R103, R10, R103 ;  /* 0x000000670a677221 */ /* 0x000fc20000010000 */
[--C-:B------:R-:W-:Y:S01]  /*6070*/  FFMA.FTZ R98, R102, UR42, -R112.reuse ;  /* 0x0000002a66627c23 */ /* 0x100fe20008010870 */
[----:B------:R-:W-:-:S01]  /*6080*/  FFMA.FTZ R102, R78, UR42, -R112 ;  /* 0x0000002a4e667c23 */ /* 0x000fc20008010870 */
[----:B------:R-:W-:Y:S01]  /*6090*/  FFMA.FTZ R78, R82, UR42, -R112 ;  /* 0x0000002a524e7c23 */ /* 0x000fe20008010870 */
[----:B------:R-:W-:Y:S01]  /*60a0*/  MUFU.EX2 R52, R52 ;  /* 0x0000003400347308 */ /* 0x000fe20000000800 */
[----:B------:R-:W-:-:S01]  /*60b0*/  FADD.FTZ R82, R8, R103 ;  /* 0x0000006708527221 */ /* 0x000fc20000010000 */
[--C-:B------:R-:W-:Y:S01]  /*60c0*/  FFMA.FTZ R120, R127, UR42, -R112.reuse ;  /* 0x0000002a7f787c23 */ /* 0x100fe20008010870 */
        /* <DEDUP_REMOVED lines=23> */
[----:B------:R-:W-:Y:S01]  /*6240*/  FFMA.FTZ R58, R58, UR42, -R112 ;  /* 0x0000002a3a3a7c23 */ /* 0x000fe20008010870 */
[----:B------:R-:W-:Y:S01]  /*6250*/  F2FP.SATFINITE.E4M3.F32.PACK_AB_MERGE_C R214, R81, R80, R214 ;  /* 0x0000005051d6723e */ /* 0x000fe200048070d6 */
[--C-:B------:R-:W-:Y:S01]  /*6260*/  FFMA.FTZ R59, R59, UR42, -R112.reuse ;  /* 0x0000002a3b3b7c23 */ /* 0x100fe20008010870 */
[----:B------:R-:W-:-:S01]  /*6270*/  FFMA.FTZ R62, R62, UR42, -R112 ;  /* 0x0000002a3e3e7c23 */ /* 0x000fc20008010870 */
[--C-:B------:R-:W-:Y:S01]  /*6280*/  FFMA.FTZ R63, R63, UR42, -R112.reuse ;  /* 0x0000002a3f3f7c23 */ /* 0x100fe20008010870 */
[----:B------:R-:W-:-:S01]  /*6290*/  FFMA.FTZ R66, R66, UR42, -R112 ;  /* 0x0000002a42427c23 */ /* 0x000fc20008010870 */
[----:B------:R-:W0:Y:S01]  /*62a0*/  MUFU.EX2 R116, R116 ;  /* 0x0000007400747308 */ /* 0x000e220000000800 */
[----:B-1----:R-:W-:-:S01]  /*62b0*/  FADD.FTZ R103, R117, R86 ;  /* 0x0000005675677221 */ /* 0x002fc20000010000 */
[----:B------:R-:W-:Y:S01]  /*62c0*/  FADD.FTZ R86, R104, R127 ;  /* 0x0000007f68567221 */ /* 0x000fe20000010000 */
[----:B------:R-:W-:-:S01]  /*62d0*/  FFMA.FTZ R70, R70, UR42, -R112 ;  /* 0x0000002a46467c23 */ /* 0x000fc20008010870 */
[--C-:B------:R-:W-:Y:S01]  /*62e0*/  FFMA.FTZ R71, R71, UR42, -R112.reuse ;  /* 0x0000002a47477c23 */ /* 0x100fe20008010870 */
[----:B------:R-:W-:-:S01]  /*62f0*/  FFMA.FTZ R42, R42, UR42, -R112 ;  /* 0x0000002a2a2a7c23 */ /* 0x000fc20008010870 */
[----:B------:R-:W-:Y:S01]  /*6300*/  FADD.FTZ R126, R105, R86 ;  /* 0x00000056697e7221 */ /* 0x000fe20000010000 */
[----:B------:R-:W-:-:S01]  /*6310*/  FFMA.FTZ R43, R43, UR42, -R112 ;  /* 0x0000002a2b2b7c23 */ /* 0x000fc20008010870 */
[----:B------:R-:W1:Y:S01]  /*6320*/  MUFU.EX2 R121, R121 ;  /* 0x0000007900797308 */ /* 0x000e620000000800 */
[----:B--2---:R-:W-:-:S01]  /*6330*/  FADD.FTZ R103, R120, R103 ;  /* 0x0000006778677221 */ /* 0x004fc20000010000 */
[----:B------:R-:W-:Y:S01]  /*6340*/  FADD.FTZ R127, R15, R126 ;  /* 0x0000007e0f7f7221 */ /* 0x000fe20000010000 */
[----:B------:R-:W-:-:S01]  /*6350*/  FFMA.FTZ R46, R46, UR42, -R112 ;  /* 0x0000002a2e2e7c23 */ /* 0x000fc20008010870 */
[--C-:B------:R-:W-:Y:S01]  /*6360*/  FFMA.FTZ R47, R47, UR42, -R112.reuse ;  /* 0x0000002a2f2f7c23 */ /* 0x100fe20008010870 */
[----:B------:R-:W-:-:S01]  /*6370*/  FFMA.FTZ R50, R50, UR42, -R112 ;  /* 0x0000002a32327c23 */ /* 0x000fc20008010870 */
[----:B------:R-:W-:Y:S01]  /*6380*/  FADD.FTZ R127, R20, R127 ;  /* 0x0000007f147f7221 */ /* 0x000fe20000010000 */
        /* <DEDUP_REMOVED lines=15> */
[----:B------:R-:W-:Y:S01]  /*6480*/  FFMA.FTZ R39, R39, UR42, -R112 ;  /* 0x0000002a27277c23 */ /* 0x000fe20008010870 */
[----:B------:R-:W-:Y:S01]  /*6490*/  F2FP.SATFINITE.E4M3.F32.PACK_AB_MERGE_C R117, R120, R117, RZ ;  /* 0x000000757875723e */ /* 0x000fe200048070ff */
[----:B------:R-:W1:Y:S01]  /*64a0*/  MUFU.EX2 R106, R106 ;  /* 0x0000006a006a7308 */ /* 0x000e620000000800 */
[----:B--2---:R-:W-:-:S01]  /*64b0*/  FADD.FTZ R10, R122, R103 ;  /* 0x000000677a0a7221 */ /* 0x004fc20000010000 */
[----:B------:R-:W-:Y:S01]  /*64c0*/  FADD.FTZ R103, R109, R86 ;  /* 0x000000566d677221 */ /* 0x000fe20000010000 */
[----:B------:R-:W-:-:S03]  /*64d0*/  F2FP.SATFINITE.E4M3.F32.PACK_AB_MERGE_C R225, R101, R52, R117 ;  /* 0x0000003465e1723e */ /* 0x000fc60004807075 */
[----:B------:R-:W-:Y:S02]  /*64e0*/  FADD.FTZ R86, R88, R103 ;  /* 0x0000006758567221 */ /* 0x000fe40000010000 */
[----:B------:R-:W2:Y:S01]  /*64f0*/  MUFU.EX2 R107, R107 ;  /* 0x0000006b006b7308 */ /* 0x000ea20000000800 */
[----:B0-----:R-:W-:-:S01]  /*6500*/  FADD.FTZ R21, R123, R10 ;  /* 0x0000000a7b157221 */ /* 0x001fc20000010000 */
[----:B------:R-:W-:Y:S01]  /*6510*/  FADD.FTZ R103, R89, R86 ;  /* 0x0000005659677221 */ /* 0x000fe20000010000 */
[----:B------:R-:W-:-:S04]  /*6520*/  F2FP.SATFINITE.E4M3.F32.PACK_AB_MERGE_C R122, R123, R122, RZ ;  /* 0x0000007a7b7a723e */ /* 0x000fc800048070ff */
[----:B------:R-:W-:Y:S01]  /*6530*/  F2FP.SATFINITE.E4M3.F32.PACK_AB_MERGE_C R227, R121, R116, R122 ;  /* 0x0000007479e3723e */ /* 0x000fe2000480707a */
[----:B------:R-:W0:Y:S01]  /*6540*/  MUFU.EX2 R124, R124 ;  /* 0x0000007c007c7308 */ /* 0x000e220000000800 */
[----:B-1----:R-:W-:-:S07]  /*6550*/  FADD.FTZ R14, R106, R21 ;  /* 0x000000156a0e7221 */ /* 0x002fce0000010000 */
[----:B------:R-:W1:Y:S01]  /*6560*/  MUFU.EX2 R125, R125 ;  /* 0x0000007d007d7308 */ /* 0x000e620000000800 */
[----:B--2---:R-:W-:-:S01]  /*6570*/  FADD.FTZ R21, R107, R14 ;  /* 0x0000000e6b157221 */ /* 0x004fc20000010000 */
[----:B------:R-:W-:-:S04]  /*6580*/  FADD.FTZ R14, R92, R103 ;  /* 0x000000675c0e7221 */ /* 0x000fc80000010000 */
[----:B------:R-:W-:Y:S02]  /*6590*/  FADD.FTZ R14, R113, R14 ;  /* 0x0000000e710e7221 */ /* 0x000fe40000010000 */
[----:B------:R-:W2:Y:S01]  /*65a0*/  MUFU.EX2 R110, R110 ;  /* 0x0000006e006e7308 */ /* 0x000ea20000000800 */
[----:B0-----:R-:W-:-:S07]  /*65b0*/  FADD.FTZ R6, R124, R21 ;  /* 0x000000157c067221 */ /* 0x001fce0000010000 */
[----:B------:R-:W0:Y:S01]  /*65c0*/  MUFU.EX2 R111, R111 ;  /* 0x0000006f006f7308 */ /* 0x000e220000000800 */
[----:B-1----:R-:W-:-:S01]  /*65d0*/  FADD.FTZ R21, R125, R6 ;  /* 0x000000067d157221 */ /* 0x002fc20000010000 */
[----:B------:R-:W-:Y:S01]  /*65e0*/  FFMA.FTZ R6, R67, UR42, -R112 ;  /* 0x0000002a43067c23 */ /* 0x000fe20008010870 */
[----:B------:R-:W-:-:S04]  /*65f0*/  F2FP.SATFINITE.E4M3.F32.PACK_AB_MERGE_C R124, R125, R124, RZ ;  /* 0x0000007c7d7c723e */ /* 0x000fc800048070ff */
[----:B------:R-:W-:Y:S01]  /*6600*/  F2FP.SATFINITE.E4M3.F32.PACK_AB_MERGE_C R221, R107, R106, R124 ;  /* 0x0000006a6bdd723e */ /* 0x000fe2000480707c */
        /* <DEDUP_REMOVED lines=14> */
[----:B------:R-:W-:Y:S01]  /*66f0*/  FADD.FTZ R76, R76, R13 ;  /* 0x0000000d4c4c7221 */ /* 0x000fe20000010000 */
[----:B------:R-:W-:-:S03]  /*6700*/  F2FP.SATFINITE.E4M3.F32.PACK_AB_MERGE_C R114, R115, R114, RZ ;  /* 0x000000727372723e */ /* 0x000fc600048070ff */
[----:B------:R-:W-:Y:S01]  /*6710*/  FADD.FTZ R77, R77, R76 ;  /* 0x0000004c4d4d7221 */ /* 0x000fe20000010000 */
[----:B------:R-:W-:Y:S01]  /*6720*/  F2FP.SATFINITE.E4M3.F32.PACK_AB_MERGE_C R223, R111, R110, R114 ;  /* 0x0000006e6fdf723e */ /* 0x000fe20004807072 */
[----:B------:R-:W2:Y:S01]  /*6730*/  MUFU.EX2 R118, R118 ;  /* 0x0000007600767308 */ /* 0x000ea20000000800 */
[----:B0-----:R-:W-:-:S01]  /*6740*/  FADD.FTZ R8, R90, R11 ;  /* 0x0000000b5a087221 */ /* 0x001fc20000010000 */
[----:B------:R-:W-:-:S04]  /*6750*/  FADD.FTZ R12, R80, R77 ;  /* 0x0000004d500c7221 */ /* 0x000fc80000010000 */
[----:B------:R-:W-:Y:S01]  /*6760*/  FADD.FTZ R81, R81, R12 ;  /* 0x0000000c51517221 */ /* 0x000fe20000010000 */
[----:B------:R-:W-:Y:S01]  /*6770*/  F2FP.SATFINITE.E4M3.F32.PACK_AB_MERGE_C R12, R61, R60, RZ ;  /* 0x0000003c3d0c723e */ /* 0x000fe200048070ff */
[----:B------:R-:W0:Y:S01]  /*6780*/  MUFU.EX2 R119, R119 ;  /* 0x0000007700777308 */ /* 0x000e220000000800 */
[----:B-1----:R-:W-:-:S01]  /*6790*/  FADD.FTZ R11, R91, R8 ;  /* 0x000000085b0b7221 */ /* 0x002fc20000010000 */
[----:B------:R-:W-:-:S04]  /*67a0*/  FADD.FTZ R84, R84, R81 ;  /* 0x0000005154547221 */ /* 0x000fc80000010000 */
[----:B------:R-:W-:Y:S02]  /*67b0*/  FADD.FTZ R85, R85, R84 ;  /* 0x0000005455557221 */ /* 0x000fe40000010000 */
[----:B------:R-:W1:Y:S01]  /*67c0*/  MUFU.EX2 R94, R94 ;  /* 0x0000005e005e7308 */ /* 0x000e620000000800 */
[----:B--2---:R-:W-:-:S07]  /*67d0*/  FADD.FTZ R8, R118, R11 ;  /* 0x0000000b76087221 */ /* 0x004fce0000010000 */
[----:B------:R-:W2:Y:S01]  /*67e0*/  MUFU.EX2 R95, R95 ;  /* 0x0000005f005f7308 */ /* 0x000ea20000000800 */
[----:B0-----:R-:W-:-:S01]  /*67f0*/  FADD.FTZ R11, R119, R8 ;  /* 0x00000008770b7221 */ /* 0x001fc20000010000 */
        /* <DEDUP_REMOVED lines=20> */
[----:B------:R-:W-:-:S04]  /*6940*/  F2FP.SATFINITE.E4M3.F32.PACK_AB_MERGE_C R79, R79, R102, RZ ;  /* 0x000000664f4f723e */ /* 0x000fc800048070ff */
[----:B------:R-:W-:Y:S02]  /*6950*/  F2FP.SATFINITE.E4M3.F32.PACK_AB_MERGE_C R213, R75, R74, R79 ;  /* 0x0000004a4bd5723e */ /* 0x000fe4000480704f */
[----:B------:R-:W-:Y:S01]  /*6960*/  MUFU.EX2 R56, R56 ;  /* 0x0000003800387308 */ /* 0x000fe20000000800 */
[----:B0-----:R-:W-:-:S07]  /*6970*/  FADD.FTZ R8, R78, R11 ;  /* 0x0000000b4e087221 */ /* 0x001fce0000010000 */
        /* <DEDUP_REMOVED lines=8> */
[----:B-1----:R-:W-:-:S01]  /*6a00*/  FADD.FTZ R8, R82, R11 ;  /* 0x0000000b52087221 */ /* 0x002fc20000010000 */
[----:B------:R-:W-:-:S04]  /*6a10*/  FADD.FTZ R60, R60, R57 ;  /* 0x000000393c3c7221 */ /* 0x000fc80000010000 */
[----:B------:R-:W-:Y:S02]  /*6a20*/  FADD.FTZ R61, R61, R60 ;  /* 0x0000003c3d3d7221 */ /* 0x000fe40000010000 */
[----:B------:R-:W-:Y:S01]  /*6a30*/  MUFU.EX2 R68, R68 ;  /* 0x0000004400447308 */ /* 0x000fe20000000800 */
[----:B--2---:R-:W-:-:S01]  /*6a40*/  FADD.FTZ R11, R87, R8 ;  /* 0x00000008570b7221 */ /* 0x004fc20000010000 */
[----:B------:R-:W-:-:S04]  /*6a50*/  F2FP.SATFINITE.E4M3.F32.PACK_AB_MERGE_C R82, R87, R82, RZ ;  /* 0x000000525752723e */ /* 0x000fc800048070ff */
[----:B------:R-:W-:Y:S02]  /*6a60*/  F2FP.SATFINITE.E4M3.F32.PACK_AB_MERGE_C R215, R83, R78, R82 ;  /* 0x0000004e53d7723e */ /* 0x000fe40004807052 */
[----:B------:R-:W1:Y:S01]  /*6a70*/  MUFU.EX2 R69, R69 ;  /* 0x0000004500457308 */ /* 0x000e620000000800 */
[----:B0-----:R-:W-:-:S07]  /*6a80*/  FADD.FTZ R8, R58, R11 ;  /* 0x0000000b3a087221 */ /* 0x001fce0000010000 */
[----:B------:R-:W0:Y:S08]  /*6a90*/  MUFU.EX2 R59, R59 ;  /* 0x0000003b003b7308 */ /* 0x000e300000000800 */
[----:B------:R-:W-:Y:S01]  /*6aa0*/  MUFU.EX2 R64, R64 ;  /* 0x0000004000407308 */ /* 0x000fe20000000800 */
[----:B-1----:R-:W-:-:S07]  /*6ab0*/  F2FP.SATFINITE.E4M3.F32.PACK_AB_MERGE_C R12, R69, R68, RZ ;  /* 0x00000044450c723e */ /* 0x002fce00048070ff */
[----:B------:R-:W1:Y:S01]  /*6ac0*/  MUFU.EX2 R65, R65 ;  /* 0x0000004100417308 */ /* 0x000e620000000800 */
[----:B0-----:R-:W-:-:S07]  /*6ad0*/  FADD.FTZ R8, R59, R8 ;  /* 0x000000083b087221 */ /* 0x001fce0000010000 */
[----:B------:R-:W0:Y:S08]  /*6ae0*/  MUFU.EX2 R9, R62 ;  /* 0x0000003e00097308 */ /* 0x000e300000000800 */
[----:B------:R-:W2:Y:S01]  /*6af0*/  MUFU.EX2 R10, R63 ;  /* 0x0000003f000a7308 */ /* 0x000ea20000000800 */
[----:B-1----:R-:W-:Y:S01]  /*6b00*/  F2FP.SATFINITE.E4M3.F32.PACK_AB_MERGE_C R210, R65, R64, R12 ;  /* 0x0000004041d2723e */ /* 0x002fe2000480700c */
[----:B------:R-:W-:-:S04]  /*6b10*/  FADD.FTZ R64, R64, R61 ;  /* 0x0000003d40407221 */ /* 0x000fc80000010000 */
[----:B------:R-:W-:Y:S02]  /*6b20*/  FADD.FTZ R65, R65, R64 ;  /* 0x0000004041417221 */ /* 0x000fe40000010000 */
[----:B------:R-:W1:Y:S01]  /*6b30*/  MUFU.EX2 R5, R66 ;  /* 0x0000004200057308 */ /* 0x000e620000000800 */
[----:B0-----:R-:W-:-:S01]  /*6b40*/  FADD.FTZ R11, R9, R8 ;  /* 0x00000008090b7221 */ /* 0x001fc20000010000 */
[----:B------:R-:W-:-:S04]  /*6b50*/  FADD.FTZ R68, R68, R65 ;  /* 0x0000004144447221 */ /* 0x000fc80000010000 */
[----:B------:R-:W-:Y:S02]  /*6b60*/  FADD.FTZ R69, R69, R68 ;  /* 0x0000004445457221 */ /* 0x000fe40000010000 */
[----:B------:R-:W-:Y:S01]  /*6b70*/  MUFU.EX2 R40, R40 ;  /* 0x0000002800287308 */ /* 0x000fe20000000800 */
[----:B--2---:R-:W-:-:S01]  /*6b80*/  FADD.FTZ R8, R10, R11 ;  /* 0x0000000b0a087221 */ /* 0x004fc20000010000 */
[----:B------:R-:W-:-:S04]  /*6b90*/  F2FP.SATFINITE.E4M3.F32.PACK_AB_MERGE_C R10, R10, R9, RZ ;  /* 0x000000090a0a723e */ /* 0x000fc800048070ff */
[----:B------:R-:W-:Y:S02]  /*6ba0*/  F2FP.SATFINITE.E4M3.F32.PACK_AB_MERGE_C R209, R59, R58, R10 ;  /* 0x0000003a3bd1723e */ /* 0x000fe4000480700a */
[----:B------:R-:W0:Y:S01]  /*6bb0*/  MUFU.EX2 R45, R45 ;  /* 0x0000002d002d7308 */ /* 0x000e220000000800 */
[----:B-1----:R-:W-:-:S07]  /*6bc0*/  FADD.FTZ R9, R5, R8 ;  /* 0x0000000805097221 */ /* 0x002fce0000010000 */
[----:B------:R-:W1:Y:S08]  /*6bd0*/  MUFU.EX2 R6, R6 ;  /* 0x0000000600067308 */ /* 0x000e700000000800 */
[----:B------:R-:W2:Y:S01]  /*6be0*/  MUFU.EX2 R4, R4 ;  /* 0x0000000400047308 */ /* 0x000ea20000000800 */
[----:B0-----:R-:W-:-:S07]  /*6bf0*/  F2FP.SATFINITE.E4M3.F32.PACK_AB_MERGE_C R11, R45, R40, RZ ;  /* 0x000000282d0b723e */ /* 0x001fce00048070ff */
[----:B------:R-:W0:Y:S01]  /*6c00*/  MUFU.EX2 R41, R41 ;  /* 0x0000002900297308 */ /* 0x000e220000000800 */
[----:B-1----:R-:W-:-:S07]  /*6c10*/  FADD.FTZ R9, R6, R9 ;  /* 0x0000000906097221 */ /* 0x002fce0000010000 */
[----:B------:R-:W1:Y:S01]  /*6c20*/  MUFU.EX2 R70, R70 ;  /* 0x0000004600467308 */ /* 0x000e620000000800 */
[----:B--2---:R-:W-:-:S07]  /*6c30*/  FADD.FTZ R8, R4, R69 ;  /* 0x0000004504087221 */ /* 0x004fce0000010000 */
[----:B------:R-:W2:Y:S01]  /*6c40*/  MUFU.EX2 R71, R71 ;  /* 0x0000004700477308 */ /* 0x000ea20000000800 */
[C---:B0-----:R-:W-:Y:S01]  /*6c50*/  F2FP.SATFINITE.E4M3.F32.PACK_AB_MERGE_C R204, R41.reuse, R4, R11 ;  /* 0x0000000429cc723e */ /* 0x041fe2000480700b */
[----:B------:R-:W-:-:S04]  /*6c60*/  FADD.FTZ R41, R41, R8 ;  /* 0x0000000829297221 */ /* 0x000fc80000010000 */
[----:B------:R-:W-:Y:S02]  /*6c70*/  FADD.FTZ R40, R40, R41 ;  /* 0x0000002928287221 */ /* 0x000fe40000010000 */
[----:B------:R-:W0:Y:S01]  /*6c80*/  MUFU.EX2 R42, R42 ;  /* 0x0000002a002a7308 */ /* 0x000e220000000800 */
[----:B-1----:R-:W-:-:S01]  /*6c90*/  FADD.FTZ R4, R70, R9 ;  /* 0x0000000946047221 */ /* 0x002fc20000010000 */
[----:B------:R-:W-:-:S06]  /*6ca0*/  FADD.FTZ R45, R45, R40 ;  /* 0x000000282d2d7221 */ /* 0x000fcc0000010000 */
[----:B------:R-:W1:Y:S01]  /*6cb0*/  MUFU.EX2 R43, R43 ;  /* 0x0000002b002b7308 */ /* 0x000e620000000800 */
[C---:B--2---:R-:W-:Y:S01]  /*6cc0*/  F2FP.SATFINITE.E4M3.F32.PACK_AB_MERGE_C R70, R71.reuse, R70, RZ ;  /* 0x000000464746723e */ /* 0x044fe200048070ff */
[----:B------:R-:W-:-:S03]  /*6cd0*/  FADD.FTZ R71, R71, R4 ;  /* 0x0000000447477221 */ /* 0x000fc60000010000 */
[----:B------:R-:W-:-:S03]  /*6ce0*/  F2FP.SATFINITE.E4M3.F32.PACK_AB_MERGE_C R211, R6, R5, R70 ;  /* 0x0000000506d3723e */ /* 0x000fc60004807046 */
[----:B------:R-:W2:Y:S01]  /*6cf0*/  MUFU.EX2 R46, R46 ;  /* 0x0000002e002e7308 */ /* 0x000ea20000000800 */
[----:B0-----:R-:W-:-:S07]  /*6d00*/  FADD.FTZ R4, R42, R71 ;  /* 0x000000472a047221 */ /* 0x001fce0000010000 */
[----:B------:R-:W-:Y:S01]  /*6d10*/  MUFU.EX2 R48, R48 ;  /* 0x0000003000307308 */ /* 0x000fe20000000800 */
[----:B-1----:R-:W-:-:S07]  /*6d20*/  FADD.FTZ R9, R43, R4 ;  /* 0x000000042b097221 */ /* 0x002fce0000010000 */
[----:B------:R-:W0:Y:S01]  /*6d30*/  MUFU.EX2 R53, R53 ;  /* 0x0000003500357308 */ /* 0x000e220000000800 */
[----:B--2---:R-:W-:-:S07]  /*6d40*/  FADD.FTZ R4, R46, R9 ;  /* 0x000000092e047221 */ /* 0x004fce0000010000 */
        /* <DEDUP_REMOVED lines=52> */
[----:B------:R-:W-:Y:S01]  /*7090*/  MUFU.EX2 R38, R38 ;  /* 0x0000002600267308 */ /* 0x000fe20000000800 */
[----:B-1----:R-:W-:-:S01]  /*70a0*/  FADD.FTZ R4, R34, R31 ;  /* 0x0000001f22047221 */ /* 0x002fc20000010000 */
[----:B------:R-:W-:-:S04]  /*70b0*/  FADD.FTZ R6, R36, R33 ;  /* 0x0000002124067221 */ /* 0x000fc80000010000 */
[----:B------:R-:W-:Y:S02]  /*70c0*/  FADD.FTZ R6, R37, R6 ;  /* 0x0000000625067221 */ /* 0x000fe40000010000 */
[----:B------:R-:W0:Y:S01]  /*70d0*/  MUFU.EX2 R39, R39 ;  /* 0x0000002700277308 */ /* 0x000e220000000800 */
[----:B--2---:R-:W-:-:S01]  /*70e0*/  FADD.FTZ R5, R35, R4 ;  /* 0x0000000423057221 */ /* 0x004fc20000010000 */
[----:B0-----:R-:W-:-:S03]  /*70f0*/  F2FP.SATFINITE.E4M3.F32.PACK_AB_MERGE_C R4, R39, R38, RZ ;  /* 0x000000262704723e */ /* 0x001fc600048070ff */
[----:B------:R-:W-:Y:S01]  /*7100*/  FADD.FTZ R38, R38, R5 ;  /* 0x0000000526267221 */ /* 0x000fe20000010000 */
[----:B------:R-:W-:-:S03]  /*7110*/  F2FP.SATFINITE.E4M3.F32.PACK_AB_MERGE_C R203, R35, R34, R4 ;  /* 0x0000002223cb723e */ /* 0x000fc60004807004 */
[----:B------:R-:W-:Y:S01]  /*7120*/  FADD.FTZ R5, R39, R38 ;  /* 0x0000002627057221 */ /* 0x000fe20000010000 */
[----:B------:R-:W-:Y:S01]  /*7130*/  VIADD R4, R136, 0xfffffffe ;  /* 0xfffffffe88047836 */ /* 0x000fe20000000000 */
        /* <DEDUP_REMOVED lines=11> */
.L_x_1076:
[----:B------:R-:W-:-:S11]  /*71f0*/  UISETP.NE.AND UP2, UPT, UR7, 0x1, UPT ;  /* 0x000000010700788c */ /* 0x000fd6000bf45270 */
[----:B------:R-:W-:Y:S02]  /*7200*/  @UP2 ULDC.64 UR18, c[0x0][0x9e8] ;  /* 0x00027a0000122ab9 */ /* 0x000fe40000000a00 */
[----:B------:R-:W-:-:S04]  /*7210*/  UIMAD.WIDE.U32 UR10, UR6, UR18, URZ ;  /* 0x00000012060a72a5 */ /* 0x000fc8000f8e003f */
[----:B------:R-:W-:-:S12]  /*7220*/  @UP2 USHF.R.U32.HI UR6, URZ, UR19, UR11 ;  /* 0x000000133f062299 */ /* 0x000fd8000801160b */
.L_x_1077:
[----:B------:R-:W-:-:S04]  /*7230*/  UIMAD UR6, UR6, UR7, UR7 ;  /* 0x00000007060672a4 */ /* 0x000fc8000f8e0207 */
[----:B------:R-:W-:-:S04]  /*7240*/  UISETP.LT.AND UP2, UPT, UR14, UR6, UPT ;  /* 0x000000060e00728c */ /* 0x000fc8000bf41270 */
[----:B------:R-:W-:-:S12]  /*7250*/  USEL UR14, UR14, UR6, UP2 ;  /* 0x000000060e0e7287 */ /* 0x000fd80009000000 */
.L_x_1075:
[----:B------:R-:W-:Y:S01]  /*7260*/  UMOV UR6, URZ ;  /* 0x0000003f00067c82 */ /* 0x000fe20008000000 */
[----:B------:R-:W-:Y:S01]  /*7270*/  UMOV UR7, UR14 ;  /* 0x0000000e00077c82 */ /* 0x000fe20008000000 */
[----:B------:R-:W-:Y:S01]  /*7280*/  CS2R R24, SRZ ;  /* 0x0000000000187805 */ /* 0x000fe2000001ff00 */
[----:B------:R-:W-:Y:S01]  /*7290*/  UIMAD.WIDE UR6, UR14, -0x6db6db6d, UR6 ;  /* 0x924924930e0678a5 */ /* 0x000fe2000f8e0206 */
[----:B------:R-:W-:Y:S02]  /*72a0*/  CS2R R26, SRZ ;  /* 0x00000000001a7805 */ /* 0x000fe4000001ff00 */
[----:B------:R-:W-:Y:S02]  /*72b0*/  CS2R R28, SRZ ;  /* 0x00000000001c7805 */ /* 0x000fe4000001ff00 */
[----:B------:R-:W-:Y:S01]  /*72c0*/  CS2R R30, SRZ ;  /* 0x00000000001e7805 */ /* 0x000fe2000001ff00 */
[----:B------:R-:W-:Y:S01]  /*72d0*/  USHF.R.U32.HI UR6, URZ, 0x1f, UR7 ;  /* 0x0000001f3f067899 */ /* 0x000fe20008011607 */
[----:B------:R-:W-:-:S02]  /*72e0*/  CS2R R32, SRZ ;  /* 0x0000000000207805 */ /* 0x000fc4000001ff00 */
[----:B------:R-:W-:Y:S02]  /*72f0*/  CS2R R34, SRZ ;  /* 0x0000000000227805 */ /* 0x000fe4000001ff00 */
[----:B------:R-:W-:Y:S01]  /*7300*/  CS2R R36, SRZ ;  /* 0x0000000000247805 */ /* 0x000fe2000001ff00 */
[----:B------:R-:W-:Y:S01]  /*7310*/  ULEA.HI.SX32 UR6, UR7, UR6, 0x19 ;  /* 0x0000000607067291 */ /* 0x000fe2000f8fca3f */
[----:B------:R-:W-:Y:S02]  /*7320*/  CS2R R38, SRZ ;  /* 0x0000000000267805 */ /* 0x000fe4000001ff00 */
[----:B------:R-:W-:Y:S02]  /*7330*/  CS2R R40, SRZ ;  /* 0x0000000000287805 */ /* 0x000fe4000001ff00 */
[----:B------:R-:W-:Y:S01]  /*7340*/  CS2R R42, SRZ ;  /* 0x00000000002a7805 */ /* 0x000fe2000001ff00 */
[----:B------:R-:W-:Y:S01]  /*7350*/  UISETP.LT.AND UP2, UPT, UR39, UR6, UPT ;  /* 0x000000062700728c */ /* 0x000fe2000bf41270 */
[----:B------:R-:W-:-:S02]  /*7360*/  CS2R R44, SRZ ;  /* 0x00000000002c7805 */ /* 0x000fc4000001ff00 */
[----:B------:R-:W-:Y:S02]  /*7370*/  CS2R R46, SRZ ;  /* 0x00000000002e7805 */ /* 0x000fe4000001ff00 */
[----:B------:R-:W-:Y:S01]  /*7380*/  CS2R R48, SRZ ;  /* 0x0000000000307805 */ /* 0x000fe2000001ff00 */
[----:B------:R-:W-:Y:S01]  /*7390*/  USEL UR59, UR39, UR6, !UP2 ;  /* 0x00000006273b7287 */ /* 0x000fe2000d000000 */
[----:B------:R-:W-:Y:S02]  /*73a0*/  CS2R R50, SRZ ;  /* 0x0000000000327805 */ /* 0x000fe4000001ff00 */
[----:B------:R-:W-:Y:S02]  /*73b0*/  CS2R R52, SRZ ;  /* 0x0000000000347805 */ /* 0x000fe4000001ff00 */
[----:B------:R-:W-:Y:S02]  /*73c0*/  CS2R R54, SRZ ;  /* 0x0000000000367805 */ /* 0x000fe4000001ff00 */
[----:B------:R-:W-:-:S02]  /*73d0*/  CS2R R56, SRZ ;  /* 0x0000000000387805 */ /* 0x000fc4000001ff00 */
[----:B------:R-:W-:Y:S02]  /*73e0*/  CS2R R58, SRZ ;  /* 0x00000000003a7805 */ /* 0x000fe4000001ff00 */
[----:B------:R-:W-:Y:S02]  /*73f0*/  ISETP.GE.AND P1, PT, R4, UR59, PT ;  /* 0x0000003b04007c0c */ /* 0x000fe4000bf26270 */
        /* <DEDUP_REMOVED lines=13> */
[----:B------:R-:W-:Y:S01]  /*74d0*/  CS2R R86, SRZ ;  /* 0x0000000000567805 */ /* 0x000fe2000001ff00 */
[----:B------:R-:W-:Y:S06]  /*74e0*/  @!P1 BRA `(.L_x_1078) ;  /* 0x0000005c00a89947 */ /* 0x000fec0003800000 */
        /* <DEDUP_REMOVED lines=32> */
[----:B------:R-:W-:Y:S01]  /*76f0*/  ULDC UR54, c[0x0][0x9e4] ;  /* 0x0002790000367ab9 */ /* 0x000fe20000000800 */
[----:B------:R-:W-:Y:S01]  /*7700*/  ULDC UR55, c[0x0][0x9dc] ;  /* 0x0002770000377ab9 */ /* 0x000fe20000000800 */
[----:B------:R-:W-:-:S05]  /*7710*/  ULDC UR56, c[0x0][0x9e0] ;  /* 0x0002780000387ab9 */ /* 0x000fca0000000800 */
.L_x_1096:
        /* <DEDUP_REMOVED lines=9> */
.L_x_1080:
[----:B------:R-:W-:Y:S01]  /*77b0*/  ULEA UR6, UR58, UR41, 0x3 ;  /* 0x000000293a067291 */ /* 0x000fe2000f8e183f */
[----:B------:R-:W-:-:S05]  /*77c0*/  IMAD.U32 R8, RZ, RZ, UR57 ;  /* 0x00000039ff087e24 */ /* 0x000fca000f8e00ff */
[----:B------:R-:W-:-:S04]  /*77d0*/  SHF.L.U32 R8, R8, 0x1f, RZ ;  /* 0x0000001f08087819 */ /* 0x000fc800000006ff */
[----:B------:R0:W1:Y:S01]  /*77e0*/  SYNCS.PHASECHK.TRANS64.TRYWAIT P1, [UR6+0x2e830], R8 ;  /* 0x02e83008ff0075a7 */ /* 0x0000620008020146 */
[----:B------:R-:W-:Y:S05]  /*77f0*/  @!P0 BRA `(.L_x_1081) ;  /* 0x0000000000048947 */ /* 0x000fea0003800000 */
[----:B------:R-:W-:Y:S01]  /*7800*/  BPT.TRAP 0x1 ;  /* 0x000000040000795c */ /* 0x000fe20000300000 */
.L_x_1081:
[----:B-1----:R-:W-:Y:S05]  /*7810*/  @P1 BRA `(.L_x_1079) ;  /* 0x0000000000081947 */ /* 0x002fea0003800000 */
[----:B------:R-:W1:Y:S02]  /*7820*/  SYNCS.PHASECHK.TRANS64.TRYWAIT P1, [UR6+0x2e830], R8 ;  /* 0x02e83008ff0075a7 */ /* 0x000e640008020146 */
[----:B-1----:R-:W-:Y:S05]  /*7830*/  @!P1 BRA `(.L_x_1082) ;  /* 0x000001a000f89947 */ /* 0x002fea0003800000 */
.L_x_1079:
[----:B01----:R-:W-:Y:S01]  /*7840*/  VIADD R8, R23, 0x8 ;  /* 0x0000000817087836 */ /* 0x003fe20000000000 */
[----:B------:R-:W-:Y:S01]  /*7850*/  R2UR UR60, R7 ;  /* 0x00000000073c72ca */ /* 0x000fe200000e0000 */
[----:B------:R-:W-:Y:S01]  /*7860*/  UMOV UR19, 0x40000040 ;  /* 0x4000004000137882 */ /* 0x000fe20000000000 */
[----:B------:R-:W-:Y:S01]  /*7870*/  UMOV UR20, UR16 ;  /* 0x0000001000147c82 */ /* 0x000fe20008000000 */
[----:B------:R-:W-:Y:S01]  /*7880*/  UMOV UR21, UR17 ;  /* 0x0000001100157c82 */ /* 0x000fe20008000000 */
[----:B------:R0:W-:Y:S06]  /*7890*/  BAR.SYNC.DEFER_BLOCKING R8, 0x100 ;  /* 0x000400080000751d */ /* 0x0001ec0000010000 */
[----:B------:R-:W-:Y:S01]  /*78a0*/  UMOV UR23, 0x40000040 ;  /* 0x4000004000177882 */ /* 0x000fe20000000000 */
[----:B------:R-:W-:Y:S01]  /*78b0*/  UMOV UR24, UR16 ;  /* 0x0000001000187c82 */ /* 0x000fe20008000000 */
[----:B------:R-:W-:Y:S01]  /*78c0*/  UMOV UR25, UR17 ;  /* 0x0000001100197c82 */ /* 0x000fe20008000000 */
[----:B------:R-:W-:Y:S01]  /*78d0*/  UIMAD UR60, UR58, 0x700, UR60 ;  /* 0x000007003a3c78a4 */ /* 0x000fe2000f8e023c */
[----:B------:R-:W-:Y:S01]  /*78e0*/  UMOV UR27, 0x40000040 ;  /* 0x40000040001b7882 */ /* 0x000fe20000000000 */
[----:B------:R-:W-:-:S02]  /*78f0*/  UMOV UR28, UR16 ;  /* 0x00000010001c7c82 */ /* 0x000fc40008000000 */
[----:B------:R-:W-:Y:S02]  /*7900*/  UIADD3 UR22, UR60, 0x100, URZ ;  /* 0x000001003c167890 */ /* 0x000fe4000fffe03f */
[----:B------:R-:W-:Y:S02]  /*7910*/  UIADD3 UR26, UR60, 0x200, URZ ;  /* 0x000002003c1a7890 */ /* 0x000fe4000fffe03f */
[----:B------:R-:W-:Y:S01]  /*7920*/  UMOV UR18, UR60 ;  /* 0x0000003c00127c82 */ /* 0x000fe20008000000 */
[----:B------:R-:W-:Y:S01]  /*7930*/  UIADD3 UR30, UR60, 0x300, URZ ;  /* 0x000003003c1e7890 */ /* 0x000fe2000fffe03f */
[----:B------:R-:W-:Y:S01]  /*7940*/  UMOV UR29, UR17 ;  /* 0x00000011001d7c82 */ /* 0x000fe20008000000 */
[----:B------:R-:W-:Y:S01]  /*7950*/  UMOV UR31, 0x40000040 ;  /* 0x40000040001f7882 */ /* 0x000fe20000000000 */
[----:B------:R-:W-:Y:S01]  /*7960*/  UIADD3 UR34, UR60, 0x400, URZ ;  /* 0x000004003c227890 */ /* 0x000fe2000fffe03f */
[----:B------:R-:W-:Y:S01]  /*7970*/  WARPGROUP.ARRIVE ;  /* 0x00000000000079c5 */ /* 0x000fe20000000000 */
[----:B------:R-:W-:Y:S01]  /*7980*/  UMOV UR32, UR16 ;  /* 0x0000001000207c82 */ /* 0x000fe20008000000 */
[----:B------:R-:W-:Y:S01]  /*7990*/  UMOV UR33, UR17 ;  /* 0x0000001100217c82 */ /* 0x000fe20008000000 */
[----:B------:R-:W-:Y:S01]  /*79a0*/  UMOV UR35, 0x40000040 ;  /* 0x4000004000237882 */ /* 0x000fe20000000000 */
[----:B------:R-:W-:-:S02]  /*79b0*/  UIADD3 UR6, UR60, 0x600, URZ ;  /* 0x000006003c067890 */ /* 0x000fc4000fffe03f */
[----:B------:R-:W-:Y:S01]  /*79c0*/  QGMMA.64x32x32.F32.E4M3.E4M3 R184, gdesc[UR16], RZ, !UPT, gsb0 ;  /* 0x0060000010b879f3 */ /* 0x000fe2000c0008ff */
[----:B------:R-:W-:Y:S01]  /*79d0*/  UIADD3 UR18, UR60, 0x500, URZ ;  /* 0x000005003c127890 */ /* 0x000fe2000fffe03f */
[----:B------:R-:W-:Y:S01]  /*79e0*/  UMOV UR19, 0x40000040 ;  /* 0x4000004000137882 */ /* 0x000fe20000000000 */
[----:B------:R-:W-:Y:S01]  /*79f0*/  UMOV UR7, 0x40000040 ;  /* 0x4000004000077882 */ /* 0x000fe20000000000 */
[----:B------:R-:W-:Y:S01]  /*7a00*/  UIADD3 UR10, UR60, 0x602, URZ ;  /* 0x000006023c0a7890 */ /* 0x000fe2000fffe03f */
[----:B------:R-:W-:Y:S01]  /*7a10*/  UMOV UR11, 0x40000040 ;  /* 0x40000040000b7882 */ /* 0x000fe20000000000 */
        /* <DEDUP_REMOVED lines=153> */
.L_x_1084:
[----:B------:R-:W-:Y:S01]  /*83b0*/  ULEA UR6, UR51, UR41, 0x3 ;  /* 0x0000002933067291 */ /* 0x000fe2000f8e183f */
[----:B------:R-:W-:-:S05]  /*83c0*/  IMAD.U32 R8, RZ, RZ, UR50 ;  /* 0x00000032ff087e24 */ /* 0x000fca000f8e00ff */
[----:B------:R-:W-:-:S04]  /*83d0*/  SHF.L.U32 R8, R8, 0x1f, RZ ;  /* 0x0000001f08087819 */ /* 0x000fc800000006ff */
[----:B------:R0:W1:Y:S01]  /*83e0*/  SYNCS.PHASECHK.TRANS64.TRYWAIT P1, [UR6+0x2e850], R8 ;  /* 0x02e85008ff0075a7 */ /* 0x0000620008020146 */
[----:B------:R-:W-:Y:S05]  /*83f0*/  @!P0 BRA `(.L_x_1085) ;  /* 0x0000000000048947 */ /* 0x000fea0003800000 */
[----:B------:R-:W-:Y:S01]  /*8400*/  BPT.TRAP 0x1 ;  /* 0x000000040000795c */ /* 0x000fe20000300000 */
.L_x_1085:
[----:B-1----:R-:W-:Y:S05]  /*8410*/  @P1 BRA `(.L_x_1083) ;  /* 0x0000000000081947 */ /* 0x002fea0003800000 */
[----:B------:R-:W1:Y:S02]  /*8420*/  SYNCS.PHASECHK.TRANS64.TRYWAIT P1, [UR6+0x2e850], R8 ;  /* 0x02e85008ff0075a7 */ /* 0x000e640008020146 */
[----:B-1----:R-:W-:Y:S05]  /*8430*/  @!P1 BRA `(.L_x_1086) ;  /* 0x0000019800109947 */ /* 0x002fea0003800000 */
.L_x_1083:
[----:B------:R-:W-:Y:S01]  /*8440*/  UIADD3 UR6, UR41, 0x400, URZ ;  /* 0x0000040029067890 */ /* 0x000fe2000fffe03f */
[----:B------:R-:W-:Y:S01]  /*8450*/  WARPGROUP.ARRIVE ;  /* 0x00000000000079c5 */ /* 0x000fe20000000000 */
[----:B------:R-:W-:-:S05]  /*8460*/  UMOV UR7, 0xc0000010 ;  /* 0xc000001000077882 */ /* 0x000fca0000000000 */
[----:B-1----:R-:W1:Y:S01]  /*8470*/  S2R R9, SR_TID.X ;  /* 0x0000000000097919 */ /* 0x002e620000002100 */
[----:B------:R-:W-:Y:S01]  /*8480*/  USHF.R.U32.HI UR6, URZ, 0x4, UR6 ;  /* 0x000000043f067899 */ /* 0x000fe20008011606 */
[----:B------:R-:W-:Y:S01]  /*8490*/  PLOP3.LUT P1, PT, PT, PT, UP0, 0x80, 0x0 ;  /* 0x000000000000781c */ /* 0x000fe20003f2f008 */
[----:B------:R-:W-:Y:S01]  /*84a0*/  VIADD R13, R22, UR36 ;  /* 0x00000024160d7c36 */ /* 0x000fe20008000000 */
[----:B------:R-:W-:Y:S01]  /*84b0*/  PLOP3.LUT P2, PT, PT, PT, UP0, 0x80, 0x0 ;  /* 0x000000000000781c */ /* 0x000fe20003f4f008 */
[----:B------:R-:W-:Y:S01]  /*84c0*/  ULOP3.LUT UR6, UR6, 0x3fff, URZ, 0xc0, !UPT ;  /* 0x00003fff06067892 */ /* 0x000fe2000f8ec03f */
[----:B0-----:R-:W-:Y:S02]  /*84d0*/  IMAD.U32 R8, RZ, RZ, UR58 ;  /* 0x0000003aff087e24 */ /* 0x001fe4000f8e00ff */
[----:B------:R-:W-:Y:S01]  /*84e0*/  IMAD R14, R4, -0xe0, RZ ;  /* 0xffffff20040e7824 */ /* 0x000fe200078e02ff */
[----:B------:R-:W-:-:S04]  /*84f0*/  ULOP3.LUT UR6, UR6, 0x10000, URZ, 0xfc, !UPT ;  /* 0x0001000006067892 */ /* 0x000fc8000f8efc3f */
[----:B------:R-:W-:-:S07]  /*8500*/  UIMAD UR10, UR51, 0x700, UR6 ;  /* 0x00000700330a78a4 */ /* 0x000fce000f8e0206 */
[----:B------:R-:W-:Y:S02]  /*8510*/  UMOV UR6, UR10 ;  /* 0x0000000a00067c82 */ /* 0x000fe40008000000 */
[----:B------:R-:W-:Y:S01]  /*8520*/  QGMMA.64x128x32.F32.E4M3.E4M3 R24, R224, gdesc[UR4], R24, gsb0 ;  /* 0x01e00004e0187df3 */ /* 0x000fe20008000818 */
[----:B------:R-:W-:Y:S01]  /*8530*/  UIADD3 UR6, UR10, 0x100, URZ ;  /* 0x000001000a067890 */ /* 0x000fe2000fffe03f */
[----:B------:R-:W-:Y:S01]  /*8540*/  UMOV UR7, 0xc0000010 ;  /* 0xc000001000077882 */ /* 0x000fe20000000000 */
[----:B-1----:R-:W-:-:S13]  /*8550*/  LOP3.LUT P3, RZ, R9, 0x7f, RZ, 0xc0, !PT ;  /* 0x0000007f09ff7812 */ /* 0x002fda000786c0ff */
[----:B------:R-:W-:-:S05]  /*8560*/  @!P3 LEA R8, R8, UR41, 0x3 ;  /* 0x000000290808bc11 */ /* 0x000fca000f8e18ff */
[----:B------:R-:W-:-:S05]  /*8570*/  @!P3 VIADD R8, R8, 0x2e840 ;  /* 0x0002e8400808b836 */ /* 0x000fca0000000000 */
[----:B------:R-:W-:Y:S01]  /*8580*/  @!P3 PRMT R8, RZ, 0x654, R8 ;  /* 0x00000654ff08b816 */ /* 0x000fe20000000008 */
[----:B------:R-:W-:Y:S02]  /*8590*/  WARPGROUP.DEPBAR.LE gsb0, 0x0 ;  /* 0x00008000000079c5 */ /* 0x000fe40000010000 */
[----:B------:R-:W-:-:S06]  /*85a0*/  WARPGROUP.ARRIVE ;  /* 0x00000000000079c5 */ /* 0x000fcc0000000000 */
        /* <DEDUP_REMOVED lines=31> */
[----:B------:R-:W-:Y:S01]  /*87a0*/  ULOP3.LUT UR6, URZ, UR55, URZ, 0x33, !UPT ;  /* 0x000000373f067292 */ /* 0x000fe2000f8e333f */
[----:B------:R-:W-:-:S03]  /*87b0*/  IADD3 R9, -R23, 0xb, RZ ;  /* 0x0000000b17097810 */ /* 0x000fc60007ffe1ff */
[----:B------:R-:W0:Y:S01]  /*87c0*/  SHFL.IDX PT, R15, R13, RZ, 0x1c1f ;  /* 0x001c1fff0d0f7589 */ /* 0x000e2200000e0000 */
[----:B------:R-:W-:Y:S02]  /*87d0*/  WARPGROUP.DEPBAR.LE gsb0, 0x0 ;  /* 0x00008000000079c5 */ /* 0x000fe40000010000 */
[----:B------:R1:W-:Y:S06]  /*87e0*/  BAR.ARV R9, 0x100 ;  /* 0x000400090000751d */ /* 0x0003ec0000002000 */
[----:B------:R2:W-:Y:S02]  /*87f0*/  @!P3 SYNCS.ARRIVE.TRANS64.RED.A1T0 RZ, [R8+URZ], RZ ;  /* 0x000000ff08ffb9a7 */ /* 0x0005e4000810043f */
[----:B--2---:R-:W-:-:S04]  /*8800*/  IADD3 R8, -R19, 0x1, R14 ;  /* 0x0000000113087810 */ /* 0x004fc80007ffe10e */
[----:B------:R-:W-:-:S05]  /*8810*/  IADD3 R8, -R18, R8, R17 ;  /* 0x0000000812087210 */ /* 0x000fca0007ffe111 */
[C---:B------:R-:W-:Y:S02]  /*8820*/  VIADD R12, R8.reuse, UR56 ;  /* 0x00000038080c7c36 */ /* 0x040fe40008000000 */
[----:B------:R-:W-:Y:S02]  /*8830*/  VIADD R11, R8, UR6 ;  /* 0x00000006080b7c36 */ /* 0x000fe40008000000 */
[----:B------:R-:W-:Y:S02]  /*8840*/  IMAD.IADD R8, R14, 0x1, -R19 ;  /* 0x000000010e087824 */ /* 0x000fe400078e0a13 */
[--C-:B0-----:R-:W-:Y:S02]  /*8850*/  IMAD.IADD R10, R12, 0x1, R15.reuse ;  /* 0x000000010c0a7824 */ /* 0x101fe400078e020f */
[----:B-1----:R-:W-:Y:S01]  /*8860*/  IMAD.IADD R9, R11, 0x1, R15 ;  /* 0x000000010b097824 */ /* 0x002fe200078e020f */
[----:B------:R-:W-:Y:S06]  /*8870*/  @P1 BRA `(.L_x_1087) ;  /* 0x0000000000541947 */ /* 0x000fec0003800000 */
[----:B------:R-:W-:Y:S01]  /*8880*/  IADD3 R15, -R18, R17, R15 ;  /* 0x00000011120f7210 */ /* 0x000fe20007ffe10f */
[----:B------:R-:W-:Y:S03]  /*8890*/  BSSY B0, `(.L_x_1088) ;  /* 0x0000010000007945 */ /* 0x000fe60003800000 */
        /* <DEDUP_REMOVED lines=10> */
.L_x_1089:
[----:B------:R-:W-:-:S05]  /*8940*/  IMAD.U32 R21, RZ, RZ, UR54 ;  /* 0x00000036ff157e24 */ /* 0x000fca000f8e00ff */
[----:B------:R-:W-:-:S13]  /*8950*/  ISETP.NE.AND P1, PT, R21, 0x1, PT ;  /* 0x000000011500780c */ /* 0x000fda0003f25270 */
[----:B------:R-:W0:Y:S02]  /*8960*/  @P1 LDC.64 R200, c[0x0][0x9e8] ;  /* 0x00027a00ffc81b82 */ /* 0x000e240000000a00 */
[----:B0-----:R-:W-:-:S05]  /*8970*/  @P1 IMAD.HI.U32 R20, R15, R200, RZ ;  /* 0x000000c80f141227 */ /* 0x001fca00078e00ff */
[----:B------:R-:W-:-:S07]  /*8980*/  @P1 SHF.R.U32.HI R15, RZ, R201, R20 ;  /* 0x000000c9ff0f1219 */ /* 0x000fce0000011614 */
.L_x_1090:
[----:B------:R-:W-:Y:S05]  /*8990*/  BSYNC B0 ;  /* 0x0000000000007941 */ /* 0x000fea0003800000 */
.L_x_1088:
[----:B------:R-:W-:-:S05]  /*89a0*/  IMAD R15, R15, R21, R8 ;  /* 0x000000150f0f7224 */ /* 0x000fca00078e0208 */
[----:B------:R-:W-:Y:S02]  /*89b0*/  VIADDMNMX R10, R15, R21, R10, PT ;  /* 0x000000150f0a7246 */ /* 0x000fe4000380010a */
[----:B------:R-:W-:-:S07]  /*89c0*/  VIMNMX R9, R9, R15, !PT ;  /* 0x0000000f09097248 */ /* 0x000fce0007fe0100 */
.L_x_1087:
[C---:B------:R-:W-:Y:S01]  /*89d0*/  ISETP.GE.AND P1, PT, R14.reuse, 0x2, PT ;  /* 0x000000020e00780c */ /* 0x040fe20003f26270 */
[----:B------:R-:W0:Y:S01]  /*89e0*/  SHFL.IDX PT, R13, R13, 0x1, 0x1c1f ;  /* 0x003c1f000d0d7f89 */ /* 0x000e2200000e0000 */
        /* <DEDUP_REMOVED lines=10> */
[----:B------:R-:W-:Y:S01]  /*8a90*/  LOP3.LUT R2, R2, 0xffffbfff, RZ, 0xc0, !PT ;  /* 0xffffbfff02027812 */ /* 0x000fe200078ec0ff */
[----:B0-----:R-:W-:Y:S01]  /*8aa0*/  IMAD.IADD R12, R12, 0x1, R13 ;  /* 0x000000010c0c7824 */ /* 0x001fe200078e020d */
        /* <DEDUP_REMOVED lines=311> */
[----:B------:R-:W-:Y:S01]  /*9e20*/  ISETP.GT.AND P6, PT, R9, 0xd9, !P6 ;  /* 0x000000d90900780c */ /* 0x000fe200077c4270 */
[----:B------:R-:W-:-:S03]  /*9e30*/  IMAD.IADD R9, R11, 0x1, R13 ;  /* 0x000000010b097824 */ /* 0x000fc600078e020d */
        /* <DEDUP_REMOVED lines=16> */
.L_x_1093:
[----:B------:R-:W-:-:S05]  /*9f40*/  IMAD.U32 R15, RZ, RZ, UR54 ;  /* 0x00000036ff0f7e24 */ /* 0x000fca000f8e00ff */
[----:B------:R-:W-:-:S13]  /*9f50*/  ISETP.NE.AND P6, PT, R15, 0x1, PT ;  /* 0x000000010f00780c */ /* 0x000fda0003fc5270 */
[----:B------:R-:W0:Y:S02]  /*9f60*/  @P6 LDC.64 R10, c[0x0][0x9e8] ;  /* 0x00027a00ff0a6b82 */ /* 0x000e240000000a00 */
[----:B0-----:R-:W-:-:S05]  /*9f70*/  @P6 IMAD.HI.U32 R10, R13, R10, RZ ;  /* 0x0000000a0d0a6227 */ /* 0x001fca00078e00ff */
[----:B------:R-:W-:-:S07]  /*9f80*/  @P6 SHF.R.U32.HI R13, RZ, R11, R10 ;  /* 0x0000000bff0d6219 */ /* 0x000fce000001160a */
.L_x_1094:
[----:B------:R-:W-:Y:S05]  /*9f90*/  BSYNC B0 ;  /* 0x0000000000007941 */ /* 0x000fea0003800000 */
.L_x_1092:
[----:B------:R-:W-:-:S05]  /*9fa0*/  IMAD R8, R13, R15, R8 ;  /* 0x0000000f0d087224 */ /* 0x000fca00078e0208 */
[----:B------:R-:W-:Y:S02]  /*9fb0*/  VIADDMNMX R12, R8, R15, R12, PT ;  /* 0x0000000f080c7246 */ /* 0x000fe4000380010c */
[----:B------:R-:W-:-:S07]  /*9fc0*/  VIMNMX R9, R9, R8, !PT ;  /* 0x0000000809097248 */ /* 0x000fce0007fe0100 */
.L_x_1091:
[----:B------:R-:W-:Y:S01]  /*9fd0*/  ISETP.GT.AND P1, PT, R9, 0x20, !P1 ;  /* 0x000000200900780c */ /* 0x000fe20004f24270 */
[----:B------:R-:W-:Y:S01]  /*9fe0*/  IMAD.U32 R15, RZ, RZ, UR42 ;  /* 0x0000002aff0f7e24 */ /* 0x000fe2000f8e00ff */
        /* <DEDUP_REMOVED lines=32> */
[----:B------:R-:W-:Y:S02]  /*a1f0*/  ISETP.GT.AND P1, PT, R9, 0x31, !P6 ;  /* 0x000000310900780c */ /* 0x000fe40007724270 */
[----:B------:R-:W-:Y:S02]  /*a200*/  LOP3.LUT P6, RZ, R16, 0x10000000, RZ, 0xc0, !PT ;  /* 0x1000000010ff7812 */ /* 0x000fe400078cc0ff */
        /* <DEDUP_REMOVED lines=104> */
[C---:B------:R-:W-:Y:S01]  /*a890*/  ISETP.GT.AND P2, PT, R9.reuse, 0xc9, !P2 ;  /* 0x000000c90900780c */ /* 0x040fe20005744270 */
[----:B------:R-:W0:Y:S01]  /*a8a0*/  SHFL.BFLY PT, R8, R13, 0x2, 0x1f ;  /* 0x0c401f000d087f89 */ /* 0x000e2200000e0000 */
[----:B------:R-:W-:Y:S02]  /*a8b0*/  FSEL R146, R146, -INF , !P1 ;  /* 0xff80000092927808 */ /* 0x000fe40004800000 */
[----:B------:R-:W-:Y:S02]  /*a8c0*/  LOP3.LUT P1, RZ, R16, 0x800000, RZ, 0xc0, !PT ;  /* 0x0080000010ff7812 */ /* 0x000fe4000782c0ff */
[----:B------:R-:W-:Y:S02]  /*a8d0*/  ISETP.LT.OR P2, PT, R12, 0xca, P2 ;  /* 0x000000ca0c00780c */ /* 0x000fe40001741670 */
[----:B------:R-:W-:-:S02]  /*a8e0*/  ISETP.GT.AND P1, PT, R9, 0x71, !P1 ;  /* 0x000000710900780c */ /* 0x000fc40004f24270 */
[----:B------:R-:W-:Y:S02]  /*a8f0*/  ISETP.GT.AND P3, PT, R9, 0xd0, !P3 ;  /* 0x000000d00900780c */ /* 0x000fe40005f64270 */
[----:B------:R-:W-:Y:S02]  /*a900*/  ISETP.LT.OR P1, PT, R12, 0x72, P1 ;  /* 0x000000720c00780c */ /* 0x000fe40000f21670 */
[----:B------:R-:W-:Y:S02]  /*a910*/  FSEL R95, R95, -INF , !P2 ;  /* 0xff8000005f5f7808 */ /* 0x000fe40005000000 */
[----:B------:R-:W-:Y:S02]  /*a920*/  FSEL R147, R147, -INF , !P1 ;  /* 0xff80000093937808 */ /* 0x000fe40004800000 */
[----:B------:R-:W-:Y:S02]  /*a930*/  LOP3.LUT P1, RZ, R16, 0x400000, RZ, 0xc0, !PT ;  /* 0x0040000010ff7812 */ /* 0x000fe4000782c0ff */
[----:B------:R-:W-:-:S02]  /*a940*/  ISETP.GT.AND P4, PT, R9, 0xd1, !P4 ;  /* 0x000000d10900780c */ /* 0x000fc40006784270 */
[----:B------:R-:W-:Y:S02]  /*a950*/  ISETP.GT.AND P1, PT, R9, 0x78, !P1 ;  /* 0x000000780900780c */ /* 0x000fe40004f24270 */
[C---:B------:R-:W-:Y:S02]  /*a960*/  ISETP.LT.OR P3, PT, R12.reuse, 0xd1, P3 ;  /* 0x000000d10c00780c */ /* 0x040fe40001f61670 */
[----:B------:R-:W-:Y:S02]  /*a970*/  ISETP.LT.OR P1, PT, R12, 0x79, P1 ;  /* 0x000000790c00780c */ /* 0x000fe40000f21670 */
[----:B0-----:R-:W-:Y:S02]  /*a980*/  FMNMX.FTZ R14, R13, R8, !PT ;  /* 0x000000080d0e7209 */ /* 0x001fe40007810000 */
[----:B------:R-:W-:Y:S02]  /*a990*/  FSEL R150, R150, -INF , !P1 ;  /* 0xff80000096967808 */ /* 0x000fe40004800000 */
[----:B------:R-:W-:Y:S01]  /*a9a0*/  LOP3.LUT P1, RZ, R16, 0x200000, RZ, 0xc0, !PT ;  /* 0x0020000010ff7812 */ /* 0x000fe2000782c0ff */
[----:B------:R-:W0:Y:S01]  /*a9b0*/  SHFL.BFLY PT, R11, R14, 0x1, 0x1f ;  /* 0x0c201f000e0b7f89 */ /* 0x000e2200000e0000 */
[----:B------:R-:W-:-:S02]  /*a9c0*/  ISETP.GT.AND P5, PT, R9, 0xd8, !P5 ;  /* 0x000000d80900780c */ /* 0x000fc40006fa4270 */
[----:B------:R-:W-:Y:S02]  /*a9d0*/  ISETP.GT.AND P1, PT, R9, 0x79, !P1 ;  /* 0x000000790900780c */ /* 0x000fe40004f24270 */
[C---:B------:R-:W-:Y:S02]  /*a9e0*/  ISETP.LT.OR P4, PT, R12.reuse, 0xd2, P4 ;  /* 0x000000d20c00780c */ /* 0x040fe40002781670 */
[----:B------:R-:W-:Y:S02]  /*a9f0*/  ISETP.LT.OR P1, PT, R12, 0x7a, P1 ;  /* 0x0000007a0c00780c */ /* 0x000fe40000f21670 */
[----:B------:R-:W-:Y:S02]  /*aa00*/  FSEL R98, R98, -INF , !P3 ;  /* 0xff80000062627808 */ /* 0x000fe40005800000 */
[----:B------:R-:W-:Y:S02]  /*aa10*/  FSEL R151, R151, -INF , !P1 ;  /* 0xff80000097977808 */ /* 0x000fe40004800000 */
[----:B------:R-:W-:-:S02]  /*aa20*/  LOP3.LUT P1, RZ, R16, 0x100000, RZ, 0xc0, !PT ;  /* 0x0010000010ff7812 */ /* 0x000fc4000782c0ff */
[----:B------:R-:W-:Y:S02]  /*aa30*/  ISETP.LT.OR P5, PT, R12, 0xd9, P5 ;  /* 0x000000d90c00780c */ /* 0x000fe40002fa1670 */
[----:B------:R-:W-:Y:S02]  /*aa40*/  ISETP.GT.AND P1, PT, R9, 0x80, !P1 ;  /* 0x000000800900780c */ /* 0x000fe40004f24270 */
[----:B------:R-:W-:Y:S02]  /*aa50*/  FSEL R102, R102, -INF , !P5 ;  /* 0xff80000066667808 */ /* 0x000fe40006800000 */
[----:B------:R-:W-:Y:S02]  /*aa60*/  ISETP.LT.OR P1, PT, R12, 0x81, P1 ;  /* 0x000000810c00780c */ /* 0x000fe40000f21670 */
[----:B0-----:R-:W-:Y:S02]  /*aa70*/  FMNMX.FTZ R8, R14, R11, !PT ;  /* 0x0000000b0e087209 */ /* 0x001fe40007810000 */
[----:B------:R-:W-:-:S02]  /*aa80*/  FSEL R122, R122, -INF , !P1 ;  /* 0xff8000007a7a7808 */ /* 0x000fc40004800000 */
        /* <DEDUP_REMOVED lines=101> */
[C---:B------:R-:W-:Y:S02]  /*b0e0*/  ISETP.GT.AND P1, PT, R9.reuse, RZ, !P6 ;  /* 0x000000ff0900720c */ /* 0x040fe40007724270 */
        /* <DEDUP_REMOVED lines=80> */
[----:B------:R-:W-:Y:S01]  /*b5f0*/  FFMA.FTZ R117, R101, UR42, -R10 ;  /* 0x0000002a65757c23 */ /* 0x000fe2000801080a */
        /* <DEDUP_REMOVED lines=49> */
[----:B------:R-:W-:-:S01]  /*b910*/  FFMA.FTZ R189, R108, UR42, -R10 ;  /* 0x0000002a6cbd7c23 */ /* 0x000fc2000801080a */
[----:B------:R-:W-:Y:S01]  /*b920*/  FSEL R108, R99, -INF , !P4 ;  /* 0xff800000636c7808 */ /* 0x000fe20006000000 */
[----:B------:R-:W-:Y:S01]  /*b930*/  MUFU.EX2 R152, R152 ;  /* 0x0000009800987308 */ /* 0x000fe20000000800 */
[----:B------:R-:W-:Y:S02]  /*b940*/  FMNMX.FTZ R9, R95, R188, !PT ;  /* 0x000000bc5f097209 */ /* 0x000fe40007810000 */
[----:B------:R-:W-:Y:S02]  /*b950*/  FSEL R10, R8, RZ, P1 ;  /* 0x000000ff080a7208 */ /* 0x000fe40000800000 */
[----:B------:R-:W-:-:S03]  /*b960*/  FMNMX.FTZ R9, R98, R9, !PT ;  /* 0x0000000962097209 */ /* 0x000fc60007810000 */
[----:B------:R-:W-:Y:S01]  /*b970*/  FADD.FTZ R10, -R10, R3 ;  /* 0x000000030a0a7221 */ /* 0x000fe20000010100 */
[----:B------:R-:W-:Y:S01]  /*b980*/  FMNMX.FTZ R9, R108, R9, !PT ;  /* 0x000000096c097209 */ /* 0x000fe20007810000 */
[----:B------:R-:W-:Y:S02]  /*b990*/  MUFU.EX2 R3, R117 ;  /* 0x0000007500037308 */ /* 0x000fe40000000800 */
[----:B------:R-:W-:Y:S01]  /*b9a0*/  FMUL.FTZ R10, R10, UR42 ;  /* 0x0000002a0a0a7c20 */ /* 0x000fe20008410000 */
[----:B------:R-:W-:-:S04]  /*b9b0*/  FMNMX.FTZ R188, R102, R9, !PT ;  /* 0x0000000966bc7209 */ /* 0x000fc80007810000 */
[----:B------:R-:W-:Y:S01]  /*b9c0*/  FMNMX.FTZ R188, R103, R188, !PT ;  /* 0x000000bc67bc7209 */ /* 0x000fe20007810000 */
[----:B------:R-:W0:Y:S04]  /*b9d0*/  MUFU.EX2 R10, R10 ;  /* 0x0000000a000a7308 */ /* 0x000e280000000800 */
[----:B------:R-:W1:Y:S04]  /*b9e0*/  SHFL.BFLY PT, R9, R188, 0x2, 0x1f ;  /* 0x0c401f00bc097f89 */ /* 0x000e6800000e0000 */
[----:B------:R2:W-:Y:S08]  /*b9f0*/  MUFU.EX2 R99, R189 ;  /* 0x000000bd00637308 */ /* 0x0005f00000000800 */
[----:B------:R-:W-:Y:S08]  /*ba00*/  MUFU.EX2 R153, R153 ;  /* 0x0000009900997308 */ /* 0x000ff00000000800 */
[----:B------:R-:W-:Y:S01]  /*ba10*/  MUFU.EX2 R156, R156 ;  /* 0x0000009c009c7308 */ /* 0x000fe20000000800 */
[----:B-1----:R-:W-:-:S07]  /*ba20*/  FMNMX.FTZ R9, R188, R9, !PT ;  /* 0x00000009bc097209 */ /* 0x002fce0007810000 */
[----:B------:R-:W-:Y:S01]  /*ba30*/  MUFU.EX2 R157, R157 ;  /* 0x0000009d009d7308 */ /* 0x000fe20000000800 */
[----:B------:R-:W1:Y:S07]  /*ba40*/  SHFL.BFLY PT, R188, R9, 0x1, 0x1f ;  /* 0x0c201f0009bc7f89 */ /* 0x000e6e00000e0000 */
[----:B------:R-:W-:Y:S08]  /*ba50*/  MUFU.EX2 R160, R160 ;  /* 0x000000a000a07308 */ /* 0x000ff00000000800 */
[----:B------:R-:W-:Y:S08]  /*ba60*/  MUFU.EX2 R161, R161 ;  /* 0x000000a100a17308 */ /* 0x000ff00000000800 */
[----:B------:R-:W-:Y:S01]  /*ba70*/  MUFU.EX2 R164, R164 ;  /* 0x000000a400a47308 */ /* 0x000fe20000000800 */
[----:B-1----:R-:W-:Y:S01]  /*ba80*/  FMNMX.FTZ R9, R9, R188, !PT ;  /* 0x000000bc09097209 */ /* 0x002fe20007810000 */
[----:B------:R-:W-:-:S03]  /*ba90*/  IMAD.U32 R188, RZ, RZ, UR42 ;  /* 0x0000002affbc7e24 */ /* 0x000fc6000f8e00ff */
[C---:B------:R-:W-:Y:S01]  /*baa0*/  FSETP.NEU.FTZ.AND P1, PT, R9.reuse, -INF , PT ;  /* 0xff8000000900780b */ /* 0x040fe20003f3d000 */
[----:B------:R-:W-:-:S02]  /*bab0*/  FFMA.FTZ R101, R9, R188, -8 ;  /* 0xc100000009657423 */ /* 0x000fc400000100bc */
[----:B------:R-:W-:Y:S03]  /*bac0*/  MUFU.EX2 R165, R165 ;  /* 0x000000a500a57308 */ /* 0x000fe60000000800 */
[----:B------:R-:W-:-:S05]  /*bad0*/  FSEL R101, R101, RZ, P1 ;  /* 0x000000ff65657208 */ /* 0x000fca0000800000 */
[--C-:B------:R-:W-:Y:S01]  /*bae0*/  FFMA.FTZ R193, R190, UR42, -R101.reuse ;  /* 0x0000002abec17c23 */ /* 0x100fe20008010865 */
[----:B------:R-:W-:-:S01]  /*baf0*/  FFMA.FTZ R190, R191, UR42, -R101 ;  /* 0x0000002abfbe7c23 */ /* 0x000fc20008010865 */
[----:B------:R-:W-:Y:S01]  /*bb00*/  FSEL R191, R9, RZ, P1 ;  /* 0x000000ff09bf7208 */ /* 0x000fe20000800000 */
[----:B------:R-:W-:-:S01]  /*bb10*/  FFMA.FTZ R188, R11, UR42, -R101 ;  /* 0x0000002a0bbc7c23 */ /* 0x000fc20008010865 */
[--C-:B------:R-:W-:Y:S01]  /*bb20*/  FFMA.FTZ R11, R187, UR42, -R101.reuse ;  /* 0x0000002abb0b7c23 */ /* 0x100fe20008010865 */
[----:B------:R1:W-:Y:S01]  /*bb30*/  MUFU.EX2 R117, R193 ;  /* 0x000000c100757308 */ /* 0x0003e20000000800 */
[----:B------:R-:W-:-:S01]  /*bb40*/  FFMA.FTZ R187, R194, UR42, -R101 ;  /* 0x0000002ac2bb7c23 */ /* 0x000fc20008010865 */
[----:B------:R-:W-:Y:S01]  /*bb50*/  FADD.FTZ R191, -R191, R0 ;  /* 0x00000000bfbf7221 */ /* 0x000fe20000010100 */
[----:B------:R-:W-:-:S01]  /*bb60*/  FFMA.FTZ R192, R195, UR42, -R101 ;  /* 0x0000002ac3c07c23 */ /* 0x000fc20008010865 */
[----:B0-----:R-:W-:Y:S01]  /*bb70*/  FFMA.FTZ R195, R10, R6, R13 ;  /* 0x000000060ac37223 */ /* 0x001fe2000001000d */
[----:B--2---:R-:W-:-:S01]  /*bb80*/  FFMA.FTZ R189, R198, UR42, -R101 ;  /* 0x0000002ac6bd7c23 */ /* 0x004fc20008010865 */
[----:B------:R-:W-:Y:S01]  /*bb90*/  FMUL.FTZ R191, R191, UR42 ;  /* 0x0000002abfbf7c20 */ /* 0x000fe20008410000 */
[----:B------:R-:W-:-:S01]  /*bba0*/  FFMA.FTZ R194, R199, UR42, -R101 ;  /* 0x0000002ac7c27c23 */ /* 0x000fc20008010865 */
[----:B------:R-:W-:Y:S01]  /*bbb0*/  MUFU.EX2 R188, R188 ;  /* 0x000000bc00bc7308 */ /* 0x000fe20000000800 */
[----:B-1----:R-:W-:-:S01]  /*bbc0*/  FFMA.FTZ R193, R142, UR42, -R101 ;  /* 0x0000002a8ec17c23 */ /* 0x002fc20008010865 */
[--C-:B------:R-:W-:Y:S01]  /*bbd0*/  FFMA.FTZ R142, R146, UR42, -R101.reuse ;  /* 0x0000002a928e7c23 */ /* 0x100fe20008010865 */
[----:B------:R-:W-:-:S01]  /*bbe0*/  FFMA.FTZ R146, R150, UR42, -R101 ;  /* 0x0000002a96927c23 */ /* 0x000fc20008010865 */
[----:B------:R-:W-:Y:S01]  /*bbf0*/  FADD.FTZ R150, R14, R195 ;  /* 0x000000c30e967221 */ /* 0x000fe20000010000 */
        /* <DEDUP_REMOVED lines=21> */
[----:B------:R-:W-:Y:S01]  /*bd50*/  FADD.FTZ R5, R15, R150 ;  /* 0x000000960f057221 */ /* 0x000fe20000010000 */
        /* <DEDUP_REMOVED lines=21> */
[----:B------:R-:W3:Y:S01]  /*beb0*/  MUFU.EX2 R189, R189 ;  /* 0x000000bd00bd7308 */ /* 0x000ee20000000800 */
[----:B------:R-:W-:-:S01]  /*bec0*/  FFMA.FTZ R118, R118, UR42, -R101 ;  /* 0x0000002a76767c23 */ /* 0x000fc20008010865 */
[--C-:B------:R-:W-:Y:S01]  /*bed0*/  FFMA.FTZ R119, R119, UR42, -R101.reuse ;  /* 0x0000002a77777c23 */ /* 0x100fe20008010865 */
[----:B------:R-:W-:-:S01]  /*bee0*/  FFMA.FTZ R90, R90, UR42, -R101 ;  /* 0x0000002a5a5a7c23 */ /* 0x000fc20008010865 */
[--C-:B------:R-:W-:Y:S01]  /*bef0*/  FFMA.FTZ R91, R91, UR42, -R101.reuse ;  /* 0x0000002a5b5b7c23 */ /* 0x100fe20008010865 */
[----:B------:R-:W-:-:S01]  /*bf00*/  FFMA.FTZ R94, R94, UR42, -R101 ;  /* 0x0000002a5e5e7c23 */ /* 0x000fc20008010865 */
[----:B------:R-:W-:-:S02]  /*bf10*/  FFMA.FTZ R102, R102, UR42, -R101 ;  /* 0x0000002a66667c23 */ /* 0x000fc40008010865 */
[----:B------:R4:W-:Y:S08]  /*bf20*/  MUFU.EX2 R0, R193 ;  /* 0x000000c100007308 */ /* 0x0009f00000000800 */
[----:B------:R-:W5:Y:S01]  /*bf30*/  MUFU.EX2 R194, R194 ;  /* 0x000000c200c27308 */ /* 0x000f620000000800 */
[----:B----4-:R-:W-:-:S01]  /*bf40*/  FADD.FTZ R193, R117, R6 ;  /* 0x0000000675c17221 */ /* 0x010fc20000010000 */
[----:B------:R-:W-:-:S03]  /*bf50*/  FADD.FTZ R6, R20, R5 ;  /* 0x0000000514067221 */ /* 0x000fc60000010000 */
[----:B--2---:R-:W-:Y:S01]  /*bf60*/  FADD.FTZ R150, R190, R193 ;  /* 0x000000c1be967221 */ /* 0x004fe20000010000 */
[----:B------:R-:W-:-:S02]  /*bf70*/  FADD.FTZ R5, R21, R6 ;  /* 0x0000000615057221 */ /* 0x000fc40000010000 */
[----:B------:R-:W2:Y:S01]  /*bf80*/  MUFU.EX2 R170, R170 ;  /* 0x000000aa00aa7308 */ /* 0x000ea20000000800 */
[----:B0-----:R-:W-:-:S01]  /*bf90*/  FADD.FTZ R193, R187, R150 ;  /* 0x00000096bbc17221 */ /* 0x001fc20000010000 */
[----:B------:R-:W-:-:S03]  /*bfa0*/  FADD.FTZ R6, R184, R5 ;  /* 0x00000005b8067221 */ /* 0x000fc60000010000 */
[----:B-1----:R-:W-:Y:S01]  /*bfb0*/  FADD.FTZ R150, R192, R193 ;  /* 0x000000c1c0967221 */ /* 0x002fe20000010000 */
[----:B------:R-:W-:-:S02]  /*bfc0*/  FADD.FTZ R5, R185, R6 ;  /* 0x00000006b9057221 */ /* 0x000fc40000010000 */
[----:B------:R-:W0:Y:S01]  /*bfd0*/  MUFU.EX2 R171, R171 ;  /* 0x000000ab00ab7308 */ /* 0x000e220000000800 */
[----:B---3--:R-:W-:-:S01]  /*bfe0*/  FADD.FTZ R193, R189, R150 ;  /* 0x00000096bdc17221 */ /* 0x008fc20000010000 */
[----:B------:R-:W-:-:S03]  /*bff0*/  FADD.FTZ R5, R186, R5 ;  /* 0x00000005ba057221 */ /* 0x000fc60000010000 */
[----:B-----5:R-:W-:Y:S01]  /*c000*/  FADD.FTZ R193, R194, R193 ;  /* 0x000000c1c2c17221 */ /* 0x020fe20000010000 */
[----:B------:R-:W-:-:S02]  /*c010*/  FADD.FTZ R6, R168, R5 ;  /* 0x00000005a8067221 */ /* 0x000fc40000010000 */
        /* <DEDUP_REMOVED lines=54> */
[----:B0-----:R-:W-:-:S04]  /*c380*/  FADD.FTZ R193, R139, R150 ;  /* 0x000000968bc17221 */ /* 0x001fc80000010000 */
[----:B------:R-:W-:-:S03]  /*c390*/  FADD.FTZ R150, R0, R193 ;  /* 0x000000c100967221 */ /* 0x000fc60000010000 */
        /* <DEDUP_REMOVED lines=58> */
[----:B------:R-:W-:-:S06]  /*c740*/  FFMA.FTZ R193, R95, UR42, -R101 ;  /* 0x0000002a5fc17c23 */ /* 0x000fcc0008010865 */
        /* <DEDUP_REMOVED lines=8> */
[----:B0-----:R-:W-:-:S01]  /*c7d0*/  FADD.FTZ R150, R12, R95 ;  /* 0x0000005f0c967221 */ /* 0x001fc20000010000 */
[--C-:B------:R-:W-:Y:S01]  /*c7e0*/  FFMA.FTZ R95, R98, UR42, -R101.reuse ;  /* 0x0000002a625f7c23 */ /* 0x100fe20008010865 */
[----:B------:R-:W-:-:S01]  /*c7f0*/  FFMA.FTZ R98, R108, UR42, -R101 ;  /* 0x0000002a6c627c23 */ /* 0x000fc20008010865 */
[----:B------:R-:W-:-:S04]  /*c800*/  FFMA.FTZ R101, R103, UR42, -R101 ;  /* 0x0000002a67657c23 */ /* 0x000fc80008010865 */
        /* <DEDUP_REMOVED lines=43> */
[----:B-1----:R-:W-:-:S04]  /*cac0*/  FADD.FTZ R6, R100, R103 ;  /* 0x0000006764067221 */ /* 0x002fc80000010000 */
[----:B------:R-:W-:Y:S01]  /*cad0*/  FADD.FTZ R6, R3, R6 ;  /* 0x0000000603067221 */ /* 0x000fe20000010000 */
[----:B--2---:R-:W-:-:S04]  /*cae0*/  FADD.FTZ R5, R102, R5 ;  /* 0x0000000566057221 */ /* 0x004fc80000010000 */
[----:B0-----:R-:W-:Y:S01]  /*caf0*/  FADD.FTZ R5, R101, R5 ;  /* 0x0000000565057221 */ /* 0x001fe20000010000 */
[----:B------:R-:W-:Y:S06]  /*cb00*/  @!P0 BRA `(.L_x_1095) ;  /* 0x0000000000048947 */ /* 0x000fec0003800000 */
[----:B------:R-:W-:Y:S01]  /*cb10*/  BPT.TRAP 0x1 ;  /* 0x000000040000795c */ /* 0x000fe20000300000 */
.L_x_1095:
        /* <DEDUP_REMOVED lines=131> */
[----:B------:R-:W-:Y:S01]  /*d350*/  IMAD.MOV.U32 R0, RZ, RZ, R9 ;  /* 0x000000ffff007224 */ /* 0x000fe200078e0009 */
[----:B------:R-:W-:Y:S01]  /*d360*/  UMOV UR51, UR58 ;  /* 0x0000003a00337c82 */ /* 0x000fe20008000000 */
[----:B------:R-:W-:Y:S01]  /*d370*/  IMAD.MOV.U32 R3, RZ, RZ, R8 ;  /* 0x000000ffff037224 */ /* 0x000fe200078e0008 */
[----:B------:R-:W-:-:S06]  /*d380*/  UMOV UR50, UR57 ;  /* 0x0000003900327c82 */ /* 0x000fcc0008000000 */
.L_x_1078:
[----:B------:R-:W-:Y:S01]  /*d390*/  ULDC UR6, c[0x0][0x448] ;  /* 0x0001120000067ab9 */ /* 0x000fe20000000800 */
[----:B------:R-:W-:Y:S01]  /*d3a0*/  IADD3 R8, R17, 0x1, -R18 ;  /* 0x0000000111087810 */ /* 0x000fe20007ffe812 */
[----:B------:R-:W-:Y:S01]  /*d3b0*/  UISETP.NE.AND UP0, UPT, UR6, 0x1, UPT ;  /* 0x000000010600788c */ /* 0x000fe2000bf05270 */
[----:B------:R-:W-:Y:S02]  /*d3c0*/  ULDC UR11, c[0x0][0x9e4] ;  /* 0x00027900000b7ab9 */ /* 0x000fe40000000800 */
[----:B------:R-:W-:Y:S01]  /*d3d0*/  R2UR UR14, R8 ;  /* 0x00000000080e72ca */ /* 0x000fe200000e0000 */
[----:B------:R-:W-:Y:S02]  /*d3e0*/  UISETP.GE.AND UP1, UPT, UR11, 0x1, UPT ;  /* 0x000000010b00788c */ /* 0x000fe4000bf26270 */
[----:B------:R-:W-:-:S04]  /*d3f0*/  UIADD3 UR10, UR36, 0x7f, URZ ;  /* 0x0000007f240a7890 */ /* 0x000fc8000fffe03f */
[----:B------:R-:W-:Y:S01]  /*d400*/  PLOP3.LUT P1, PT, PT, PT, UP1, 0x40, 0x0 ;  /* 0x000000000000781c */ /* 0x000fe20003f2e818 */
[----:B------:R-:W-:Y:S01]  /*d410*/  @UP0 ULDC UR6, c[0x0][0x44c] ;  /* 0x0001130000060ab9 */ /* 0x000fe20000000800 */
[----:B------:R-:W-:Y:S01]  /*d420*/  @UP0 ULDC UR15, c[0x0][0x450] ;  /* 0x00011400000f0ab9 */ /* 0x000fe20000000800 */
[----:B------:R-:W-:-:S04]  /*d430*/  UIMAD.WIDE.U32 UR6, UR10, UR6, URZ ;  /* 0x000000060a0672a5 */ /* 0x000fc8000f8e003f */
[----:B------:R-:W-:-:S04]  /*d440*/  @UP0 USHF.R.U32.HI UR10, URZ, UR15, UR7 ;  /* 0x0000000f3f0a0299 */ /* 0x000fc80008011607 */
[----:B------:R-:W-:-:S04]  /*d450*/  UIADD3 UR10, UR14, UR10, URZ ;  /* 0x0000000a0e0a7290 */ /* 0x000fc8000fffe03f */
        /* <DEDUP_REMOVED lines=12> */
.L_x_1098:
[----:B------:R-:W-:-:S11]  /*d520*/  UISETP.NE.AND UP2, UPT, UR11, 0x1, UPT ;  /* 0x000000010b00788c */ /* 0x000fd6000bf45270 */
[----:B------:R-:W-:Y:S02]  /*d530*/  @UP2 ULDC.64 UR14, c[0x0][0x9e8] ;  /* 0x00027a00000e2ab9 */ /* 0x000fe40000000a00 */
[----:B------:R-:W-:-:S04]  /*d540*/  UIMAD.WIDE.U32 UR6, UR10, UR14, URZ ;  /* 0x0000000e0a0672a5 */ /* 0x000fc8000f8e003f */
[----:B------:R-:W-:-:S12]  /*d550*/  @UP2 USHF.R.U32.HI UR10, URZ, UR15, UR7 ;  /* 0x0000000f3f0a2299 */ /* 0x000fd80008011607 */
.L_x_1099:
[----:B------:R-:W-:-:S04]  /*d560*/  UIMAD UR10, UR10, UR11, URZ ;  /* 0x0000000b0a0a72a4 */ /* 0x000fc8000f8e023f */
[----:B------:R-:W-:-:S04]  /*d570*/  UISETP.LT.AND UP2, UPT, UR55, UR10, UPT ;  /* 0x0000000a3700728c */ /* 0x000fc8000bf41270 */
[----:B------:R-:W-:-:S12]  /*d580*/  USEL UR55, UR55, UR10, !UP2 ;  /* 0x0000000a37377287 */ /* 0x000fd8000d000000 */
.L_x_1097:
        /* <DEDUP_REMOVED lines=13> */
.L_x_1110:
[----:B------:R-:W-:Y:S01]  /*d660*/  ISETP.NE.AND P2, PT, RZ, UR45, PT ;  /* 0x0000002dff007c0c */ /* 0x000fe2000bf45270 */
[----:B------:R-:W-:-:S04]  /*d670*/  UISETP.NE.AND UP2, UPT, UR55, 0x1, UPT ;  /* 0x000000013700788c */ /* 0x000fc8000bf45270 */
[----:B------:R-:W-:-:S04]  /*d680*/  USEL UR50, URZ, 0x1, UP2 ;  /* 0x000000013f327887 */ /* 0x000fc80009000000 */
[----:B------:R-:W-:-:S04]  /*d690*/  ULOP3.LUT UR50, UR56, UR50, URZ, 0x3c, !UPT ;  /* 0x0000003238327292 */ /* 0x000fc8000f8e3c3f */
[----:B------:R-:W-:Y:S08]  /*d6a0*/  @P2 BRA `(.L_x_1101) ;  /* 0x0000000000382947 */ /* 0x000ff00003800000 */
[----:B------:R-:W-:Y:S05]  /*d6b0*/  @!P0 BRA `(.L_x_1102) ;  /* 0x0000000000048947 */ /* 0x000fea0003800000 */
[----:B------:R-:W-:Y:S01]  /*d6c0*/  BPT.TRAP 0x1 ;  /* 0x000000040000795c */ /* 0x000fe20000300000 */
.L_x_1102:
        /* <DEDUP_REMOVED lines=9> */
.L_x_1103:
[----:B-1----:R-:W-:Y:S05]  /*d760*/  @P1 BRA `(.L_x_1101) ;  /* 0x0000000000081947 */ /* 0x002fea0003800000 */
[----:B------:R-:W1:Y:S02]  /*d770*/  SYNCS.PHASECHK.TRANS64.TRYWAIT P1, [UR6+0x2e830], R0 ;  /* 0x02e83000ff0075a7 */ /* 0x000e640008020146 */
[----:B-1----:R-:W-:Y:S05]  /*d780*/  @!P1 BRA `(.L_x_1104) ;  /* 0x0000014400549947 */ /* 0x002fea0003800000 */
.L_x_1101:
[----:B01----:R-:W-:Y:S01]  /*d790*/  VIADD R0, R23, 0x8 ;  /* 0x0000000817007836 */ /* 0x003fe20000000000 */
[----:B------:R-:W-:Y:S01]  /*d7a0*/  R2UR UR57, R7 ;  /* 0x00000000073972ca */ /* 0x000fe200000e0000 */
[----:B------:R-:W-:Y:S01]  /*d7b0*/  UIADD3 UR51, UR55, 0x1, URZ ;  /* 0x0000000137337890 */ /* 0x000fe2000fffe03f */
[----:B------:R-:W-:Y:S02]  /*d7c0*/  UMOV UR19, 0x40000040 ;  /* 0x4000004000137882 */ /* 0x000fe40000000000 */
[----:B------:R0:W-:Y:S01]  /*d7d0*/  BAR.SYNC.DEFER_BLOCKING R0, 0x100 ;  /* 0x000400000000751d */ /* 0x0001e20000010000 */
[----:B------:R-:W-:-:S04]  /*d7e0*/  UISETP.NE.AND UP2, UPT, UR51, 0x2, UPT ;  /* 0x000000023300788c */ /* 0x000fc8000bf45270 */
[----:B------:R-:W-:Y:S01]  /*d7f0*/  USEL UR51, UR51, URZ, UP2 ;  /* 0x0000003f33337287 */ /* 0x000fe20009000000 */
[----:B------:R-:W-:Y:S01]  /*d800*/  UMOV UR20, UR16 ;  /* 0x0000001000147c82 */ /* 0x000fe20008000000 */
[----:B------:R-:W-:Y:S02]  /*d810*/  UMOV UR21, UR17 ;  /* 0x0000001100157c82 */ /* 0x000fe40008000000 */
[----:B------:R-:W-:Y:S01]  /*d820*/  UIMAD UR57, UR51, 0x700, UR57 ;  /* 0x00000700333978a4 */ /* 0x000fe2000f8e0239 */
[----:B------:R-:W-:Y:S01]  /*d830*/  UMOV UR23, 0x40000040 ;  /* 0x4000004000177882 */ /* 0x000fe20000000000 */
[----:B------:R-:W-:Y:S02]  /*d840*/  UMOV UR24, UR16 ;  /* 0x0000001000187c82 */ /* 0x000fe40008000000 */
[----:B------:R-:W-:Y:S02]  /*d850*/  UIADD3 UR22, UR57, 0x100, URZ ;  /* 0x0000010039167890 */ /* 0x000fe4000fffe03f */
[----:B------:R-:W-:-:S02]  /*d860*/  UIADD3 UR26, UR57, 0x200, URZ ;  /* 0x00000200391a7890 */ /* 0x000fc4000fffe03f */
[----:B------:R-:W-:Y:S01]  /*d870*/  UMOV UR18, UR57 ;  /* 0x0000003900127c82 */ /* 0x000fe20008000000 */
[----:B------:R-:W-:Y:S01]  /*d880*/  UMOV UR25, UR17 ;  /* 0x0000001100197c82 */ /* 0x000fe20008000000 */
[----:B------:R-:W-:Y:S01]  /*d890*/  UMOV UR27, 0x40000040 ;  /* 0x40000040001b7882 */ /* 0x000fe20000000000 */
[----:B------:R-:W-:Y:S01]  /*d8a0*/  UIADD3 UR30, UR57, 0x300, URZ ;  /* 0x00000300391e7890 */ /* 0x000fe2000fffe03f */
[----:B------:R-:W-:Y:S01]  /*d8b0*/  UMOV UR28, UR16 ;  /* 0x00000010001c7c82 */ /* 0x000fe20008000000 */
[----:B------:R-:W-:Y:S01]  /*d8c0*/  UMOV UR29, UR17 ;  /* 0x00000011001d7c82 */ /* 0x000fe20008000000 */
[----:B------:R-:W-:Y:S01]  /*d8d0*/  WARPGROUP.ARRIVE ;  /* 0x00000000000079c5 */ /* 0x000fe20000000000 */
[----:B------:R-:W-:Y:S01]  /*d8e0*/  UMOV UR31, 0x40000040 ;  /* 0x40000040001f7882 */ /* 0x000fe20000000000 */
[----:B------:R-:W-:Y:S01]  /*d8f0*/  UIADD3 UR34, UR57, 0x400, URZ ;  /* 0x0000040039227890 */ /* 0x000fe2000fffe03f */
[----:B------:R-:W-:Y:S01]  /*d900*/  UMOV UR32, UR16 ;  /* 0x0000001000207c82 */ /* 0x000fe20008000000 */
[----:B------:R-:W-:-:S02]  /*d910*/  UMOV UR33, UR17 ;  /* 0x0000001100217c82 */ /* 0x000fc40008000000 */
[----:B------:R-:W-:Y:S01]  /*d920*/  QGMMA.64x32x32.F32.E4M3.E4M3 R184, gdesc[UR16], RZ, !UPT, gsb0 ;  /* 0x0060000010b879f3 */ /* 0x000fe2000c0008ff */
[----:B------:R-:W-:Y:S01]  /*d930*/  UMOV UR35, 0x40000040 ;  /* 0x4000004000237882 */ /* 0x000fe20000000000 */
[----:B------:R-:W-:Y:S01]  /*d940*/  UIADD3 UR18, UR57, 0x500, URZ ;  /* 0x0000050039127890 */ /* 0x000fe2000fffe03f */
[----:B------:R-:W-:Y:S01]  /*d950*/  UMOV UR19, 0x40000040 ;  /* 0x4000004000137882 */ /* 0x000fe20000000000 */
[----:B------:R-:W-:Y:S01]  /*d960*/  UIADD3 UR6, UR57, 0x600, URZ ;  /* 0x0000060039067890 */ /* 0x000fe2000fffe03f */
[----:B------:R-:W-:Y:S01]  /*d970*/  UMOV UR7, 0x40000040 ;  /* 0x4000004000077882 */ /* 0x000fe20000000000 */
[----:B------:R-:W-:Y:S01]  /*d980*/  UIADD3 UR10, UR57, 0x602, URZ ;  /* 0x00000602390a7890 */ /* 0x000fe2000fffe03f */
[----:B------:R-:W-:Y:S01]  /*d990*/  UMOV UR11, 0x40000040 ;  /* 0x40000040000b7882 */ /* 0x000fe20000000000 */
[----:B------:R-:W-:Y:S01]  /*d9a0*/  UIADD3 UR14, UR57, 0x6, URZ ;  /* 0x00000006390e7890 */ /* 0x000fe2000fffe03f */
[----:B------:R-:W-:Y:S01]  /*d9b0*/  UMOV UR15, 0x40000040 ;  /* 0x40000040000f7882 */ /* 0x000fe20000000000 */
        /* <DEDUP_REMOVED lines=151> */
.L_x_1106:
[----:B------:R-:W-:Y:S01]  /*e330*/  ULEA UR6, UR55, UR41, 0x3 ;  /* 0x0000002937067291 */ /* 0x000fe2000f8e183f */
[----:B------:R-:W-:-:S05]  /*e340*/  IMAD.U32 R0, RZ, RZ, UR56 ;  /* 0x00000038ff007e24 */ /* 0x000fca000f8e00ff */
[----:B------:R-:W-:-:S04]  /*e350*/  SHF.L.U32 R0, R0, 0x1f, RZ ;  /* 0x0000001f00007819 */ /* 0x000fc800000006ff */
[----:B------:R0:W1:Y:S01]  /*e360*/  SYNCS.PHASECHK.TRANS64.TRYWAIT P1, [UR6+0x2e850], R0 ;  /* 0x02e85000ff0075a7 */ /* 0x0000620008020146 */
[----:B------:R-:W-:Y:S05]  /*e370*/  @!P0 BRA `(.L_x_1107) ;  /* 0x0000000000048947 */ /* 0x000fea0003800000 */
[----:B------:R-:W-:Y:S01]  /*e380*/  BPT.TRAP 0x1 ;  /* 0x000000040000795c */ /* 0x000fe20000300000 */
.L_x_1107:
[----:B-1----:R-:W-:Y:S05]  /*e390*/  @P1 BRA `(.L_x_1105) ;  /* 0x0000000000081947 */ /* 0x002fea0003800000 */
[----:B------:R-:W1:Y:S02]  /*e3a0*/  SYNCS.PHASECHK.TRANS64.TRYWAIT P1, [UR6+0x2e850], R0 ;  /* 0x02e85000ff0075a7 */ /* 0x000e640008020146 */
[----:B-1----:R-:W-:Y:S05]  /*e3b0*/  @!P1 BRA `(.L_x_1108) ;  /* 0x0000013800609947 */ /* 0x002fea0003800000 */
.L_x_1105:
[----:B------:R-:W-:Y:S01]  /*e3c0*/  UIADD3 UR6, UR41, 0x400, URZ ;  /* 0x0000040029067890 */ /* 0x000fe2000fffe03f */
[----:B------:R-:W-:Y:S01]  /*e3d0*/  WARPGROUP.ARRIVE ;  /* 0x00000000000079c5 */ /* 0x000fe20000000000 */
[----:B------:R-:W-:Y:S01]  /*e3e0*/  UMOV UR7, 0xc0000010 ;  /* 0xc000001000077882 */ /* 0x000fe20000000000 */
[----:B01----:R-:W-:Y:S01]  /*e3f0*/  FMNMX.FTZ R0, R184, R8, !PT ;  /* 0x00000008b8007209 */ /* 0x003fe20007810000 */
[----:B------:R-:W-:Y:S01]  /*e400*/  USHF.R.U32.HI UR6, URZ, 0x4, UR6 ;  /* 0x000000043f067899 */ /* 0x000fe20008011606 */
[----:B------:R-:W-:Y:S02]  /*e410*/  FMNMX.FTZ R10, R186, R9, !PT ;  /* 0x00000009ba0a7209 */ /* 0x000fe40007810000 */
[----:B------:R-:W0:Y:S01]  /*e420*/  S2R R229, SR_TID.X ;  /* 0x0000000000e57919 */ /* 0x000e220000002100 */
[----:B------:R-:W-:Y:S01]  /*e430*/  FMNMX.FTZ R3, R185, R0, !PT ;  /* 0x00000000b9037209 */ /* 0x000fe20007810000 */
[----:B------:R-:W-:Y:S01]  /*e440*/  ULOP3.LUT UR6, UR6, 0x3fff, URZ, 0xc0, !UPT ;  /* 0x00003fff06067892 */ /* 0x000fe2000f8ec03f */
[----:B------:R-:W-:-:S02]  /*e450*/  FMNMX.FTZ R11, R187, R10, !PT ;  /* 0x0000000abb0b7209 */ /* 0x000fc40007810000 */
[----:B------:R-:W-:Y:S01]  /*e460*/  FMNMX.FTZ R0, R188, R3, !PT ;  /* 0x00000003bc007209 */ /* 0x000fe20007810000 */
[----:B------:R-:W-:Y:S01]  /*e470*/  ULOP3.LUT UR6, UR6, 0x10000, URZ, 0xfc, !UPT ;  /* 0x0001000006067892 */ /* 0x000fe2000f8efc3f */
[----:B------:R-:W-:Y:S02]  /*e480*/  FMNMX.FTZ R10, R190, R11, !PT ;  /* 0x0000000bbe0a7209 */ /* 0x000fe40007810000 */
[----:B------:R-:W-:Y:S01]  /*e490*/  FMNMX.FTZ R3, R189, R0, !PT ;  /* 0x00000000bd037209 */ /* 0x000fe20007810000 */
[----:B------:R-:W-:Y:S01]  /*e4a0*/  UIMAD UR10, UR55, 0x700, UR6 ;  /* 0x00000700370a78a4 */ /* 0x000fe2000f8e0206 */
[----:B------:R-:W-:Y:S02]  /*e4b0*/  FMNMX.FTZ R11, R191, R10, !PT ;  /* 0x0000000abf0b7209 */ /* 0x000fe40007810000 */
[----:B------:R-:W-:Y:S02]  /*e4c0*/  FMNMX.FTZ R0, R192, R3, !PT ;  /* 0x00000003c0007209 */ /* 0x000fe40007810000 */
[----:B------:R-:W-:-:S02]  /*e4d0*/  FMNMX.FTZ R10, R194, R11, !PT ;  /* 0x0000000bc20a7209 */ /* 0x000fc40007810000 */
[----:B------:R-:W-:Y:S01]  /*e4e0*/  UMOV UR6, UR10 ;  /* 0x0000000a00067c82 */ /* 0x000fe20008000000 */
[----:B------:R-:W-:Y:S01]  /*e4f0*/  FMNMX.FTZ R3, R193, R0, !PT ;  /* 0x00000000c1037209 */ /* 0x000fe20007810000 */
[----:B------:R-:W-:Y:S01]  /*e500*/  QGMMA.64x128x32.F32.E4M3.E4M3 R24, R224, gdesc[UR4], R24, gsb0 ;  /* 0x01e00004e0187df3 */ /* 0x000fe20008000818 */
[----:B------:R-:W-:Y:S01]  /*e510*/  UIADD3 UR6, UR10, 0x100, URZ ;  /* 0x000001000a067890 */ /* 0x000fe2000fffe03f */
[----:B------:R-:W-:Y:S01]  /*e520*/  FMNMX.FTZ R11, R195, R10, !PT ;  /* 0x0000000ac30b7209 */ /* 0x000fe20007810000 */
[----:B------:R-:W-:Y:S01]  /*e530*/  UMOV UR7, 0xc0000010 ;  /* 0xc000001000077882 */ /* 0x000fe20000000000 */
        /* <DEDUP_REMOVED lines=69> */
[----:B------:R-:W-:-:S02]  /*e990*/  WARPGROUP.DEPBAR.LE gsb0, 0x0 ;  /* 0x00008000000079c5 */ /* 0x000fc40000010000 */
        /* <DEDUP_REMOVED lines=34> */
[----:B0-----:R-:W-:Y:S01]  /*ebc0*/  LOP3.LUT P1, RZ, R229, 0x7f, RZ, 0xc0, !PT ;  /* 0x0000007fe5ff7812 */ /* 0x001fe2000782c0ff */
[----:B------:R-:W0:Y:S01]  /*ebd0*/  SHFL.BFLY PT, R3, R0, 0x2, 0x1f ;  /* 0x0c401f0000037f89 */ /* 0x000e2200000e0000 */
[----:B------:R-:W-:-:S05]  /*ebe0*/  FMNMX.FTZ R10, R103, R10, !PT ;  /* 0x0000000a670a7209 */ /* 0x000fca0007810000 */
[----:B------:R-:W1:Y:S01]  /*ebf0*/  SHFL.BFLY PT, R13, R10, 0x2, 0x1f ;  /* 0x0c401f000a0d7f89 */ /* 0x000e6200000e0000 */
[----:B0-----:R-:W-:-:S05]  /*ec00*/  FMNMX.FTZ R11, R0, R3, !PT ;  /* 0x00000003000b7209 */ /* 0x001fca0007810000 */
[----:B------:R-:W0:Y:S01]  /*ec10*/  SHFL.BFLY PT, R12, R11, 0x1, 0x1f ;  /* 0x0c201f000b0c7f89 */ /* 0x000e2200000e0000 */
[----:B-1----:R-:W-:Y:S01]  /*ec20*/  FMNMX.FTZ R13, R10, R13, !PT ;  /* 0x0000000d0a0d7209 */ /* 0x002fe20007810000 */
[----:B------:R-:W-:-:S04]  /*ec30*/  IMAD.U32 R10, RZ, RZ, UR42 ;  /* 0x0000002aff0a7e24 */ /* 0x000fc8000f8e00ff */
[----:B------:R-:W1:Y:S01]  /*ec40*/  SHFL.BFLY PT, R14, R13, 0x1, 0x1f ;  /* 0x0c201f000d0e7f89 */ /* 0x000e6200000e0000 */
[----:B0-----:R-:W-:-:S05]  /*ec50*/  FMNMX.FTZ R3, R11, R12, !PT ;  /* 0x0000000c0b037209 */ /* 0x001fca0007810000 */
[----:B------:R-:W-:Y:S01]  /*ec60*/  FFMA.FTZ R10, R3, R10, -8 ;  /* 0xc1000000030a7423 */ /* 0x000fe2000001000a */
[----:B-1----:R-:W-:Y:S01]  /*ec70*/  FMNMX.FTZ R0, R13, R14, !PT ;  /* 0x0000000e0d007209 */ /* 0x002fe20007810000 */
[----:B------:R-:W-:Y:S02]  /*ec80*/  FADD.FTZ R8, -R3, R8 ;  /* 0x0000000803087221 */ /* 0x000fe40000010100 */
[----:B------:R-:W-:-:S01]  /*ec90*/  FFMA.FTZ R11, R185, UR42, -R10 ;  /* 0x0000002ab90b7c23 */ /* 0x000fc2000801080a */
[----:B------:R-:W-:Y:S02]  /*eca0*/  IMAD.U32 R185, RZ, RZ, UR42 ;  /* 0x0000002affb97e24 */ /* 0x000fe4000f8e00ff */
[----:B------:R-:W-:-:S01]  /*ecb0*/  FFMA.FTZ R12, R184, UR42, -R10 ;  /* 0x0000002ab80c7c23 */ /* 0x000fc2000801080a */
[----:B------:R-:W-:Y:S01]  /*ecc0*/  FMUL.FTZ R14, R8, UR42 ;  /* 0x0000002a080e7c20 */ /* 0x000fe20008410000 */
        /* <DEDUP_REMOVED lines=61> */
[----:B------:R-:W-:Y:S01]  /*f0a0*/  MUFU.EX2 R9, R14 ;  /* 0x0000000e00097308 */ /* 0x000fe20000000800 */
[----:B------:R-:W-:Y:S01]  /*f0b0*/  IADD3 R196, -R23, 0xb, RZ ;  /* 0x0000000b17c47810 */ /* 0x000fe20007ffe1ff */
[----:B------:R-:W-:Y:S01]  /*f0c0*/  FMUL.FTZ R8, R8, UR42 ;  /* 0x0000002a08087c20 */ /* 0x000fe20008410000 */
        /* <DEDUP_REMOVED lines=54> */
[----:B------:R-:W-:-:S01]  /*f430*/  FFMA.FTZ R115, R115, UR42, -R10 ;  /* 0x0000002a73737c23 */ /* 0x000fc2000801080a */
[--C-:B------:R-:W-:Y:S01]  /*f440*/  FFMA.FTZ R118, R118, UR42, -R10.reuse ;  /* 0x0000002a76767c23 */ /* 0x100fe2000801080a */
[----:B------:R-:W-:-:S01]  /*f450*/  FFMA.FTZ R119, R119, UR42, -R10 ;  /* 0x0000002a77777c23 */ /* 0x000fc2000801080a */
[--C-:B------:R-:W-:Y:S01]  /*f460*/  FFMA.FTZ R90, R90, UR42, -R10.reuse ;  /* 0x0000002a5a5a7c23 */ /* 0x100fe2000801080a */
[----:B------:R-:W-:-:S01]  /*f470*/  FFMA.FTZ R91, R91, UR42, -R10 ;  /* 0x0000002a5b5b7c23 */ /* 0x000fc2000801080a */
[----:B------:R-:W-:-:S02]  /*f480*/  FFMA.FTZ R94, R94, UR42, -R10 ;  /* 0x0000002a5e5e7c23 */ /* 0x000fc4000801080a */
[----:B------:R3:W4:Y:S08]  /*f490*/  MUFU.EX2 R14, R189 ;  /* 0x000000bd000e7308 */ /* 0x0007300000000800 */
[----:B------:R-:W5:Y:S01]  /*f4a0*/  MUFU.EX2 R188, R188 ;  /* 0x000000bc00bc7308 */ /* 0x000f620000000800 */
[----:B---3--:R-:W-:-:S01]  /*f4b0*/  FFMA.FTZ R189, R194, UR42, -R10 ;  /* 0x0000002ac2bd7c23 */ /* 0x008fc2000801080a */
[----:B0-----:R-:W-:Y:S01]  /*f4c0*/  FADD.FTZ R194, R186, R5 ;  /* 0x00000005bac27221 */ /* 0x001fe20000010000 */
[----:B-1----:R-:W-:-:S03]  /*f4d0*/  FADD.FTZ R5, R13, R6 ;  /* 0x000000060d057221 */ /* 0x002fc60000010000 */
[----:B--2---:R-:W-:Y:S02]  /*f4e0*/  FADD.FTZ R193, R187, R194 ;  /* 0x000000c2bbc17221 */ /* 0x004fe40000010000 */
[----:B------:R-:W0:Y:S01]  /*f4f0*/  MUFU.EX2 R15, R15 ;  /* 0x0000000f000f7308 */ /* 0x000e220000000800 */
[----:B----4-:R-:W-:-:S07]  /*f500*/  FADD.FTZ R6, R14, R5 ;  /* 0x000000050e067221 */ /* 0x010fce0000010000 */
[----:B------:R-:W1:Y:S01]  /*f510*/  MUFU.EX2 R189, R189 ;  /* 0x000000bd00bd7308 */ /* 0x000e620000000800 */
[----:B-----5:R-:W-:-:S07]  /*f520*/  FADD.FTZ R194, R188, R193 ;  /* 0x000000c1bcc27221 */ /* 0x020fce0000010000 */
        /* <DEDUP_REMOVED lines=46> */
[----:B------:R-:W-:Y:S02]  /*f810*/  WARPGROUP.DEPBAR.LE gsb0, 0x0 ;  /* 0x00008000000079c5 */ /* 0x000fe40000010000 */
[----:B------:R-:W-:Y:S01]  /*f820*/  WARPGROUP.ARRIVE ;  /* 0x00000000000079c5 */ /* 0x000fe20000000000 */
[----:B--2---:R-:W-:-:S04]  /*f830*/  FADD.FTZ R6, R180, R5 ;  /* 0x00000005b4067221 */ /* 0x004fc80000010000 */
[----:B------:R-:W2:Y:S01]  /*f840*/  MUFU.EX2 R183, R183 ;  /* 0x000000b700b77308 */ /* 0x000ea20000000800 */
[----:B------:R-:W-:Y:S01]  /*f850*/  QGMMA.64x128x32.F32.E4M3.E4M3 R24, R208, gdesc[UR4], R24, gsb0 ;  /* 0x01e00004d0187df3 */ /* 0x000fe20008000818 */
[----:B------:R-:W-:Y:S01]  /*f860*/  UIADD3 UR6, UR10, 0x500, URZ ;  /* 0x000005000a067890 */ /* 0x000fe2000fffe03f */
[----:B0-----:R-:W-:Y:S01]  /*f870*/  FADD.FTZ R194, R182, R193 ;  /* 0x000000c1b6c27221 */ /* 0x001fe20000010000 */
[----:B------:R-:W-:-:S04]  /*f880*/  UMOV UR7, 0xc0000010 ;  /* 0xc000001000077882 */ /* 0x000fc80000000000 */
        /* <DEDUP_REMOVED lines=34> */
[----:B------:R-:W-:Y:S02]  /*fab0*/  WARPGROUP.DEPBAR.LE gsb0, 0x0 ;  /* 0x00008000000079c5 */ /* 0x000fe40000010000 */
[----:B------:R-:W-:-:S04]  /*fac0*/  WARPGROUP.ARRIVE ;  /* 0x00000000000079c5 */ /* 0x000fc80000000000 */
[----:B------:R-:W2:Y:S01]  /*fad0*/  MUFU.EX2 R138, R138 ;  /* 0x0000008a008a7308 */ /* 0x000ea20000000800 */
[----:B0-----:R-:W-:-:S01]  /*fae0*/  FADD.FTZ R193, R167, R194 ;  /* 0x000000c2a7c17221 */ /* 0x001fc20000010000 */
[----:B------:R-:W-:Y:S01]  /*faf0*/  QGMMA.64x128x32.F32.E4M3.E4M3 R24, R204, gdesc[UR4], R24, gsb0 ;  /* 0x01e00004cc187df3 */ /* 0x000fe20008000818 */
[----:B------:R-:W-:Y:S01]  /*fb00*/  UIADD3 UR6, UR10, 0x600, URZ ;  /* 0x000006000a067890 */ /* 0x000fe2000fffe03f */
[----:B-1----:R-:W-:-:S04]  /*fb10*/  FADD.FTZ R6, R136, R5 ;  /* 0x0000000588067221 */ /* 0x002fc80000010000 */
        /* <DEDUP_REMOVED lines=74> */
[----:B--2---:R-:W-:-:S07]  /*ffc0*/  FADD.FTZ R5, R105, R6 ;  /* 0x0000000669057221 */ /* 0x004fce0000010000 */
        /* <DEDUP_REMOVED lines=19> */
[----:B------:R-:W-:Y:S01]  /*10100*/  FFMA.FTZ R98, R99, UR42, -R10 ;  /* 0x0000002a63627c23 */ /* 0x000fe2000801080a */
[----:B------:R-:W-:-:S05]  /*10110*/  IMAD.U32 R99, RZ, RZ, UR51 ;  /* 0x00000033ff637e24 */ /* 0x000fca000f8e00ff */
        /* <DEDUP_REMOVED lines=8> */
[----:B------:R-:W-:Y:S01]  /*101a0*/  @!P1 LEA R194, R99, UR41, 0x3 ;  /* 0x0000002963c29c11 */ /* 0x000fe2000f8e18ff */
[----:B------:R-:W-:-:S01]  /*101b0*/  FFMA.FTZ R99, R102, UR42, -R10 ;  /* 0x0000002a66637c23 */ /* 0x000fc2000801080a */
[----:B------:R-:W-:-:S04]  /*101c0*/  FFMA.FTZ R10, R103, UR42, -R10 ;  /* 0x0000002a670a7c23 */ /* 0x000fc8000801080a */
[----:B------:R-:W0:Y:S01]  /*101d0*/  MUFU.EX2 R89, R89 ;  /* 0x0000005900597308 */ /* 0x000e220000000800 */
[----:B-1----:R-:W-:-:S01]  /*101e0*/  FADD.FTZ R6, R88, R5 ;  /* 0x0000000558067221 */ /* 0x002fc20000010000 */
[----:B------:R-:W-:-:S05]  /*101f0*/  @!P1 VIADD R5, R194, 0x2e840 ;  /* 0x0002e840c2059836 */ /* 0x000fca0000000000 */
[----:B------:R-:W-:Y:S01]  /*10200*/  @!P1 PRMT R5, RZ, 0x654, R5 ;  /* 0x00000654ff059816 */ /* 0x000fe20000000005 */
[----:B------:R-:W1:Y:S01]  /*10210*/  MUFU.EX2 R91, R91 ;  /* 0x0000005b005b7308 */ /* 0x000e620000000800 */
[----:B--2---:R-:W-:-:S01]  /*10220*/  FADD.FTZ R102, R90, R195 ;  /* 0x000000c35a667221 */ /* 0x004fc20000010000 */
[----:B------:R2:W-:Y:S06]  /*10230*/  BAR.ARV R196, 0x100 ;  /* 0x000400c40000751d */ /* 0x0005ec0000002000 */
[----:B------:R-:W3:Y:S01]  /*10240*/  MUFU.EX2 R92, R92 ;  /* 0x0000005c005c7308 */ /* 0x000ee20000000800 */
[----:B0-----:R-:W-:-:S01]  /*10250*/  FADD.FTZ R195, R89, R6 ;  /* 0x0000000659c37221 */ /* 0x001fc20000010000 */
[----:B------:R0:W-:Y:S06]  /*10260*/  @!P1 SYNCS.ARRIVE.TRANS64.RED.A1T0 RZ, [R5+URZ], RZ ;  /* 0x000000ff05ff99a7 */ /* 0x0001ec000810043f */
[----:B------:R-:W4:Y:S01]  /*10270*/  MUFU.EX2 R94, R94 ;  /* 0x0000005e005e7308 */ /* 0x000f220000000800 */
[----:B-1----:R-:W-:-:S07]  /*10280*/  FADD.FTZ R197, R91, R102 ;  /* 0x000000665bc57221 */ /* 0x002fce0000010000 */
[----:B------:R-:W0:Y:S01]  /*10290*/  MUFU.EX2 R93, R93 ;  /* 0x0000005d005d7308 */ /* 0x000e220000000800 */
[----:B---3--:R-:W-:-:S07]  /*102a0*/  FADD.FTZ R6, R92, R195 ;  /* 0x000000c35c067221 */ /* 0x008fce0000010000 */
[----:B------:R-:W1:Y:S01]  /*102b0*/  MUFU.EX2 R193, R193 ;  /* 0x000000c100c17308 */ /* 0x000e620000000800 */
[----:B----4-:R-:W-:-:S07]  /*102c0*/  FADD.FTZ R102, R94, R197 ;  /* 0x000000c55e667221 */ /* 0x010fce0000010000 */
[----:B------:R-:W3:Y:S01]  /*102d0*/  MUFU.EX2 R96, R96 ;  /* 0x0000006000607308 */ /* 0x000ee20000000800 */
[----:B0-----:R-:W-:-:S07]  /*102e0*/  FADD.FTZ R5, R93, R6 ;  /* 0x000000065d057221 */ /* 0x001fce0000010000 */
[----:B------:R-:W0:Y:S01]  /*102f0*/  MUFU.EX2 R95, R95 ;  /* 0x0000005f005f7308 */ /* 0x000e220000000800 */
[----:B-1----:R-:W-:-:S07]  /*10300*/  FADD.FTZ R102, R193, R102 ;  /* 0x00000066c1667221 */ /* 0x002fce0000010000 */
[----:B------:R-:W1:Y:S01]  /*10310*/  MUFU.EX2 R97, R97 ;  /* 0x0000006100617308 */ /* 0x000e620000000800 */
[----:B---3--:R-:W-:-:S07]  /*10320*/  FADD.FTZ R6, R96, R5 ;  /* 0x0000000560067221 */ /* 0x008fce0000010000 */
        /* <DEDUP_REMOVED lines=9> */
[----:B-1----:R-:W-:-:S01]  /*103c0*/  FADD.FTZ R5, R99, R6 ;  /* 0x0000000663057221 */ /* 0x002fc20000010000 */
[----:B---3--:R-:W-:-:S03]  /*103d0*/  FADD.FTZ R6, R101, R102 ;  /* 0x0000006665067221 */ /* 0x008fc60000010000 */
[----:B0-----:R-:W-:Y:S01]  /*103e0*/  FADD.FTZ R5, R10, R5 ;  /* 0x000000050a057221 */ /* 0x001fe20000010000 */
[----:B--2---:R-:W-:Y:S06]  /*103f0*/  @!P0 BRA `(.L_x_1109) ;  /* 0x0000000000048947 */ /* 0x004fec0003800000 */
[----:B------:R-:W-:Y:S01]  /*10400*/  BPT.TRAP 0x1 ;  /* 0x000000040000795c */ /* 0x000fe20000300000 */
.L_x_1109:
        /* <DEDUP_REMOVED lines=129> */
[----:B------:R-:W-:Y:S01]  /*10c20*/  F2FP.SATFINITE.E4M3.F32.PACK_AB_MERGE_C R203, R98, R95, R99 ;  /* 0x0000005f62cb723e */ /* 0x000fe20004807063 */
[----:B------:R-:W-:Y:S06]  /*10c30*/  @P1 BRA `(.L_x_1110) ;  /* 0xffffffc800881947 */ /* 0x000fec000383ffff */
.L_x_1100:
[----:B------:R-:W-:-:S13]  /*10c40*/  ISETP.GE.AND P1, PT, R4, UR39, PT ;  /* 0x0000002704007c0c */ /* 0x000fda000bf26270 */
[----:B------:R-:W-:Y:S05]  /*10c50*/  @!P1 BRA `(.L_x_1111) ;  /* 0x0000005c003c9947 */ /* 0x000fea0003800000 */
[----:B------:R-:W-:Y:S01]  /*10c60*/  IMAD.MOV.U32 R8, RZ, RZ, R0 ;  /* 0x000000ffff087224 */ /* 0x000fe200078e0000 */
[----:B------:R-:W-:Y:S01]  /*10c70*/  UMOV UR57, UR51 ;  /* 0x0000003300397c82 */ /* 0x000fe20008000000 */
[----:B------:R-:W-:Y:S01]  /*10c80*/  IMAD.MOV.U32 R9, RZ, RZ, R3 ;  /* 0x000000ffff097224 */ /* 0x000fe200078e0003 */
[----:B------:R-:W-:Y:S01]  /*10c90*/  UMOV UR58, UR50 ;  /* 0x00000032003a7c82 */ /* 0x000fe20008000000 */
[----:B------:R-:W-:Y:S01]  /*10ca0*/  ULDC UR51, c[0x0][0x9e4] ;  /* 0x0002790000337ab9 */ /* 0x000fe20000000800 */
[----:B------:R-:W-:Y:S01]  /*10cb0*/  ULDC UR55, c[0x0][0x9dc] ;  /* 0x0002770000377ab9 */ /* 0x000fe20000000800 */
[----:B------:R-:W-:-:S05]  /*10cc0*/  ULDC UR54, c[0x0][0x9e0] ;  /* 0x0002780000367ab9 */ /* 0x000fca0000000800 */
.L_x_1129:
[----:B------:R-:W-:Y:S01]  /*10cd0*/  ISETP.NE.AND P2, PT, RZ, UR45, PT ;  /* 0x0000002dff007c0c */ /* 0x000fe2000bf45270 */
[----:B------:R-:W-:-:S04]  /*10ce0*/  UISETP.NE.AND UP2, UPT, UR57, 0x1, UPT ;  /* 0x000000013900788c */ /* 0x000fc8000bf45270 */
[----:B------:R-:W-:-:S04]  /*10cf0*/  USEL UR50, URZ, 0x1, UP2 ;  /* 0x000000013f327887 */ /* 0x000fc80009000000 */
[----:B------:R-:W-:-:S04]  /*10d00*/  ULOP3.LUT UR50, UR58, UR50, URZ, 0x3c, !UPT ;  /* 0x000000323a327292 */ /* 0x000fc8000f8e3c3f */
[----:B------:R-:W-:Y:S08]  /*10d10*/  @P2 BRA `(.L_x_1112) ;  /* 0x0000000000382947 */ /* 0x000ff00003800000 */
[----:B------:R-:W-:Y:S05]  /*10d20*/  @!P0 BRA `(.L_x_1113) ;  /* 0x0000000000048947 */ /* 0x000fea0003800000 */
[----:B------:R-:W-:Y:S01]  /*10d30*/  BPT.TRAP 0x1 ;  /* 0x000000040000795c */ /* 0x000fe20000300000 */
.L_x_1113:
        /* <DEDUP_REMOVED lines=9> */
.L_x_1114:
[----:B-1----:R-:W-:Y:S05]  /*10dd0*/  @P1 BRA `(.L_x_1112) ;  /* 0x0000000000081947 */ /* 0x002fea0003800000 */
[----:B------:R-:W1:Y:S02]  /*10de0*/  SYNCS.PHASECHK.TRANS64.TRYWAIT P1, [UR6+0x2e830], R0 ;  /* 0x02e83000ff0075a7 */ /* 0x000e640008020146 */
[----:B-1----:R-:W-:Y:S05]  /*10df0*/  @!P1 BRA `(.L_x_1115) ;  /* 0x0000010c00e89947 */ /* 0x002fea0003800000 */
.L_x_1112:
        /* <DEDUP_REMOVED lines=186> */
.L_x_1117:
[----:B------:R-:W-:Y:S01]  /*119a0*/  ULEA UR6, UR57, UR41, 0x3 ;  /* 0x0000002939067291 */ /* 0x000fe2000f8e183f */
[----:B------:R-:W-:-:S05]  /*119b0*/  IMAD.U32 R0, RZ, RZ, UR58 ;  /* 0x0000003aff007e24 */ /* 0x000fca000f8e00ff */
[----:B------:R-:W-:-:S04]  /*119c0*/  SHF.L.U32 R0, R0, 0x1f, RZ ;  /* 0x0000001f00007819 */ /* 0x000fc800000006ff */
[----:B------:R0:W1:Y:S01]  /*119d0*/  SYNCS.PHASECHK.TRANS64.TRYWAIT P1, [UR6+0x2e850], R0 ;  /* 0x02e85000ff0075a7 */ /* 0x0000620008020146 */
[----:B------:R-:W-:Y:S05]  /*119e0*/  @!P0 BRA `(.L_x_1118) ;  /* 0x0000000000048947 */ /* 0x000fea0003800000 */
[----:B------:R-:W-:Y:S01]  /*119f0*/  BPT.TRAP 0x1 ;  /* 0x000000040000795c */ /* 0x000fe20000300000 */
.L_x_1118:
[----:B-1----:R-:W-:Y:S05]  /*11a00*/  @P1 BRA `(.L_x_1116) ;  /* 0x0000000000081947 */ /* 0x002fea0003800000 */
[----:B------:R-:W1:Y:S02]  /*11a10*/  SYNCS.PHASECHK.TRANS64.TRYWAIT P1, [UR6+0x2e850], R0 ;  /* 0x02e85000ff0075a7 */ /* 0x000e640008020146 */
[----:B-1----:R-:W-:Y:S05]  /*11a20*/  @!P1 BRA `(.L_x_1119) ;  /* 0x0000010000f49947 */ /* 0x002fea0003800000 */
.L_x_1116:
        /* <DEDUP_REMOVED lines=80> */
.L_x_1122:
[----:B------:R-:W-:-:S05]  /*11f30*/  IMAD.U32 R21, RZ, RZ, UR51 ;  /* 0x00000033ff157e24 */ /* 0x000fca000f8e00ff */
[----:B------:R-:W-:-:S13]  /*11f40*/  ISETP.NE.AND P1, PT, R21, 0x1, PT ;  /* 0x000000011500780c */ /* 0x000fda0003f25270 */
[----:B------:R-:W0:Y:S02]  /*11f50*/  @P1 LDC.64 R200, c[0x0][0x9e8] ;  /* 0x00027a00ffc81b82 */ /* 0x000e240000000a00 */
[----:B0-----:R-:W-:-:S05]  /*11f60*/  @P1 IMAD.HI.U32 R20, R15, R200, RZ ;  /* 0x000000c80f141227 */ /* 0x001fca00078e00ff */
[----:B------:R-:W-:-:S07]  /*11f70*/  @P1 SHF.R.U32.HI R15, RZ, R201, R20 ;  /* 0x000000c9ff0f1219 */ /* 0x000fce0000011614 */
.L_x_1123:
[----:B------:R-:W-:Y:S05]  /*11f80*/  BSYNC B0 ;  /* 0x0000000000007941 */ /* 0x000fea0003800000 */
.L_x_1121:
[----:B------:R-:W-:-:S05]  /*11f90*/  IMAD R15, R15, R21, R0 ;  /* 0x000000150f0f7224 */ /* 0x000fca00078e0200 */
[----:B------:R-:W-:Y:S02]  /*11fa0*/  VIADDMNMX R10, R15, R21, R10, PT ;  /* 0x000000150f0a7246 */ /* 0x000fe4000380010a */
[----:B------:R-:W-:-:S07]  /*11fb0*/  VIMNMX R3, R3, R15, !PT ;  /* 0x0000000f03037248 */ /* 0x000fce0007fe0100 */
.L_x_1120:
        /* <DEDUP_REMOVED lines=343> */
.L_x_1126:
[----:B------:R-:W-:-:S05]  /*13530*/  IMAD.U32 R13, RZ, RZ, UR51 ;  /* 0x00000033ff0d7e24 */ /* 0x000fca000f8e00ff */
[----:B------:R-:W-:-:S13]  /*13540*/  ISETP.NE.AND P6, PT, R13, 0x1, PT ;  /* 0x000000010d00780c */ /* 0x000fda0003fc5270 */
[----:B------:R-:W0:Y:S02]  /*13550*/  @P6 LDC.64 R10, c[0x0][0x9e8] ;  /* 0x00027a00ff0a6b82 */ /* 0x000e240000000a00 */
[----:B0-----:R-:W-:-:S05]  /*13560*/  @P6 IMAD.HI.U32 R10, R3, R10, RZ ;  /* 0x0000000a030a6227 */ /* 0x001fca00078e00ff */
[----:B------:R-:W-:-:S07]  /*13570*/  @P6 SHF.R.U32.HI R3, RZ, R11, R10 ;  /* 0x0000000bff036219 */ /* 0x000fce000001160a */
.L_x_1127:
[----:B------:R-:W-:Y:S05]  /*13580*/  BSYNC B0 ;  /* 0x0000000000007941 */ /* 0x000fea0003800000 */
.L_x_1125:
[----:B------:R-:W-:-:S05]  /*13590*/  IMAD R3, R3, R13, R0 ;  /* 0x0000000d03037224 */ /* 0x000fca00078e0200 */
[----:B------:R-:W-:Y:S02]  /*135a0*/  VIADDMNMX R12, R3, R13, R12, PT ;  /* 0x0000000d030c7246 */ /* 0x000fe4000380010c */
[----:B------:R-:W-:-:S07]  /*135b0*/  VIMNMX R14, R14, R3, !PT ;  /* 0x000000030e0e7248 */ /* 0x000fce0007fe0100 */
.L_x_1124:
        /* <DEDUP_REMOVED lines=151> */
[C---:B------:R-:W-:Y:S02]  /*13f30*/  ISETP.GT.AND P1, PT, R14.reuse, 0x78, !P1 ;  /* 0x000000780e00780c */ /* 0x040fe40004f24270 */
[----:B------:R-:W-:Y:S02]  /*13f40*/  ISETP.GT.AND P5, PT, R14, 0xd8, !P5 ;  /* 0x000000d80e00780c */ /* 0x000fe40006fa4270 */
[----:B------:R-:W-:Y:S02]  /*13f50*/  ISETP.LT.OR P1, PT, R12, 0x79, P1 ;  /* 0x000000790c00780c */ /* 0x000fe40000f21670 */
[----:B0-----:R-:W-:Y:S02]  /*13f60*/  FMNMX.FTZ R15, R10, R3, !PT ;  /* 0x000000030a0f7209 */ /* 0x001fe40007810000 */
[----:B------:R-:W-:Y:S02]  /*13f70*/  FSEL R150, R150, -INF , !P1 ;  /* 0xff80000096967808 */ /* 0x000fe40004800000 */
[----:B------:R-:W-:Y:S01]  /*13f80*/  LOP3.LUT P1, RZ, R16, 0x200000, RZ, 0xc0, !PT ;  /* 0x0020000010ff7812 */ /* 0x000fe2000782c0ff */
[----:B------:R-:W0:Y:S01]  /*13f90*/  SHFL.BFLY PT, R0, R15, 0x1, 0x1f ;  /* 0x0c201f000f007f89 */ /* 0x000e2200000e0000 */
[----:B------:R-:W-:-:S02]  /*13fa0*/  ISETP.LT.OR P3, PT, R12, 0xd1, P3 ;  /* 0x000000d10c00780c */ /* 0x000fc40001f61670 */
        /* <DEDUP_REMOVED lines=10> */
[----:B------:R-:W-:Y:S02]  /*14050*/  FSEL R102, R102, -INF , !P5 ;  /* 0xff80000066667808 */ /* 0x000fe40006800000 */
[----:B------:R-:W-:-:S02]  /*14060*/  FSEL R122, R122, -INF , !P1 ;  /* 0xff8000007a7a7808 */ /* 0x000fc40004800000 */
[----:B------:R-:W-:Y:S02]  /*14070*/  LOP3.LUT P1, RZ, R16, 0x80000, RZ, 0xc0, !PT ;  /* 0x0008000010ff7812 */ /* 0x000fe4000782c0ff */
[----:B0-----:R-:W-:Y:S01]  /*14080*/  FMNMX.FTZ R3, R15, R0, !PT ;  /* 0x000000000f037209 */ /* 0x001fe20007810000 */
[----:B------:R-:W-:Y:S01]  /*14090*/  IMAD.U32 R0, RZ, RZ, UR42 ;  /* 0x0000002aff007e24 */ /* 0x000fe2000f8e00ff */
[----:B------:R-:W-:-:S03]  /*140a0*/  ISETP.GT.AND P1, PT, R14, 0x81, !P1 ;  /* 0x000000810e00780c */ /* 0x000fc60004f24270 */
[----:B------:R-:W-:Y:S01]  /*140b0*/  FFMA.FTZ R0, R3, R0, -8 ;  /* 0xc100000003007423 */ /* 0x000fe20000010000 */
        /* <DEDUP_REMOVED lines=175> */
[----:B------:R0:W-:Y:S01]  /*14bb0*/  MUFU.EX2 R103, R193 ;  /* 0x000000c100677308 */ /* 0x0001e20000000800 */
        /* <DEDUP_REMOVED lines=54> */
[----:B------:R-:W-:Y:S01]  /*14f20*/  FMNMX.FTZ R109, R99, R108, !PT ;  /* 0x0000006c636d7209 */ /* 0x000fe20007810000 */
[--C-:B------:R-:W-:Y:S01]  /*14f30*/  FFMA.FTZ R108, R112, UR42, -R0.reuse ;  /* 0x0000002a706c7c23 */ /* 0x100fe20008010800 */
[----:B------:R-:W-:-:S02]  /*14f40*/  FFMA.FTZ R112, R116, UR42, -R0 ;  /* 0x0000002a74707c23 */ /* 0x000fc40008010800 */
[----:B------:R-:W-:-:S03]  /*14f50*/  FMNMX.FTZ R109, R102, R109, !PT ;  /* 0x0000006d666d7209 */ /* 0x000fc60007810000 */
[----:B------:R-:W-:Y:S01]  /*14f60*/  MUFU.EX2 R153, R153 ;  /* 0x0000009900997308 */ /* 0x000fe20000000800 */
[----:B------:R-:W-:Y:S01]  /*14f70*/  FMNMX.FTZ R188, R12, R109, !PT ;  /* 0x0000006d0cbc7209 */ /* 0x000fe20007810000 */
[--C-:B------:R-:W-:Y:S01]  /*14f80*/  FFMA.FTZ R109, R113, UR42, -R0.reuse ;  /* 0x0000002a716d7c23 */ /* 0x100fe20008010800 */
[----:B------:R-:W-:-:S01]  /*14f90*/  FFMA.FTZ R113, R117, UR42, -R0 ;  /* 0x0000002a75717c23 */ /* 0x000fc20008010800 */
[----:B------:R-:W-:Y:S01]  /*14fa0*/  FFMA.FTZ R117, R101, UR42, -R0 ;  /* 0x0000002a65757c23 */ /* 0x000fe20008010800 */
[----:B------:R-:W-:Y:S01]  /*14fb0*/  IMAD.U32 R101, RZ, RZ, UR42 ;  /* 0x0000002aff657e24 */ /* 0x000fe2000f8e00ff */
[----:B------:R-:W2:Y:S02]  /*14fc0*/  SHFL.BFLY PT, R189, R188, 0x2, 0x1f ;  /* 0x0c401f00bcbd7f89 */ /* 0x000ea400000e0000 */
[----:B------:R-:W-:Y:S08]  /*14fd0*/  MUFU.EX2 R156, R156 ;  /* 0x0000009c009c7308 */ /* 0x000ff00000000800 */
[----:B------:R-:W-:Y:S08]  /*14fe0*/  MUFU.EX2 R157, R157 ;  /* 0x0000009d009d7308 */ /* 0x000ff00000000800 */
[----:B------:R-:W-:Y:S01]  /*14ff0*/  MUFU.EX2 R160, R160 ;  /* 0x000000a000a07308 */ /* 0x000fe20000000800 */
[----:B--2---:R-:W-:-:S02]  /*15000*/  FMNMX.FTZ R189, R188, R189, !PT ;  /* 0x000000bdbcbd7209 */ /* 0x004fc40007810000 */
[----:B------:R-:W-:-:S05]  /*15010*/  FSEL R188, R3, RZ, P1 ;  /* 0x000000ff03bc7208 */ /* 0x000fca0000800000 */
[----:B------:R-:W-:Y:S01]  /*15020*/  MUFU.EX2 R161, R161 ;  /* 0x000000a100a17308 */ /* 0x000fe20000000800 */
[----:B------:R-:W2:Y:S01]  /*15030*/  SHFL.BFLY PT, R116, R189, 0x1, 0x1f ;  /* 0x0c201f00bd747f89 */ /* 0x000ea200000e0000 */
[----:B------:R-:W-:-:S06]  /*15040*/  FADD.FTZ R188, -R188, R9 ;  /* 0x00000009bcbc7221 */ /* 0x000fcc0000010100 */
[----:B------:R-:W-:Y:S08]  /*15050*/  MUFU.EX2 R9, R117 ;  /* 0x0000007500097308 */ /* 0x000ff00000000800 */
[----:B------:R-:W-:Y:S08]  /*15060*/  MUFU.EX2 R164, R164 ;  /* 0x000000a400a47308 */ /* 0x000ff00000000800 */
[----:B------:R-:W-:Y:S01]  /*15070*/  MUFU.EX2 R165, R165 ;  /* 0x000000a500a57308 */ /* 0x000fe20000000800 */
[----:B--2---:R-:W-:Y:S01]  /*15080*/  FMNMX.FTZ R0, R189, R116, !PT ;  /* 0x00000074bd007209 */ /* 0x004fe20007810000 */
[----:B------:R-:W-:-:S03]  /*15090*/  FMUL.FTZ R116, R188, UR42 ;  /* 0x0000002abc747c20 */ /* 0x000fc60008410000 */
[C---:B------:R-:W-:Y:S01]  /*150a0*/  FSETP.NEU.FTZ.AND P1, PT, R0.reuse, -INF , PT ;  /* 0xff8000000000780b */ /* 0x040fe20003f3d000 */
[----:B------:R-:W-:-:S02]  /*150b0*/  FFMA.FTZ R101, R0, R101, -8 ;  /* 0xc100000000657423 */ /* 0x000fc40000010065 */
[----:B------:R-:W-:Y:S03]  /*150c0*/  MUFU.EX2 R136, R136 ;  /* 0x0000008800887308 */ /* 0x000fe60000000800 */
[----:B------:R-:W-:-:S05]  /*150d0*/  FSEL R101, R101, RZ, P1 ;  /* 0x000000ff65657208 */ /* 0x000fca0000800000 */
[----:B------:R-:W2:Y:S01]  /*150e0*/  MUFU.EX2 R116, R116 ;  /* 0x0000007400747308 */ /* 0x000ea20000000800 */
[----:B0-----:R-:W-:-:S01]  /*150f0*/  FFMA.FTZ R193, R190, UR42, -R101 ;  /* 0x0000002abec17c23 */ /* 0x001fc20008010865 */
[--C-:B------:R-:W-:Y:S01]  /*15100*/  FFMA.FTZ R190, R191, UR42, -R101.reuse ;  /* 0x0000002abfbe7c23 */ /* 0x100fe20008010865 */
[----:B------:R-:W-:Y:S01]  /*15110*/  FSEL R191, R0, RZ, P1 ;  /* 0x000000ff00bf7208 */ /* 0x000fe20000800000 */
[--C-:B------:R-:W-:Y:S01]  /*15120*/  FFMA.FTZ R188, R11, UR42, -R101.reuse ;  /* 0x0000002a0bbc7c23 */ /* 0x100fe20008010865 */
[----:B------:R-:W-:-:S01]  /*15130*/  FFMA.FTZ R11, R187, UR42, -R101 ;  /* 0x0000002abb0b7c23 */ /* 0x000fc20008010865 */
[--C-:B------:R-:W-:Y:S01]  /*15140*/  FFMA.FTZ R187, R194, UR42, -R101.reuse ;  /* 0x0000002ac2bb7c23 */ /* 0x100fe20008010865 */
[----:B-1----:R-:W-:-:S01]  /*15150*/  FFMA.FTZ R192, R195, UR42, -R101 ;  /* 0x0000002ac3c07c23 */ /* 0x002fc20008010865 */
[----:B------:R-:W-:Y:S01]  /*15160*/  FADD.FTZ R191, -R191, R8 ;  /* 0x00000008bfbf7221 */ /* 0x000fe20000010100 */
[----:B------:R0:W-:Y:S01]  /*15170*/  MUFU.EX2 R117, R193 ;  /* 0x000000c100757308 */ /* 0x0001e20000000800 */
[----:B------:R-:W-:-:S01]  /*15180*/  FFMA.FTZ R189, R198, UR42, -R101 ;  /* 0x0000002ac6bd7c23 */ /* 0x000fc20008010865 */
[--C-:B------:R-:W-:Y:S01]  /*15190*/  FFMA.FTZ R194, R199, UR42, -R101.reuse ;  /* 0x0000002ac7c27c23 */ /* 0x100fe20008010865 */
[----:B------:R-:W-:Y:S01]  /*151a0*/  FMUL.FTZ R191, R191, UR42 ;  /* 0x0000002abfbf7c20 */ /* 0x000fe20008410000 */
[--C-:B------:R-:W-:Y:S01]  /*151b0*/  FFMA.FTZ R170, R170, UR42, -R101.reuse ;  /* 0x0000002aaaaa7c23 */ /* 0x100fe20008010865 */
[----:B------:R-:W-:-:S01]  /*151c0*/  FFMA.FTZ R171, R171, UR42, -R101 ;  /* 0x0000002aabab7c23 */ /* 0x000fc20008010865 */
[--C-:B------:R-:W-:Y:S01]  /*151d0*/  FFMA.FTZ R174, R174, UR42, -R101.reuse ;  /* 0x0000002aaeae7c23 */ /* 0x100fe20008010865 */
        /* <DEDUP_REMOVED lines=53> */
[----:B------:R-:W-:-:S04]  /*15530*/  FFMA.FTZ R12, R12, UR42, -R101 ;  /* 0x0000002a0c0c7c23 */ /* 0x000fc80008010865 */
        /* <DEDUP_REMOVED lines=70> */
[----:B------:R-:W-:-:S03]  /*159a0*/  FADD.FTZ R150, R8, R193 ;  /* 0x000000c108967221 */ /* 0x000fc60000010000 */
        /* <DEDUP_REMOVED lines=118> */
.L_x_1128:
        /* <DEDUP_REMOVED lines=131> */
[----:B------:R-:W-:-:S05]  /*16940*/  UMOV UR51, UR56 ;  /* 0x0000003800337c82 */ /* 0x000fca0008000000 */
.L_x_1111:
[----:B------:R-:W-:Y:S06]  /*16950*/  BAR.ARV 0x8, 0x180 ;  /* 0x0206000000007b1d */ /* 0x000fec0000002000 */
[----:B------:R-:W-:Y:S05]  /*16960*/  @!P0 BRA `(.L_x_1130) ;  /* 0x0000000000048947 */ /* 0x000fea0003800000 */
[----:B------:R-:W-:Y:S01]  /*16970*/  BPT.TRAP 0x1 ;  /* 0x000000040000795c */ /* 0x000fe20000300000 */
.L_x_1130:
[----:B------:R-:W-:Y:S01]  /*16980*/  ULEA UR4, UR51, UR41, 0x3 ;  /* 0x0000002933047291 */ /* 0x000fe2000f8e183f */
[----:B------:R-:W-:-:S05]  /*16990*/  IMAD.U32 R4, RZ, RZ, UR50 ;  /* 0x00000032ff047e24 */ /* 0x000fca000f8e00ff */
[----:B------:R-:W-:-:S04]  /*169a0*/  SHF.L.U32 R4, R4, 0x1f, RZ ;  /* 0x0000001f04047819 */ /* 0x000fc800000006ff */
[----:B------:R0:W1:Y:S01]  /*169b0*/  SYNCS.PHASECHK.TRANS64.TRYWAIT P1, [UR4+0x2e850], R4 ;  /* 0x02e85004ff0075a7 */ /* 0x0000620008020144 */
[----:B------:R-:W-:Y:S05]  /*169c0*/  @!P0 BRA `(.L_x_1131) ;  /* 0x0000000000048947 */ /* 0x000fea0003800000 */
[----:B------:R-:W-:Y:S01]  /*169d0*/  BPT.TRAP 0x1 ;  /* 0x000000040000795c */ /* 0x000fe20000300000 */
.L_x_1131:
[----:B-1----:R-:W-:Y:S05]  /*169e0*/  @P1 BRA `(.L_x_1132) ;  /* 0x0000000000081947 */ /* 0x002fea0003800000 */
[----:B------:R-:W1:Y:S02]  /*169f0*/  SYNCS.PHASECHK.TRANS64.TRYWAIT P1, [UR4+0x2e850], R4 ;  /* 0x02e85004ff0075a7 */ /* 0x000e640008020144 */
[----:B-1----:R-:W-:Y:S05]  /*16a00*/  @!P1 BRA `(.L_x_1133) ;  /* 0x000000b400149947 */ /* 0x002fea0003800000 */
.L_x_1132:
[----:B------:R-:W-:Y:S01]  /*16a10*/  UIADD3 UR41, UR41, 0x400, URZ ;  /* 0x0000040029297890 */ /* 0x000fe2000fffe03f */
[----:B------:R-:W-:Y:S01]  /*16a20*/  WARPGROUP.ARRIVE ;  /* 0x00000000000079c5 */ /* 0x000fe20000000000 */
[----:B------:R-:W-:Y:S01]  /*16a30*/  UMOV UR7, 0xc0000010 ;  /* 0xc000001000077882 */ /* 0x000fe20000000000 */
[----:B------:R-:W-:Y:S01]  /*16a40*/  ULDC.64 UR10, c[0x0][0x9a0] ;  /* 0x00026800000a7ab9 */ /* 0x000fe20000000a00 */
[----:B------:R-:W-:Y:S01]  /*16a50*/  USHF.R.U32.HI UR41, URZ, 0x4, UR41 ;  /* 0x000000043f297899 */ /* 0x000fe20008011629 */
[----:B01----:R-:W-:Y:S01]  /*16a60*/  IMAD.MOV.U32 R4, RZ, RZ, 0x3f800000 ;  /* 0x3f800000ff047424 */ /* 0x003fe200078e00ff */
[----:B------:R-:W-:Y:S02]  /*16a70*/  UISETP.NE.U32.AND UP0, UPT, UR10, URZ, UPT ;  /* 0x0000003f0a00728c */ /* 0x000fe4000bf05070 */
[----:B------:R-:W-:Y:S02]  /*16a80*/  ULOP3.LUT UR41, UR41, 0x3fff, URZ, 0xc0, !UPT ;  /* 0x00003fff29297892 */ /* 0x000fe4000f8ec03f */
[----:B------:R-:W-:-:S02]  /*16a90*/  UISETP.NE.AND.EX UP0, UPT, UR11, URZ, UPT, UP0 ;  /* 0x0000003f0b00728c */ /* 0x000fc4000bf05300 */
[----:B------:R-:W-:-:S04]  /*16aa0*/  ULOP3.LUT UR5, UR41, 0x10000, URZ, 0xfc, !UPT ;  /* 0x0001000029057892 */ /* 0x000fc8000f8efc3f */
[----:B------:R-:W-:Y:S01]  /*16ab0*/  UIMAD UR5, UR51, 0x700, UR5 ;  /* 0x00000700330578a4 */ /* 0x000fe2000f8e0205 */
[----:B------:R-:W-:-:S04]  /*16ac0*/  PLOP3.LUT P1, PT, PT, PT, UP0, 0x80, 0x0 ;  /* 0x000000000000781c */ /* 0x000fc80003f2f008 */
[----:B------:R-:W-:Y:S02]  /*16ad0*/  @UP0 USHF.R.S32.HI UR8, URZ, 0x1f, UR49 ;  /* 0x0000001f3f080899 */ /* 0x000fe40008011431 */
[----:B------:R-:W-:Y:S01]  /*16ae0*/  UMOV UR6, UR5 ;  /* 0x0000000500067c82 */ /* 0x000fe20008000000 */
[----:B------:R-:W-:Y:S01]  /*16af0*/  @UP0 ULDC.64 UR12, c[0x0][0x9c8] ;  /* 0x00027200000c0ab9 */ /* 0x000fe20000000a00 */
[----:B------:R-:W-:Y:S01]  /*16b00*/  QGMMA.64x128x32.F32.E4M3.E4M3 R24, R224, gdesc[UR4], R24, gsb0 ;  /* 0x01e00004e0187df3 */ /* 0x000fe20008000818 */
[----:B------:R-:W-:Y:S01]  /*16b10*/  UIADD3 UR6, UR5, 0x100, URZ ;  /* 0x0000010005067890 */ /* 0x000fe2000fffe03f */
[----:B------:R-:W-:Y:S01]  /*16b20*/  UMOV UR7, 0xc0000010 ;  /* 0xc000001000077882 */ /* 0x000fe20000000000 */
[----:B------:R-:W-:-:S04]  /*16b30*/  @UP0 UIMAD UR8, UR8, UR12, URZ ;  /* 0x0000000c080802a4 */ /* 0x000fc8000f8e023f */
[----:B------:R-:W-:Y:S01]  /*16b40*/  @UP0 UIMAD UR8, UR49, UR13, UR8 ;  /* 0x0000000d310802a4 */ /* 0x000fe2000f8e0208 */
        /* <DEDUP_REMOVED lines=13> */
[----:B------:R-:W-:-:S04]  /*16c20*/  @UP0 UIMAD.WIDE.U32 UR6, UR49, UR12, URZ ;  /* 0x0000000c310602a5 */ /* 0x000fc8000f8e003f */
[----:B------:R-:W-:-:S03]  /*16c30*/  @UP0 UIADD3 UR7, UR7, UR8, URZ ;  /* 0x0000000807070290 */ /* 0x000fc6000fffe03f */
[----:B------:R-:W-:Y:S02]  /*16c40*/  @UP0 ULDC.64 UR8, c[0x0][0x9d0] ;  /* 0x0002740000080ab9 */ /* 0x000fe40000000a00 */
[----:B------:R-:W-:-:S04]  /*16c50*/  @UP0 UIMAD.WIDE.U32 UR6, UR43, UR8, UR6 ;  /* 0x000000082b0602a5 */ /* 0x000fc8000f8e0006 */
[----:B------:R-:W-:Y:S02]  /*16c60*/  @UP0 UIMAD UR7, UR43, UR9, UR7 ;  /* 0x000000092b0702a4 */ /* 0x000fe4000f8e0207 */
[----:B------:R-:W-:-:S04]  /*16c70*/  @UP0 ULEA UR8, UP1, UR6, UR10, 0x2 ;  /* 0x0000000a06080291 */ /* 0x000fc8000f82103f */
[----:B------:R-:W-:Y:S02]  /*16c80*/  @UP0 ULEA.HI.X UR9, UR6, UR11, UR7, 0x2, UP1 ;  /* 0x0000000b06090291 */ /* 0x000fe400088f1407 */
[----:B------:R-:W-:Y:S01]  /*16c90*/  UIADD3 UR6, UR5, 0x400, URZ ;  /* 0x0000040005067890 */ /* 0x000fe2000fffe03f */
[----:B------:R-:W-:Y:S01]  /*16ca0*/  IMAD.U32 R8, RZ, RZ, UR8 ;  /* 0x00000008ff087e24 */ /* 0x000fe2000f8e00ff */
[----:B------:R-:W-:Y:S02]  /*16cb0*/  UMOV UR7, 0xc0000010 ;  /* 0xc000001000077882 */ /* 0x000fe40000000000 */
[----:B------:R-:W-:-:S05]  /*16cc0*/  IMAD.U32 R9, RZ, RZ, UR9 ;  /* 0x00000009ff097e24 */ /* 0x000fca000f8e00ff */
[----:B------:R0:W2:Y:S01]  /*16cd0*/  @P1 LDG.E R4, desc[UR52][R8.64] ;  /* 0x0000003408041981 */ /* 0x0000a2000c1e1900 */
[----:B------:R-:W-:Y:S02]  /*16ce0*/  WARPGROUP.DEPBAR.LE gsb0, 0x0 ;  /* 0x00008000000079c5 */ /* 0x000fe40000010000 */
[----:B------:R-:W-:-:S06]  /*16cf0*/  WARPGROUP.ARRIVE ;  /* 0x00000000000079c5 */ /* 0x000fcc0000000000 */
[----:B------:R-:W-:Y:S01]  /*16d00*/  QGMMA.64x128x32.F32.E4M3.E4M3 R24, R208, gdesc[UR4], R24, gsb0 ;  /* 0x01e00004d0187df3 */ /* 0x000fe20008000818 */
[----:B------:R-:W-:Y:S01]  /*16d10*/  UIADD3 UR6, UR5, 0x500, URZ ;  /* 0x0000050005067890 */ /* 0x000fe2000fffe03f */
[----:B------:R-:W-:Y:S01]  /*16d20*/  UMOV UR7, 0xc0000010 ;  /* 0xc000001000077882 */ /* 0x000fe20000000000 */
[----:B------:R-:W1:Y:S04]  /*16d30*/  SHFL.BFLY PT, R7, R6, 0x2, 0x1f ;  /* 0x0c401f0006077f89 */ /* 0x000e6800000e0000 */
[----:B------:R-:W3:Y:S01]  /*16d40*/  SHFL.BFLY PT, R10, R5, 0x2, 0x1f ;  /* 0x0c401f00050a7f89 */ /* 0x000ee200000e0000 */
[----:B------:R-:W-:Y:S02]  /*16d50*/  WARPGROUP.DEPBAR.LE gsb0, 0x0 ;  /* 0x00008000000079c5 */ /* 0x000fe40000010000 */
[----:B------:R-:W-:-:S06]  /*16d60*/  WARPGROUP.ARRIVE ;  /* 0x00000000000079c5 */ /* 0x000fcc0000000000 */
[----:B------:R-:W-:Y:S01]  /*16d70*/  QGMMA.64x128x32.F32.E4M3.E4M3 R24, R204, gdesc[UR4], R24, gsb0 ;  /* 0x01e00004cc187df3 */ /* 0x000fe20008000818 */
[----:B------:R-:W-:Y:S01]  /*16d80*/  UIADD3 UR6, UR5, 0x600, URZ ;  /* 0x0000060005067890 */ /* 0x000fe2000fffe03f */
[----:B------:R-:W-:Y:S01]  /*16d90*/  UMOV UR7, 0xc0000010 ;  /* 0xc000001000077882 */ /* 0x000fe20000000000 */
[----:B-1----:R-:W-:-:S01]  /*16da0*/  FADD.FTZ R7, R7, R6 ;  /* 0x0000000607077221 */ /* 0x002fc20000010000 */
[----:B---3--:R-:W-:-:S04]  /*16db0*/  FADD.FTZ R10, R10, R5 ;  /* 0x000000050a0a7221 */ /* 0x008fc80000010000 */
[----:B0-----:R-:W0:Y:S04]  /*16dc0*/  SHFL.BFLY PT, R8, R7, 0x1, 0x1f ;  /* 0x0c201f0007087f89 */ /* 0x001e2800000e0000 */
[----:B------:R-:W1:Y:S01]  /*16dd0*/  SHFL.BFLY PT, R9, R10, 0x1, 0x1f ;  /* 0x0c201f000a097f89 */ /* 0x000e6200000e0000 */
[----:B------:R-:W-:Y:S02]  /*16de0*/  IMAD.MOV.U32 R5, RZ, RZ, RZ ;  /* 0x000000ffff057224 */ /* 0x000fe400078e00ff */
[----:B0-----:R-:W-:Y:S01]  /*16df0*/  FADD.FTZ R11, R7, R8 ;  /* 0x00000008070b7221 */ /* 0x001fe20000010000 */
[----:B-1----:R-:W-:-:S04]  /*16e00*/  FADD.FTZ R14, R10, R9 ;  /* 0x000000090a0e7221 */ /* 0x002fc80000010000 */
        /* <DEDUP_REMOVED lines=29> */
.L_x_1134:
[----:B------:R-:W-:Y:S01]  /*16fe0*/  UIADD3 UR4, UR4, 0x2e860, URZ ;  /* 0x0002e86004047890 */ /* 0x000fe2000fffe03f */
[-C--:B------:R-:W-:Y:S01]  /*16ff0*/  FMUL.FTZ R9, R24, R5.reuse ;  /* 0x0000000518097220 */ /* 0x080fe20000410000 */
[----:B------:R-:W-:Y:S01]  /*17000*/  UIADD3 UR51, UR51, 0x1, URZ ;  /* 0x0000000133337890 */ /* 0x000fe2000fffe03f */
[-C--:B------:R-:W-:Y:S01]  /*17010*/  FMUL.FTZ R10, R29, R5.reuse ;  /* 0x000000051d0a7220 */ /* 0x080fe20000410000 */
[----:B------:R-:W-:Y:S01]  /*17020*/  UPRMT UR4, UR40, 0x654, UR4 ;  /* 0x0000065428047896 */ /* 0x000fe20008000004 */
[-C--:B------:R-:W-:Y:S01]  /*17030*/  FMUL.FTZ R32, R32, R5.reuse ;  /* 0x0000000520207220 */ /* 0x080fe20000410000 */
[----:B------:R-:W-:Y:S01]  /*17040*/  UISETP.NE.AND UP0, UPT, UR51, 0x2, UPT ;  /* 0x000000023300788c */ /* 0x000fe2000bf05270 */
[-C--:B------:R-:W-:Y:S01]  /*17050*/  FMUL.FTZ R37, R37, R5.reuse ;  /* 0x0000000525257220 */ /* 0x080fe20000410000 */
[-C--:B------:R-:W-:Y:S01]  /*17060*/  FMUL.FTZ R40, R40, R5.reuse ;  /* 0x0000000528287220 */ /* 0x080fe20000410000 */
[-C--:B------:R-:W-:Y:S01]  /*17070*/  FMUL.FTZ R45, R45, R5.reuse ;  /* 0x000000052d2d7220 */ /* 0x080fe20000410000 */
[-C--:B------:R-:W-:Y:S01]  /*17080*/  FMUL.FTZ R48, R48, R5.reuse ;  /* 0x0000000530307220 */ /* 0x080fe20000410000 */
[-C--:B------:R-:W-:Y:S01]  /*17090*/  FMUL.FTZ R53, R53, R5.reuse ;  /* 0x0000000535357220 */ /* 0x080fe20000410000 */
[-C--:B------:R-:W-:Y:S01]  /*170a0*/  FMUL.FTZ R56, R56, R5.reuse ;  /* 0x0000000538387220 */ /* 0x080fe20000410000 */
[----:B------:R-:W-:Y:S01]  /*170b0*/  SYNCS.ARRIVE.TRANS64.RED.A1T0 RZ, [UR4], RZ ;  /* 0x000000ffffff79a7 */ /* 0x000fe20008100404 */
        /* <DEDUP_REMOVED lines=59> */
[----:B------:R-:W-:-:S12]  /*17470*/  ULOP3.LUT UR50, UR50, UR4, URZ, 0x3c, !UPT ;  /* 0x0000000432327292 */ /* 0x000fd8000f8e3c3f */
.L_x_1060:
[----:B------:R-:W0:Y:S01]  /*17480*/  S2R R3, SR_CgaCtaId ;  /* 0x0000000000037919 */ /* 0x000e220000008800 */
[----:B------:R-:W-:Y:S01]  /*17490*/  MOV R14, 0x400 ;  /* 0x00000400000e7802 */ /* 0x000fe20000000f00 */
[----:B------:R-:W-:Y:S01]  /*174a0*/  UISETP.NE.AND UP0, UPT, UR46, URZ, UPT ;  /* 0x0000003f2e00728c */ /* 0x000fe2000bf05270 */
[----:B------:R-:W-:Y:S01]  /*174b0*/  BSSY B0, `(.L_x_1135) ;  /* 0x00003ee000007945 */ /* 0x000fe20003800000 */
[----:B------:R-:W-:Y:S06]  /*174c0*/  BAR.SYNC.DEFER_BLOCKING 0x5, 0x180 ;  /* 0x0146000000007b1d */ /* 0x000fec0000010000 */
[----:B------:R-:W1:Y:S03]  /*174d0*/  S2R R118, SR_TID.X ;  /* 0x0000000000767919 */ /* 0x000e660000002100 */
[----:B------:R-:W-:Y:S01]  /*174e0*/  @!UP0 ULDC UR46, c[0x0][0xad4] ;  /* 0x0002b500002e8ab9 */ /* 0x000fe20000000800 */
[----:B0-----:R-:W-:-:S05]  /*174f0*/  LEA R14, R3, R14, 0x18 ;  /* 0x0000000e030e7211 */ /* 0x001fca00078ec0ff */
[----:B------:R-:W0:Y:S01]  /*17500*/  LDS.128 R4, [R14+0x2e8d0] ;  /* 0x02e8d0000e047984 */ /* 0x000e220000000c00 */
[----:B-1----:R-:W-:-:S05]  /*17510*/  VIADD R18, R118, 0xffffff80 ;  /* 0xffffff8076127836 */ /* 0x002fca0000000000 */
[----:B------:R-:W-:-:S04]  /*17520*/  SHF.R.S32.HI R43, RZ, 0x1f, R18 ;  /* 0x0000001fff2b7819 */ /* 0x000fc80000011412 */
[----:B------:R-:W-:-:S04]  /*17530*/  LEA.HI R17, R43, R18, RZ, 0x3 ;  /* 0x000000122b117211 */ /* 0x000fc800078f18ff */
[----:B------:R-:W-:-:S05]  /*17540*/  LOP3.LUT R15, R17, 0xfffffff8, RZ, 0xc0, !PT ;  /* 0xfffffff8110f7812 */ /* 0x000fca00078ec0ff */
[----:B------:R-:W-:-:S04]  /*17550*/  IMAD.IADD R15, R18, 0x1, -R15 ;  /* 0x00000001120f7824 */ /* 0x000fc800078e0a0f */
[----:B------:R-:W-:-:S04]  /*17560*/  IMAD.SHL.U32 R3, R15, 0x8, RZ ;  /* 0x000000080f037824 */ /* 0x000fc800078e00ff */
[----:B------:R-:W-:Y:S01]  /*17570*/  VIADD R0, R3, 0x40 ;  /* 0x0000004003007836 */ /* 0x000fe20000000000 */
[----:B0-----:R-:W-:Y:S02]  /*17580*/  R2UR UR5, R5 ;  /* 0x00000000050572ca */ /* 0x001fe400000e0000 */
[----:B------:R-:W-:Y:S02]  /*17590*/  R2UR UR6, R6 ;  /* 0x00000000060672ca */ /* 0x000fe400000e0000 */
[----:B------:R-:W-:Y:S01]  /*175a0*/  R2UR UR49, R7 ;  /* 0x00000000073172ca */ /* 0x000fe200000e0000 */
[----:B------:R-:W-:Y:S06]  /*175b0*/  BAR.ARV 0x4, 0x180 ;  /* 0x0106000000007b1d */ /* 0x000fec0000002000 */
[----:B------:R-:W-:Y:S08]  /*175c0*/  @P0 BRA `(.L_x_1136) ;  /* 0x00000030003c0947 */ /* 0x000ff00003800000 */
[----:B------:R-:W-:Y:S01]  /*175d0*/  IMAD.SHL.U32 R4, R118, 0x4, RZ ;  /* 0x0000000476047824 */ /* 0x000fe200078e00ff */
[----:B------:R-:W-:Y:S01]  /*175e0*/  ULDC.64 UR8, c[0x4][0x38] ;  /* 0x01000e0000087ab9 */ /* 0x000fe20000000a00 */
[----:B------:R-:W-:-:S03]  /*175f0*/  ULDC.64 UR10, c[0x0][0xc00] ;  /* 0x00030000000a7ab9 */ /* 0x000fc60000000a00 */
[----:B------:R-:W-:Y:S01]  /*17600*/  LOP3.LUT R4, R4, 0xc, RZ, 0xc0, !PT ;  /* 0x0000000c04047812 */ /* 0x000fe200078ec0ff */
[----:B------:R-:W-:Y:S03]  /*17610*/  BAR.SYNC.DEFER_BLOCKING 0x1, 0x100 ;  /* 0x0044000000007b1d */ /* 0x000fe60000010000 */
[----:B------:R-:W-:-:S05]  /*17620*/  IADD3 R4, P0, R4, UR8, RZ ;  /* 0x0000000804047c10 */ /* 0x000fca000ff1e0ff */
[----:B------:R-:W-:Y:S01]  /*17630*/  IMAD.X R5, RZ, RZ, UR9, P0 ;  /* 0x00000009ff057e24 */ /* 0x000fe200080e06ff */
[----:B------:R-:W-:-:S04]  /*17640*/  ULDC.64 UR8, c[0x0][0xc00] ;  /* 0x0003000000087ab9 */ /* 0x000fc80000000a00 */
[----:B------:R0:W2:Y:S01]  /*17650*/  LDG.E.CONSTANT R8, desc[UR52][R4.64] ;  /* 0x0000003404087981 */ /* 0x0000a2000c1e9900 */
[----:B------:R-:W-:Y:S01]  /*17660*/  LOP3.LUT P0, R6, R118, 0x3, RZ, 0xc0, !PT ;  /* 0x0000000376067812 */ /* 0x000fe2000780c0ff */
[----:B------:R-:W-:-:S03]  /*17670*/  UIMAD.WIDE UR8, UR44, 0x4, UR8 ;  /* 0x000000042c0878a5 */ /* 0x000fc6000f8e0208 */
[----:B------:R-:W-:Y:S02]  /*17680*/  ISETP.EQ.OR P0, PT, R6, 0x3, !P0 ;  /* 0x000000030600780c */ /* 0x000fe40004702670 */
[CC--:B------:R-:W-:Y:S02]  /*17690*/  LEA.HI R6, R43.reuse, R18.reuse, RZ, 0x5 ;  /* 0x000000122b067211 */ /* 0x0c0fe400078f28ff */
[----:B------:R-:W-:Y:S01]  /*176a0*/  SEL R161, R48, R49, P0 ;  /* 0x0000003130a17207 */ /* 0x000fe20000000000 */
[----:B0-----:R-:W0:Y:S01]  /*176b0*/  S2R R5, SR_SWINHI ;  /* 0x0000000000057919 */ /* 0x001e220000002f00 */
[----:B------:R-:W-:Y:S01]  /*176c0*/  LEA.HI R4, R43, R18, RZ, 0x4 ;  /* 0x000000122b047211 */ /* 0x000fe200078f20ff */
[----:B------:R-:W-:Y:S01]  /*176d0*/  IMAD.SHL.U32 R6, R6, 0x20, RZ ;  /* 0x0000002006067824 */ /* 0x000fe200078e00ff */
[----:B------:R-:W-:Y:S02]  /*176e0*/  SEL R157, R49, R48, P0 ;  /* 0x00000030319d7207 */ /* 0x000fe40000000000 */
[----:B------:R-:W-:-:S02]  /*176f0*/  SEL R49, R42, R21, P0 ;  /* 0x000000152a317207 */ /* 0x000fc40000000000 */
[----:B------:R-:W-:Y:S02]  /*17700*/  SEL R111, R21, R42, P0 ;  /* 0x0000002a156f7207 */ /* 0x000fe40000000000 */
[----:B------:R-:W-:Y:S02]  /*17710*/  SHF.R.S32.HI R21, RZ, 0x4, R4 ;  /* 0x00000004ff157819 */ /* 0x000fe40000011404 */
[C---:B------:R-:W-:Y:S02]  /*17720*/  LOP3.LUT R7, R4.reuse, 0x3fffff0, RZ, 0xc0, !PT ;  /* 0x03fffff004077812 */ /* 0x040fe400078ec0ff */
[----:B------:R-:W-:Y:S02]  /*17730*/  LEA.HI R4, R4, R21, RZ, 0x1 ;  /* 0x0000001504047211 */ /* 0x000fe400078f08ff */
[----:B------:R-:W-:Y:S01]  /*17740*/  LOP3.LUT R6, R6, 0xfffffc00, RZ, 0xc0, !PT ;  /* 0xfffffc0006067812 */ /* 0x000fe200078ec0ff */
[----:B------:R-:W-:Y:S01]  /*17750*/  IMAD.IADD R7, R18, 0x1, -R7 ;  /* 0x0000000112077824 */ /* 0x000fe200078e0a07 */
[----:B------:R-:W-:-:S02]  /*17760*/  LOP3.LUT R4, R4, 0x1ffffffe, RZ, 0xc0, !PT ;  /* 0x1ffffffe04047812 */ /* 0x000fc400078ec0ff */
[----:B------:R-:W-:Y:S01]  /*17770*/  SEL R181, R11, R10, P0 ;  /* 0x0000000a0bb57207 */ /* 0x000fe20000000000 */
[----:B------:R-:W-:Y:S01]  /*17780*/  IMAD R7, R7, 0x40, R6 ;  /* 0x0000004007077824 */ /* 0x000fe200078e0206 */
[----:B------:R-:W-:Y:S01]  /*17790*/  SEL R11, R10, R11, P0 ;  /* 0x0000000b0a0b7207 */ /* 0x000fe20000000000 */
[----:B------:R-:W-:Y:S01]  /*177a0*/  IMAD.IADD R4, R21, 0x1, -R4 ;  /* 0x0000000115047824 */ /* 0x000fe200078e0a04 */
[----:B------:R-:W-:Y:S02]  /*177b0*/  SEL R175, R32, R33, P0 ;  /* 0x0000002120af7207 */ /* 0x000fe40000000000 */
[----:B------:R-:W-:Y:S01]  /*177c0*/  SEL R10, R33, R32, P0 ;  /* 0x00000020210a7207 */ /* 0x000fe20000000000 */
[----:B------:R-:W-:Y:S01]  /*177d0*/  IMAD R7, R4, 0x8, R7 ;  /* 0x0000000804077824 */ /* 0x000fe200078e0207 */
[----:B------:R-:W-:Y:S02]  /*177e0*/  SEL R179, R9, R20, P0 ;  /* 0x0000001409b37207 */ /* 0x000fe40000000000 */
[----:B------:R-:W-:-:S02]  /*177f0*/  SEL R9, R20, R9, P0 ;  /* 0x0000000914097207 */ /* 0x000fc40000000000 */
[----:B------:R-:W-:Y:S02]  /*17800*/  SEL R145, R64, R65, P0 ;  /* 0x0000004140917207 */ /* 0x000fe40000000000 */
[----:B------:R-:W-:Y:S02]  /*17810*/  MOV R32, R14 ;  /* 0x0000000e00207202 */ /* 0x000fe40000000f00 */
[----:B0-----:R-:W-:Y:S02]  /*17820*/  MOV R33, R5 ;  /* 0x0000000500217202 */ /* 0x001fe40000000f00 */
[----:B------:R-:W-:Y:S02]  /*17830*/  SEL R141, R65, R64, P0 ;  /* 0x00000040418d7207 */ /* 0x000fe40000000000 */
[----:B------:R-:W-:Y:S01]  /*17840*/  SEL R65, R50, R51, P0 ;  /* 0x0000003332417207 */ /* 0x000fe20000000000 */
[----:B------:R-:W-:Y:S01]  /*17850*/  IMAD.WIDE R20, R7, 0x2, R32 ;  /* 0x0000000207147825 */ /* 0x000fe200078e0220 */
[----:B------:R-:W-:-:S02]  /*17860*/  SEL R109, R51, R50, P0 ;  /* 0x00000032336d7207 */ /* 0x000fc40000000000 */
[----:B------:R-:W-:Y:S02]  /*17870*/  SEL R51, R58, R59, P0 ;  /* 0x0000003b3a337207 */ /* 0x000fe40000000000 */
[----:B------:R-:W-:Y:S02]  /*17880*/  SEL R105, R59, R58, P0 ;  /* 0x0000003a3b697207 */ /* 0x000fe40000000000 */
[----:B------:R-:W-:Y:S02]  /*17890*/  IADD3 R59, P1, R20, 0x40, RZ ;  /* 0x00000040143b7810 */ /* 0x000fe40007f3e0ff */
[----:B------:R-:W-:Y:S02]  /*178a0*/  SEL R131, R80, R81, P0 ;  /* 0x0000005150837207 */ /* 0x000fe40000000000 */
[----:B------:R-:W-:Y:S01]  /*178b0*/  SEL R127, R81, R80, P0 ;  /* 0x00000050517f7207 */ /* 0x000fe20000000000 */
[----:B------:R-:W-:Y:S01]  /*178c0*/  IMAD.X R29, RZ, RZ, R21, P1 ;  /* 0x000000ffff1d7224 */ /* 0x000fe200008e0615 */
[----:B------:R-:W-:-:S02]  /*178d0*/  SEL R81, R34, R35, P0 ;  /* 0x0000002322517207 */ /* 0x000fc40000000000 */
[----:B------:R-:W-:Y:S02]  /*178e0*/  SEL R115, R35, R34, P0 ;  /* 0x0000002223737207 */ /* 0x000fe40000000000 */
[----:B------:R-:W-:Y:S02]  /*178f0*/  IADD3 R35, P6, R20, 0x20, RZ ;  /* 0x0000002014237810 */ /* 0x000fe40007fde0ff */
[----:B------:R-:W-:Y:S02]  /*17900*/  LOP3.LUT R6, R59, 0x380, RZ, 0xc0, !PT ;  /* 0x000003803b067812 */ /* 0x000fe400078ec0ff */
[----:B------:R-:W-:Y:S01]  /*17910*/  SEL R139, R76, R77, P0 ;  /* 0x0000004d4c8b7207 */ /* 0x000fe20000000000 */
[----:B------:R-:W-:Y:S01]  /*17920*/  IMAD.X R97, RZ, RZ, R21, P6 ;  /* 0x000000ffff617224 */ /* 0x000fe200030e0615 */
        /* <DEDUP_REMOVED lines=9> */
[----:B------:R-:W-:Y:S02]  /*179c0*/  SHF.R.U64 R6, R6, 0x3, RZ ;  /* 0x0000000306067819 */ /* 0x000fe400000012ff */
[----:B------:R-:W-:Y:S02]  /*179d0*/  SEL R45, R78, R79, P0 ;  /* 0x0000004f4e2d7207 */ /* 0x000fe40000000000 */
[----:B------:R-:W-:Y:S02]  /*179e0*/  SEL R101, R79, R78, P0 ;  /* 0x0000004e4f657207 */ /* 0x000fe40000000000 */
[C---:B------:R-:W-:Y:S02]  /*179f0*/  IADD3 R71, P4, R20.reuse, 0x4020, RZ ;  /* 0x0000402014477810 */ /* 0x040fe40007f9e0ff */
[----:B------:R-:W-:-:S02]  /*17a00*/  IADD3 R79, P6, R20, 0x4060, RZ ;  /* 0x00004060144f7810 */ /* 0x000fc40007fde0ff */
[----:B------:R-:W-:Y:S01]  /*17a10*/  LOP3.LUT R7, R20, 0x380, RZ, 0xc0, !PT ;  /* 0x0000038014077812 */ /* 0x000fe200078ec0ff */
[----:B------:R-:W-:Y:S01]  /*17a20*/  IMAD.X R91, RZ, RZ, R21, P4 ;  /* 0x000000ffff5b7224 */ /* 0x000fe200020e0615 */
[----:B------:R-:W-:Y:S02]  /*17a30*/  LOP3.LUT R28, R6, R59, RZ, 0x3c, !PT ;  /* 0x0000003b061c7212 */ /* 0x000fe400078e3cff */
[----:B------:R-:W-:Y:S02]  /*17a40*/  LOP3.LUT R4, R35, 0x380, RZ, 0xc0, !PT ;  /* 0x0000038023047812 */ /* 0x000fe400078ec0ff */
[----:B------:R-:W-:Y:S02]  /*17a50*/  LOP3.LUT R6, R71, 0x380, RZ, 0xc0, !PT ;  /* 0x0000038047067812 */ /* 0x000fe400078ec0ff */
[----:B------:R-:W-:Y:S02]  /*17a60*/  SEL R155, R60, R61, P0 ;  /* 0x0000003d3c9b7207 */ /* 0x000fe40000000000 */
[----:B------:R-:W-:-:S02]  /*17a70*/  SEL R151, R61, R60, P0 ;  /* 0x0000003c3d977207 */ /* 0x000fc40000000000 */
[----:B------:R-:W-:Y:S02]  /*17a80*/  SEL R137, R72, R73, P0 ;  /* 0x0000004948897207 */ /* 0x000fe40000000000 */
[----:B------:R-:W-:Y:S02]  /*17a90*/  SEL R133, R73, R72, P0 ;  /* 0x0000004849857207 */ /* 0x000fe40000000000 */
[----:B------:R-:W-:Y:S02]  /*17aa0*/  LOP3.LUT R34, R79, 0x380, RZ, 0xc0, !PT ;  /* 0x000003804f227812 */ /* 0x000fe400078ec0ff */
        /* <DEDUP_REMOVED lines=12> */
[----:B------:R-:W-:Y:S02]  /*17b70*/  SHF.R.U64 R7, R7, 0x3, RZ ;  /* 0x0000000307077819 */ /* 0x000fe400000012ff */
[----:B------:R-:W-:Y:S02]  /*17b80*/  SEL R39, R66, R67, P0 ;  /* 0x0000004342277207 */ /* 0x000fe40000000000 */
[----:B------:R-:W-:-:S02]  /*17b90*/  SEL R57, R67, R66, P0 ;  /* 0x0000004243397207 */ /* 0x000fc40000000000 */
[----:B------:R-:W-:Y:S02]  /*17ba0*/  SEL R99, R74, R75, P0 ;  /* 0x0000004b4a637207 */ /* 0x000fe40000000000 */
[----:B------:R-:W-:Y:S02]  /*17bb0*/  SEL R53, R75, R74, P0 ;  /* 0x0000004a4b357207 */ /* 0x000fe40000000000 */
[----:B------:R-:W-:Y:S02]  /*17bc0*/  IADD3 R63, P2, R20, 0x60, RZ ;  /* 0x00000060143f7810 */ /* 0x000fe40007f5e0ff */
[----:B------:R-:W-:Y:S02]  /*17bd0*/  SHF.R.U64 R4, R4, 0x3, RZ ;  /* 0x0000000304047819 */ /* 0x000fe400000012ff */
[----:B------:R-:W-:Y:S02]  /*17be0*/  SHF.R.U64 R6, R6, 0x3, RZ ;  /* 0x0000000306067819 */ /* 0x000fe400000012ff */
[----:B------:R-:W-:-:S02]  /*17bf0*/  IADD3 R67, P3, R20, 0x4000, RZ ;  /* 0x0000400014437810 */ /* 0x000fc40007f7e0ff */
[----:B------:R-:W-:Y:S02]  /*17c00*/  IADD3 R75, P5, R20, 0x4040, RZ ;  /* 0x00004040144b7810 */ /* 0x000fe40007fbe0ff */
[----:B------:R-:W-:Y:S01]  /*17c10*/  SHF.R.U64 R34, R34, 0x3, RZ ;  /* 0x0000000322227819 */ /* 0x000fe200000012ff */
[--C-:B------:R-:W-:Y:S01]  /*17c20*/  IMAD.X R25, RZ, RZ, R21.reuse, P3 ;  /* 0x000000ffff197224 */ /* 0x100fe200018e0615 */
[----:B------:R-:W-:Y:S01]  /*17c30*/  LOP3.LUT R20, R7, R20, RZ, 0x3c, !PT ;  /* 0x0000001407147212 */ /* 0x000fe200078e3cff */
[--C-:B------:R-:W-:Y:S01]  /*17c40*/  IMAD.X R7, RZ, RZ, R21.reuse, P6 ;  /* 0x000000ffff077224 */ /* 0x100fe200030e0615 */
[----:B------:R-:W-:Y:S01]  /*17c50*/  SEL R125, R30, R31, P0 ;  /* 0x0000001f1e7d7207 */ /* 0x000fe20000000000 */
[----:B------:R-:W-:Y:S01]  /*17c60*/  IMAD.X R5, RZ, RZ, R21, P5 ;  /* 0x000000ffff057224 */ /* 0x000fe200028e0615 */
[----:B------:R-:W-:Y:S02]  /*17c70*/  SEL R121, R31, R30, P0 ;  /* 0x0000001e1f797207 */ /* 0x000fe40000000000 */
[----:B------:R-:W-:-:S02]  /*17c80*/  LOP3.LUT R24, R63, 0x380, RZ, 0xc0, !PT ;  /* 0x000003803f187812 */ /* 0x000fc400078ec0ff */
[----:B------:R-:W-:Y:S02]  /*17c90*/  LOP3.LUT R96, R4, R35, RZ, 0x3c, !PT ;  /* 0x0000002304607212 */ /* 0x000fe400078e3cff */
[----:B------:R-:W-:Y:S02]  /*17ca0*/  LOP3.LUT R90, R6, R71, RZ, 0x3c, !PT ;  /* 0x00000047065a7212 */ /* 0x000fe400078e3cff */
[----:B------:R-:W-:Y:S02]  /*17cb0*/  LOP3.LUT R4, R67, 0x380, RZ, 0xc0, !PT ;  /* 0x0000038043047812 */ /* 0x000fe400078ec0ff */
[----:B------:R-:W-:Y:S02]  /*17cc0*/  LOP3.LUT R30, R75, 0x380, RZ, 0xc0, !PT ;  /* 0x000003804b1e7812 */ /* 0x000fe400078ec0ff */
[----:B------:R-:W-:Y:S02]  /*17cd0*/  LOP3.LUT R6, R34, R79, RZ, 0x3c, !PT ;  /* 0x0000004f22067212 */ /* 0x000fe400078e3cff */
[----:B------:R-:W-:-:S02]  /*17ce0*/  SHF.R.U64 R24, R24, 0x3, RZ ;  /* 0x0000000318187819 */ /* 0x000fc400000012ff */
[----:B------:R-:W-:Y:S02]  /*17cf0*/  SEL R169, R40, R41, P0 ;  /* 0x0000002928a97207 */ /* 0x000fe40000000000 */
[----:B------:R-:W-:Y:S02]  /*17d00*/  SEL R165, R41, R40, P0 ;  /* 0x0000002829a57207 */ /* 0x000fe40000000000 */
[----:B------:R-:W-:Y:S02]  /*17d10*/  SHF.R.U64 R4, R4, 0x3, RZ ;  /* 0x0000000304047819 */ /* 0x000fe400000012ff */
[----:B------:R-:W-:Y:S02]  /*17d20*/  SHF.R.U64 R30, R30, 0x3, RZ ;  /* 0x000000031e1e7819 */ /* 0x000fe400000012ff */
[----:B------:R-:W-:Y:S02]  /*17d30*/  MOV R92, R6 ;  /* 0x00000006005c7202 */ /* 0x000fe40000000f00 */
[----:B------:R-:W-:-:S02]  /*17d40*/  SEL R41, R86, R87, P0 ;  /* 0x0000005756297207 */ /* 0x000fc40000000000 */
[----:B------:R-:W-:Y:S02]  /*17d50*/  SEL R31, R87, R86, P0 ;  /* 0x00000056571f7207 */ /* 0x000fe40000000000 */
[----:B------:R-:W-:Y:S02]  /*17d60*/  SEL R123, R26, R27, P0 ;  /* 0x0000001b1a7b7207 */ /* 0x000fe40000000000 */
[----:B------:R-:W-:Y:S01]  /*17d70*/  SEL R119, R27, R26, P0 ;  /* 0x0000001a1b777207 */ /* 0x000fe20000000000 */
[----:B------:R-:W-:Y:S01]  /*17d80*/  IMAD.X R27, RZ, RZ, R21, P2 ;  /* 0x000000ffff1b7224 */ /* 0x000fe200010e0615 */
[----:B------:R-:W-:Y:S02]  /*17d90*/  LOP3.LUT R26, R24, R63, RZ, 0x3c, !PT ;  /* 0x0000003f181a7212 */ /* 0x000fe400078e3cff */
[----:B------:R-:W-:Y:S02]  /*17da0*/  SEL R177, R36, R37, P0 ;  /* 0x0000002524b17207 */ /* 0x000fe40000000000 */
[----:B------:R-:W-:-:S02]  /*17db0*/  SEL R173, R37, R36, P0 ;  /* 0x0000002425ad7207 */ /* 0x000fc40000000000 */
[----:B------:R-:W-:Y:S02]  /*17dc0*/  LOP3.LUT R24, R4, R67, RZ, 0x3c, !PT ;  /* 0x0000004304187212 */ /* 0x000fe400078e3cff */
[----:B------:R-:W-:Y:S02]  /*17dd0*/  SEL R37, R82, R83, P0 ;  /* 0x0000005352257207 */ /* 0x000fe40000000000 */
[----:B------:R-:W-:Y:S02]  /*17de0*/  LOP3.LUT R4, R30, R75, RZ, 0x3c, !PT ;  /* 0x0000004b1e047212 */ /* 0x000fe400078e3cff */
[----:B------:R-:W-:Y:S02]  /*17df0*/  MOV R95, R20 ;  /* 0x00000014005f7202 */ /* 0x000fe40000000f00 */
[----:B------:R-:W-:Y:S02]  /*17e00*/  MOV R93, R28 ;  /* 0x0000001c005d7202 */ /* 0x000fe40000000f00 */
[----:B------:R-:W-:-:S02]  /*17e10*/  MOV R94, R26 ;  /* 0x0000001a005e7202 */ /* 0x000fc40000000f00 */
[----:B------:R-:W-:Y:S02]  /*17e20*/  SEL R103, R83, R82, P0 ;  /* 0x0000005253677207 */ /* 0x000fe40000000000 */
[----:B------:R-:W-:Y:S02]  /*17e30*/  MOV R90, R90 ;  /* 0x0000005a005a7202 */ /* 0x000fe40000000f00 */
[----:B------:R-:W-:Y:S02]  /*17e40*/  MOV R91, R4 ;  /* 0x00000004005b7202 */ /* 0x000fe40000000f00 */
[----:B------:R-:W-:Y:S02]  /*17e50*/  MOV R96, R96 ;  /* 0x0000006000607202 */ /* 0x000fe40000000f00 */
[----:B------:R-:W-:Y:S02]  /*17e60*/  MOV R42, R24 ;  /* 0x00000018002a7202 */ /* 0x000fe40000000f00 */
[----:B--2---:R-:W-:Y:S01]  /*17e70*/  LOP3.LUT R6, R8, 0x2, RZ, 0x3c, !PT ;  /* 0x0000000208067812 */ /* 0x004fe200078e3cff */
[----:B------:R-:W-:Y:S04]  /*17e80*/  SHFL.IDX PT, R21, R41, R8, 0x1c1f ;  /* 0x001c1f0829157589 */ /* 0x000fe800000e0000 */
[----:B------:R-:W0:Y:S04]  /*17e90*/  SHFL.IDX PT, R30, R31, R6, 0x1c1f ;  /* 0x001c1f061f1e7589 */ /* 0x000e2800000e0000 */
[----:B------:R-:W-:Y:S04]  /*17ea0*/  SHFL.IDX PT, R28, R123, R8, 0x1c1f ;  /* 0x001c1f087b1c7589 */ /* 0x000fe800000e0000 */
[----:B------:R-:W1:Y:S04]  /*17eb0*/  SHFL.IDX PT, R29, R119, R6, 0x1c1f ;  /* 0x001c1f06771d7589 */ /* 0x000e6800000e0000 */
[----:B------:R-:W-:Y:S04]  /*17ec0*/  SHFL.IDX PT, R74, R55, R8, 0x1c1f ;  /* 0x001c1f08374a7589 */ /* 0x000fe800000e0000 */
[----:B------:R-:W-:Y:S04]  /*17ed0*/  SHFL.IDX PT, R26, R125, R8, 0x1c1f ;  /* 0x001c1f087d1a7589 */ /* 0x000fe800000e0000 */
[----:B------:R-:W-:Y:S04]  /*17ee0*/  SHFL.IDX PT, R102, R37, R8, 0x1c1f ;  /* 0x001c1f0825667589 */ /* 0x000fe800000e0000 */
[----:B------:R-:W-:Y:S01]  /*17ef0*/  SHFL.IDX PT, R55, R10, R6, 0x1c1f ;  /* 0x001c1f060a377589 */ /* 0x000fe200000e0000 */
[----:B0-----:R-:W-:-:S02]  /*17f00*/  SEL R25, R21, R30, P0 ;  /* 0x0000001e15197207 */ /* 0x001fc40000000000 */
[----:B------:R-:W-:Y:S01]  /*17f10*/  SEL R21, R30, R21, P0 ;  /* 0x000000151e157207 */ /* 0x000fe20000000000 */
[----:B------:R-:W0:Y:S04]  /*17f20*/  SHFL.IDX PT, R27, R121, R6, 0x1c1f ;  /* 0x001c1f06791b7589 */ /* 0x000e2800000e0000 */
[----:B------:R-:W-:Y:S01]  /*17f30*/  SHFL.IDX PT, R35, R81, R8, 0x1c1f ;  /* 0x001c1f0851237589 */ /* 0x000fe200000e0000 */
[----:B-1----:R-:W-:Y:S02]  /*17f40*/  SEL R30, R28, R29, P0 ;  /* 0x0000001d1c1e7207 */ /* 0x002fe40000000000 */
[----:B------:R-:W-:Y:S01]  /*17f50*/  SEL R28, R29, R28, P0 ;  /* 0x0000001c1d1c7207 */ /* 0x000fe20000000000 */
[----:B------:R-:W-:Y:S04]  /*17f60*/  SHFL.IDX PT, R34, R85, R8, 0x1c1f ;  /* 0x001c1f0855227589 */ /* 0x000fe800000e0000 */
[----:B------:R-:W-:Y:S04]  /*17f70*/  SHFL.IDX PT, R75, R51, R8, 0x1c1f ;  /* 0x001c1f08334b7589 */ /* 0x000fe800000e0000 */
[----:B------:R-:W1:Y:S04]  /*17f80*/  SHFL.IDX PT, R37, R117, R6, 0x1c1f ;  /* 0x001c1f0675257589 */ /* 0x000e6800000e0000 */
[----:B------:R-:W2:Y:S04]  /*17f90*/  SHFL.IDX PT, R10, R115, R6, 0x1c1f ;  /* 0x001c1f06730a7589 */ /* 0x000ea800000e0000 */
[----:B------:R-:W-:Y:S01]  /*17fa0*/  SHFL.IDX PT, R49, R49, R8, 0x1c1f ;  /* 0x001c1f0831317589 */ /* 0x000fe200000e0000 */
[----:B0-----:R-:W-:-:S02]  /*17fb0*/  SEL R31, R26, R27, P0 ;  /* 0x0000001b1a1f7207 */ /* 0x001fc40000000000 */
[----:B------:R-:W-:Y:S01]  /*17fc0*/  SEL R29, R27, R26, P0 ;  /* 0x0000001a1b1d7207 */ /* 0x000fe20000000000 */
[----:B------:R-:W-:Y:S04]  /*17fd0*/  SHFL.IDX PT, R48, R77, R8, 0x1c1f ;  /* 0x001c1f084d307589 */ /* 0x000fe800000e0000 */
[----:B------:R-:W0:Y:S04]  /*17fe0*/  SHFL.IDX PT, R51, R113, R6, 0x1c1f ;  /* 0x001c1f0671337589 */ /* 0x000e2800000e0000 */
[----:B------:R-:W3:Y:S04]  /*17ff0*/  SHFL.IDX PT, R50, R111, R6, 0x1c1f ;  /* 0x001c1f066f327589 */ /* 0x000ee800000e0000 */
[----:B------:R-:W-:Y:S01]  /*18000*/  SHFL.IDX PT, R65, R65, R8, 0x1c1f ;  /* 0x001c1f0841417589 */ /* 0x000fe200000e0000 */
[----:B-1----:R-:W-:-:S02]  /*18010*/  SEL R41, R34, R37, P0 ;  /* 0x0000002522297207 */ /* 0x002fc40000000000 */
[----:B------:R-:W-:Y:S01]  /*18020*/  SEL R27, R37, R34, P0 ;  /* 0x00000022251b7207 */ /* 0x000fe20000000000 */
[----:B------:R-:W1:Y:S01]  /*18030*/  SHFL.IDX PT, R72, R109, R6, 0x1c1f ;  /* 0x001c1f066d487589 */ /* 0x000e6200000e0000 */
[----:B--2---:R-:W-:Y:S02]  /*18040*/  SEL R40, R35, R10, P0 ;  /* 0x0000000a23287207 */ /* 0x004fe40000000000 */
[----:B------:R-:W-:Y:S01]  /*18050*/  SEL R26, R10, R35, P0 ;  /* 0x000000230a1a7207 */ /* 0x000fe20000000000 */
[----:B------:R-:W-:Y:S04]  /*18060*/  SHFL.IDX PT, R66, R161, R8, 0x1c1f ;  /* 0x001c1f08a1427589 */ /* 0x000fe800000e0000 */
[----:B------:R-:W-:Y:S04]  /*18070*/  SHFL.IDX PT, R76, R153, R8, 0x1c1f ;  /* 0x001c1f08994c7589 */ /* 0x000fe800000e0000 */
[----:B------:R-:W2:Y:S01]  /*18080*/  SHFL.IDX PT, R67, R157, R6, 0x1c1f ;  /* 0x001c1f069d437589 */ /* 0x000ea200000e0000 */
[----:B0-----:R-:W-:-:S02]  /*18090*/  SEL R37, R48, R51, P0 ;  /* 0x0000003330257207 */ /* 0x001fc40000000000 */
[----:B------:R-:W-:Y:S01]  /*180a0*/  SEL R35, R51, R48, P0 ;  /* 0x0000003033237207 */ /* 0x000fe20000000000 */
[----:B------:R-:W0:Y:S01]  /*180b0*/  SHFL.IDX PT, R77, R149, R6, 0x1c1f ;  /* 0x001c1f06954d7589 */ /* 0x000e2200000e0000 */
[----:B---3--:R-:W-:Y:S02]  /*180c0*/  SEL R36, R49, R50, P0 ;  /* 0x0000003231247207 */ /* 0x008fe40000000000 */
[----:B------:R-:W-:Y:S01]  /*180d0*/  SEL R34, R50, R49, P0 ;  /* 0x0000003132227207 */ /* 0x000fe20000000000 */
[----:B------:R-:W-:Y:S04]  /*180e0*/  SHFL.IDX PT, R64, R61, R8, 0x1c1f ;  /* 0x001c1f083d407589 */ /* 0x000fe800000e0000 */
[----:B------:R-:W-:Y:S01]  /*180f0*/  SHFL.IDX PT, R83, R39, R8, 0x1c1f ;  /* 0x001c1f0827537589 */ /* 0x000fe200000e0000 */
[----:B-1----:R-:W-:-:S02]  /*18100*/  SEL R48, R65, R72, P0 ;  /* 0x0000004841307207 */ /* 0x002fc40000000000 */
[----:B------:R-:W-:Y:S01]  /*18110*/  SEL R50, R72, R65, P0 ;  /* 0x0000004148327207 */ /* 0x000fe20000000000 */
[----:B------:R-:W1:Y:S04]  /*18120*/  SHFL.IDX PT, R73, R73, R6, 0x1c1f ;  /* 0x001c1f0649497589 */ /* 0x000e6800000e0000 */
[----:B------:R-:W-:Y:S04]  /*18130*/  SHFL.IDX PT, R38, R163, R8, 0x1c1f ;  /* 0x001c1f08a3267589 */ /* 0x000fe800000e0000 */
[----:B------:R-:W-:Y:S01]  /*18140*/  SHFL.IDX PT, R58, R155, R8, 0x1c1f ;  /* 0x001c1f089b3a7589 */ /* 0x000fe200000e0000 */
[----:B--2---:R-:W-:-:S02]  /*18150*/  SEL R68, R66, R67, P0 ;  /* 0x0000004342447207 */ /* 0x004fc40000000000 */
[----:B------:R-:W-:Y:S01]  /*18160*/  SEL R66, R67, R66, P0 ;  /* 0x0000004243427207 */ /* 0x000fe20000000000 */
[----:B------:R-:W2:Y:S01]  /*18170*/  SHFL.IDX PT, R39, R159, R6, 0x1c1f ;  /* 0x001c1f069f277589 */ /* 0x000ea200000e0000 */
[----:B0-----:R-:W-:Y:S02]  /*18180*/  SEL R72, R76, R77, P0 ;  /* 0x0000004d4c487207 */ /* 0x001fe40000000000 */
[----:B------:R-:W-:Y:S01]  /*18190*/  SEL R76, R77, R76, P0 ;  /* 0x0000004c4d4c7207 */ /* 0x000fe20000000000 */
[----:B------:R-:W0:Y:S04]  /*181a0*/  SHFL.IDX PT, R59, R151, R6, 0x1c1f ;  /* 0x001c1f06973b7589 */ /* 0x000e2800000e0000 */
[----:B------:R3:W4:Y:S04]  /*181b0*/  SHFL.IDX PT, R78, R105, R6, 0x1c1f ;  /* 0x001c1f06694e7589 */ /* 0x00072800000e0000 */
[----:B------:R-:W-:Y:S01]  /*181c0*/  SHFL.IDX PT, R80, R145, R8, 0x1c1f ;  /* 0x001c1f0891507589 */ /* 0x000fe200000e0000 */
[----:B-1----:R-:W-:-:S02]  /*181d0*/  SEL R49, R64, R73, P0 ;  /* 0x0000004940317207 */ /* 0x002fc40000000000 */
[----:B------:R-:W-:Y:S01]  /*181e0*/  SEL R51, R73, R64, P0 ;  /* 0x0000004049337207 */ /* 0x000fe20000000000 */
[----:B------:R-:W-:Y:S01]  /*181f0*/  SHFL.IDX PT, R81, R141, R6, 0x1c1f ;  /* 0x001c1f068d517589 */ /* 0x000fe200000e0000 */
[----:B---3--:R-:W-:-:S03]  /*18200*/  F2FP.BF16.F32.PACK_AB R105, R49, R48 ;  /* 0x000000303169723e */ /* 0x008fc600000010ff */
[----:B------:R1:W3:Y:S04]  /*18210*/  SHFL.IDX PT, R79, R107, R6, 0x1c1f ;  /* 0x001c1f066b4f7589 */ /* 0x0002e800000e0000 */
[----:B------:R-:W-:Y:S01]  /*18220*/  SHFL.IDX PT, R44, R179, R8, 0x1c1f ;  /* 0x001c1f08b32c7589 */ /* 0x000fe200000e0000 */
[----:B--2---:R-:W-:-:S03]  /*18230*/  SEL R67, R39, R38, P0 ;  /* 0x0000002627437207 */ /* 0x004fc60000000000 */
[----:B------:R-:W2:Y:S01]  /*18240*/  SHFL.IDX PT, R54, R175, R8, 0x1c1f ;  /* 0x001c1f08af367589 */ /* 0x000ea200000e0000 */
[----:B0-----:R-:W-:Y:S02]  /*18250*/  SEL R73, R58, R59, P0 ;  /* 0x0000003b3a497207 */ /* 0x001fe40000000000 */
[----:B------:R-:W-:Y:S01]  /*18260*/  SEL R77, R59, R58, P0 ;  /* 0x0000003a3b4d7207 */ /* 0x000fe20000000000 */
[----:B------:R-:W-:Y:S01]  /*18270*/  SHFL.IDX PT, R62, R147, R8, 0x1c1f ;  /* 0x001c1f08933e7589 */ /* 0x000fe200000e0000 */
[----:B----4-:R-:W-:Y:S02]  /*18280*/  SEL R58, R75, R78, P0 ;  /* 0x0000004e4b3a7207 */ /* 0x010fe40000000000 */
[----:B------:R-:W-:Y:S01]  /*18290*/  F2FP.BF16.F32.PACK_AB R106, R67, R66 ;  /* 0x00000042436a723e */ /* 0x000fe200000010ff */
[----:B------:R-:W0:Y:S01]  /*182a0*/  SHFL.IDX PT, R9, R9, R6, 0x1c1f ;  /* 0x001c1f0609097589 */ /* 0x000e2200000e0000 */
[----:B-1----:R-:W-:-:S03]  /*182b0*/  F2FP.BF16.F32.PACK_AB R107, R51, R50 ;  /* 0x00000032336b723e */ /* 0x002fc600000010ff */
[----:B------:R-:W-:Y:S04]  /*182c0*/  SHFL.IDX PT, R63, R143, R6, 0x1c1f ;  /* 0x001c1f068f3f7589 */ /* 0x000fe800000e0000 */
[----:B------:R-:W-:Y:S01]  /*182d0*/  SHFL.IDX PT, R4, R181, R8, 0x1c1f ;  /* 0x001c1f08b5047589 */ /* 0x000fe200000e0000 */
[----:B---3--:R-:W-:-:S03]  /*182e0*/  SEL R59, R74, R79, P0 ;  /* 0x0000004f4a3b7207 */ /* 0x008fc60000000000 */
[----:B------:R-:W-:Y:S04]  /*182f0*/  SHFL.IDX PT, R11, R11, R6, 0x1c1f ;  /* 0x001c1f060b0b7589 */ /* 0x000fe800000e0000 */
[----:B------:R-:W1:Y:S01]  /*18300*/  SHFL.IDX PT, R86, R57, R6, 0x1c1f ;  /* 0x001c1f0639567589 */ /* 0x000e6200000e0000 */
[----:B--2---:R-:W-:Y:S02]  /*18310*/  SEL R52, R54, R55, P0 ;  /* 0x0000003736347207 */ /* 0x004fe40000000000 */
[----:B------:R-:W-:Y:S01]  /*18320*/  SEL R54, R55, R54, P0 ;  /* 0x0000003637367207 */ /* 0x000fe20000000000 */
[----:B------:R-:W-:Y:S04]  /*18330*/  SHFL.IDX PT, R5, R177, R8, 0x1c1f ;  /* 0x001c1f08b1057589 */ /* 0x000fe800000e0000 */
[----:B------:R-:W-:Y:S01]  /*18340*/  SHFL.IDX PT, R60, R169, R8, 0x1c1f ;  /* 0x001c1f08a93c7589 */ /* 0x000fe200000e0000 */
[----:B0-----:R-:W-:-:S02]  /*18350*/  SEL R46, R44, R9, P0 ;  /* 0x000000092c2e7207 */ /* 0x001fc40000000000 */
[----:B------:R-:W-:Y:S01]  /*18360*/  SEL R44, R9, R44, P0 ;  /* 0x0000002c092c7207 */ /* 0x000fe20000000000 */
[----:B------:R-:W-:Y:S01]  /*18370*/  SHFL.IDX PT, R88, R131, R8, 0x1c1f ;  /* 0x001c1f0883587589 */ /* 0x000fe200000e0000 */
[----:B------:R-:W-:-:S03]  /*18380*/  F2FP.BF16.F32.PACK_AB R9, R41, R40 ;  /* 0x000000282909723e */ /* 0x000fc600000010ff */
[----:B------:R-:W0:Y:S04]  /*18390*/  SHFL.IDX PT, R20, R173, R6, 0x1c1f ;  /* 0x001c1f06ad147589 */ /* 0x000e2800000e0000 */
[----:B------:R-:W2:Y:S04]  /*183a0*/  SHFL.IDX PT, R61, R165, R6, 0x1c1f ;  /* 0x001c1f06a53d7589 */ /* 0x000ea800000e0000 */
[----:B------:R-:W3:Y:S01]  /*183b0*/  SHFL.IDX PT, R87, R127, R6, 0x1c1f ;  /* 0x001c1f067f577589 */ /* 0x000ee200000e0000 */
[----:B-1----:R-:W-:-:S03]  /*183c0*/  SEL R64, R86, R83, P0 ;  /* 0x0000005356407207 */ /* 0x002fc60000000000 */
[----:B------:R-:W-:Y:S04]  /*183d0*/  SHFL.IDX PT, R7, R171, R8, 0x1c1f ;  /* 0x001c1f08ab077589 */ /* 0x000fe800000e0000 */
[----:B------:R-:W-:Y:S04]  /*183e0*/  SHFL.IDX PT, R84, R137, R8, 0x1c1f ;  /* 0x001c1f0889547589 */ /* 0x000fe800000e0000 */
[----:B------:R-:W-:Y:S04]  /*183f0*/  SHFL.IDX PT, R70, R139, R8, 0x1c1f ;  /* 0x001c1f088b467589 */ /* 0x000fe800000e0000 */
[----:B------:R-:W-:Y:S01]  /*18400*/  SHFL.IDX PT, R89, R89, R8, 0x1c1f ;  /* 0x001c1f0859597589 */ /* 0x000fe200000e0000 */
[----:B0-----:R-:W-:-:S03]  /*18410*/  SEL R55, R20, R5, P0 ;  /* 0x0000000514377207 */ /* 0x001fc60000000000 */
[----:B------:R0:W-:Y:S01]  /*18420*/  SHFL.IDX PT, R82, R47, R8, 0x1c1f ;  /* 0x001c1f082f527589 */ /* 0x0001e200000e0000 */
[----:B--2---:R-:W-:Y:S02]  /*18430*/  SEL R56, R60, R61, P0 ;  /* 0x0000003d3c387207 */ /* 0x004fe40000000000 */
[----:B------:R-:W-:Y:S01]  /*18440*/  SEL R60, R61, R60, P0 ;  /* 0x0000003c3d3c7207 */ /* 0x000fe20000000000 */
[----:B------:R-:W-:Y:S01]  /*18450*/  SHFL.IDX PT, R99, R99, R8, 0x1c1f ;  /* 0x001c1f0863637589 */ /* 0x000fe200000e0000 */
[----:B------:R-:W-:-:S03]  /*18460*/  F2FP.BF16.F32.PACK_AB R10, R55, R54 ;  /* 0x00000036370a723e */ /* 0x000fc600000010ff */
[----:B------:R1:W-:Y:S01]  /*18470*/  SHFL.IDX PT, R98, R45, R8, 0x1c1f ;  /* 0x001c1f082d627589 */ /* 0x0003e200000e0000 */
[----:B0-----:R-:W-:-:S03]  /*18480*/  SEL R47, R4, R11, P0 ;  /* 0x0000000b042f7207 */ /* 0x001fc60000000000 */
[----:B------:R0:W2:Y:S04]  /*18490*/  SHFL.IDX PT, R97, R69, R6, 0x1c1f ;  /* 0x001c1f0645617589 */ /* 0x0000a800000e0000 */
[----:B------:R-:W4:Y:S01]  /*184a0*/  SHFL.IDX PT, R24, R167, R6, 0x1c1f ;  /* 0x001c1f06a7187589 */ /* 0x000f2200000e0000 */
[----:B-1----:R-:W-:-:S03]  /*184b0*/  SEL R45, R11, R4, P0 ;  /* 0x000000040b2d7207 */ /* 0x002fc60000000000 */
[----:B------:R-:W1:Y:S01]  /*184c0*/  SHFL.IDX PT, R85, R133, R6, 0x1c1f ;  /* 0x001c1f0685557589 */ /* 0x000e6200000e0000 */
[----:B------:R-:W-:Y:S02]  /*184d0*/  F2FP.BF16.F32.PACK_AB R4, R47, R46 ;  /* 0x0000002e2f04723e */ /* 0x000fe400000010ff */
[----:B0-----:R-:W-:Y:S01]  /*184e0*/  SEL R69, R38, R39, P0 ;  /* 0x0000002726457207 */ /* 0x001fe20000000000 */
[----:B------:R-:W0:Y:S01]  /*184f0*/  SHFL.IDX PT, R8, R129, R6, 0x1c1f ;  /* 0x001c1f0681087589 */ /* 0x000e2200000e0000 */
[----:B------:R-:W-:Y:S02]  /*18500*/  SEL R38, R78, R75, P0 ;  /* 0x0000004b4e267207 */ /* 0x000fe40000000000 */
[----:B------:R-:W-:Y:S01]  /*18510*/  SEL R78, R80, R81, P0 ;  /* 0x00000051504e7207 */ /* 0x000fe20000000000 */
[----:B------:R-:W0:Y:S01]  /*18520*/  SHFL.IDX PT, R71, R135, R6, 0x1c1f ;  /* 0x001c1f0687477589 */ /* 0x000e2200000e0000 */
[----:B------:R-:W-:Y:S02]  /*18530*/  SEL R39, R79, R74, P0 ;  /* 0x0000004a4f277207 */ /* 0x000fe40000000000 */
[----:B------:R-:W-:Y:S01]  /*18540*/  SEL R80, R81, R80, P0 ;  /* 0x0000005051507207 */ /* 0x000fe20000000000 */
[----:B------:R-:W-:Y:S01]  /*18550*/  SHFL.IDX PT, R101, R101, R6, 0x1c1f ;  /* 0x001c1f0665657589 */ /* 0x000fe200000e0000 */
[----:B------:R-:W-:-:S02]  /*18560*/  SEL R79, R62, R63, P0 ;  /* 0x0000003f3e4f7207 */ /* 0x000fc40000000000 */
[----:B------:R-:W-:Y:S01]  /*18570*/  SEL R81, R63, R62, P0 ;  /* 0x0000003e3f517207 */ /* 0x000fe20000000000 */
[----:B------:R4:W0:Y:S01]  /*18580*/  SHFL.IDX PT, R100, R53, R6, 0x1c1f ;  /* 0x001c1f0635647589 */ /* 0x00082200000e0000 */
[----:B------:R-:W-:Y:S02]  /*18590*/  SEL R62, R83, R86, P0 ;  /* 0x00000056533e7207 */ /* 0x000fe40000000000 */
[----:B---3--:R-:W-:Y:S01]  /*185a0*/  SEL R86, R88, R87, P0 ;  /* 0x0000005758567207 */ /* 0x008fe20000000000 */
[----:B------:R3:W3:Y:S01]  /*185b0*/  SHFL.IDX PT, R103, R103, R6, 0x1c1f ;  /* 0x001c1f0667677589 */ /* 0x0006e200000e0000 */
[----:B--2---:R-:W-:Y:S02]  /*185c0*/  SEL R63, R82, R97, P0 ;  /* 0x00000061523f7207 */ /* 0x004fe40000000000 */
[----:B------:R-:W-:Y:S02]  /*185d0*/  SEL R65, R97, R82, P0 ;  /* 0x0000005261417207 */ /* 0x000fe40000000000 */
[----:B------:R-:W-:-:S02]  /*185e0*/  SEL R88, R87, R88, P0 ;  /* 0x0000005857587207 */ /* 0x000fc40000000000 */
[----:B----4-:R-:W-:Y:S02]  /*185f0*/  SEL R53, R5, R20, P0 ;  /* 0x0000001405357207 */ /* 0x010fe40000000000 */
[----:B------:R-:W-:Y:S02]  /*18600*/  SEL R57, R7, R24, P0 ;  /* 0x0000001807397207 */ /* 0x000fe40000000000 */
[----:B------:R-:W-:Y:S02]  /*18610*/  SEL R61, R24, R7, P0 ;  /* 0x00000007183d7207 */ /* 0x000fe40000000000 */
[----:B-1----:R-:W-:Y:S02]  /*18620*/  SEL R82, R84, R85, P0 ;  /* 0x0000005554527207 */ /* 0x002fe40000000000 */
[----:B0-----:R-:W-:Y:S02]  /*18630*/  SEL R87, R89, R8, P0 ;  /* 0x0000000859577207 */ /* 0x001fe40000000000 */
[----:B------:R-:W-:-:S02]  /*18640*/  SEL R84, R85, R84, P0 ;  /* 0x0000005455547207 */ /* 0x000fc40000000000 */
[----:B------:R-:W-:Y:S02]  /*18650*/  SEL R89, R8, R89, P0 ;  /* 0x0000005908597207 */ /* 0x000fe40000000000 */
[----:B------:R-:W-:Y:S02]  /*18660*/  F2FP.BF16.F32.PACK_AB R5, R31, R30 ;  /* 0x0000001e1f05723e */ /* 0x000fe400000010ff */
[----:B---3--:R-:W-:Y:S02]  /*18670*/  F2FP.BF16.F32.PACK_AB R6, R45, R44 ;  /* 0x0000002c2d06723e */ /* 0x008fe400000010ff */
[----:B------:R-:W-:Y:S02]  /*18680*/  F2FP.BF16.F32.PACK_AB R7, R29, R28 ;  /* 0x0000001c1d07723e */ /* 0x000fe400000010ff */
[----:B------:R-:W-:Y:S02]  /*18690*/  SEL R83, R70, R71, P0 ;  /* 0x0000004746537207 */ /* 0x000fe40000000000 */
[----:B------:R-:W-:Y:S01]  /*186a0*/  SEL R85, R71, R70, P0 ;  /* 0x0000004647557207 */ /* 0x000fe20000000000 */
[----:B------:R0:W-:Y:S01]  /*186b0*/  STSM.16.M88.4 [R95], R4 ;  /* 0x000000045f007844 */ /* 0x0001e20000000200 */
[----:B------:R-:W-:-:S02]  /*186c0*/  F2FP.BF16.F32.PACK_AB R8, R53, R52 ;  /* 0x000000343508723e */ /* 0x000fc400000010ff */
[----:B------:R-:W-:Y:S02]  /*186d0*/  F2FP.BF16.F32.PACK_AB R11, R27, R26 ;  /* 0x0000001a1b0b723e */ /* 0x000fe400000010ff */
[----:B------:R-:W-:Y:S02]  /*186e0*/  SEL R70, R99, R100, P0 ;  /* 0x0000006463467207 */ /* 0x000fe40000000000 */
[----:B------:R-:W-:Y:S01]  /*186f0*/  SEL R74, R100, R99, P0 ;  /* 0x00000063644a7207 */ /* 0x000fe20000000000 */
[----:B------:R1:W-:Y:S01]  /*18700*/  STSM.16.M88.4 [R96], R8 ;  /* 0x0000000860007844 */ /* 0x0003e20000000200 */
[----:B------:R-:W-:Y:S02]  /*18710*/  SEL R71, R98, R101, P0 ;  /* 0x0000006562477207 */ /* 0x000fe40000000000 */
[----:B------:R-:W-:Y:S02]  /*18720*/  SEL R75, R101, R98, P0 ;  /* 0x00000062654b7207 */ /* 0x000fe40000000000 */
[----:B------:R-:W-:-:S02]  /*18730*/  SEL R24, R102, R103, P0 ;  /* 0x0000006766187207 */ /* 0x000fc40000000000 */
[----:B------:R-:W-:Y:S01]  /*18740*/  SEL R20, R103, R102, P0 ;  /* 0x0000006667147207 */ /* 0x000fe20000000000 */
[----:B0-----:R-:W-:Y:S01]  /*18750*/  IMAD.U32 R6, RZ, RZ, UR8 ;  /* 0x00000008ff067e24 */ /* 0x001fe2000f8e00ff */
[----:B------:R-:W-:Y:S01]  /*18760*/  F2FP.BF16.F32.PACK_AB R100, R57, R56 ;  /* 0x000000383964723e */ /* 0x000fe200000010ff */
[----:B------:R-:W-:Y:S01]  /*18770*/  IMAD.U32 R7, RZ, RZ, UR9 ;  /* 0x00000009ff077e24 */ /* 0x000fe2000f8e00ff */
[----:B------:R-:W-:Y:S01]  /*18780*/  F2FP.BF16.F32.PACK_AB R101, R37, R36 ;  /* 0x000000242565723e */ /* 0x000fe200000010ff */
[----:B------:R-:W0:Y:S01]  /*18790*/  LDC.64 R4, c[0x0][0xc08] ;  /* 0x00030200ff047b82 */ /* 0x000e220000000a00 */
[----:B------:R-:W-:Y:S02]  /*187a0*/  F2FP.BF16.F32.PACK_AB R102, R61, R60 ;  /* 0x0000003c3d66723e */ /* 0x000fe400000010ff */
[----:B------:R-:W-:Y:S02]  /*187b0*/  F2FP.BF16.F32.PACK_AB R103, R35, R34 ;  /* 0x000000222367723e */ /* 0x000fe400000010ff */
[----:B------:R-:W-:-:S02]  /*187c0*/  F2FP.BF16.F32.PACK_AB R104, R69, R68 ;  /* 0x000000444568723e */ /* 0x000fc400000010ff */
[----:B-1----:R-:W-:Y:S01]  /*187d0*/  F2FP.BF16.F32.PACK_AB R8, R73, R72 ;  /* 0x000000484908723e */ /* 0x002fe200000010ff */
[----:B------:R1:W-:Y:S01]  /*187e0*/  STSM.16.M88.4 [R93], R100 ;  /* 0x000000645d007844 */ /* 0x0003e20000000200 */
[----:B------:R-:W-:Y:S02]  /*187f0*/  F2FP.BF16.F32.PACK_AB R9, R59, R58 ;  /* 0x0000003a3b09723e */ /* 0x000fe400000010ff */
[----:B------:R-:W-:Y:S01]  /*18800*/  F2FP.BF16.F32.PACK_AB R10, R77, R76 ;  /* 0x0000004c4d0a723e */ /* 0x000fe200000010ff */
[----:B------:R2:W-:Y:S01]  /*18810*/  STSM.16.M88.4 [R94], R104 ;  /* 0x000000685e007844 */ /* 0x0005e20000000200 */
[----:B------:R-:W-:Y:S02]  /*18820*/  F2FP.BF16.F32.PACK_AB R11, R39, R38 ;  /* 0x00000026270b723e */ /* 0x000fe400000010ff */
[----:B------:R-:W-:Y:S02]  /*18830*/  F2FP.BF16.F32.PACK_AB R96, R79, R78 ;  /* 0x0000004e4f60723e */ /* 0x000fe400000010ff */
[----:B------:R-:W-:Y:S01]  /*18840*/  F2FP.BF16.F32.PACK_AB R97, R63, R62 ;  /* 0x0000003e3f61723e */ /* 0x000fe200000010ff */
[----:B------:R-:W-:Y:S01]  /*18850*/  STSM.16.M88.4 [R42], R8 ;  /* 0x000000082a007844 */ /* 0x000fe20000000200 */
[----:B------:R-:W-:-:S02]  /*18860*/  F2FP.BF16.F32.PACK_AB R98, R81, R80 ;  /* 0x000000505162723e */ /* 0x000fc400000010ff */
[----:B------:R-:W-:Y:S02]  /*18870*/  F2FP.BF16.F32.PACK_AB R99, R65, R64 ;  /* 0x000000404163723e */ /* 0x000fe400000010ff */
[----:B------:R-:W-:Y:S02]  /*18880*/  ISETP.NE.U32.AND P0, PT, RZ, UR10, PT ;  /* 0x0000000aff007c0c */ /* 0x000fe4000bf05070 */
[----:B-1----:R-:W-:Y:S01]  /*18890*/  F2FP.BF16.F32.PACK_AB R100, R83, R82 ;  /* 0x000000525364723e */ /* 0x002fe200000010ff */
[----:B------:R-:W-:Y:S01]  /*188a0*/  STSM.16.M88.4 [R90], R96 ;  /* 0x000000605a007844 */ /* 0x000fe20000000200 */
[----:B------:R-:W-:Y:S02]  /*188b0*/  F2FP.BF16.F32.PACK_AB R101, R71, R70 ;  /* 0x000000464765723e */ /* 0x000fe400000010ff */
[----:B------:R-:W-:Y:S02]  /*188c0*/  F2FP.BF16.F32.PACK_AB R102, R85, R84 ;  /* 0x000000545566723e */ /* 0x000fe400000010ff */
[----:B------:R-:W-:-:S02]  /*188d0*/  F2FP.BF16.F32.PACK_AB R103, R75, R74 ;  /* 0x0000004a4b67723e */ /* 0x000fc400000010ff */
[----:B--2---:R-:W-:Y:S02]  /*188e0*/  F2FP.BF16.F32.PACK_AB R104, R87, R86 ;  /* 0x000000565768723e */ /* 0x004fe400000010ff */
[----:B------:R-:W-:Y:S01]  /*188f0*/  F2FP.BF16.F32.PACK_AB R105, R25, R24 ;  /* 0x000000181969723e */ /* 0x000fe200000010ff */
[----:B------:R1:W-:Y:S01]  /*18900*/  STSM.16.M88.4 [R91], R100 ;  /* 0x000000645b007844 */ /* 0x0003e20000000200 */
[----:B------:R-:W-:Y:S02]  /*18910*/  F2FP.BF16.F32.PACK_AB R106, R89, R88 ;  /* 0x00000058596a723e */ /* 0x000fe400000010ff */
[----:B------:R-:W-:Y:S02]  /*18920*/  F2FP.BF16.F32.PACK_AB R107, R21, R20 ;  /* 0x00000014156b723e */ /* 0x000fe400000010ff */
[----:B------:R-:W-:-:S03]  /*18930*/  ISETP.NE.AND.EX P0, PT, RZ, UR11, PT, P0 ;  /* 0x0000000bff007c0c */ /* 0x000fc6000bf05300 */
[----:B------:R2:W-:Y:S01]  /*18940*/  STSM.16.M88.4 [R92], R104 ;  /* 0x000000685c007844 */ /* 0x0005e20000000200 */
[----:B------:R-:W-:Y:S08]  /*18950*/  BAR.SYNC.DEFER_BLOCKING 0x1, 0x100 ;  /* 0x0044000000007b1d */ /* 0x000ff00000010000 */
[----:B-1----:R-:W1:Y:S01]  /*18960*/  LDC R91, c[0x0][0xbe8] ;  /* 0x0002fa00ff5b7b82 */ /* 0x002e620000000800 */
[----:B------:R-:W3:Y:S01]  /*18970*/  @P0 LDG.E R93, desc[UR52][R6.64] ;  /* 0x00000034065d0981 */ /* 0x000ee2000c1e1900 */
[----:B0-----:R-:W-:-:S02]  /*18980*/  ISETP.NE.U32.AND P1, PT, R4, RZ, PT ;  /* 0x000000ff0400720c */ /* 0x001fc40003f25070 */
[----:B------:R-:W-:-:S11]  /*18990*/  R2UR UR4, R5 ;  /* 0x00000000050472ca */ /* 0x000fd600000e0000 */
[----:B------:R-:W-:Y:S01]  /*189a0*/  VOTEU.ANY UP0, P1 ;  /* 0x00000000003f7886 */ /* 0x000fe20000800100 */
[----:B-1----:R-:W-:Y:S01]  /*189b0*/  ISETP.NE.AND P1, PT, R91, 0x1, PT ;  /* 0x000000015b00780c */ /* 0x002fe20003f25270 */
[----:B------:R-:W-:Y:S02]  /*189c0*/  UISETP.NE.AND.EX UP0, UPT, UR4, URZ, UPT, UP0 ;  /* 0x0000003f0400728c */ /* 0x000fe4000bf05300 */
[----:B------:R-:W-:Y:S01]  /*189d0*/  UISETP.GT.AND UP1, UPT, UR46, 0x1, UPT ;  /* 0x000000012e00788c */ /* 0x000fe2000bf24270 */
[----:B------:R-:W-:Y:S01]  /*189e0*/  UMOV UR18, 0x9b8 ;  /* 0x000009b800127882 */ /* 0x000fe20000000000 */
[----:B------:R-:W-:Y:S02]  /*189f0*/  ULDC UR4, c[0x0][0xa88] ;  /* 0x0002a20000047ab9 */ /* 0x000fe40000000800 */
[----:B------:R-:W-:Y:S01]  /*18a00*/  USEL UR18, UR18, 0x978, UP1 ;  /* 0x0000097812127887 */ /* 0x000fe20008800000 */
[----:B------:R-:W-:Y:S01]  /*18a10*/  PLOP3.LUT P4, PT, PT, PT, UP0, 0x80, 0x0 ;  /* 0x000000000000781c */ /* 0x000fe20003f8f008 */
[----:B------:R-:W-:-:S03]  /*18a20*/  IMAD.U32 R10, RZ, RZ, UR4 ;  /* 0x00000004ff0a7e24 */ /* 0x000fc6000f8e00ff */
[----:B------:R-:W-:Y:S01]  /*18a30*/  @UP0 ULDC.64 UR8, c[0x0][0xc08] ;  /* 0x0003020000080ab9 */ /* 0x000fe20000000a00 */
[----:B------:R-:W0:Y:S01]  /*18a40*/  @P1 LDC R8, c[0x0][0xbec] ;  /* 0x0002fb00ff081b82 */ /* 0x000e220000000800 */
[----:B------:R-:W-:-:S07]  /*18a50*/  @UP0 UIMAD.WIDE UR8, UR44, 0x4, UR8 ;  /* 0x000000042c0808a5 */ /* 0x000fce000f8e0208 */
[----:B------:R-:W1:Y:S01]  /*18a60*/  @P1 LDC R11, c[0x0][0xbf0] ;  /* 0x0002fc00ff0b1b82 */ /* 0x000e620000000800 */
[----:B------:R-:W-:Y:S01]  /*18a70*/  UISETP.NE.U32.AND UP0, UPT, UR10, URZ, UPT ;  /* 0x0000003f0a00728c */ /* 0x000fe2000bf05070 */
[----:B------:R-:W-:Y:S01]  /*18a80*/  IMAD.U32 R4, RZ, RZ, UR8 ;  /* 0x00000008ff047e24 */ /* 0x000fe2000f8e00ff */
[----:B------:R-:W-:Y:S01]  /*18a90*/  ULDC.64 UR12, c[0x0][UR18+0x218] ;  /* 0x00008600120c7abb */ /* 0x000fe20008000a00 */
[----:B------:R-:W-:Y:S01]  /*18aa0*/  IMAD.U32 R5, RZ, RZ, UR9 ;  /* 0x00000009ff057e24 */ /* 0x000fe2000f8e00ff */
[----:B------:R-:W-:Y:S02]  /*18ab0*/  UISETP.NE.AND.EX UP0, UPT, UR11, URZ, UPT, UP0 ;  /* 0x0000003f0b00728c */ /* 0x000fe4000bf05300 */
[----:B------:R-:W-:Y:S01]  /*18ac0*/  USEL UR16, UR37, URZ, UP1 ;  /* 0x0000003f25107287 */ /* 0x000fe20008800000 */
[----:B------:R-:W-:Y:S01]  /*18ad0*/  VIADD R95, R22, UR36 ;  /* 0x00000024165f7c36 */ /* 0x000fe20008000000 */
[----:B------:R-:W-:Y:S01]  /*18ae0*/  UMOV UR4, URZ ;  /* 0x0000003f00047c82 */ /* 0x000fe20008000000 */
[----:B------:R-:W-:Y:S01]  /*18af0*/  UIMAD.WIDE.U32 UR8, UR12, UR43, URZ ;  /* 0x0000002b0c0872a5 */ /* 0x000fe2000f8e003f */
[----:B------:R0:W5:Y:S01]  /*18b00*/  @P4 LDG.E R10, desc[UR52][R4.64] ;  /* 0x00000034040a4981 */ /* 0x000162000c1e1900 */
[----:B------:R-:W-:Y:S01]  /*18b10*/  ULDC.64 UR14, c[0x0][UR18+0x228] ;  /* 0x00008a00120e7abb */ /* 0x000fe20008000a00 */
[----:B------:R-:W-:Y:S01]  /*18b20*/  UIMAD UR12, UR13, UR43, URZ ;  /* 0x0000002b0d0c72a4 */ /* 0x000fe2000f8e023f */
[----:B------:R-:W-:Y:S01]  /*18b30*/  IMAD.MOV.U32 R9, RZ, RZ, R95 ;  /* 0x000000ffff097224 */ /* 0x000fe200078e005f */
[----:B------:R-:W-:Y:S01]  /*18b40*/  USHF.R.S32.HI UR17, URZ, 0x1f, UR44 ;  /* 0x0000001f3f117899 */ /* 0x000fe2000801142c */
[----:B------:R-:W-:Y:S01]  /*18b50*/  LEA.HI R43, R43, R18, RZ, 0x7 ;  /* 0x000000122b2b7211 */ /* 0x000fe200078f38ff */
[----:B------:R-:W-:-:S02]  /*18b60*/  USEL UR7, UR44, URZ, !UP0 ;  /* 0x0000003f2c077287 */ /* 0x000fc4000c000000 */
[----:B------:R-:W-:Y:S01]  /*18b70*/  UIMAD.WIDE.U32 UR20, UR14, UR16, URZ ;  /* 0x000000100e1472a5 */ /* 0x000fe2000f8e003f */
[----:B------:R-:W-:Y:S01]  /*18b80*/  LOP3.LUT R43, R43, 0xffffff80, RZ, 0xc0, !PT ;  /* 0xffffff802b2b7812 */ /* 0x000fe200078ec0ff */
[----:B------:R-:W-:Y:S01]  /*18b90*/  ULDC.64 UR10, c[0x0][UR18+0x220] ;  /* 0x00008800120a7abb */ /* 0x000fe20008000a00 */
[----:B------:R-:W-:Y:S01]  /*18ba0*/  UIMAD UR14, UR15, UR16, URZ ;  /* 0x000000100f0e72a4 */ /* 0x000fe2000f8e023f */
[----:B0-----:R-:W-:Y:S01]  /*18bb0*/  @P1 IMAD.HI.U32 R4, R95, R8, RZ ;  /* 0x000000085f041227 */ /* 0x001fe200078e00ff */
[----:B------:R-:W-:Y:S02]  /*18bc0*/  UIADD3 UR15, UR9, UR12, URZ ;  /* 0x0000000c090f7290 */ /* 0x000fe4000fffe03f */
[----:B------:R-:W-:Y:S01]  /*18bd0*/  USEL UR17, UR17, URZ, !UP0 ;  /* 0x0000003f11117287 */ /* 0x000fe2000c000000 */
[----:B------:R-:W-:Y:S01]  /*18be0*/  IMAD.U32 R5, RZ, RZ, UR21 ;  /* 0x00000015ff057e24 */ /* 0x000fe2000f8e00ff */
[----:B------:R-:W-:Y:S01]  /*18bf0*/  UIMAD UR9, UR11, UR7, URZ ;  /* 0x000000070b0972a4 */ /* 0x000fe2000f8e023f */
[----:B-1----:R-:W-:Y:S01]  /*18c00*/  @P1 SHF.R.U32.HI R9, RZ, R11, R4 ;  /* 0x0000000bff091219 */ /* 0x002fe20000011604 */
[----:B------:R-:W-:Y:S01]  /*18c10*/  UIMAD.WIDE.U32 UR12, UR10, UR7, URZ ;  /* 0x000000070a0c72a5 */ /* 0x000fe2000f8e003f */
[----:B------:R-:W-:Y:S01]  /*18c20*/  IMAD.U32 R4, RZ, RZ, UR20 ;  /* 0x00000014ff047e24 */ /* 0x000fe2000f8e00ff */
[----:B------:R-:W-:Y:S01]  /*18c30*/  UIMAD UR9, UR10, UR17, UR9 ;  /* 0x000000110a0972a4 */ /* 0x000fe2000f8e0209 */
[--C-:B------:R-:W-:Y:S01]  /*18c40*/  SHF.R.S32.HI R5, RZ, 0x1f, R9.reuse ;  /* 0x0000001fff057819 */ /* 0x100fe20000011409 */
[----:B------:R-:W-:Y:S01]  /*18c50*/  UIADD3 UR14, UR21, UR14, URZ ;  /* 0x0000000e150e7290 */ /* 0x000fe2000fffe03f */
[----:B------:R-:W-:Y:S01]  /*18c60*/  IMAD.MOV R8, RZ, RZ, -R9 ;  /* 0x000000ffff087224 */ /* 0x000fe200078e0a09 */
[----:B------:R-:W-:-:S03]  /*18c70*/  UIADD3 UR9, UR13, UR9, URZ ;  /* 0x000000090d097290 */ /* 0x000fc6000fffe03f */
        /* <DEDUP_REMOVED lines=24> */
.L_x_1137:
[----:B------:R-:W-:Y:S01]  /*18e00*/  SHFL.IDX PT, R6, R11, RZ, 0x1c1f ;  /* 0x001c1fff0b067589 */ /* 0x000fe200000e0000 */
[----:B------:R-:W-:Y:S02]  /*18e10*/  IMAD.IADD R18, R18, 0x1, -R43 ;  /* 0x0000000112127824 */ /* 0x000fe400078e0a2b */
[----:B------:R-:W-:Y:S01]  /*18e20*/  VIADD R43, R228, UR36 ;  /* 0x00000024e42b7c36 */ /* 0x000fe20008000000 */
[----:B------:R-:W0:Y:S01]  /*18e30*/  SHFL.IDX PT, R7, R5, RZ, 0x1c1f ;  /* 0x001c1fff05077589 */ /* 0x000e2200000e0000 */
[----:B-----5:R-:W-:Y:S01]  /*18e40*/  IMAD R4, R10, R91, RZ ;  /* 0x0000005b0a047224 */ /* 0x020fe200078e02ff */
[----:B------:R-:W-:Y:S01]  /*18e50*/  LOP3.LUT P0, RZ, R18, 0x3, RZ, 0xc0, !PT ;  /* 0x0000000312ff7812 */ /* 0x000fe2000780c0ff */
[C---:B------:R-:W-:Y:S01]  /*18e60*/  VIADD R93, R43.reuse, 0x8 ;  /* 0x000000082b5d7836 */ /* 0x040fe20000000000 */
[----:B------:R-:W-:Y:S02]  /*18e70*/  SHFL.IDX PT, R8, R11, 0x1, 0x1c1f ;  /* 0x003c1f000b087f89 */ /* 0x000fe400000e0000 */
[----:B------:R-:W-:-:S02]  /*18e80*/  ISETP.GE.OR P2, PT, R43, R4, P0 ;  /* 0x000000042b00720c */ /* 0x000fc40000746670 */
[----:B------:R-:W1:Y:S01]  /*18e90*/  SHFL.IDX PT, R9, R5, 0x1, 0x1c1f ;  /* 0x003c1f0005097f89 */ /* 0x000e6200000e0000 */
[----:B------:R-:W-:-:S10]  /*18ea0*/  ISETP.GE.OR P0, PT, R93, R4, P0 ;  /* 0x000000045d00720c */ /* 0x000fd40000706670 */
[----:B0-----:R0:W-:Y:S04]  /*18eb0*/  @!P2 ST.E desc[UR52][R6.64], R12 ;  /* 0x0000000c0600a985 */ /* 0x0011e8000c101934 */
[----:B-1----:R0:W-:Y:S01]  /*18ec0*/  @!P0 ST.E desc[UR52][R8.64], R13 ;  /* 0x0000000d08008985 */ /* 0x0021e2000c101934 */
[----:B------:R-:W-:-:S13]  /*18ed0*/  PLOP3.LUT P0, PT, PT, PT, UP1, 0x80, 0x0 ;  /* 0x000000000000781c */ /* 0x000fda0003f0f018 */
[----:B0-----:R-:W-:Y:S05]  /*18ee0*/  @P0 BRA `(.L_x_1138) ;  /* 0x0000000800980947 */ /* 0x001fea0003800000 */
[----:B------:R-:W-:Y:S01]  /*18ef0*/  SHF.R.S32.HI R20, RZ, 0x3, R17 ;  /* 0x00000003ff147819 */ /* 0x000fe20000011411 */
[----:B------:R-:W-:Y:S01]  /*18f00*/  ULDC.64 UR12, c[0x0][0xaa0] ;  /* 0x0002a800000c7ab9 */ /* 0x000fe20000000a00 */
[----:B------:R-:W0:Y:S03]  /*18f10*/  @P1 LDC R7, c[0x0][0xbf0] ;  /* 0x0002fc00ff071b82 */ /* 0x000e260000000800 */
[----:B------:R-:W-:-:S04]  /*18f20*/  IMAD R5, R20, 0x40, R3 ;  /* 0x0000004014057824 */ /* 0x000fc800078e0203 */
[----:B------:R-:W-:-:S03]  /*18f30*/  IMAD.WIDE R32, R5, 0x2, R32 ;  /* 0x0000000205207825 */ /* 0x000fc600078e0220 */
[C---:B------:R-:W-:Y:S01]  /*18f40*/  IADD3 R29, P6, R32.reuse, 0x1000, RZ ;  /* 0x00001000201d7810 */ /* 0x040fe20007fde0ff */
[----:B------:R-:W-:Y:S01]  /*18f50*/  UIMAD UR10, UR11, UR12, URZ ;  /* 0x0000000c0b0a72a4 */ /* 0x000fe2000f8e023f */
[----:B------:R-:W-:Y:S01]  /*18f60*/  IMAD R15, R15, 0x20, R20 ;  /* 0x000000200f0f7824 */ /* 0x000fe200078e0214 */
[----:B------:R-:W-:Y:S01]  /*18f70*/  UIMAD.WIDE.U32 UR8, UR4, UR12, URZ ;  /* 0x0000000c040872a5 */ /* 0x000fe2000f8e003f */
[----:B------:R-:W-:Y:S02]  /*18f80*/  LOP3.LUT R28, R29, 0x380, RZ, 0xc0, !PT ;  /* 0x000003801d1c7812 */ /* 0x000fe400078ec0ff */
[----:B------:R-:W-:Y:S02]  /*18f90*/  IADD3 R25, P5, R32, 0x2000, RZ ;  /* 0x0000200020197810 */ /* 0x000fe40007fbe0ff */
[----:B------:R-:W-:Y:S01]  /*18fa0*/  SHF.R.U64 R28, R28, 0x3, RZ ;  /* 0x000000031c1c7819 */ /* 0x000fe200000012ff */
[----:B------:R-:W-:Y:S01]  /*18fb0*/  UIMAD UR10, UR4, UR13, UR10 ;  /* 0x0000000d040a72a4 */ /* 0x000fe2000f8e020a */
[----:B------:R-:W-:Y:S01]  /*18fc0*/  VIADD R15, R15, UR36 ;  /* 0x000000240f0f7c36 */ /* 0x000fe20008000000 */
[----:B------:R-:W-:-:S02]  /*18fd0*/  IADD3 R9, P4, R32, 0x3000, RZ ;  /* 0x0000300020097810 */ /* 0x000fc40007f9e0ff */
[----:B------:R-:W-:Y:S01]  /*18fe0*/  LOP3.LUT R28, R28, R29, RZ, 0x3c, !PT ;  /* 0x0000001d1c1c7212 */ /* 0x000fe200078e3cff */
[--C-:B------:R-:W-:Y:S01]  /*18ff0*/  IMAD.X R29, RZ, RZ, R33.reuse, P6 ;  /* 0x000000ffff1d7224 */ /* 0x100fe200030e0621 */
[C---:B------:R-:W-:Y:S01]  /*19000*/  IADD3 R6, P6, R32.reuse, 0x7000, RZ ;  /* 0x0000700020067810 */ /* 0x040fe20007fde0ff */
[----:B------:R-:W-:Y:S01]  /*19010*/  UIADD3 UR9, UR9, UR10, URZ ;  /* 0x0000000a09097290 */ /* 0x000fe2000fffe03f */
[----:B------:R-:W-:Y:S02]  /*19020*/  IADD3 R49, P3, R32, 0x4000, RZ ;  /* 0x0000400020317810 */ /* 0x000fe40007f7e0ff */
[----:B------:R-:W-:Y:S01]  /*19030*/  LOP3.LUT R5, R6, 0x380, RZ, 0xc0, !PT ;  /* 0x0000038006057812 */ /* 0x000fe200078ec0ff */
[----:B------:R-:W-:Y:S01]  /*19040*/  ULDC.64 UR10, c[0x0][0xae8] ;  /* 0x0002ba00000a7ab9 */ /* 0x000fe20000000a00 */
[----:B------:R-:W-:Y:S01]  /*19050*/  USHF.R.S32.HI UR4, URZ, 0x1f, UR7 ;  /* 0x0000001f3f047899 */ /* 0x000fe20008011407 */
[C---:B------:R-:W-:Y:S01]  /*19060*/  IADD3 R45, P2, R32.reuse, 0x5000, RZ ;  /* 0x00005000202d7810 */ /* 0x040fe20007f5e0ff */
[----:B------:R-:W-:Y:S01]  /*19070*/  IMAD.X R35, RZ, RZ, R33, P6 ;  /* 0x000000ffff237224 */ /* 0x000fe200030e0621 */
[----:B------:R-:W-:Y:S01]  /*19080*/  SHF.R.U64 R5, R5, 0x3, RZ ;  /* 0x0000000305057819 */ /* 0x000fe200000012ff */
[----:B------:R-:W-:Y:S01]  /*19090*/  UIMAD.WIDE.U32 UR8, UR43, UR10, UR8 ;  /* 0x0000000a2b0872a5 */ /* 0x000fe2000f8e0008 */
[----:B------:R-:W-:Y:S01]  /*190a0*/  IADD3 R37, P0, R32, 0x6000, RZ ;  /* 0x0000600020257810 */ /* 0x000fe20007f1e0ff */
[----:B------:R-:W5:Y:S01]  /*190b0*/  LD.E.128 R28, desc[UR52][R28.64] ;  /* 0x000000341c1c7980 */ /* 0x000f62000c101d00 */
[----:B------:R-:W-:-:S02]  /*190c0*/  LOP3.LUT R34, R5, R6, RZ, 0x3c, !PT ;  /* 0x0000000605227212 */ /* 0x000fc400078e3cff */
[----:B------:R-:W1:Y:S01]  /*190d0*/  @P1 LDC R6, c[0x0][0xbec] ;  /* 0x0002fb00ff061b82 */ /* 0x000e620000000800 */
[----:B------:R-:W-:Y:S01]  /*190e0*/  UIMAD UR9, UR43, UR11, UR9 ;  /* 0x0000000b2b0972a4 */ /* 0x000fe2000f8e0209 */
[----:B------:R-:W-:Y:S02]  /*190f0*/  LOP3.LUT R24, R25, 0x380, RZ, 0xc0, !PT ;  /* 0x0000038019187812 */ /* 0x000fe400078ec0ff */
[----:B------:R-:W-:Y:S01]  /*19100*/  ULDC.64 UR10, c[0x0][0xaf0] ;  /* 0x0002bc00000a7ab9 */ /* 0x000fe20000000a00 */
[----:B------:R-:W-:Y:S01]  /*19110*/  LOP3.LUT R8, R9, 0x380, RZ, 0xc0, !PT ;  /* 0x0000038009087812 */ /* 0x000fe200078ec0ff */
[----:B------:R-:W-:Y:S01]  /*19120*/  UIMAD UR4, UR4, UR10, URZ ;  /* 0x0000000a040472a4 */ /* 0x000fe2000f8e023f */
[----:B------:R-:W-:Y:S02]  /*19130*/  LOP3.LUT R48, R49, 0x380, RZ, 0xc0, !PT ;  /* 0x0000038031307812 */ /* 0x000fe400078ec0ff */
[----:B------:R-:W-:Y:S02]  /*19140*/  LOP3.LUT R44, R45, 0x380, RZ, 0xc0, !PT ;  /* 0x000003802d2c7812 */ /* 0x000fe400078ec0ff */
[----:B------:R-:W-:-:S02]  /*19150*/  LOP3.LUT R36, R37, 0x380, RZ, 0xc0, !PT ;  /* 0x0000038025247812 */ /* 0x000fc400078ec0ff */
[----:B------:R-:W-:Y:S01]  /*19160*/  LOP3.LUT R41, R32, 0x380, RZ, 0xc0, !PT ;  /* 0x0000038020297812 */ /* 0x000fe200078ec0ff */
[----:B------:R-:W-:Y:S01]  /*19170*/  UIMAD UR4, UR7, UR11, UR4 ;  /* 0x0000000b070472a4 */ /* 0x000fe2000f8e0204 */
[----:B------:R-:W-:Y:S01]  /*19180*/  IMAD.MOV.U32 R5, RZ, RZ, R15 ;  /* 0x000000ffff057224 */ /* 0x000fe200078e000f */
[----:B------:R-:W-:Y:S01]  /*19190*/  UIMAD.WIDE.U32 UR8, UR7, UR10, UR8 ;  /* 0x0000000a070872a5 */ /* 0x000fe2000f8e0008 */
[----:B------:R-:W-:Y:S02]  /*191a0*/  SHF.R.U64 R24, R24, 0x3, RZ ;  /* 0x0000000318187819 */ /* 0x000fe400000012ff */
[----:B------:R-:W-:Y:S02]  /*191b0*/  SHF.R.U64 R8, R8, 0x3, RZ ;  /* 0x0000000308087819 */ /* 0x000fe400000012ff */
[----:B------:R-:W-:Y:S02]  /*191c0*/  SHF.R.U64 R48, R48, 0x3, RZ ;  /* 0x0000000330307819 */ /* 0x000fe400000012ff */
[----:B------:R-:W-:Y:S01]  /*191d0*/  SHF.R.U64 R44, R44, 0x3, RZ ;  /* 0x000000032c2c7819 */ /* 0x000fe200000012ff */
[----:B-1----:R-:W-:Y:S01]  /*191e0*/  @P1 IMAD.HI.U32 R6, R15, R6, RZ ;  /* 0x000000060f061227 */ /* 0x002fe200078e00ff */
[----:B------:R-:W-:-:S02]  /*191f0*/  SHF.R.U64 R36, R36, 0x3, RZ ;  /* 0x0000000324247819 */ /* 0x000fc400000012ff */
[----:B------:R-:W-:Y:S01]  /*19200*/  SHF.R.U64 R41, R41, 0x3, RZ ;  /* 0x0000000329297819 */ /* 0x000fe200000012ff */
[----:B------:R-:W-:Y:S01]  /*19210*/  ULDC.64 UR10, c[0x0][0xae0] ;  /* 0x0002b800000a7ab9 */ /* 0x000fe20000000a00 */
[----:B0-----:R-:W-:Y:S01]  /*19220*/  @P1 SHF.R.U32.HI R5, RZ, R7, R6 ;  /* 0x00000007ff051219 */ /* 0x001fe20000011606 */
[----:B------:R-:W-:Y:S01]  /*19230*/  UIADD3 UR4, UR9, UR4, URZ ;  /* 0x0000000409047290 */ /* 0x000fe2000fffe03f */
[----:B------:R-:W-:Y:S01]  /*19240*/  LOP3.LUT R24, R24, R25, RZ, 0x3c, !PT ;  /* 0x0000001918187212 */ /* 0x000fe200078e3cff */
[----:B------:R-:W-:Y:S01]  /*19250*/  IMAD.X R25, RZ, RZ, R33, P5 ;  /* 0x000000ffff197224 */ /* 0x000fe200028e0621 */
[--C-:B------:R-:W-:Y:S01]  /*19260*/  SHF.R.S32.HI R12, RZ, 0x1f, R5.reuse ;  /* 0x0000001fff0c7819 */ /* 0x100fe20000011405 */
[----:B------:R-:W-:Y:S01]  /*19270*/  IMAD.MOV R18, RZ, RZ, -R5 ;  /* 0x000000ffff127224 */ /* 0x000fe200078e0a05 */
        /* <DEDUP_REMOVED lines=9> */
[----:B------:R-:W-:Y:S01]  /*19310*/  IMAD.MOV.U32 R41, RZ, RZ, R33 ;  /* 0x000000ffff297224 */ /* 0x000fe200078e0021 */
[----:B------:R-:W5:Y:S01]  /*19320*/  LD.E.128 R24, desc[UR52][R24.64] ;  /* 0x0000003418187980 */ /* 0x000f62000c101d00 */
[----:B------:R-:W-:-:S02]  /*19330*/  IMAD.U32 R7, RZ, RZ, UR9 ;  /* 0x00000009ff077e24 */ /* 0x000fc4000f8e00ff */
[----:B------:R-:W-:Y:S01]  /*19340*/  IMAD.U32 R6, RZ, RZ, UR8 ;  /* 0x00000008ff067e24 */ /* 0x000fe2000f8e00ff */
[----:B------:R-:W5:Y:S01]  /*19350*/  LD.E.128 R8, desc[UR52][R8.64] ;  /* 0x0000003408087980 */ /* 0x000f62000c101d00 */
[----:B------:R-:W-:Y:S01]  /*19360*/  IMAD.U32 R7, RZ, RZ, UR4 ;  /* 0x00000004ff077e24 */ /* 0x000fe2000f8e00ff */
[----:B------:R-:W-:Y:S01]  /*19370*/  ULDC.64 UR8, c[0x0][0xad8] ;  /* 0x0002b60000087ab9 */ /* 0x000fe20000000a00 */
[----:B------:R-:W-:Y:S01]  /*19380*/  IMAD R12, R12, UR10, RZ ;  /* 0x0000000a0c0c7c24 */ /* 0x000fe2000f8e02ff */
[----:B------:R-:W5:Y:S01]  /*19390*/  LD.E.128 R40, desc[UR52][R40.64] ;  /* 0x0000003428287980 */ /* 0x000f62000c101d00 */
[----:B------:R-:W-:Y:S02]  /*193a0*/  IMAD R13, R91, R18, R15 ;  /* 0x000000125b0d7224 */ /* 0x000fe400078e020f */
[C---:B------:R-:W-:Y:S01]  /*193b0*/  IMAD R15, R5.reuse, UR11, R12 ;  /* 0x0000000b050f7c24 */ /* 0x040fe2000f8e020c */
[----:B------:R-:W5:Y:S01]  /*193c0*/  LD.E.128 R48, desc[UR52][R48.64] ;  /* 0x0000003430307980 */ /* 0x000f62000c101d00 */
[----:B------:R-:W-:Y:S01]  /*193d0*/  IMAD.WIDE.U32 R6, R5, UR10, R6 ;  /* 0x0000000a05067c25 */ /* 0x000fe2000f8e0006 */
[----:B------:R-:W-:-:S02]  /*193e0*/  SHF.R.S32.HI R5, RZ, 0x1f, R13 ;  /* 0x0000001fff057819 */ /* 0x000fc4000001140d */
[----:B------:R-:W5:Y:S04]  /*193f0*/  LD.E.128 R44, desc[UR52][R44.64] ;  /* 0x000000342c2c7980 */ /* 0x000f68000c101d00 */
[----:B------:R-:W5:Y:S04]  /*19400*/  LD.E.128 R36, desc[UR52][R36.64] ;  /* 0x0000003424247980 */ /* 0x000f68000c101d00 */
[----:B------:R-:W5:Y:S01]  /*19410*/  LD.E.128 R32, desc[UR52][R34.64] ;  /* 0x0000003422207980 */ /* 0x000f62000c101d00 */
[----:B------:R-:W-:Y:S01]  /*19420*/  @!PT LDS RZ, [RZ] ;  /* 0x00000000fffff984 */ /* 0x000fe20000000800 */
[----:B------:R-:W-:Y:S01]  /*19430*/  @!PT LDS RZ, [RZ] ;  /* 0x00000000fffff984 */ /* 0x000fe20000000800 */
[----:B------:R-:W-:Y:S01]  /*19440*/  @!PT LDS RZ, [RZ] ;  /* 0x00000000fffff984 */ /* 0x000fe20000000800 */
[----:B------:R-:W-:Y:S01]  /*19450*/  @!PT LDS RZ, [RZ] ;  /* 0x00000000fffff984 */ /* 0x000fe20000000800 */
[----:B------:R0:W-:Y:S06]  /*19460*/  MEMBAR.ALL.CTA ;  /* 0x0000000000007992 */ /* 0x0001ec0000008000 */
[----:B0-----:R-:W0:Y:S01]  /*19470*/  FENCE.VIEW.ASYNC.S ;  /* 0x00000000000073c6 */ /* 0x001e220000000000 */
[----:B------:R-:W-:-:S02]  /*19480*/  IMAD.IADD R7, R7, 0x1, R15 ;  /* 0x0000000107077824 */ /* 0x000fc400078e020f */
[----:B------:R-:W-:Y:S02]  /*19490*/  IMAD R12, R5, UR8, RZ ;  /* 0x00000008050c7c24 */ /* 0x000fe4000f8e02ff */
[----:B------:R-:W-:Y:S02]  /*194a0*/  VIADD R21, R20, UR36 ;  /* 0x0000002414157c36 */ /* 0x000fe40008000000 */
[C---:B------:R-:W-:Y:S02]  /*194b0*/  IMAD R15, R13.reuse, UR9, R12 ;  /* 0x000000090d0f7c24 */ /* 0x040fe4000f8e020c */
[----:B------:R-:W-:Y:S01]  /*194c0*/  IMAD.WIDE.U32 R6, R13, UR8, R6 ;  /* 0x000000080d067c25 */ /* 0x000fe2000f8e0006 */
[C---:B------:R-:W-:Y:S01]  /*194d0*/  ISETP.GE.AND P2, PT, R21.reuse, R4, PT ;  /* 0x000000041500720c */ /* 0x040fe20003f46270 */
[----:B------:R-:W-:Y:S02]  /*194e0*/  ULDC.64 UR8, c[0x0][0xa80] ;  /* 0x0002a00000087ab9 */ /* 0x000fe40000000a00 */
[----:B------:R-:W-:-:S02]  /*194f0*/  VIADD R5, R21, 0x20 ;  /* 0x0000002015057836 */ /* 0x000fc40000000000 */
[----:B------:R-:W-:Y:S01]  /*19500*/  IMAD.IADD R7, R7, 0x1, R15 ;  /* 0x0000000107077824 */ /* 0x000fe200078e020f */
[----:B------:R-:W-:Y:S01]  /*19510*/  LEA R15, P3, R6, UR8, 0x1 ;  /* 0x00000008060f7c11 */ /* 0x000fe2000f8608ff */
[----:B------:R-:W-:Y:S01]  /*19520*/  VIADD R14, R14, 0x2e820 ;  /* 0x0002e8200e0e7836 */ /* 0x000fe20000000000 */
[-C--:B------:R-:W-:Y:S01]  /*19530*/  ISETP.GE.AND P0, PT, R5, R4.reuse, PT ;  /* 0x000000040500720c */ /* 0x080fe20003f06270 */
[----:B------:R-:W-:Y:S01]  /*19540*/  VIADD R5, R21, 0x40 ;  /* 0x0000004015057836 */ /* 0x000fe20000000000 */
[----:B------:R-:W-:Y:S02]  /*19550*/  LEA.HI.X R17, R6, UR9, R7, 0x1, P3 ;  /* 0x0000000906117c11 */ /* 0x000fe400098f0c07 */
[----:B------:R-:W-:Y:S01]  /*19560*/  PRMT R14, RZ, 0x654, R14 ;  /* 0x00000654ff0e7816 */ /* 0x000fe2000000000e */
[----:B0-----:R0:W1:Y:S01]  /*19570*/  SHFL.IDX PT, R12, R15, RZ, 0x181f ;  /* 0x00181fff0f0c7589 */ /* 0x00106200000e0000 */
[----:B------:R-:W-:Y:S01]  /*19580*/  ISETP.GE.AND P1, PT, R5, R4, PT ;  /* 0x000000040500720c */ /* 0x000fe20003f26270 */
[----:B------:R-:W-:Y:S01]  /*19590*/  BSSY B1, `(.L_x_1139) ;  /* 0x000000f000017945 */ /* 0x000fe20003800000 */
[----:B------:R2:W-:Y:S01]  /*195a0*/  SYNCS.ARRIVE.TRANS64.RED.A1T0 RZ, [R14+URZ], RZ ;  /* 0x000000ff0eff79a7 */ /* 0x0005e2000810043f */
[----:B------:R0:W3:Y:S01]  /*195b0*/  SHFL.IDX PT, R5, R17, RZ, 0x181f ;  /* 0x00181fff11057589 */ /* 0x0000e200000e0000 */
[----:B------:R-:W-:-:S02]  /*195c0*/  SHF.R.S32.HI R18, RZ, 0x1f, R3 ;  /* 0x0000001fff127819 */ /* 0x000fc40000011403 */
[----:B--2---:R-:W-:Y:S01]  /*195d0*/  SHF.R.S32.HI R14, RZ, 0x1f, R0 ;  /* 0x0000001fff0e7819 */ /* 0x004fe20000011400 */
[----:B0-----:R-:W-:Y:S06]  /*195e0*/  @P2 BRA `(.L_x_1140) ;  /* 0x0000000000242947 */ /* 0x001fec0003800000 */
[----:B------:R-:W-:Y:S02]  /*195f0*/  ULDC UR4, c[0x0][0xac8] ;  /* 0x0002b20000047ab9 */ /* 0x000fe40000000800 */
[----:B------:R-:W-:Y:S02]  /*19600*/  ISETP.GE.AND P2, PT, R3, UR4, PT ;  /* 0x0000000403007c0c */ /* 0x000fe4000bf46270 */
[----:B------:R-:W-:-:S11]  /*19610*/  ISETP.GE.AND P3, PT, R0, UR4, PT ;  /* 0x0000000400007c0c */ /* 0x000fd6000bf66270 */
[CC--:B-1----:R-:W-:Y:S02]  /*19620*/  @!P2 LEA R6, P4, R3.reuse, R12.reuse, 0x1 ;  /* 0x0000000c0306a211 */ /* 0x0c2fe400078808ff */
[C---:B------:R-:W-:Y:S02]  /*19630*/  @!P3 LEA R12, P5, R0.reuse, R12, 0x1 ;  /* 0x0000000c000cb211 */ /* 0x040fe400078a08ff */
[-C--:B---3--:R-:W-:Y:S02]  /*19640*/  @!P2 LEA.HI.X R7, R3, R5.reuse, R18, 0x1, P4 ;  /* 0x000000050307a211 */ /* 0x088fe400020f0c12 */
[----:B------:R-:W-:-:S03]  /*19650*/  @!P3 LEA.HI.X R13, R0, R5, R14, 0x1, P5 ;  /* 0x00000005000db211 */ /* 0x000fc600028f0c0e */
[----:B-----5:R0:W-:Y:S04]  /*19660*/  @!P2 ST.E.128 desc[UR52][R6.64], R40 ;  /* 0x000000280600a985 */ /* 0x0201e8000c101d34 */
[----:B------:R0:W-:Y:S02]  /*19670*/  @!P3 ST.E.128 desc[UR52][R12.64], R48 ;  /* 0x000000300c00b985 */ /* 0x0001e4000c101d34 */
.L_x_1140:
[----:B------:R-:W-:Y:S05]  /*19680*/  BSYNC B1 ;  /* 0x0000000000017941 */ /* 0x000fea0003800000 */
.L_x_1139:
[----:B---3--:R2:W3:Y:S01]  /*19690*/  SHFL.IDX PT, R5, R17, 0x1, 0x181f ;  /* 0x00381f0011057f89 */ /* 0x0084e200000e0000 */
[----:B------:R-:W-:Y:S03]  /*196a0*/  BSSY B1, `(.L_x_1141) ;  /* 0x000000c000017945 */ /* 0x000fe60003800000 */
[----:B01----:R2:W0:Y:S01]  /*196b0*/  SHFL.IDX PT, R12, R15, 0x1, 0x181f ;  /* 0x00381f000f0c7f89 */ /* 0x00342200000e0000 */
[----:B------:R-:W-:Y:S05]  /*196c0*/  @P0 BRA `(.L_x_1142) ;  /* 0x0000000000240947 */ /* 0x000fea0003800000 */
[----:B------:R-:W-:Y:S02]  /*196d0*/  ULDC UR4, c[0x0][0xac8] ;  /* 0x0002b20000047ab9 */ /* 0x000fe40000000800 */
[----:B------:R-:W-:Y:S02]  /*196e0*/  ISETP.GE.AND P3, PT, R3, UR4, PT ;  /* 0x0000000403007c0c */ /* 0x000fe4000bf66270 */
[----:B------:R-:W-:-:S11]  /*196f0*/  ISETP.GE.AND P4, PT, R0, UR4, PT ;  /* 0x0000000400007c0c */ /* 0x000fd6000bf86270 */
[CC--:B0-----:R-:W-:Y:S02]  /*19700*/  @!P3 LEA R6, P0, R3.reuse, R12.reuse, 0x1 ;  /* 0x0000000c0306b211 */ /* 0x0c1fe400078008ff */
[C---:B------:R-:W-:Y:S02]  /*19710*/  @!P4 LEA R12, P2, R0.reuse, R12, 0x1 ;  /* 0x0000000c000cc211 */ /* 0x040fe400078408ff */
[-C--:B---3--:R-:W-:Y:S02]  /*19720*/  @!P3 LEA.HI.X R7, R3, R5.reuse, R18, 0x1, P0 ;  /* 0x000000050307b211 */ /* 0x088fe400000f0c12 */
[----:B------:R-:W-:-:S03]  /*19730*/  @!P4 LEA.HI.X R13, R0, R5, R14, 0x1, P2 ;  /* 0x00000005000dc211 */ /* 0x000fc600010f0c0e */
[----:B-----5:R1:W-:Y:S04]  /*19740*/  @!P3 ST.E.128 desc[UR52][R6.64], R28 ;  /* 0x0000001c0600b985 */ /* 0x0203e8000c101d34 */
[----:B------:R1:W-:Y:S02]  /*19750*/  @!P4 ST.E.128 desc[UR52][R12.64], R44 ;  /* 0x0000002c0c00c985 */ /* 0x0003e4000c101d34 */
.L_x_1142:
[----:B------:R-:W-:Y:S05]  /*19760*/  BSYNC B1 ;  /* 0x0000000000017941 */ /* 0x000fea0003800000 */
.L_x_1141:
[----:B---3--:R3:W4:Y:S01]  /*19770*/  SHFL.IDX PT, R5, R17, 0x2, 0x181f ;  /* 0x00581f0011057f89 */ /* 0x00872200000e0000 */
        /* <DEDUP_REMOVED lines=10> */
[----:B-----5:R1:W-:Y:S04]  /*19820*/  @!P2 ST.E.128 desc[UR52][R6.64], R24 ;  /* 0x000000180600a985 */ /* 0x0203e8000c101d34 */
[----:B------:R1:W-:Y:S02]  /*19830*/  @!P3 ST.E.128 desc[UR52][R12.64], R36 ;  /* 0x000000240c00b985 */ /* 0x0003e4000c101d34 */
.L_x_1144:
[----:B------:R-:W-:Y:S05]  /*19840*/  BSYNC B1 ;  /* 0x0000000000017941 */ /* 0x000fea0003800000 */
.L_x_1143:
[----:B----4-:R-:W-:Y:S01]  /*19850*/  VIADD R5, R21, 0x60 ;  /* 0x0000006015057836 */ /* 0x010fe20000000000 */
[----:B--23--:R-:W2:Y:S04]  /*19860*/  SHFL.IDX PT, R17, R17, 0x3, 0x181f ;  /* 0x00781f0011117f89 */ /* 0x00cea800000e0000 */
[----:B------:R-:W-:Y:S01]  /*19870*/  ISETP.GE.AND P0, PT, R5, R4, PT ;  /* 0x000000040500720c */ /* 0x000fe20003f06270 */
[----:B------:R-:W3:-:S12]  /*19880*/  SHFL.IDX PT, R15, R15, 0x3, 0x181f ;  /* 0x00781f000f0f7f89 */ /* 0x000ed800000e0000 */
[----:B------:R-:W-:Y:S05]  /*19890*/  @P0 BRA `(.L_x_1145) ;  /* 0x0000001800bc0947 */ /* 0x000fea0003800000 */
[----:B------:R-:W-:Y:S02]  /*198a0*/  ULDC UR4, c[0x0][0xac8] ;  /* 0x0002b20000047ab9 */ /* 0x000fe40000000800 */
[----:B------:R-:W-:-:S13]  /*198b0*/  ISETP.GE.AND P1, PT, R3, UR4, PT ;  /* 0x0000000403007c0c */ /* 0x000fda000bf26270 */
[----:B---3--:R-:W-:-:S04]  /*198c0*/  @!P1 LEA R4, P0, R3, R15, 0x1 ;  /* 0x0000000f03049211 */ /* 0x008fc800078008ff */
[----:B--2---:R-:W-:Y:S02]  /*198d0*/  @!P1 LEA.HI.X R5, R3, R17, R18, 0x1, P0 ;  /* 0x0000001103059211 */ /* 0x004fe400000f0c12 */
[----:B------:R-:W-:-:S03]  /*198e0*/  ISETP.GE.AND P0, PT, R0, UR4, PT ;  /* 0x0000000400007c0c */ /* 0x000fc6000bf06270 */
[----:B-----5:R2:W-:Y:S10]  /*198f0*/  @!P1 ST.E.128 desc[UR52][R4.64], R8 ;  /* 0x0000000804009985 */ /* 0x0205f4000c101d34 */
[----:B------:R-:W-:Y:S05]  /*19900*/  @P0 BRA `(.L_x_1145) ;  /* 0x0000001800a00947 */ /* 0x000fea0003800000 */
[----:B--2---:R-:W-:-:S04]  /*19910*/  LEA R4, P0, R0, R15, 0x1 ;  /* 0x0000000f00047211 */ /* 0x004fc800078008ff */
[----:B------:R-:W-:-:S05]  /*19920*/  LEA.HI.X R5, R0, R17, R14, 0x1, P0 ;  /* 0x0000001100057211 */ /* 0x000fca00000f0c0e */
[----:B------:R2:W-:Y:S01]  /*19930*/  ST.E.128 desc[UR52][R4.64], R32 ;  /* 0x0000002004007985 */ /* 0x0005e2000c101d34 */
[----:B------:R-:W-:Y:S05]  /*19940*/  BRA `(.L_x_1145) ;  /* 0x0000001800907947 */ /* 0x000fea0003800000 */
.L_x_1138:
[----:B------:R-:W-:Y:S01]  /*19950*/  ULDC.64 UR12, c[0x0][0xb08] ;  /* 0x0002c200000c7ab9 */ /* 0x000fe20000000a00 */
[----:B------:R-:W0:Y:S01]  /*19960*/  @P1 LDC R0, c[0x0][0xbec] ;  /* 0x0002fb00ff001b82 */ /* 0x000e220000000800 */
[----:B------:R-:W-:Y:S01]  /*19970*/  UIMAD UR10, UR11, UR12, URZ ;  /* 0x0000000c0b0a72a4 */ /* 0x000fe2000f8e023f */
[----:B------:R-:W-:Y:S01]  /*19980*/  IMAD.MOV.U32 R3, RZ, RZ, R95 ;  /* 0x000000ffff037224 */ /* 0x000fe200078e005f */
[----:B------:R-:W-:Y:S01]  /*19990*/  UIMAD.WIDE.U32 UR8, UR4, UR12, URZ ;  /* 0x0000000c040872a5 */ /* 0x000fe2000f8e003f */
[----:B------:R-:W-:Y:S01]  /*199a0*/  ISETP.GE.AND P0, PT, R43, R4, PT ;  /* 0x000000042b00720c */ /* 0x000fe20003f06270 */
[----:B------:R-:W-:Y:S01]  /*199b0*/  UIMAD UR10, UR4, UR13, UR10 ;  /* 0x0000000d040a72a4 */ /* 0x000fe2000f8e020a */
[----:B------:R-:W-:Y:S01]  /*199c0*/  VIADD R14, R14, 0x2e820 ;  /* 0x0002e8200e0e7836 */ /* 0x000fe20000000000 */
[----:B------:R-:W-:Y:S01]  /*199d0*/  USHF.R.S32.HI UR4, URZ, 0x1f, UR7 ;  /* 0x0000001f3f047899 */ /* 0x000fe20008011407 */
[----:B------:R-:W1:Y:S01]  /*199e0*/  @P1 LDC R5, c[0x0][0xbf0] ;  /* 0x0002fc00ff051b82 */ /* 0x000e620000000800 */
[----:B------:R-:W-:Y:S01]  /*199f0*/  UIADD3 UR9, UR9, UR10, URZ ;  /* 0x0000000a09097290 */ /* 0x000fe2000fffe03f */
[C---:B------:R-:W-:Y:S01]  /*19a00*/  VIADD R17, R19.reuse, 0x30 ;  /* 0x0000003013117836 */ /* 0x040fe20000000000 */
[----:B------:R-:W-:Y:S01]  /*19a10*/  PRMT R14, RZ, 0x654, R14 ;  /* 0x00000654ff0e7816 */ /* 0x000fe2000000000e */
[----:B------:R-:W-:Y:S01]  /*19a20*/  ULDC.64 UR10, c[0x0][0xb38] ;  /* 0x0002ce00000a7ab9 */ /* 0x000fe20000000a00 */
[C---:B------:R-:W-:Y:S01]  /*19a30*/  VIADD R97, R19.reuse, 0x48 ;  /* 0x0000004813617836 */ /* 0x040fe20000000000 */
[----:B------:R-:W-:Y:S01]  /*19a40*/  UIMAD.WIDE.U32 UR8, UR43, UR10, UR8 ;  /* 0x0000000a2b0872a5 */ /* 0x000fe2000f8e0008 */
[C---:B------:R-:W-:Y:S01]  /*19a50*/  VIADD R99, R19.reuse, 0x50 ;  /* 0x0000005013637836 */ /* 0x040fe20000000000 */
[----:B------:R2:W-:Y:S01]  /*19a60*/  SYNCS.ARRIVE.TRANS64.RED.A1T0 RZ, [R14+URZ], RZ ;  /* 0x000000ff0eff79a7 */ /* 0x0005e2000810043f */
[C---:B------:R-:W-:Y:S01]  /*19a70*/  VIADD R101, R19.reuse, 0x58 ;  /* 0x0000005813657836 */ /* 0x040fe20000000000 */
[----:B------:R-:W-:Y:S01]  /*19a80*/  UIMAD UR9, UR43, UR11, UR9 ;  /* 0x0000000b2b0972a4 */ /* 0x000fe2000f8e0209 */
[C---:B------:R-:W-:Y:S01]  /*19a90*/  VIADD R103, R19.reuse, 0x60 ;  /* 0x0000006013677836 */ /* 0x040fe20000000000 */
[----:B------:R-:W-:Y:S01]  /*19aa0*/  BSSY B1, `(.L_x_1146) ;  /* 0x000007b000017945 */ /* 0x000fe20003800000 */
[----:B------:R-:W-:Y:S01]  /*19ab0*/  ULDC.64 UR10, c[0x0][0xb40] ;  /* 0x0002d000000a7ab9 */ /* 0x000fe20000000a00 */
[----:B------:R-:W-:Y:S01]  /*19ac0*/  VIADD R105, R19, 0x68 ;  /* 0x0000006813697836 */ /* 0x000fe20000000000 */
[----:B------:R-:W-:Y:S01]  /*19ad0*/  UIMAD UR4, UR4, UR10, URZ ;  /* 0x0000000a040472a4 */ /* 0x000fe2000f8e023f */
[----:B0-----:R-:W-:Y:S01]  /*19ae0*/  @P1 IMAD.HI.U32 R0, R95, R0, RZ ;  /* 0x000000005f001227 */ /* 0x001fe200078e00ff */
[----:B------:R-:W-:Y:S01]  /*19af0*/  UIMAD.WIDE.U32 UR8, UR7, UR10, UR8 ;  /* 0x0000000a070872a5 */ /* 0x000fe2000f8e0008 */
[----:B------:R-:W-:Y:S01]  /*19b00*/  SHF.R.S32.HI R92, RZ, 0x1f, R97 ;  /* 0x0000001fff5c7819 */ /* 0x000fe20000011461 */
[----:B------:R-:W-:Y:S01]  /*19b10*/  UIMAD UR4, UR7, UR11, UR4 ;  /* 0x0000000b070472a4 */ /* 0x000fe2000f8e0204 */
[C---:B------:R-:W-:Y:S01]  /*19b20*/  VIADD R107, R19.reuse, 0x70 ;  /* 0x00000070136b7836 */ /* 0x040fe20000000000 */
[----:B------:R-:W-:Y:S01]  /*19b30*/  SHF.R.S32.HI R94, RZ, 0x1f, R99 ;  /* 0x0000001fff5e7819 */ /* 0x000fe20000011463 */
[----:B------:R-:W-:Y:S01]  /*19b40*/  ULDC.64 UR10, c[0x0][0xb48] ;  /* 0x0002d200000a7ab9 */ /* 0x000fe20000000a00 */
[----:B------:R-:W-:Y:S01]  /*19b50*/  UIADD3 UR9, UR9, UR4, URZ ;  /* 0x0000000409097290 */ /* 0x000fe2000fffe03f */
[----:B-1----:R-:W-:Y:S01]  /*19b60*/  @P1 SHF.R.U32.HI R3, RZ, R5, R0 ;  /* 0x00000005ff031219 */ /* 0x002fe20000011600 */
[C---:B------:R-:W-:Y:S01]  /*19b70*/  VIADD R109, R19.reuse, 0x78 ;  /* 0x00000078136d7836 */ /* 0x040fe20000000000 */
[----:B------:R-:W-:Y:S01]  /*19b80*/  SHF.R.S32.HI R96, RZ, 0x1f, R101 ;  /* 0x0000001fff607819 */ /* 0x000fe20000011465 */
[----:B------:R-:W-:Y:S01]  /*19b90*/  UIMAD.WIDE.U32 UR8, UR37, UR10, UR8 ;  /* 0x0000000a250872a5 */ /* 0x000fe2000f8e0008 */
[--C-:B------:R-:W-:Y:S01]  /*19ba0*/  SHF.R.S32.HI R0, RZ, 0x1f, R3.reuse ;  /* 0x0000001fff007819 */ /* 0x100fe20000011403 */
[----:B------:R-:W-:Y:S01]  /*19bb0*/  IMAD.MOV R6, RZ, RZ, -R3 ;  /* 0x000000ffff067224 */ /* 0x000fe200078e0a03 */
[----:B------:R-:W-:Y:S01]  /*19bc0*/  SHF.R.S32.HI R98, RZ, 0x1f, R103 ;  /* 0x0000001fff627819 */ /* 0x000fe20000011467 */
[----:B------:R-:W-:Y:S01]  /*19bd0*/  UIMAD UR37, UR37, UR11, UR9 ;  /* 0x0000000b252572a4 */ /* 0x000fe2000f8e0209 */
[----:B------:R-:W-:Y:S01]  /*19be0*/  VIADD R111, R19, 0x20 ;  /* 0x00000020136f7836 */ /* 0x000fe20000000000 */
[----:B------:R-:W-:Y:S01]  /*19bf0*/  SHF.R.S32.HI R100, RZ, 0x1f, R105 ;  /* 0x0000001fff647819 */ /* 0x000fe20000011469 */
[----:B------:R-:W-:Y:S01]  /*19c00*/  ULDC.64 UR10, c[0x0][0xb30] ;  /* 0x0002cc00000a7ab9 */ /* 0x000fe20000000a00 */
[----:B------:R-:W-:Y:S01]  /*19c10*/  IMAD R5, R91, R6, R95 ;  /* 0x000000065b057224 */ /* 0x000fe200078e025f */
[----:B------:R-:W-:Y:S01]  /*19c20*/  SHF.R.S32.HI R102, RZ, 0x1f, R107 ;  /* 0x0000001fff667819 */ /* 0x000fe2000001146b */
[----:B------:R-:W-:Y:S01]  /*19c30*/  IMAD R0, R0, UR10, RZ ;  /* 0x0000000a00007c24 */ /* 0x000fe2000f8e02ff */
[----:B------:R-:W-:Y:S01]  /*19c40*/  SHF.R.S32.HI R104, RZ, 0x1f, R109 ;  /* 0x0000001fff687819 */ /* 0x000fe2000001146d */
[----:B------:R-:W-:Y:S01]  /*19c50*/  IMAD.U32 R7, RZ, RZ, UR9 ;  /* 0x00000009ff077e24 */ /* 0x000fe2000f8e00ff */
[----:B------:R-:W-:Y:S01]  /*19c60*/  SHF.R.S32.HI R110, RZ, 0x1f, R17 ;  /* 0x0000001fff6e7819 */ /* 0x000fe20000011411 */
[----:B------:R-:W-:Y:S01]  /*19c70*/  IMAD.U32 R6, RZ, RZ, UR8 ;  /* 0x00000008ff067e24 */ /* 0x000fe2000f8e00ff */
[----:B------:R-:W-:Y:S01]  /*19c80*/  ULDC.64 UR8, c[0x0][0xb28] ;  /* 0x0002ca0000087ab9 */ /* 0x000fe20000000a00 */
[----:B------:R-:W-:Y:S01]  /*19c90*/  IMAD.U32 R7, RZ, RZ, UR37 ;  /* 0x00000025ff077e24 */ /* 0x000fe2000f8e00ff */
[----:B------:R-:W-:Y:S01]  /*19ca0*/  SHF.R.S32.HI R114, RZ, 0x1f, R111 ;  /* 0x0000001fff727819 */ /* 0x000fe2000001146f */
[C---:B------:R-:W-:Y:S01]  /*19cb0*/  IMAD R9, R3.reuse, UR11, R0 ;  /* 0x0000000b03097c24 */ /* 0x040fe2000f8e0200 */
[----:B------:R-:W-:Y:S01]  /*19cc0*/  SHF.R.S32.HI R0, RZ, 0x1f, R5 ;  /* 0x0000001fff007819 */ /* 0x000fe20000011405 */
[----:B------:R-:W-:-:S04]  /*19cd0*/  IMAD.WIDE.U32 R6, R3, UR10, R6 ;  /* 0x0000000a03067c25 */ /* 0x000fc8000f8e0006 */
[----:B------:R-:W-:Y:S02]  /*19ce0*/  IMAD R0, R0, UR8, RZ ;  /* 0x0000000800007c24 */ /* 0x000fe4000f8e02ff */
[----:B------:R-:W-:Y:S02]  /*19cf0*/  IMAD.IADD R7, R7, 0x1, R9 ;  /* 0x0000000107077824 */ /* 0x000fe400078e0209 */
[C---:B------:R-:W-:Y:S02]  /*19d00*/  IMAD R3, R5.reuse, UR9, R0 ;  /* 0x0000000905037c24 */ /* 0x040fe4000f8e0200 */
[----:B------:R-:W-:Y:S01]  /*19d10*/  IMAD.WIDE.U32 R6, R5, UR8, R6 ;  /* 0x0000000805067c25 */ /* 0x000fe2000f8e0006 */
[----:B------:R-:W-:-:S03]  /*19d20*/  ULDC.64 UR8, c[0x0][0xb00] ;  /* 0x0002c00000087ab9 */ /* 0x000fc60000000a00 */
[----:B------:R-:W-:Y:S01]  /*19d30*/  IMAD.IADD R3, R7, 0x1, R3 ;  /* 0x0000000107037824 */ /* 0x000fe200078e0203 */
[C---:B------:R-:W-:Y:S01]  /*19d40*/  LEA R0, P1, R6.reuse, UR8, 0x2 ;  /* 0x0000000806007c11 */ /* 0x040fe2000f8210ff */
[C---:B------:R-:W-:Y:S02]  /*19d50*/  VIADD R91, R19.reuse, 0x38 ;  /* 0x00000038135b7836 */ /* 0x040fe40000000000 */
[C---:B------:R-:W-:Y:S01]  /*19d60*/  VIADD R95, R19.reuse, 0x40 ;  /* 0x00000040135f7836 */ /* 0x040fe20000000000 */
[----:B------:R-:W-:Y:S01]  /*19d70*/  LEA.HI.X R3, R6, UR9, R3, 0x2, P1 ;  /* 0x0000000906037c11 */ /* 0x000fe200088f1403 */
[C---:B------:R-:W-:Y:S01]  /*19d80*/  VIADD R113, R19.reuse, 0x28 ;  /* 0x0000002813717836 */ /* 0x040fe20000000000 */
[----:B------:R2:W0:Y:S01]  /*19d90*/  SHFL.IDX PT, R8, R0, RZ, 0x1c1f ;  /* 0x001c1fff00087589 */ /* 0x00042200000e0000 */
[C---:B------:R-:W-:Y:S01]  /*19da0*/  VIADD R5, R19.reuse, 0x8 ;  /* 0x0000000813057836 */ /* 0x040fe20000000000 */
[----:B------:R-:W-:Y:S01]  /*19db0*/  SHF.R.S32.HI R18, RZ, 0x1f, R91 ;  /* 0x0000001fff127819 */ /* 0x000fe2000001145b */
[C---:B------:R-:W-:Y:S01]  /*19dc0*/  VIADD R115, R19.reuse, 0x10 ;  /* 0x0000001013737836 */ /* 0x040fe20000000000 */
[----:B------:R2:W1:Y:S01]  /*19dd0*/  SHFL.IDX PT, R9, R3, RZ, 0x1c1f ;  /* 0x001c1fff03097589 */ /* 0x00046200000e0000 */
[----:B------:R-:W-:Y:S01]  /*19de0*/  VIADD R117, R19, 0x18 ;  /* 0x0000001813757836 */ /* 0x000fe20000000000 */
[----:B------:R-:W-:-:S02]  /*19df0*/  SHF.R.S32.HI R90, RZ, 0x1f, R95 ;  /* 0x0000001fff5a7819 */ /* 0x000fc4000001145f */
[----:B------:R-:W-:Y:S02]  /*19e00*/  SHF.R.S32.HI R106, RZ, 0x1f, R113 ;  /* 0x0000001fff6a7819 */ /* 0x000fe40000011471 */
[----:B------:R-:W-:Y:S02]  /*19e10*/  SHF.R.S32.HI R108, RZ, 0x1f, R115 ;  /* 0x0000001fff6c7819 */ /* 0x000fe40000011473 */
[----:B------:R-:W-:Y:S02]  /*19e20*/  SHF.R.S32.HI R112, RZ, 0x1f, R117 ;  /* 0x0000001fff707819 */ /* 0x000fe40000011475 */
[----:B------:R-:W-:Y:S01]  /*19e30*/  SHF.R.S32.HI R116, RZ, 0x1f, R5 ;  /* 0x0000001fff747819 */ /* 0x000fe20000011405 */
[----:B--2---:R-:W-:Y:S06]  /*19e40*/  @P0 BRA `(.L_x_1147) ;  /* 0x0000000400000947 */ /* 0x004fec0003800000 */
[----:B------:R-:W-:Y:S02]  /*19e50*/  ULDC UR4, c[0x0][0xac8] ;  /* 0x0002b20000047ab9 */ /* 0x000fe40000000800 */
[----:B------:R-:W-:Y:S02]  /*19e60*/  ISETP.GE.AND P3, PT, R5, UR4, PT ;  /* 0x0000000405007c0c */ /* 0x000fe4000bf66270 */
[----:B------:R-:W-:Y:S02]  /*19e70*/  ISETP.GE.AND P2, PT, R19, UR4, PT ;  /* 0x0000000413007c0c */ /* 0x000fe4000bf46270 */
[----:B------:R-:W-:Y:S02]  /*19e80*/  ISETP.GE.AND P1, PT, R115, UR4, PT ;  /* 0x0000000473007c0c */ /* 0x000fe4000bf26270 */
[----:B------:R-:W-:Y:S02]  /*19e90*/  ISETP.GE.AND P0, PT, R117, UR4, PT ;  /* 0x0000000475007c0c */ /* 0x000fe4000bf06270 */
[----:B------:R-:W-:-:S05]  /*19ea0*/  ISETP.GE.AND P4, PT, R111, UR4, PT ;  /* 0x000000046f007c0c */ /* 0x000fca000bf86270 */
[-C--:B0-----:R-:W-:Y:S02]  /*19eb0*/  @!P3 LEA R10, P5, R5, R8.reuse, 0x2 ;  /* 0x00000008050ab211 */ /* 0x081fe400078a10ff */
[----:B-1----:R-:W-:Y:S02]  /*19ec0*/  @!P2 IMAD.WIDE R6, R19, 0x4, R8 ;  /* 0x000000041306a825 */ /* 0x002fe400078e0208 */
        /* <DEDUP_REMOVED lines=14> */
[-C--:B------:R-:W-:Y:S02]  /*19fb0*/  @!P2 LEA R32, P6, R113, R8.reuse, 0x2 ;  /* 0x000000087120a211 */ /* 0x080fe400078c10ff */
        /* <DEDUP_REMOVED lines=10> */
[-C--:B--2---:R-:W-:Y:S02]  /*1a060*/  @!P1 LEA R12, P5, R95, R8.reuse, 0x2 ;  /* 0x000000085f0c9211 */ /* 0x084fe400078a10ff */
        /* <DEDUP_REMOVED lines=8> */
[----:B---3--:R-:W-:Y:S02]  /*1a0f0*/  @!P3 LEA R6, P1, R99, R8, 0x2 ;  /* 0x000000086306b211 */ /* 0x008fe400078210ff */
[----:B------:R-:W-:Y:S01]  /*1a100*/  ISETP.GE.AND P5, PT, R105, UR4, PT ;  /* 0x0000000469007c0c */ /* 0x000fe2000bfa6270 */
[----:B------:R2:W-:Y:S01]  /*1a110*/  @!P4 ST.E.64 desc[UR52][R14.64], R76 ;  /* 0x0000004c0e00c985 */ /* 0x0005e2000c101b34 */
[----:B------:R-:W-:Y:S02]  /*1a120*/  @!P3 LEA.HI.X R7, R99, R9, R94, 0x2, P1 ;  /* 0x000000096307b211 */ /* 0x000fe400008f145e */
[----:B------:R-:W-:-:S02]  /*1a130*/  ISETP.GE.AND P4, PT, R107, UR4, PT ;  /* 0x000000046b007c0c */ /* 0x000fc4000bf86270 */
[----:B------:R-:W-:Y:S01]  /*1a140*/  ISETP.GE.AND P1, PT, R109, UR4, PT ;  /* 0x000000046d007c0c */ /* 0x000fe2000bf26270 */
[----:B------:R3:W-:Y:S01]  /*1a150*/  @!P3 ST.E.64 desc[UR52][R6.64], R78 ;  /* 0x0000004e0600b985 */ /* 0x0007e2000c101b34 */
[-C--:B----4-:R-:W-:Y:S02]  /*1a160*/  @!P2 LEA R32, P6, R101, R8.reuse, 0x2 ;  /* 0x000000086520a211 */ /* 0x090fe400078c10ff */
[----:B0-----:R-:W-:Y:S02]  /*1a170*/  @!P0 LEA R10, P3, R103, R8, 0x2 ;  /* 0x00000008670a8211 */ /* 0x001fe400078610ff */
[-C--:B------:R-:W-:Y:S02]  /*1a180*/  @!P2 LEA.HI.X R33, R101, R9.reuse, R96, 0x2, P6 ;  /* 0x000000096521a211 */ /* 0x080fe400030f1460 */
[----:B------:R-:W-:-:S03]  /*1a190*/  @!P0 LEA.HI.X R11, R103, R9, R98, 0x2, P3 ;  /* 0x00000009670b8211 */ /* 0x000fc600018f1462 */
[----:B------:R3:W-:Y:S01]  /*1a1a0*/  @!P2 ST.E.64 desc[UR52][R32.64], R80 ;  /* 0x000000502000a985 */ /* 0x0007e2000c101b34 */
[-C--:B-1----:R-:W-:Y:S02]  /*1a1b0*/  @!P5 LEA R12, P2, R105, R8.reuse, 0x2 ;  /* 0x00000008690cd211 */ /* 0x082fe400078410ff */
[-C--:B--2---:R-:W-:Y:S01]  /*1a1c0*/  @!P4 LEA R14, P3, R107, R8.reuse, 0x2 ;  /* 0x000000086b0ec211 */ /* 0x084fe200078610ff */
        /* <DEDUP_REMOVED lines=8> */
.L_x_1147:
[----:B------:R-:W-:Y:S05]  /*1a250*/  BSYNC B1 ;  /* 0x0000000000017941 */ /* 0x000fea0003800000 */
.L_x_1146:
[----:B------:R-:W-:Y:S01]  /*1a260*/  ISETP.GE.AND P0, PT, R93, R4, PT ;  /* 0x000000045d00720c */ /* 0x000fe20003f06270 */
[----:B---3--:R2:W3:Y:S04]  /*1a270*/  SHFL.IDX PT, R7, R3, 0x1, 0x1c1f ;  /* 0x003c1f0003077f89 */ /* 0x0084e800000e0000 */
[----:B------:R2:W4:Y:S08]  /*1a280*/  SHFL.IDX PT, R6, R0, 0x1, 0x1c1f ;  /* 0x003c1f0000067f89 */ /* 0x00053000000e0000 */
[----:B--2---:R-:W-:Y:S05]  /*1a290*/  @P0 BRA `(.L_x_1145) ;  /* 0x00000010003c0947 */ /* 0x004fea0003800000 */
[----:B------:R-:W-:Y:S02]  /*1a2a0*/  ULDC UR4, c[0x0][0xac8] ;  /* 0x0002b20000047ab9 */ /* 0x000fe40000000800 */
[----:B------:R-:W-:Y:S02]  /*1a2b0*/  ISETP.GE.AND P1, PT, R5, UR4, PT ;  /* 0x0000000405007c0c */ /* 0x000fe4000bf26270 */
[----:B------:R-:W-:Y:S02]  /*1a2c0*/  ISETP.GE.AND P0, PT, R115, UR4, PT ;  /* 0x0000000473007c0c */ /* 0x000fe4000bf06270 */
[----:B------:R-:W-:Y:S02]  /*1a2d0*/  ISETP.GE.AND P5, PT, R19, UR4, PT ;  /* 0x0000000413007c0c */ /* 0x000fe4000bfa6270 */
[----:B------:R-:W-:-:S07]  /*1a2e0*/  ISETP.GE.AND P3, PT, R117, UR4, PT ;  /* 0x0000000475007c0c */ /* 0x000fce000bf66270 */
[-C--:B0---4-:R-:W-:Y:S02]  /*1a2f0*/  @!P1 LEA R8, P2, R5, R6.reuse, 0x2 ;  /* 0x0000000605089211 */ /* 0x091fe400078410ff */
[----:B------:R-:W-:Y:S02]  /*1a300*/  @!P0 LEA R10, P4, R115, R6, 0x2 ;  /* 0x00000006730a8211 */ /* 0x000fe400078810ff */
[-C--:B-1-3--:R-:W-:Y:S01]  /*1a310*/  @!P1 LEA.HI.X R9, R5, R7.reuse, R116, 0x2, P2 ;  /* 0x0000000705099211 */ /* 0x08afe200010f1474 */
[----:B------:R-:W-:Y:S01]  /*1a320*/  @!P5 IMAD.WIDE R4, R19, 0x4, R6 ;  /* 0x000000041304d825 */ /* 0x000fe200078e0206 */
[----:B------:R-:W-:Y:S02]  /*1a330*/  @!P0 LEA.HI.X R11, R115, R7, R108, 0x2, P4 ;  /* 0x00000007730b8211 */ /* 0x000fe400020f146c */
[----:B------:R-:W-:Y:S02]  /*1a340*/  ISETP.GE.AND P4, PT, R111, UR4, PT ;  /* 0x000000046f007c0c */ /* 0x000fe4000bf86270 */
[----:B------:R0:W-:Y:S01]  /*1a350*/  @!P5 ST.E.64 desc[UR52][R4.64], R30 ;  /* 0x0000001e0400d985 */ /* 0x0001e2000c101b34 */
[----:B------:R-:W-:-:S02]  /*1a360*/  ISETP.GE.AND P5, PT, R113, UR4, PT ;  /* 0x0000000471007c0c */ /* 0x000fc4000bfa6270 */
[----:B------:R-:W-:Y:S01]  /*1a370*/  ISETP.GE.AND P2, PT, R17, UR4, PT ;  /* 0x0000000411007c0c */ /* 0x000fe2000bf46270 */
[----:B------:R1:W-:Y:S01]  /*1a380*/  @!P1 ST.E.64 desc[UR52][R8.64], R28 ;  /* 0x0000001c08009985 */ /* 0x0003e2000c101b34 */
[----:B------:R-:W-:-:S03]  /*1a390*/  @!P3 LEA R12, P6, R117, R6, 0x2 ;  /* 0x00000006750cb211 */ /* 0x000fc600078c10ff */
[----:B------:R2:W-:Y:S01]  /*1a3a0*/  @!P0 ST.E.64 desc[UR52][R10.64], R40 ;  /* 0x000000280a008985 */ /* 0x0005e2000c101b34 */
[----:B------:R-:W-:Y:S02]  /*1a3b0*/  ISETP.GE.AND P0, PT, R91, UR4, PT ;  /* 0x000000045b007c0c */ /* 0x000fe4000bf06270 */
[-C--:B------:R-:W-:Y:S02]  /*1a3c0*/  @!P4 LEA R14, P1, R111, R6.reuse, 0x2 ;  /* 0x000000066f0ec211 */ /* 0x080fe400078210ff */
[-C--:B------:R-:W-:Y:S02]  /*1a3d0*/  @!P3 LEA.HI.X R13, R117, R7.reuse, R112, 0x2, P6 ;  /* 0x00000007750db211 */ /* 0x080fe400030f1470 */
[----:B------:R-:W-:Y:S02]  /*1a3e0*/  @!P5 LEA R32, P6, R113, R6, 0x2 ;  /* 0x000000067120d211 */ /* 0x000fe400078c10ff */
[----:B------:R-:W-:Y:S01]  /*1a3f0*/  @!P4 LEA.HI.X R15, R111, R7, R114, 0x2, P1 ;  /* 0x000000076f0fc211 */ /* 0x000fe200008f1472 */
[----:B------:R3:W-:Y:S01]  /*1a400*/  @!P3 ST.E.64 desc[UR52][R12.64], R26 ;  /* 0x0000001a0c00b985 */ /* 0x0007e2000c101b34 */
[----:B------:R-:W-:-:S02]  /*1a410*/  ISETP.GE.AND P1, PT, R95, UR4, PT ;  /* 0x000000045f007c0c */ /* 0x000fc4000bf26270 */
[-C--:B------:R-:W-:Y:S01]  /*1a420*/  @!P5 LEA.HI.X R33, R113, R7.reuse, R106, 0x2, P6 ;  /* 0x000000077121d211 */ /* 0x080fe200030f146a */
[----:B------:R4:W-:Y:S01]  /*1a430*/  @!P4 ST.E.64 desc[UR52][R14.64], R36 ;  /* 0x000000240e00c985 */ /* 0x0009e2000c101b34 */
[-C--:B0-----:R-:W-:Y:S02]  /*1a440*/  @!P2 LEA R4, P6, R17, R6.reuse, 0x2 ;  /* 0x000000061104a211 */ /* 0x081fe400078c10ff */
[----:B------:R-:W-:Y:S01]  /*1a450*/  ISETP.GE.AND P4, PT, R97, UR4, PT ;  /* 0x0000000461007c0c */ /* 0x000fe2000bf86270 */
[----:B------:R-:W-:Y:S01]  /*1a460*/  @!P5 ST.E.64 desc[UR52][R32.64], R34 ;  /* 0x000000222000d985 */ /* 0x000fe2000c101b34 */
[-C--:B------:R-:W-:Y:S02]  /*1a470*/  @!P2 LEA.HI.X R5, R17, R7.reuse, R110, 0x2, P6 ;  /* 0x000000071105a211 */ /* 0x080fe400030f146e */
[----:B-1----:R-:W-:Y:S02]  /*1a480*/  @!P0 LEA R8, P6, R91, R6, 0x2 ;  /* 0x000000065b088211 */ /* 0x002fe400078c10ff */
[----:B------:R-:W-:Y:S01]  /*1a490*/  ISETP.GE.AND P3, PT, R99, UR4, PT ;  /* 0x0000000463007c0c */ /* 0x000fe2000bf66270 */
[----:B------:R0:W-:Y:S01]  /*1a4a0*/  @!P2 ST.E.64 desc[UR52][R4.64], R48 ;  /* 0x000000300400a985 */ /* 0x0001e2000c101b34 */
[----:B------:R-:W-:-:S02]  /*1a4b0*/  @!P0 LEA.HI.X R9, R91, R7, R18, 0x2, P6 ;  /* 0x000000075b098211 */ /* 0x000fc400030f1412 */
[-C--:B--2---:R-:W-:Y:S02]  /*1a4c0*/  @!P1 LEA R10, P6, R95, R6.reuse, 0x2 ;  /* 0x000000065f0a9211 */ /* 0x084fe400078c10ff */
[----:B------:R-:W-:Y:S01]  /*1a4d0*/  ISETP.GE.AND P2, PT, R101, UR4, PT ;  /* 0x0000000465007c0c */ /* 0x000fe2000bf46270 */
[----:B------:R1:W-:Y:S01]  /*1a4e0*/  @!P0 ST.E.64 desc[UR52][R8.64], R50 ;  /* 0x0000003208008985 */ /* 0x0003e2000c101b34 */
[----:B------:R-:W-:Y:S02]  /*1a4f0*/  @!P1 LEA.HI.X R11, R95, R7, R90, 0x2, P6 ;  /* 0x000000075f0b9211 */ /* 0x000fe400030f145a */
[----:B------:R-:W-:Y:S02]  /*1a500*/  ISETP.GE.AND P0, PT, R103, UR4, PT ;  /* 0x0000000467007c0c */ /* 0x000fe4000bf06270 */
[----:B------:R-:W-:Y:S01]  /*1a510*/  @!P4 LEA R28, P5, R97, R6, 0x2 ;  /* 0x00000006611cc211 */ /* 0x000fe200078a10ff */
[----:B------:R2:W-:Y:S01]  /*1a520*/  @!P1 ST.E.64 desc[UR52][R10.64], R58 ;  /* 0x0000003a0a009985 */ /* 0x0005e2000c101b34 */
[----:B------:R-:W-:-:S02]  /*1a530*/  ISETP.GE.AND P1, PT, R105, UR4, PT ;  /* 0x0000000469007c0c */ /* 0x000fc4000bf26270 */
[-C--:B---3--:R-:W-:Y:S02]  /*1a540*/  @!P3 LEA R12, P6, R99, R6.reuse, 0x2 ;  /* 0x00000006630cb211 */ /* 0x088fe400078c10ff */
[-C--:B------:R-:W-:Y:S02]  /*1a550*/  @!P4 LEA.HI.X R29, R97, R7.reuse, R92, 0x2, P5 ;  /* 0x00000007611dc211 */ /* 0x080fe400028f145c */
[-C--:B----4-:R-:W-:Y:S02]  /*1a560*/  @!P2 LEA R14, P5, R101, R6.reuse, 0x2 ;  /* 0x00000006650ea211 */ /* 0x090fe400078a10ff */
[-C--:B------:R-:W-:Y:S01]  /*1a570*/  @!P3 LEA.HI.X R13, R99, R7.reuse, R94, 0x2, P6 ;  /* 0x00000007630db211 */ /* 0x080fe200030f145e */
[----:B------:R3:W-:Y:S01]  /*1a580*/  @!P4 ST.E.64 desc[UR52][R28.64], R38 ;  /* 0x000000261c00c985 */ /* 0x0007e2000c101b34 */
[----:B------:R-:W-:Y:S02]  /*1a590*/  ISETP.GE.AND P6, PT, R107, UR4, PT ;  /* 0x000000046b007c0c */ /* 0x000fe4000bfc6270 */
[----:B------:R-:W-:Y:S01]  /*1a5a0*/  @!P2 LEA.HI.X R15, R101, R7, R96, 0x2, P5 ;  /* 0x00000007650fa211 */ /* 0x000fe200028f1460 */
[----:B------:R3:W-:Y:S01]  /*1a5b0*/  @!P3 ST.E.64 desc[UR52][R12.64], R62 ;  /* 0x0000003e0c00b985 */ /* 0x0007e2000c101b34 */
[----:B0-----:R-:W-:-:S03]  /*1a5c0*/  @!P0 LEA R4, P5, R103, R6, 0x2 ;  /* 0x0000000667048211 */ /* 0x001fc600078a10ff */
[----:B------:R3:W-:Y:S01]  /*1a5d0*/  @!P2 ST.E.64 desc[UR52][R14.64], R64 ;  /* 0x000000400e00a985 */ /* 0x0007e2000c101b34 */
[----:B------:R-:W-:Y:S02]  /*1a5e0*/  @!P0 LEA.HI.X R5, R103, R7, R98, 0x2, P5 ;  /* 0x0000000767058211 */ /* 0x000fe400028f1462 */
[----:B-1----:R-:W-:-:S03]  /*1a5f0*/  @!P1 LEA R8, P5, R105, R6, 0x2 ;  /* 0x0000000669089211 */ /* 0x002fc600078a10ff */
[----:B------:R3:W-:Y:S01]  /*1a600*/  @!P0 ST.E.64 desc[UR52][R4.64], R70 ;  /* 0x0000004604008985 */ /* 0x0007e2000c101b34 */
[-C--:B------:R-:W-:Y:S02]  /*1a610*/  @!P1 LEA.HI.X R9, R105, R7.reuse, R100, 0x2, P5 ;  /* 0x0000000769099211 */ /* 0x080fe400028f1464 */
[----:B--2---:R-:W-:Y:S02]  /*1a620*/  @!P6 LEA R10, P5, R107, R6, 0x2 ;  /* 0x000000066b0ae211 */ /* 0x004fe400078a10ff */
[----:B------:R-:W-:Y:S01]  /*1a630*/  ISETP.GE.AND P0, PT, R109, UR4, PT ;  /* 0x000000046d007c0c */ /* 0x000fe2000bf06270 */
[----:B------:R3:W-:Y:S01]  /*1a640*/  @!P1 ST.E.64 desc[UR52][R8.64], R74 ;  /* 0x0000004a08009985 */ /* 0x0007e2000c101b34 */
[----:B------:R-:W-:-:S05]  /*1a650*/  @!P6 LEA.HI.X R11, R107, R7, R102, 0x2, P5 ;  /* 0x000000076b0be211 */ /* 0x000fca00028f1466 */
[----:B------:R3:W-:Y:S06]  /*1a660*/  @!P6 ST.E.64 desc[UR52][R10.64], R24 ;  /* 0x000000180a00e985 */ /* 0x0007ec000c101b34 */
[----:B------:R-:W-:Y:S05]  /*1a670*/  @P0 BRA `(.L_x_1145) ;  /* 0x0000000c00440947 */ /* 0x000fea0003800000 */
[----:B---3--:R-:W-:-:S04]  /*1a680*/  LEA R4, P0, R109, R6, 0x2 ;  /* 0x000000066d047211 */ /* 0x008fc800078010ff */
[----:B------:R-:W-:-:S05]  /*1a690*/  LEA.HI.X R5, R109, R7, R104, 0x2, P0 ;  /* 0x000000076d057211 */ /* 0x000fca00000f1468 */
[----:B------:R2:W-:Y:S01]  /*1a6a0*/  ST.E.64 desc[UR52][R4.64], R20 ;  /* 0x0000001404007985 */ /* 0x0005e2000c101b34 */
[----:B------:R-:W-:Y:S05]  /*1a6b0*/  BRA `(.L_x_1145) ;  /* 0x0000000c00347947 */ /* 0x000fea0003800000 */
.L_x_1136:
[----:B------:R-:W0:Y:S01]  /*1a6c0*/  LDC.64 R4, c[0x0][0xc00] ;  /* 0x00030000ff047b82 */ /* 0x000e220000000a00 */
[----:B------:R-:W-:Y:S01]  /*1a6d0*/  ULDC.64 UR8, c[0x0][0xc00] ;  /* 0x0003000000087ab9 */ /* 0x000fe20000000a00 */
[----:B------:R-:W-:Y:S01]  /*1a6e0*/  IMAD.MOV.U32 R9, RZ, RZ, RZ ;  /* 0x000000ffff097224 */ /* 0x000fe200078e00ff */
[----:B------:R-:W-:-:S05]  /*1a6f0*/  UIMAD.WIDE UR8, UR44, 0x4, UR8 ;  /* 0x000000042c0878a5 */ /* 0x000fca000f8e0208 */
[----:B------:R-:W1:Y:S01]  /*1a700*/  LDC.64 R6, c[0x0][0xc08] ;  /* 0x00030200ff067b82 */ /* 0x000e620000000a00 */
[----:B0-----:R-:W-:Y:S01]  /*1a710*/  ISETP.NE.U32.AND P0, PT, R4, RZ, PT ;  /* 0x000000ff0400720c */ /* 0x001fe20003f05070 */
[----:B------:R-:W-:Y:S01]  /*1a720*/  IMAD.U32 R4, RZ, RZ, UR8 ;  /* 0x00000008ff047e24 */ /* 0x000fe2000f8e00ff */
[----:B------:R-:W-:Y:S01]  /*1a730*/  R2UR UR4, R5 ;  /* 0x00000000050472ca */ /* 0x000fe200000e0000 */
[----:B------:R-:W-:Y:S01]  /*1a740*/  IMAD.U32 R5, RZ, RZ, UR9 ;  /* 0x00000009ff057e24 */ /* 0x000fe2000f8e00ff */
[----:B-1----:R-:W-:-:S09]  /*1a750*/  ISETP.NE.U32.AND P1, PT, R6, RZ, PT ;  /* 0x000000ff0600720c */ /* 0x002fd20003f25070 */
[----:B------:R-:W-:Y:S02]  /*1a760*/  VOTEU.ANY UP0, P0 ;  /* 0x00000000003f7886 */ /* 0x000fe40000000100 */
[----:B------:R-:W-:Y:S01]  /*1a770*/  UISETP.NE.AND.EX UP0, UPT, UR4, URZ, UPT, UP0 ;  /* 0x0000003f0400728c */ /* 0x000fe2000bf05300 */
[----:B------:R-:W-:Y:S01]  /*1a780*/  R2UR UR4, R7 ;  /* 0x00000000070472ca */ /* 0x000fe200000e0000 */
[----:B------:R-:W-:-:S04]  /*1a790*/  VOTEU.ANY UP1, P1 ;  /* 0x00000000003f7886 */ /* 0x000fc80000820100 */
[----:B------:R-:W-:-:S08]  /*1a7a0*/  PLOP3.LUT P0, PT, PT, PT, UP0, 0x80, 0x0 ;  /* 0x000000000000781c */ /* 0x000fd00003f0f008 */
[----:B------:R-:W-:-:S06]  /*1a7b0*/  UISETP.NE.AND.EX UP1, UPT, UR4, URZ, UPT, UP1 ;  /* 0x0000003f0400728c */ /* 0x000fcc000bf25310 */
[----:B------:R-:W-:Y:S01]  /*1a7c0*/  PLOP3.LUT P1, PT, PT, PT, UP1, 0x80, 0x0 ;  /* 0x000000000000781c */ /* 0x000fe20003f2f018 */
[----:B------:R0:W5:Y:S01]  /*1a7d0*/  @P0 LDG.E R9, desc[UR52][R4.64] ;  /* 0x0000003404090981 */ /* 0x000162000c1e1900 */
[----:B------:R-:W-:Y:S02]  /*1a7e0*/  ULDC UR4, c[0x0][0xa88] ;  /* 0x0002a20000047ab9 */ /* 0x000fe40000000800 */
[----:B------:R-:W-:Y:S01]  /*1a7f0*/  IMAD.U32 R8, RZ, RZ, UR4 ;  /* 0x00000004ff087e24 */ /* 0x000fe2000f8e00ff */
[----:B------:R-:W-:Y:S02]  /*1a800*/  @UP1 ULDC.64 UR8, c[0x0][0xc08] ;  /* 0x0003020000081ab9 */ /* 0x000fe40000000a00 */
[----:B------:R-:W-:-:S06]  /*1a810*/  @UP1 UIMAD.WIDE UR8, UR44, 0x4, UR8 ;  /* 0x000000042c0818a5 */ /* 0x000fcc000f8e0208 */
[----:B------:R-:W-:Y:S02]  /*1a820*/  IMAD.U32 R6, RZ, RZ, UR8 ;  /* 0x00000008ff067e24 */ /* 0x000fe4000f8e00ff */
[----:B------:R-:W-:-:S05]  /*1a830*/  IMAD.U32 R7, RZ, RZ, UR9 ;  /* 0x00000009ff077e24 */ /* 0x000fca000f8e00ff */
[----:B------:R0:W5:Y:S01]  /*1a840*/  @P1 LDG.E R8, desc[UR52][R6.64] ;  /* 0x0000003406081981 */ /* 0x000162000c1e1900 */
[----:B------:R-:W-:Y:S05]  /*1a850*/  @P1 BRA `(.L_x_1148) ;  /* 0x0000000000101947 */ /* 0x000fea0003800000 */
[----:B------:R-:W-:Y:S05]  /*1a860*/  @!P0 BRA `(.L_x_1148) ;  /* 0x00000000000c8947 */ /* 0x000fea0003800000 */
[----:B0-----:R-:W2:Y:S04]  /*1a870*/  LDG.E R7, desc[UR52][R4.64] ;  /* 0x0000003404077981 */ /* 0x001ea8000c1e1900 */
[----:B-----5:R-:W2:Y:S02]  /*1a880*/  LDG.E R8, desc[UR52][R4.64+0x4] ;  /* 0x0000043404087981 */ /* 0x020ea4000c1e1900 */
[----:B--2---:R-:W-:-:S07]  /*1a890*/  IMAD.IADD R8, R8, 0x1, -R7 ;  /* 0x0000000108087824 */ /* 0x004fce00078e0a07 */
.L_x_1148:
[----:B-----5:R-:W-:Y:S01]  /*1a8a0*/  R2UR UR16, R9 ;  /* 0x00000000091072ca */ /* 0x020fe200000e0000 */
[----:B------:R-:W-:Y:S01]  /*1a8b0*/  USHF.R.S32.HI UR7, URZ, 0x1f, UR44 ;  /* 0x0000001f3f077899 */ /* 0x000fe2000801142c */
[----:B------:R-:W-:Y:S01]  /*1a8c0*/  ISETP.GT.AND P0, PT, R18, 0x7f, PT ;  /* 0x0000007f1200780c */ /* 0x000fe20003f04270 */
[----:B------:R-:W-:Y:S01]  /*1a8d0*/  USEL UR4, UR44, URZ, !UP0 ;  /* 0x0000003f2c047287 */ /* 0x000fe2000c000000 */
[----:B------:R-:W-:Y:S01]  /*1a8e0*/  BSSY B1, `(.L_x_1149) ;  /* 0x0000039000017945 */ /* 0x000fe20003800000 */
[----:B------:R-:W-:-:S08]  /*1a8f0*/  USEL UR7, UR7, URZ, !UP0 ;  /* 0x0000003f07077287 */ /* 0x000fd0000c000000 */
[----:B------:R-:W-:Y:S02]  /*1a900*/  USHF.R.S32.HI UR16, URZ, 0x1f, UR16 ;  /* 0x0000001f3f107899 */ /* 0x000fe40008011410 */
[----:B------:R-:W-:Y:S10]  /*1a910*/  @P0 BRA `(.L_x_1150) ;  /* 0x0000000000d40947 */ /* 0x000ff40003800000 */
[----:B------:R-:W0:Y:S01]  /*1a920*/  LDC R11, c[0x0][0xbe8] ;  /* 0x0002fa00ff0b7b82 */ /* 0x000e220000000800 */
[----:B------:R-:W-:-:S05]  /*1a930*/  IMAD.U32 R10, RZ, RZ, UR36 ;  /* 0x00000024ff0a7e24 */ /* 0x000fca000f8e00ff */
[----:B------:R-:W-:Y:S01]  /*1a940*/  IADD3 R10, R10, -0x80, R118 ;  /* 0xffffff800a0a7810 */ /* 0x000fe20007ffe076 */
[----:B0-----:R-:W-:-:S05]  /*1a950*/  IMAD R4, R8, R11, RZ ;  /* 0x0000000b08047224 */ /* 0x001fca00078e02ff */
        /* <DEDUP_REMOVED lines=11> */
[----:B------:R-:W-:Y:S02]  /*1aa10*/  UIMAD.WIDE.U32 UR14, UR8, UR43, URZ ;  /* 0x0000002b080e72a5 */ /* 0x000fe4000f8e003f */
[----:B------:R-:W1:Y:S01]  /*1aa20*/  @P0 LDC R12, c[0x0][0xbf0] ;  /* 0x0002fc00ff0c0b82 */ /* 0x000e620000000800 */
[----:B------:R-:W-:Y:S02]  /*1aa30*/  UIMAD UR18, UR9, UR43, URZ ;  /* 0x0000002b091272a4 */ /* 0x000fe4000f8e023f */
[----:B------:R-:W-:Y:S01]  /*1aa40*/  UIMAD UR11, UR11, UR4, URZ ;  /* 0x000000040b0b72a4 */ /* 0x000fe2000f8e023f */
[----:B------:R-:W-:Y:S01]  /*1aa50*/  IMAD.U32 R4, RZ, RZ, UR14 ;  /* 0x0000000eff047e24 */ /* 0x000fe2000f8e00ff */
[----:B------:R-:W-:Y:S01]  /*1aa60*/  UIMAD.WIDE.U32 UR8, UR10, UR4, URZ ;  /* 0x000000040a0872a5 */ /* 0x000fe2000f8e003f */
[----:B------:R-:W-:Y:S01]  /*1aa70*/  IMAD.U32 R5, RZ, RZ, UR15 ;  /* 0x0000000fff057e24 */ /* 0x000fe2000f8e00ff */
[----:B------:R-:W-:-:S02]  /*1aa80*/  UIADD3 UR14, UR18, UR15, URZ ;  /* 0x0000000f120e7290 */ /* 0x000fc4000fffe03f */
[----:B------:R-:W-:Y:S01]  /*1aa90*/  UIMAD UR11, UR10, UR7, UR11 ;  /* 0x000000070a0b72a4 */ /* 0x000fe2000f8e020b */
[----:B------:R-:W-:-:S03]  /*1aaa0*/  ULDC.64 UR12, c[0x0][UR17+0x228] ;  /* 0x00008a00110c7abb */ /* 0x000fc60008000a00 */
[----:B------:R-:W-:Y:S01]  /*1aab0*/  UIADD3 UR11, UR9, UR11, URZ ;  /* 0x0000000b090b7290 */ /* 0x000fe2000fffe03f */
[----:B------:R-:W-:Y:S01]  /*1aac0*/  IMAD.U32 R13, RZ, RZ, UR14 ;  /* 0x0000000eff0d7e24 */ /* 0x000fe2000f8e00ff */
[----:B------:R-:W-:Y:S01]  /*1aad0*/  UIMAD.WIDE.U32 UR20, UR12, UR19, URZ ;  /* 0x000000130c1472a5 */ /* 0x000fe2000f8e003f */
[----:B0-----:R-:W-:Y:S01]  /*1aae0*/  @P0 IMAD.HI.U32 R7, R10, R7, RZ ;  /* 0x000000070a070227 */ /* 0x001fe200078e00ff */
[----:B------:R-:W-:-:S04]  /*1aaf0*/  UIMAD UR10, UR13, UR19, URZ ;  /* 0x000000130d0a72a4 */ /* 0x000fc8000f8e023f */
[----:B------:R-:W-:Y:S01]  /*1ab00*/  UIADD3 UR10, UR10, UR21, URZ ;  /* 0x000000150a0a7290 */ /* 0x000fe2000fffe03f */
[----:B-1----:R-:W-:Y:S02]  /*1ab10*/  @P0 SHF.R.U32.HI R6, RZ, R12, R7 ;  /* 0x0000000cff060219 */ /* 0x002fe40000011607 */
[----:B------:R-:W-:Y:S01]  /*1ab20*/  IADD3 R5, P0, P1, R4, UR8, R9 ;  /* 0x0000000804057c10 */ /* 0x000fe2000f91e009 */
[----:B------:R-:W-:Y:S01]  /*1ab30*/  IMAD.U32 R4, RZ, RZ, UR16 ;  /* 0x00000010ff047e24 */ /* 0x000fe2000f8e00ff */
[----:B------:R-:W-:Y:S01]  /*1ab40*/  ULDC.64 UR8, c[0x0][UR17+0x210] ;  /* 0x0000840011087abb */ /* 0x000fe20008000a00 */
[----:B------:R-:W-:-:S04]  /*1ab50*/  IMAD.MOV R7, RZ, RZ, -R6 ;  /* 0x000000ffff077224 */ /* 0x000fc800078e0a06 */
[----:B------:R-:W-:Y:S01]  /*1ab60*/  IMAD R7, R11, R7, R10 ;  /* 0x000000070b077224 */ /* 0x000fe200078e020a */
[----:B------:R-:W-:Y:S02]  /*1ab70*/  IADD3.X R10, R13, UR11, R4, P0, P1 ;  /* 0x0000000b0d0a7c10 */ /* 0x000fe400087e2404 */
[----:B------:R-:W-:Y:S01]  /*1ab80*/  IADD3 R4, P0, P1, R6, UR20, R5 ;  /* 0x0000001406047c10 */ /* 0x000fe2000f91e005 */
[----:B------:R-:W-:Y:S01]  /*1ab90*/  IMAD R11, R7, UR9, RZ ;  /* 0x00000009070b7c24 */ /* 0x000fe2000f8e02ff */
[----:B------:R-:W-:Y:S02]  /*1aba0*/  SHF.R.S32.HI R5, RZ, 0x1f, R6 ;  /* 0x0000001fff057819 */ /* 0x000fe40000011406 */
[----:B------:R-:W-:Y:S02]  /*1abb0*/  SHF.R.S32.HI R6, RZ, 0x1f, R7 ;  /* 0x0000001fff067819 */ /* 0x000fe40000011407 */
[----:B------:R-:W-:Y:S01]  /*1abc0*/  IADD3.X R5, R5, UR10, R10, P0, P1 ;  /* 0x0000000a05057c10 */ /* 0x000fe200087e240a */
[----:B------:R-:W-:Y:S01]  /*1abd0*/  ULDC.64 UR10, c[0x0][0xba8] ;  /* 0x0002ea00000a7ab9 */ /* 0x000fe20000000a00 */
[----:B------:R-:W-:Y:S01]  /*1abe0*/  @!UP0 ULDC UR10, c[0x0][0xb50] ;  /* 0x0002d400000a8ab9 */ /* 0x000fe20000000800 */
[----:B------:R-:W-:Y:S01]  /*1abf0*/  IMAD R11, R6, UR8, R11 ;  /* 0x00000008060b7c24 */ /* 0x000fe2000f8e020b */
[----:B------:R-:W-:Y:S01]  /*1ac00*/  @!UP0 ULDC UR11, c[0x0][0xb54] ;  /* 0x0002d500000b8ab9 */ /* 0x000fe20000000800 */
[----:B------:R-:W-:-:S04]  /*1ac10*/  IMAD.WIDE.U32 R4, R7, UR8, R4 ;  /* 0x0000000807047c25 */ /* 0x000fc8000f8e0004 */
[----:B------:R-:W-:Y:S01]  /*1ac20*/  IMAD.IADD R5, R5, 0x1, R11 ;  /* 0x0000000105057824 */ /* 0x000fe200078e020b */
[----:B------:R-:W-:-:S04]  /*1ac30*/  LEA R6, P0, R4, UR10, 0x2 ;  /* 0x0000000a04067c11 */ /* 0x000fc8000f8010ff */
[----:B------:R-:W-:Y:S01]  /*1ac40*/  LEA.HI.X R7, R4, UR11, R5, 0x2, P0 ;  /* 0x0000000b04077c11 */ /* 0x000fe200080f1405 */
[----:B------:R-:W-:-:S05]  /*1ac50*/  IMAD.MOV.U32 R5, RZ, RZ, -0x800000 ;  /* 0xff800000ff057424 */ /* 0x000fca00078e00ff */
[----:B------:R1:W-:Y:S03]  /*1ac60*/  STG.E desc[UR52][R6.64], R5 ;  /* 0x0000000506007986 */ /* 0x0003e6000c101934 */
.L_x_1150:
[----:B------:R-:W-:Y:S05]  /*1ac70*/  BSYNC B1 ;  /* 0x0000000000017941 */ /* 0x000fea0003800000 */
.L_x_1149:
[----:B------:R-:W-:-:S06]  /*1ac80*/  UISETP.GT.AND UP0, UPT, UR46, 0x1, UPT ;  /* 0x000000012e00788c */ /* 0x000fcc000bf04270 */
[----:B------:R-:W-:-:S13]  /*1ac90*/  PLOP3.LUT P0, PT, PT, PT, UP0, 0x80, 0x0 ;  /* 0x000000000000781c */ /* 0x000fda0003f0f008 */
[----:B------:R-:W-:Y:S05]  /*1aca0*/  @P0 BRA `(.L_x_1145) ;  /* 0x0000000400b80947 */ /* 0x000fea0003800000 */
[----:B------:R-:W2:Y:S01]  /*1acb0*/  LDC R13, c[0x0][0xbe8] ;  /* 0x0002fa00ff0d7b82 */ /* 0x000ea20000000800 */
[C---:B------:R-:W-:Y:S01]  /*1acc0*/  R2UR UR11, R9.reuse ;  /* 0x00000000090b72ca */ /* 0x040fe200000e0000 */
[----:B------:R-:W-:Y:S01]  /*1acd0*/  ULDC.64 UR12, c[0x0][0xaa0] ;  /* 0x0002a800000c7ab9 */ /* 0x000fe20000000a00 */
[----:B------:R-:W-:Y:S01]  /*1ace0*/  R2UR UR8, R9 ;  /* 0x00000000090872ca */ /* 0x000fe200000e0000 */
[----:B------:R-:W-:Y:S01]  /*1acf0*/  UIMAD UR10, UR16, UR12, URZ ;  /* 0x0000000c100a72a4 */ /* 0x000fe2000f8e023f */
[----:B------:R-:W-:Y:S01]  /*1ad00*/  SHF.R.S32.HI R12, RZ, 0x3, R17 ;  /* 0x00000003ff0c7819 */ /* 0x000fe20000011411 */
[----:B------:R-:W-:Y:S04]  /*1ad10*/  BSSY B1, `(.L_x_1151) ;  /* 0x000003d000017945 */ /* 0x000fe80003800000 */
[----:B------:R-:W-:-:S02]  /*1ad20*/  IMAD R15, R15, 0x20, R12 ;  /* 0x000000200f0f7824 */ /* 0x000fc400078e020c */
[----:B------:R-:W-:Y:S02]  /*1ad30*/  VIADD R12, R12, UR36 ;  /* 0x000000240c0c7c36 */ /* 0x000fe40008000000 */
[----:B------:R-:W-:Y:S01]  /*1ad40*/  UIMAD UR10, UR11, UR13, UR10 ;  /* 0x0000000d0b0a72a4 */ /* 0x000fe2000f8e020a */
[----:B------:R-:W-:Y:S01]  /*1ad50*/  VIADD R10, R15, UR36 ;  /* 0x000000240f0a7c36 */ /* 0x000fe20008000000 */
[----:B------:R-:W-:-:S03]  /*1ad60*/  UIMAD.WIDE.U32 UR8, UR8, UR12, URZ ;  /* 0x0000000c080872a5 */ /* 0x000fc6000f8e003f */
[----:B01----:R-:W-:Y:S01]  /*1ad70*/  IMAD.MOV.U32 R7, RZ, RZ, R10 ;  /* 0x000000ffff077224 */ /* 0x003fe200078e000a */
[----:B------:R-:W-:-:S03]  /*1ad80*/  UIADD3 UR9, UR9, UR10, URZ ;  /* 0x0000000a09097290 */ /* 0x000fc6000fffe03f */
[----:B------:R-:W-:Y:S01]  /*1ad90*/  ULDC.64 UR10, c[0x0][0xae8] ;  /* 0x0002ba00000a7ab9 */ /* 0x000fe20000000a00 */
[----:B--2---:R-:W-:Y:S01]  /*1ada0*/  ISETP.NE.AND P0, PT, R13, 0x1, PT ;  /* 0x000000010d00780c */ /* 0x004fe20003f05270 */
[----:B------:R-:W-:-:S04]  /*1adb0*/  UIMAD.WIDE.U32 UR8, UR43, UR10, UR8 ;  /* 0x0000000a2b0872a5 */ /* 0x000fc8000f8e0008 */
[----:B------:R-:W-:-:S03]  /*1adc0*/  UIMAD UR9, UR43, UR11, UR9 ;  /* 0x0000000b2b0972a4 */ /* 0x000fc6000f8e0209 */
[----:B------:R-:W-:Y:S02]  /*1add0*/  ULDC.64 UR10, c[0x0][0xaf0] ;  /* 0x0002bc00000a7ab9 */ /* 0x000fe40000000a00 */
[----:B------:R-:W-:Y:S02]  /*1ade0*/  UIMAD UR7, UR7, UR10, URZ ;  /* 0x0000000a070772a4 */ /* 0x000fe4000f8e023f */
[----:B------:R-:W-:Y:S01]  /*1adf0*/  UIMAD.WIDE.U32 UR8, UR4, UR10, UR8 ;  /* 0x0000000a040872a5 */ /* 0x000fe2000f8e0008 */
[----:B------:R-:W0:Y:S01]  /*1ae00*/  @P0 LDC R5, c[0x0][0xbec] ;  /* 0x0002fb00ff050b82 */ /* 0x000e220000000800 */
[----:B------:R-:W-:-:S03]  /*1ae10*/  UIMAD UR7, UR4, UR11, UR7 ;  /* 0x0000000b040772a4 */ /* 0x000fc6000f8e0207 */
[----:B------:R-:W-:Y:S01]  /*1ae20*/  ULDC.64 UR10, c[0x0][0xae0] ;  /* 0x0002b800000a7ab9 */ /* 0x000fe20000000a00 */
[----:B------:R-:W-:-:S03]  /*1ae30*/  UIADD3 UR4, UR9, UR7, URZ ;  /* 0x0000000709047290 */ /* 0x000fc6000fffe03f */
        /* <DEDUP_REMOVED lines=9> */
[----:B------:R-:W-:Y:S01]  /*1aed0*/  IMAD.U32 R4, RZ, RZ, UR8 ;  /* 0x00000008ff047e24 */ /* 0x000fe2000f8e00ff */
[----:B------:R-:W-:Y:S01]  /*1aee0*/  ULDC.64 UR8, c[0x0][0xad8] ;  /* 0x0002b60000087ab9 */ /* 0x000fe20000000a00 */
[C---:B------:R-:W-:Y:S01]  /*1aef0*/  IMAD R11, R7.reuse, UR11, R6 ;  /* 0x0000000b070b7c24 */ /* 0x040fe2000f8e0206 */
[----:B------:R-:W-:Y:S01]  /*1af00*/  SHF.R.S32.HI R6, RZ, 0x1f, R9 ;  /* 0x0000001fff067819 */ /* 0x000fe20000011409 */
[----:B------:R-:W-:-:S04]  /*1af10*/  IMAD.WIDE.U32 R4, R7, UR10, R4 ;  /* 0x0000000a07047c25 */ /* 0x000fc8000f8e0004 */
[----:B------:R-:W-:Y:S02]  /*1af20*/  IMAD.IADD R5, R5, 0x1, R11 ;  /* 0x0000000105057824 */ /* 0x000fe400078e020b */
[----:B------:R-:W-:Y:S02]  /*1af30*/  IMAD R10, R6, UR8, RZ ;  /* 0x00000008060a7c24 */ /* 0x000fe4000f8e02ff */
[----:B------:R-:W-:Y:S01]  /*1af40*/  IMAD R13, R8, R13, RZ ;  /* 0x0000000d080d7224 */ /* 0x000fe200078e02ff */
[----:B------:R-:W-:Y:S01]  /*1af50*/  SHF.R.S32.HI R8, RZ, 0x1f, R3 ;  /* 0x0000001fff087819 */ /* 0x000fe20000011403 */
[C---:B------:R-:W-:Y:S02]  /*1af60*/  VIADD R6, R12.reuse, 0x20 ;  /* 0x000000200c067836 */ /* 0x040fe40000000000 */
[C---:B------:R-:W-:Y:S01]  /*1af70*/  IMAD R7, R9.reuse, UR9, R10 ;  /* 0x0000000909077c24 */ /* 0x040fe2000f8e020a */
[-C--:B------:R-:W-:Y:S01]  /*1af80*/  ISETP.GE.AND P2, PT, R12, R13.reuse, PT ;  /* 0x0000000d0c00720c */ /* 0x080fe20003f46270 */
[----:B------:R-:W-:Y:S01]  /*1af90*/  IMAD.WIDE.U32 R4, R9, UR8, R4 ;  /* 0x0000000809047c25 */ /* 0x000fe2000f8e0004 */
[----:B------:R-:W-:Y:S01]  /*1afa0*/  ISETP.GE.AND P1, PT, R6, R13, PT ;  /* 0x0000000d0600720c */ /* 0x000fe20003f26270 */
[----:B------:R-:W-:Y:S01]  /*1afb0*/  ULDC.64 UR8, c[0x0][0xa80] ;  /* 0x0002a00000087ab9 */ /* 0x000fe20000000a00 */
[----:B------:R-:W-:Y:S01]  /*1afc0*/  SHF.R.S32.HI R9, RZ, 0x1f, R0 ;  /* 0x0000001fff097819 */ /* 0x000fe20000011400 */
[----:B------:R-:W-:-:S02]  /*1afd0*/  VIADD R6, R12, 0x40 ;  /* 0x000000400c067836 */ /* 0x000fc40000000000 */
[----:B------:R-:W-:Y:S01]  /*1afe0*/  IMAD.IADD R5, R5, 0x1, R7 ;  /* 0x0000000105057824 */ /* 0x000fe200078e0207 */
[----:B------:R-:W-:Y:S02]  /*1aff0*/  LEA R7, P3, R4, UR8, 0x1 ;  /* 0x0000000804077c11 */ /* 0x000fe4000f8608ff */
[----:B------:R-:W-:Y:S02]  /*1b000*/  ISETP.GE.AND P0, PT, R6, R13, PT ;  /* 0x0000000d0600720c */ /* 0x000fe40003f06270 */
[----:B------:R-:W-:Y:S02]  /*1b010*/  LEA.HI.X R6, R4, UR9, R5, 0x1, P3 ;  /* 0x0000000904067c11 */ /* 0x000fe400098f0c05 */
[----:B------:R0:W1:Y:S04]  /*1b020*/  SHFL.IDX PT, R4, R7, RZ, 0x181f ;  /* 0x00181fff07047589 */ /* 0x00006800000e0000 */
[----:B------:R0:W2:Y:S01]  /*1b030*/  SHFL.IDX PT, R5, R6, RZ, 0x181f ;  /* 0x00181fff06057589 */ /* 0x0000a200000e0000 */
[----:B------:R-:W-:Y:S05]  /*1b040*/  @P2 BRA `(.L_x_1152) ;  /* 0x0000000000242947 */ /* 0x000fea0003800000 */
        /* <DEDUP_REMOVED lines=9> */
.L_x_1152:
[----:B------:R-:W-:Y:S05]  /*1b0e0*/  BSYNC B1 ;  /* 0x0000000000017941 */ /* 0x000fea0003800000 */
.L_x_1151:
[----:B--23--:R2:W3:Y:S01]  /*1b0f0*/  SHFL.IDX PT, R5, R6, 0x1, 0x181f ;  /* 0x00381f0006057f89 */ /* 0x00c4e200000e0000 */
[----:B------:R-:W-:Y:S03]  /*1b100*/  BSSY B1, `(.L_x_1153) ;  /* 0x000000c000017945 */ /* 0x000fe60003800000 */
[----:B-1----:R2:W1:Y:S01]  /*1b110*/  SHFL.IDX PT, R4, R7, 0x1, 0x181f ;  /* 0x00381f0007047f89 */ /* 0x00246200000e0000 */
[----:B------:R-:W-:Y:S05]  /*1b120*/  @P1 BRA `(.L_x_1154) ;  /* 0x0000000000241947 */ /* 0x000fea0003800000 */
[----:B------:R-:W-:Y:S02]  /*1b130*/  ULDC UR4, c[0x0][0xac8] ;  /* 0x0002b20000047ab9 */ /* 0x000fe40000000800 */
[----:B------:R-:W-:Y:S02]  /*1b140*/  ISETP.GE.AND P3, PT, R3, UR4, PT ;  /* 0x0000000403007c0c */ /* 0x000fe4000bf66270 */
[----:B------:R-:W-:-:S11]  /*1b150*/  ISETP.GE.AND P4, PT, R0, UR4, PT ;  /* 0x0000000400007c0c */ /* 0x000fd6000bf86270 */
[CC--:B-1----:R-:W-:Y:S02]  /*1b160*/  @!P3 LEA R10, P1, R3.reuse, R4.reuse, 0x1 ;  /* 0x00000004030ab211 */ /* 0x0c2fe400078208ff */
[C---:B------:R-:W-:Y:S02]  /*1b170*/  @!P4 LEA R4, P2, R0.reuse, R4, 0x1 ;  /* 0x000000040004c211 */ /* 0x040fe400078408ff */
[-C--:B---3--:R-:W-:Y:S02]  /*1b180*/  @!P3 LEA.HI.X R11, R3, R5.reuse, R8, 0x1, P1 ;  /* 0x00000005030bb211 */ /* 0x088fe400008f0c08 */
[----:B------:R-:W-:-:S03]  /*1b190*/  @!P4 LEA.HI.X R5, R0, R5, R9, 0x1, P2 ;  /* 0x000000050005c211 */ /* 0x000fc600010f0c09 */
[----:B------:R4:W-:Y:S04]  /*1b1a0*/  @!P3 ST.E.128 desc[UR52][R10.64], RZ ;  /* 0x000000ff0a00b985 */ /* 0x0009e8000c101d34 */
[----:B------:R4:W-:Y:S02]  /*1b1b0*/  @!P4 ST.E.128 desc[UR52][R4.64], RZ ;  /* 0x000000ff0400c985 */ /* 0x0009e4000c101d34 */
.L_x_1154:
[----:B------:R-:W-:Y:S05]  /*1b1c0*/  BSYNC B1 ;  /* 0x0000000000017941 */ /* 0x000fea0003800000 */
.L_x_1153:
[----:B---34-:R3:W4:Y:S01]  /*1b1d0*/  SHFL.IDX PT, R5, R6, 0x2, 0x181f ;  /* 0x00581f0006057f89 */ /* 0x01872200000e0000 */
        /* <DEDUP_REMOVED lines=12> */
.L_x_1156:
[----:B------:R-:W-:Y:S05]  /*1b2a0*/  BSYNC B1 ;  /* 0x0000000000017941 */ /* 0x000fea0003800000 */
.L_x_1155:
[----:B-1----:R-:W-:Y:S01]  /*1b2b0*/  VIADD R4, R12, 0x60 ;  /* 0x000000600c047836 */ /* 0x002fe20000000000 */
[----:B0-23--:R-:W0:Y:S04]  /*1b2c0*/  SHFL.IDX PT, R6, R6, 0x3, 0x181f ;  /* 0x00781f0006067f89 */ /* 0x00de2800000e0000 */
[----:B------:R-:W-:Y:S01]  /*1b2d0*/  ISETP.GE.AND P0, PT, R4, R13, PT ;  /* 0x0000000d0400720c */ /* 0x000fe20003f06270 */
[----:B----4-:R1:W2:-:S12]  /*1b2e0*/  SHFL.IDX PT, R5, R7, 0x3, 0x181f ;  /* 0x00781f0007057f89 */ /* 0x01029800000e0000 */
        /* <DEDUP_REMOVED lines=10> */
.L_x_1145:
[----:B------:R-:W-:Y:S05]  /*1b390*/  BSYNC B0 ;  /* 0x0000000000007941 */ /* 0x000fea0003800000 */
.L_x_1135:
[----:B------:R-:W-:Y:S02]  /*1b3a0*/  ULDC UR4, c[0x0][0xc3c] ;  /* 0x00030f0000047ab9 */ /* 0x000fe40000000800 */
[----:B------:R-:W-:-:S06]  /*1b3b0*/  UISETP.GE.AND UP0, UPT, UR49, UR4, UPT ;  /* 0x000000043100728c */ /* 0x000fcc000bf06270 */
[----:B------:R-:W-:-:S13]  /*1b3c0*/  PLOP3.LUT P0, PT, PT, PT, UP0, 0x80, 0x0 ;  /* 0x000000000000781c */ /* 0x000fda0003f0f008 */
[----:B------:R-:W-:Y:S05]  /*1b3d0*/  @!P0 BRA `(.L_x_1157) ;  /* 0xfffffe5800408947 */ /* 0x000fea000383ffff */
[----:B------:R-:W-:Y:S05]  /*1b3e0*/  EXIT ;  /* 0x000000000000794d */ /* 0x000fea0003800000 */
.L_x_1048:
[----:B------:R-:W-:-:S08]  /*1b3f0*/  NOP ;  /* 0x0000000000007918 */ /* 0x000fd00000000000 */
[----:B------:R-:W0:-:S00]  /*1b400*/  USETMAXREG.DEALLOC.CTAPOOL 0x18 ;  /* 0x00000018000079c8 */ /* 0x000e0000080e0500 */
[----:B0-----:R-:W-:Y:S01]  /*1b410*/  LOP3.LUT R0, R0, 0x3, RZ, 0xc0, !PT ;  /* 0x0000000300007812 */ /* 0x001fe200078ec0ff */
[----:B------:R-:W-:Y:S01]  /*1b420*/  IMAD.MOV.U32 R6, RZ, RZ, RZ ;  /* 0x000000ffff067224 */ /* 0x000fe200078e00ff */
[----:B------:R-:W-:-:S04]  /*1b430*/  LOP3.LUT R16, R16, 0xfffffffd, RZ, 0xc0, !PT ;  /* 0xfffffffd10107812 */ /* 0x000fc800078ec0ff */
[----:B------:R-:W0:Y:S02]  /*1b440*/  SHFL.IDX PT, R0, R0, RZ, 0x1f ;  /* 0x00001fff00007589 */ /* 0x000e2400000e0000 */
[----:B0-----:R-:W-:-:S13]  /*1b450*/  ISETP.NE.AND P0, PT, R0, RZ, PT ;  /* 0x000000ff0000720c */ /* 0x001fda0003f05270 */
[----:B------:R-:W-:Y:S01]  /*1b460*/  @P0 LOP3.LUT R16, R16, 0x2, RZ, 0xfc, !PT ;  /* 0x0000000210100812 */ /* 0x000fe200078efcff */
[----:B------:R-:W-:Y:S06]  /*1b470*/  @!P0 BRA `(.L_x_1158) ;  /* 0x00000000002c8947 */ /* 0x000fec0003800000 */
[----:B------:R-:W0:Y:S08]  /*1b480*/  S2UR UR5, SR_CgaCtaId ;  /* 0x00000000000579c3 */ /* 0x000e300000008800 */
[----:B------:R-:W-:Y:S06]  /*1b490*/  BAR.SYNC.DEFER_BLOCKING 0x5, 0x180 ;  /* 0x0146000000007b1d */ /* 0x000fec0000010000 */
[----:B------:R-:W-:-:S02]  /*1b4a0*/  UMOV UR4, 0x400 ;  /* 0x0000040000047882 */ /* 0x000fc40000000000 */
[----:B0-----:R-:W-:-:S09]  /*1b4b0*/  ULEA UR4, UR5, UR4, 0x18 ;  /* 0x0000000405047291 */ /* 0x001fd2000f8ec03f */
[----:B------:R-:W0:Y:S04]  /*1b4c0*/  LDS.128 R4, [UR4+0x2e8d0] ;  /* 0x02e8d004ff047984 */ /* 0x000e280008000c00 */
[----:B0-----:R0:W-:Y:S01]  /*1b4d0*/  STL.64 [R1+0x10], R4 ;  /* 0x0000100401007387 */ /* 0x0011e20000100a00 */
[----:B------:R-:W-:-:S03]  /*1b4e0*/  IMAD.MOV.U32 R0, RZ, RZ, R7 ;  /* 0x000000ffff007224 */ /* 0x000fc600078e0007 */
[----:B------:R0:W-:Y:S02]  /*1b4f0*/  STL [R1+0x18], R6 ;  /* 0x0000180601007387 */ /* 0x0001e40000100800 */
[----:B------:R-:W-:Y:S01]  /*1b500*/  R2UR UR42, R0 ;  /* 0x00000000002a72ca */ /* 0x000fe200000e0000 */
[----:B------:R-:W-:Y:S06]  /*1b510*/  BAR.ARV 0x4, 0x180 ;  /* 0x0106000000007b1d */ /* 0x000fec0000002000 */
[----:B------:R-:W-:Y:S08]  /*1b520*/  BRA `(.L_x_1159) ;  /* 0x0000000c00c47947 */ /* 0x000ff00003800000 */
.L_x_1158:
[----:B------:R-:W0:Y:S01]  /*1b530*/  S2R R0, SR_TID.X ;  /* 0x0000000000007919 */ /* 0x000e220000002100 */
[----:B------:R-:W-:Y:S01]  /*1b540*/  ULDC UR4, c[0x0][0xc3c] ;  /* 0x00030f0000047ab9 */ /* 0x000fe20000000800 */
[----:B0-----:R-:W-:-:S04]  /*1b550*/  LOP3.LUT R0, R0, 0x1f, RZ, 0xc0, !PT ;  /* 0x0000001f00007812 */ /* 0x001fc800078ec0ff */
[----:B------:R-:W-:-:S04]  /*1b560*/  ISETP.NE.AND P0, PT, R0, 0x1f, PT ;  /* 0x0000001f0000780c */ /* 0x000fc80003f05270 */
[----:B------:R-:W-:-:S13]  /*1b570*/  ISETP.GE.OR P1, PT, R0, UR4, !P0 ;  /* 0x0000000400007c0c */ /* 0x000fda000c726670 */
[----:B------:R-:W0:Y:S08]  /*1b580*/  @!P1 LDC.64 R2, c[0x0][0xc80] ;  /* 0x00032000ff029b82 */ /* 0x000e300000000a00 */
        /* <DEDUP_REMOVED lines=15> */
[----:B------:R-:W-:Y:S02]  /*1b680*/  IMAD.IADD R7, R4, 0x1, R7 ;  /* 0x0000000104077824 */ /* 0x000fe400078e0207 */
[----:B------:R-:W0:Y:S03]  /*1b690*/  LDC R4, c[0x0][0xc38] ;  /* 0x00030e00ff047b82 */ /* 0x000e260000000800 */
[----:B------:R-:W1:Y:S02]  /*1b6a0*/  SHFL.UP PT, R8, R7, 0x2, RZ ;  /* 0x0440000007087989 */ /* 0x000e6400000e00ff */
[----:B-1----:R-:W-:-:S05]  /*1b6b0*/  SEL R8, R8, RZ, P2 ;  /* 0x000000ff08087207 */ /* 0x002fca0001000000 */
[----:B------:R-:W-:Y:S02]  /*1b6c0*/  IMAD.IADD R8, R7, 0x1, R8 ;  /* 0x0000000107087824 */ /* 0x000fe400078e0208 */
[----:B------:R-:W1:Y:S03]  /*1b6d0*/  S2R R7, SR_CTAID.X ;  /* 0x0000000000077919 */ /* 0x000e660000002500 */
[----:B------:R-:W2:Y:S02]  /*1b6e0*/  SHFL.UP PT, R9, R8, 0x4, RZ ;  /* 0x0480000008097989 */ /* 0x000ea400000e00ff */
[----:B--2---:R-:W-:-:S05]  /*1b6f0*/  SEL R9, R9, RZ, P3 ;  /* 0x000000ff09097207 */ /* 0x004fca0001800000 */
[----:B------:R-:W-:-:S05]  /*1b700*/  IMAD.IADD R9, R8, 0x1, R9 ;  /* 0x0000000108097824 */ /* 0x000fca00078e0209 */
[----:B------:R-:W2:Y:S02]  /*1b710*/  SHFL.UP PT, R2, R9, 0x8, RZ ;  /* 0x0500000009027989 */ /* 0x000ea400000e00ff */
[----:B--2---:R-:W-:-:S05]  /*1b720*/  SEL R2, R2, RZ, P4 ;  /* 0x000000ff02027207 */ /* 0x004fca0002000000 */
[----:B------:R-:W-:-:S05]  /*1b730*/  IMAD.IADD R2, R9, 0x1, R2 ;  /* 0x0000000109027824 */ /* 0x000fca00078e0202 */
[----:B------:R-:W2:Y:S02]  /*1b740*/  SHFL.UP PT, R3, R2, 0x10, RZ ;  /* 0x0600000002037989 */ /* 0x000ea400000e00ff */
[----:B--2---:R-:W-:-:S05]  /*1b750*/  SEL R3, R3, RZ, P5 ;  /* 0x000000ff03037207 */ /* 0x004fca0002800000 */
[----:B------:R-:W-:-:S05]  /*1b760*/  IMAD.IADD R3, R2, 0x1, R3 ;  /* 0x0000000102037824 */ /* 0x000fca00078e0203 */
[----:B------:R-:W0:Y:S02]  /*1b770*/  SHFL.IDX PT, R11, R3, 0x1f, 0x1f ;  /* 0x03e01f00030b7f89 */ /* 0x000e2400000e0000 */
[----:B0-----:R-:W-:-:S04]  /*1b780*/  IMAD R8, R11, R4, RZ ;  /* 0x000000040b087224 */ /* 0x001fc800078e02ff */
[----:B------:R-:W-:Y:S01]  /*1b790*/  IMAD.MOV.U32 R9, RZ, RZ, R8 ;  /* 0x000000ffff097224 */ /* 0x000fe200078e0008 */
[----:B-1----:R-:W-:-:S13]  /*1b7a0*/  ISETP.GT.AND P6, PT, R8, R7, PT ;  /* 0x000000070800720c */ /* 0x002fda0003fc4270 */
[----:B------:R-:W-:Y:S05]  /*1b7b0*/  @P6 BRA `(.L_x_1160) ;  /* 0x0000000000a86947 */ /* 0x000fea0003800000 */
[----:B------:R-:W-:Y:S01]  /*1b7c0*/  IMAD.MOV.U32 R8, RZ, RZ, R9 ;  /* 0x000000ffff087224 */ /* 0x000fe200078e0009 */
[----:B------:R-:W-:Y:S01]  /*1b7d0*/  UMOV UR42, URZ ;  /* 0x0000003f002a7c82 */ /* 0x000fe20008000000 */
[----:B------:R-:W-:-:S05]  /*1b7e0*/  ULDC UR5, c[0x0][0xc3c] ;  /* 0x00030f0000057ab9 */ /* 0x000fca0000000800 */
.L_x_1162:
        /* <DEDUP_REMOVED lines=22> */
[----:B------:R-:W-:Y:S02]  /*1b950*/  IMAD.IADD R9, R4, 0x1, R9 ;  /* 0x0000000104097824 */ /* 0x000fe400078e0209 */
[----:B------:R-:W0:Y:S03]  /*1b960*/  LDC R4, c[0x0][0xc38] ;  /* 0x00030e00ff047b82 */ /* 0x000e260000000800 */
        /* <DEDUP_REMOVED lines=9> */
[----:B------:R-:W0:Y:S02]  /*1ba00*/  SHFL.IDX PT, R11, R2, 0x1f, 0x1f ;  /* 0x03e01f00020b7f89 */ /* 0x000e2400000e0000 */
[----:B0-----:R-:W-:-:S04]  /*1ba10*/  IMAD R9, R11, R4, RZ ;  /* 0x000000040b097224 */ /* 0x001fc800078e02ff */
[----:B------:R-:W-:-:S05]  /*1ba20*/  IMAD.IADD R8, R9, 0x1, R8 ;  /* 0x0000000109087824 */ /* 0x000fca00078e0208 */
[----:B------:R-:W-:-:S13]  /*1ba30*/  ISETP.GT.AND P6, PT, R8, R7, PT ;  /* 0x000000070800720c */ /* 0x000fda0003fc4270 */
[----:B------:R-:W-:Y:S05]  /*1ba40*/  @!P6 BRA `(.L_x_1162) ;  /* 0xfffffffc0068e947 */ /* 0x000fea000383ffff */
[----:B------:R-:W-:-:S07]  /*1ba50*/  IMAD.MOV.U32 R3, RZ, RZ, R2 ;  /* 0x000000ffff037224 */ /* 0x000fce00078e0002 */
.L_x_1160:
        /* <DEDUP_REMOVED lines=8> */
[----:B------:R-:W-:-:S04]  /*1bae0*/  IMAD.U32 R11, RZ, RZ, UR4 ;  /* 0x00000004ff0b7e24 */ /* 0x000fc8000f8e00ff */
[----:B------:R0:W1:Y:S04]  /*1baf0*/  SHFL.IDX PT, R8, R5, R8, 0x1f ;  /* 0x00001f0805087589 */ /* 0x00006800000e0000 */
[----:B------:R0:W2:Y:S01]  /*1bb00*/  SHFL.IDX PT, R6, R6, R11, 0x1f ;  /* 0x00001f0b06067589 */ /* 0x0000a200000e0000 */
[----:B------:R-:W-:Y:S05]  /*1bb10*/  @!P0 BRA `(.L_x_1163) ;  /* 0x00000000000c8947 */ /* 0x000fea0003800000 */
[----:B------:R-:W-:-:S06]  /*1bb20*/  UIADD3 UR5, UR4, -0x1, URZ ;  /* 0xffffffff04057890 */ /* 0x000fcc000fffe03f */
[----:B------:R-:W-:-:S05]  /*1bb30*/  IMAD.U32 R2, RZ, RZ, UR5 ;  /* 0x00000005ff027e24 */ /* 0x000fca000f8e00ff */
[----:B------:R3:W4:Y:S02]  /*1bb40*/  SHFL.IDX PT, R9, R3, R2, 0x1f ;  /* 0x00001f0203097589 */ /* 0x00072400000e0000 */
.L_x_1163:
[----:B---34-:R-:W-:Y:S01]  /*1bb50*/  IMAD R2, R9, R4, R10 ;  /* 0x0000000409027224 */ /* 0x018fe200078e020a */
[----:B-1----:R-:W-:Y:S01]  /*1bb60*/  ISETP.NE.AND P0, PT, R8, 0x1, PT ;  /* 0x000000010800780c */ /* 0x002fe20003f05270 */
[----:B------:R-:W-:Y:S02]  /*1bb70*/  UIADD3 UR42, UR4, UR42, URZ ;  /* 0x0000002a042a7290 */ /* 0x000fe4000fffe03f */
[----:B0-----:R-:W-:Y:S01]  /*1bb80*/  IMAD.IADD R5, R7, 0x1, -R2 ;  /* 0x0000000107057824 */ /* 0x001fe200078e0a02 */
[----:B------:R0:W-:Y:S09]  /*1bb90*/  STL [R1+0x10], R2 ;  /* 0x0000100201007387 */ /* 0x0001f20000100800 */
[----:B------:R-:W-:Y:S05]  /*1bba0*/  @!P0 BRA `(.L_x_1164) ;  /* 0x0000000000e08947 */ /* 0x000fea0003800000 */
[----:B--2---:R-:W-:Y:S02]  /*1bbb0*/  IABS R4, R6 ;  /* 0x0000000600047213 */ /* 0x004fe40000000000 */
[----:B------:R-:W-:Y:S02]  /*1bbc0*/  IABS R7, R8 ;  /* 0x0000000800077213 */ /* 0x000fe40000000000 */
[----:B------:R-:W1:Y:S08]  /*1bbd0*/  I2F.RP R9, R4 ;  /* 0x0000000400097306 */ /* 0x000e700000209400 */
[----:B------:R-:W2:Y:S08]  /*1bbe0*/  I2F.RP R10, R7 ;  /* 0x00000007000a7306 */ /* 0x000eb00000209400 */
[----:B-1----:R-:W0:Y:S08]  /*1bbf0*/  MUFU.RCP R9, R9 ;  /* 0x0000000900097308 */ /* 0x002e300000001000 */
[----:B--2---:R-:W-:Y:S01]  /*1bc00*/  MUFU.RCP R10, R10 ;  /* 0x0000000a000a7308 */ /* 0x004fe20000001000 */
[----:B0-----:R-:W-:Y:S01]  /*1bc10*/  VIADD R2, R9, 0xffffffe ;  /* 0x0ffffffe09027836 */ /* 0x001fe20000000000 */
[----:B------:R-:W-:-:S06]  /*1bc20*/  IABS R9, R6 ;  /* 0x0000000600097213 */ /* 0x000fcc0000000000 */
[----:B------:R0:W1:Y:S02]  /*1bc30*/  F2I.FTZ.U32.TRUNC.NTZ R3, R2 ;  /* 0x0000000200037305 */ /* 0x000064000021f000 */
[----:B0-----:R-:W-:Y:S02]  /*1bc40*/  IMAD.MOV.U32 R2, RZ, RZ, RZ ;  /* 0x000000ffff027224 */ /* 0x001fe400078e00ff */
[----:B-1----:R-:W-:-:S04]  /*1bc50*/  IMAD.MOV R11, RZ, RZ, -R3 ;  /* 0x000000ffff0b7224 */ /* 0x002fc800078e0a03 */
[----:B------:R-:W-:-:S04]  /*1bc60*/  IMAD R11, R11, R4, RZ ;  /* 0x000000040b0b7224 */ /* 0x000fc800078e02ff */
[----:B------:R-:W-:Y:S01]  /*1bc70*/  IMAD.HI.U32 R3, R3, R11, R2 ;  /* 0x0000000b03037227 */ /* 0x000fe200078e0002 */
[----:B------:R-:W-:-:S03]  /*1bc80*/  IABS R2, R5 ;  /* 0x0000000500027213 */ /* 0x000fc60000000000 */
[----:B------:R-:W-:Y:S02]  /*1bc90*/  IMAD.MOV R11, RZ, RZ, -R9 ;  /* 0x000000ffff0b7224 */ /* 0x000fe400078e0a09 */
[----:B------:R-:W-:-:S04]  /*1bca0*/  IMAD.HI.U32 R9, R3, R2, RZ ;  /* 0x0000000203097227 */ /* 0x000fc800078e00ff */
[----:B------:R-:W-:Y:S02]  /*1bcb0*/  VIADD R3, R10, 0xffffffe ;  /* 0x0ffffffe0a037836 */ /* 0x000fe40000000000 */
[----:B------:R-:W-:-:S04]  /*1bcc0*/  IMAD R11, R9, R11, R2 ;  /* 0x0000000b090b7224 */ /* 0x000fc800078e0202 */
[----:B------:R-:W0:Y:S01]  /*1bcd0*/  F2I.FTZ.U32.TRUNC.NTZ R3, R3 ;  /* 0x0000000300037305 */ /* 0x000e22000021f000 */
[----:B------:R-:W-:-:S13]  /*1bce0*/  ISETP.GT.U32.AND P1, PT, R4, R11, PT ;  /* 0x0000000b0400720c */ /* 0x000fda0003f24070 */
[----:B------:R-:W-:Y:S02]  /*1bcf0*/  @!P1 IMAD.IADD R11, R11, 0x1, -R4 ;  /* 0x000000010b0b9824 */ /* 0x000fe400078e0a04 */
        /* <DEDUP_REMOVED lines=29> */
[--C-:B------:R-:W-:Y:S02]  /*1bed0*/  IMAD R8, R8, R2, R9.reuse ;  /* 0x0000000208087224 */ /* 0x100fe400078e0209 */
[----:B------:R-:W-:Y:S02]  /*1bee0*/  IMAD.MOV R2, RZ, RZ, -R9 ;  /* 0x000000ffff027224 */ /* 0x000fe400078e0a09 */
[----:B------:R-:W-:Y:S02]  /*1bef0*/  IMAD R3, R8, 0x10000, R3 ;  /* 0x0001000008037824 */ /* 0x000fe400078e0203 */
[----:B------:R-:W-:-:S03]  /*1bf00*/  IMAD R2, R6, R2, R5 ;  /* 0x0000000206027224 */ /* 0x000fc600078e0205 */
[----:B------:R1:W-:Y:S01]  /*1bf10*/  STL [R1+0x18], R3 ;  /* 0x0000180301007387 */ /* 0x0003e20000100800 */
[----:B------:R-:W-:Y:S05]  /*1bf20*/  BRA `(.L_x_1165) ;  /* 0x0000000000fc7947 */ /* 0x000fea0003800000 */
.L_x_1164:
[----:B------:R-:W-:Y:S02]  /*1bf30*/  ULDC.64 UR4, c[0x0][0xc90] ;  /* 0x0003240000047ab9 */ /* 0x000fe40000000a00 */
[----:B------:R-:W-:-:S06]  /*1bf40*/  UIMAD.WIDE UR4, UR42, 0x4, UR4 ;  /* 0x000000042a0478a5 */ /* 0x000fcc000f8e0204 */
[----:B0-----:R-:W-:Y:S02]  /*1bf50*/  IMAD.U32 R2, RZ, RZ, UR4 ;  /* 0x00000004ff027e24 */ /* 0x001fe4000f8e00ff */
[----:B------:R-:W-:-:S05]  /*1bf60*/  IMAD.U32 R3, RZ, RZ, UR5 ;  /* 0x00000005ff037e24 */ /* 0x000fca000f8e00ff */
[----:B------:R0:W2:Y:S02]  /*1bf70*/  LDG.E R7, desc[UR52][R2.64] ;  /* 0x0000003402077981 */ /* 0x0000a4000c1e1900 */
[----:B0-----:R-:W-:Y:S02]  /*1bf80*/  IMAD.MOV.U32 R2, RZ, RZ, RZ ;  /* 0x000000ffff027224 */ /* 0x001fe400078e00ff */
[----:B--2---:R-:W-:-:S05]  /*1bf90*/  IMAD R8, R6, R7, RZ ;  /* 0x0000000706087224 */ /* 0x004fca00078e02ff */
[----:B------:R-:W-:-:S04]  /*1bfa0*/  IABS R9, R8 ;  /* 0x0000000800097213 */ /* 0x000fc80000000000 */
[----:B------:R-:W0:Y:S08]  /*1bfb0*/  I2F.RP R10, R9 ;  /* 0x00000009000a7306 */ /* 0x000e300000209400 */
[----:B0-----:R-:W0:Y:S02]  /*1bfc0*/  MUFU.RCP R10, R10 ;  /* 0x0000000a000a7308 */ /* 0x001e240000001000 */
[----:B0-----:R-:W-:-:S06]  /*1bfd0*/  VIADD R11, R10, 0xffffffe ;  /* 0x0ffffffe0a0b7836 */ /* 0x001fcc0000000000 */
[----:B------:R-:W0:Y:S02]  /*1bfe0*/  F2I.FTZ.U32.TRUNC.NTZ R3, R11 ;  /* 0x0000000b00037305 */ /* 0x000e24000021f000 */
[----:B0-----:R-:W-:-:S04]  /*1bff0*/  IMAD.MOV R12, RZ, RZ, -R3 ;  /* 0x000000ffff0c7224 */ /* 0x001fc800078e0a03 */
[----:B------:R-:W-:-:S04]  /*1c000*/  IMAD R13, R12, R9, RZ ;  /* 0x000000090c0d7224 */ /* 0x000fc800078e02ff */
[----:B------:R-:W-:Y:S01]  /*1c010*/  IMAD.HI.U32 R2, R3, R13, R2 ;  /* 0x0000000d03027227 */ /* 0x000fe200078e0002 */
[----:B------:R-:W-:Y:S02]  /*1c020*/  IABS R13, R5 ;  /* 0x00000005000d7213 */ /* 0x000fe40000000000 */
[----:B------:R-:W-:-:S03]  /*1c030*/  IABS R3, R8 ;  /* 0x0000000800037213 */ /* 0x000fc60000000000 */
[----:B------:R-:W-:-:S04]  /*1c040*/  IMAD.HI.U32 R2, R2, R13, RZ ;  /* 0x0000000d02027227 */ /* 0x000fc800078e00ff */
[----:B------:R-:W-:-:S04]  /*1c050*/  IMAD.MOV R3, RZ, RZ, -R3 ;  /* 0x000000ffff037224 */ /* 0x000fc800078e0a03 */
[----:B------:R-:W-:Y:S01]  /*1c060*/  IMAD R10, R2, R3, R13 ;  /* 0x00000003020a7224 */ /* 0x000fe200078e020d */
[----:B------:R-:W-:-:S04]  /*1c070*/  LOP3.LUT R3, R5, R8, RZ, 0x3c, !PT ;  /* 0x0000000805037212 */ /* 0x000fc800078e3cff */
[----:B------:R-:W-:Y:S02]  /*1c080*/  ISETP.GT.U32.AND P1, PT, R9, R10, PT ;  /* 0x0000000a0900720c */ /* 0x000fe40003f24070 */
[----:B------:R-:W-:-:S11]  /*1c090*/  ISETP.GE.AND P2, PT, R3, RZ, PT ;  /* 0x000000ff0300720c */ /* 0x000fd60003f46270 */
[----:B------:R-:W-:Y:S02]  /*1c0a0*/  @!P1 IMAD.IADD R10, R10, 0x1, -R9 ;  /* 0x000000010a0a9824 */ /* 0x000fe400078e0a09 */
[----:B------:R-:W-:Y:S01]  /*1c0b0*/  @!P1 VIADD R2, R2, 0x1 ;  /* 0x0000000102029836 */ /* 0x000fe20000000000 */
[----:B------:R-:W-:Y:S02]  /*1c0c0*/  ISETP.NE.AND P1, PT, R8, RZ, PT ;  /* 0x000000ff0800720c */ /* 0x000fe40003f25270 */
[----:B------:R-:W-:-:S13]  /*1c0d0*/  ISETP.GE.U32.AND P0, PT, R10, R9, PT ;  /* 0x000000090a00720c */ /* 0x000fda0003f06070 */
[----:B------:R-:W-:-:S04]  /*1c0e0*/  @P0 VIADD R2, R2, 0x1 ;  /* 0x0000000102020836 */ /* 0x000fc80000000000 */
[----:B------:R-:W-:Y:S01]  /*1c0f0*/  @!P2 IMAD.MOV R2, RZ, RZ, -R2 ;  /* 0x000000ffff02a224 */ /* 0x000fe200078e0a02 */
[----:B------:R-:W-:-:S05]  /*1c100*/  @!P1 LOP3.LUT R2, RZ, R8, RZ, 0x33, !PT ;  /* 0x00000008ff029212 */ /* 0x000fca00078e33ff */
[----:B------:R-:W-:Y:S02]  /*1c110*/  IMAD R9, R7, R2, RZ ;  /* 0x0000000207097224 */ /* 0x000fe400078e02ff */
[----:B------:R-:W-:Y:S02]  /*1c120*/  IMAD.MOV R2, RZ, RZ, -R2 ;  /* 0x000000ffff027224 */ /* 0x000fe400078e0a02 */
[----:B------:R-:W-:Y:S02]  /*1c130*/  IMAD.MOV R3, RZ, RZ, -R9 ;  /* 0x000000ffff037224 */ /* 0x000fe400078e0a09 */
[----:B------:R-:W-:-:S03]  /*1c140*/  IMAD R5, R8, R2, R5 ;  /* 0x0000000208057224 */ /* 0x000fc600078e0205 */
[----:B------:R-:W-:-:S04]  /*1c150*/  VIADDMNMX R4, R3, R4, R7, PT ;  /* 0x0000000403047246 */ /* 0x000fc80003800107 */
[-C--:B------:R-:W-:Y:S02]  /*1c160*/  IABS R7, R4.reuse ;  /* 0x0000000400077213 */ /* 0x080fe40000000000 */
[----:B------:R-:W-:Y:S02]  /*1c170*/  IABS R8, R4 ;  /* 0x0000000400087213 */ /* 0x000fe40000000000 */
[----:B------:R-:W0:Y:S03]  /*1c180*/  I2F.RP R10, R7 ;  /* 0x00000007000a7306 */ /* 0x000e260000209400 */
[----:B------:R-:W-:-:S05]  /*1c190*/  IMAD.MOV R8, RZ, RZ, -R8 ;  /* 0x000000ffff087224 */ /* 0x000fca00078e0a08 */
[----:B0-----:R-:W0:Y:S02]  /*1c1a0*/  MUFU.RCP R10, R10 ;  /* 0x0000000a000a7308 */ /* 0x001e240000001000 */
[----:B0-----:R-:W-:-:S06]  /*1c1b0*/  VIADD R3, R10, 0xffffffe ;  /* 0x0ffffffe0a037836 */ /* 0x001fcc0000000000 */
[----:B------:R-:W0:Y:S02]  /*1c1c0*/  F2I.FTZ.U32.TRUNC.NTZ R3, R3 ;  /* 0x0000000300037305 */ /* 0x000e24000021f000 */
[----:B0-----:R-:W-:-:S04]  /*1c1d0*/  IMAD.MOV R2, RZ, RZ, -R3 ;  /* 0x000000ffff027224 */ /* 0x001fc800078e0a03 */
[----:B------:R-:W-:Y:S02]  /*1c1e0*/  IMAD R11, R2, R7, RZ ;  /* 0x00000007020b7224 */ /* 0x000fe400078e02ff */
[----:B------:R-:W-:-:S04]  /*1c1f0*/  IMAD.MOV.U32 R2, RZ, RZ, RZ ;  /* 0x000000ffff027224 */ /* 0x000fc800078e00ff */
[----:B------:R-:W-:Y:S01]  /*1c200*/  IMAD.HI.U32 R2, R3, R11, R2 ;  /* 0x0000000b03027227 */ /* 0x000fe200078e0002 */
[----:B------:R-:W-:Y:S02]  /*1c210*/  IABS R11, R5 ;  /* 0x00000005000b7213 */ /* 0x000fe40000000000 */
[----:B------:R-:W-:Y:S02]  /*1c220*/  LOP3.LUT R3, R5, R4, RZ, 0x3c, !PT ;  /* 0x0000000405037212 */ /* 0x000fe400078e3cff */
[----:B------:R-:W-:Y:S01]  /*1c230*/  IADD3 R5, R9, 0x1000000, R5 ;  /* 0x0100000009057810 */ /* 0x000fe20007ffe005 */
        /* <DEDUP_REMOVED lines=10> */
[----:B------:R-:W-:Y:S01]  /*1c2e0*/  @!P1 LOP3.LUT R2, RZ, R4, RZ, 0x33, !PT ;  /* 0x00000004ff029212 */ /* 0x000fe200078e33ff */
[----:B------:R-:W-:-:S04]  /*1c2f0*/  IMAD.MOV R4, RZ, RZ, -R4 ;  /* 0x000000ffff047224 */ /* 0x000fc800078e0a04 */
[----:B------:R-:W-:-:S05]  /*1c300*/  IMAD R3, R2, R4, R5 ;  /* 0x0000000402037224 */ /* 0x000fca00078e0205 */
[----:B------:R0:W-:Y:S02]  /*1c310*/  STL [R1+0x18], R3 ;  /* 0x0000180301007387 */ /* 0x0001e40000100800 */
.L_x_1165:
[----:B01----:R-:W-:-:S05]  /*1c320*/  LOP3.LUT R3, RZ, R2, RZ, 0x33, !PT ;  /* 0x00000002ff037212 */ /* 0x003fca00078e33ff */
[----:B------:R-:W-:-:S05]  /*1c330*/  IMAD.IADD R2, R6, 0x1, R3 ;  /* 0x0000000106027824 */ /* 0x000fca00078e0203 */
[----:B------:R1:W-:Y:S01]  /*1c340*/  STL [R1+0x14], R2 ;  /* 0x0000140201007387 */ /* 0x0003e20000100800 */
[----:B------:R-:W-:Y:S05]  /*1c350*/  BRA `(.L_x_1166) ;  /* 0x00000000000c7947 */ /* 0x000fea0003800000 */
.L_x_1161:
[----:B------:R0:W-:Y:S04]  /*1c360*/  STL [R1+0x10], R7 ;  /* 0x0000100701007387 */ /* 0x0001e80000100800 */
[----:B------:R0:W-:Y:S04]  /*1c370*/  STL [R1+0x14], RZ ;  /* 0x000014ff01007387 */ /* 0x0001e80000100800 */
[----:B------:R0:W-:Y:S02]  /*1c380*/  STL [R1+0x18], RZ ;  /* 0x000018ff01007387 */ /* 0x0001e40000100800 */
.L_x_1166:
[----:B------:R-:W2:Y:S04]  /*1c390*/  LDL R4, [R1+0x10] ;  /* 0x0000100001047983 */ /* 0x000ea80000100800 */
[----:B------:R-:W2:Y:S04]  /*1c3a0*/  LDL R5, [R1+0x14] ;  /* 0x0000140001057983 */ /* 0x000ea80000100800 */
[----:B------:R-:W2:Y:S01]  /*1c3b0*/  LDL R6, [R1+0x18] ;  /* 0x0000180001067983 */ /* 0x000ea20000100800 */
[----:B------:R-:W-:Y:S01]  /*1c3c0*/  ISETP.NE.AND P0, PT, R0, RZ, PT ;  /* 0x000000ff0000720c */ /* 0x000fe20003f05270 */
[----:B-1----:R-:W-:-:S12]  /*1c3d0*/  IMAD.U32 R2, RZ, RZ, UR42 ;  /* 0x0000002aff027e24 */ /* 0x002fd8000f8e00ff */
[----:B------:R-:W1:Y:S01]  /*1c3e0*/  @!P0 S2R R3, SR_CgaCtaId ;  /* 0x0000000000038919 */ /* 0x000e620000008800 */
[----:B------:R-:W-:Y:S01]  /*1c3f0*/  @!P0 MOV R0, 0x400 ;  /* 0x0000040000008802 */ /* 0x000fe20000000f00 */
[----:B0-----:R-:W-:-:S03]  /*1c400*/  @!P0 IMAD.MOV.U32 R7, RZ, RZ, R2 ;  /* 0x000000ffff078224 */ /* 0x001fc600078e0002 */
[----:B-1----:R-:W-:-:S05]  /*1c410*/  @!P0 LEA R0, R3, R0, 0x18 ;  /* 0x0000000003008211 */ /* 0x002fca00078ec0ff */
[----:B--2---:R1:W-:Y:S01]  /*1c420*/  @!P0 STS.128 [R0+0x2e8d0], R4 ;  /* 0x02e8d00400008388 */ /* 0x0043e20000000c00 */
[----:B------:R-:W-:Y:S06]  /*1c430*/  BAR.ARV 0x5, 0x180 ;  /* 0x0146000000007b1d */ /* 0x000fec0000002000 */
.L_x_1159:
[----:B-1----:R-:W-:Y:S01]  /*1c440*/  IMAD.MOV.U32 R0, RZ, RZ, 0x1 ;  /* 0x00000001ff007424 */ /* 0x002fe200078e00ff */
[----:B------:R-:W-:Y:S01]  /*1c450*/  ULDC UR4, c[0x0][0xc3c] ;  /* 0x00030f0000047ab9 */ /* 0x000fe20000000800 */
[----:B------:R1:W-:Y:S01]  /*1c460*/  STL [R1], RZ ;  /* 0x000000ff01007387 */ /* 0x0003e20000100800 */
[----:B------:R-:W-:-:S03]  /*1c470*/  UISETP.GE.AND UP0, UPT, UR42, UR4, UPT ;  /* 0x000000042a00728c */ /* 0x000fc6000bf06270 */
[----:B------:R1:W-:Y:S03]  /*1c480*/  STL [R1+0x4], R0 ;  /* 0x0000040001007387 */ /* 0x0003e60000100800 */
[----:B------:R-:W-:Y:S01]  /*1c490*/  PLOP3.LUT P0, PT, PT, PT, UP0, 0x80, 0x0 ;  /* 0x000000000000781c */ /* 0x000fe20003f0f008 */
[----:B------:R1:W-:-:S12]  /*1c4a0*/  STL [R1+0x30], RZ ;  /* 0x000030ff01007387 */ /* 0x0003d80000100800 */
[----:B-1----:R-:W-:Y:S05]  /*1c4b0*/  @P0 BRA `(.L_x_1167) ;  /* 0x00000050009c0947 */ /* 0x002fea0003800000 */
[----:B0-----:R-:W0:Y:S01]  /*1c4c0*/  S2R R6, SR_TID.X ;  /* 0x0000000000067919 */ /* 0x001e220000002100 */
[----:B------:R-:W1:Y:S01]  /*1c4d0*/  S2UR UR5, SR_CgaCtaId ;  /* 0x00000000000579c3 */ /* 0x000e620000008800 */
[----:B------:R-:W-:Y:S01]  /*1c4e0*/  UMOV UR4, 0x400 ;  /* 0x0000040000047882 */ /* 0x000fe20000000000 */
[----:B------:R-:W-:Y:S01]  /*1c4f0*/  ULDC UR40, c[0x0][0xc] ;  /* 0x0000030000287ab9 */ /* 0x000fe20000000800 */
[----:B------:R-:W-:Y:S02]  /*1c500*/  ULOP3.LUT UR39, UR38, 0x1, URZ, 0xfc, !UPT ;  /* 0x0000000126277892 */ /* 0x000fe4000f8efc3f */
[----:B------:R-:W-:Y:S01]  /*1c510*/  ULOP3.LUT UR41, UR38, 0x2, URZ, 0xfc, !UPT ;  /* 0x0000000226297892 */ /* 0x000fe2000f8efc3f */
[----:B------:R-:W-:Y:S01]  /*1c520*/  ULDC.64 UR44, c[0x0][0x198] ;  /* 0x00006600002c7ab9 */ /* 0x000fe20000000a00 */
[----:B-1----:R-:W-:-:S06]  /*1c530*/  ULEA UR4, UR5, UR4, 0x18 ;  /* 0x0000000405047291 */ /* 0x002fcc000f8ec03f */
[----:B------:R-:W-:Y:S01]  /*1c540*/  IMAD.U32 R19, RZ, RZ, UR4 ;  /* 0x00000004ff137e24 */ /* 0x000fe2000f8e00ff */
[C---:B0-----:R-:W-:Y:S01]  /*1c550*/  LOP3.LUT R4, R6.reuse, 0x7f, RZ, 0xc0, !PT ;  /* 0x0000007f06047812 */ /* 0x041fe200078ec0ff */
[C---:B------:R-:W-:Y:S01]  /*1c560*/  IMAD.SHL.U32 R0, R6.reuse, 0x20, RZ ;  /* 0x0000002006007824 */ /* 0x040fe200078e00ff */
[C---:B------:R-:W-:Y:S01]  /*1c570*/  LOP3.LUT P0, RZ, R6.reuse, 0x4, RZ, 0xc0, !PT ;  /* 0x0000000406ff7812 */ /* 0x040fe2000780c0ff */
[----:B------:R-:W-:Y:S01]  /*1c580*/  IMAD.SHL.U32 R5, R6, 0x4, RZ ;  /* 0x0000000406057824 */ /* 0x000fe200078e00ff */
[----:B------:R-:W-:Y:S02]  /*1c590*/  SHF.R.U32.HI R3, RZ, 0x5, R4 ;  /* 0x00000005ff037819 */ /* 0x000fe40000011604 */
[----:B------:R-:W-:-:S04]  /*1c5a0*/  LOP3.LUT R2, R0, 0x80, RZ, 0xc0, !PT ;  /* 0x0000008000027812 */ /* 0x000fc800078ec0ff */
        /* <DEDUP_REMOVED lines=15> */
[----:B------:R0:W-:Y:S01]  /*1c6a0*/  STL [R1+0x24], R5 ;  /* 0x0000240501007387 */ /* 0x0001e20000100800 */
[----:B------:R-:W-:Y:S01]  /*1c6b0*/  LOP3.LUT R3, R2, 0x70, R3, 0x78, !PT ;  /* 0x0000007002037812 */ /* 0x000fe200078e7803 */
[----:B------:R-:W-:Y:S01]  /*1c6c0*/  IMAD.SHL.U32 R2, R4, 0x10, RZ ;  /* 0x0000001004027824 */ /* 0x000fe200078e00ff */
[----:B------:R-:W-:-:S04]  /*1c6d0*/  SHF.R.U32.HI R4, RZ, 0x3, R4 ;  /* 0x00000003ff047819 */ /* 0x000fc80000011604 */
[----:B------:R-:W-:Y:S01]  /*1c6e0*/  LOP3.LUT R2, R3, 0x400, R2, 0xf8, !PT ;  /* 0x0000040003027812 */ /* 0x000fe200078ef802 */
[----:B------:R-:W-:-:S04]  /*1c6f0*/  IMAD.MOV.U32 R3, RZ, RZ, 0x40 ;  /* 0x00000040ff037424 */ /* 0x000fc800078e00ff */
[----:B------:R-:W-:Y:S01]  /*1c700*/  IMAD.IADD R2, R19, 0x1, R2 ;  /* 0x0000000113027824 */ /* 0x000fe200078e0202 */
[----:B------:R-:W-:Y:S02]  /*1c710*/  SEL R3, R3, 0xffffffc0, !P0 ;  /* 0xffffffc003037807 */ /* 0x000fe40004000000 */
[----:B------:R-:W-:Y:S01]  /*1c720*/  LOP3.LUT R3, R4, 0x70, R0, 0xf8, !PT ;  /* 0x0000007004037812 */ /* 0x000fe200078ef800 */
[----:B------:R-:W-:Y:S01]  /*1c730*/  IMAD.MOV.U32 R0, RZ, RZ, 0x1 ;  /* 0x00000001ff007424 */ /* 0x000fe200078e00ff */
[----:B------:R0:W-:Y:S04]  /*1c740*/  STL [R1+0x2c], R2 ;  /* 0x00002c0201007387 */ /* 0x0001e80000100800 */
[----:B------:R0:W-:Y:S04]  /*1c750*/  STL [R1+0x30], RZ ;  /* 0x000030ff01007387 */ /* 0x0001e80000100800 */
[----:B------:R0:W-:Y:S04]  /*1c760*/  STL [R1+0x4], R0 ;  /* 0x0000040001007387 */ /* 0x0001e80000100800 */
[----:B------:R0:W-:Y:S02]  /*1c770*/  STL [R1], RZ ;  /* 0x000000ff01007387 */ /* 0x0001e40000100800 */
.L_x_1241:
[----:B------:R-:W-:Y:S01]  /*1c780*/  ULDC.64 UR4, c[0x0][0xa28] ;  /* 0x00028a0000047ab9 */ /* 0x000fe20000000a00 */
[----:B------:R-:W-:Y:S01]  /*1c790*/  ULDC.64 UR8, c[0x0][0xa00] ;  /* 0x0002800000087ab9 */ /* 0x000fe20000000a00 */
[----:B------:R-:W-:Y:S01]  /*1c7a0*/  UISETP.NE.U32.AND UP0, UPT, UR4, URZ, UPT ;  /* 0x0000003f0400728c */ /* 0x000fe2000bf05070 */
[----:B------:R-:W-:Y:S01]  /*1c7b0*/  ISETP.NE.U32.AND P0, PT, RZ, UR8, PT ;  /* 0x00000008ff007c0c */ /* 0x000fe2000bf05070 */
[----:B------:R-:W-:Y:S01]  /*1c7c0*/  ULDC.64 UR6, c[0x0][0xa00] ;  /* 0x0002800000067ab9 */ /* 0x000fe20000000a00 */
[----:B01----:R-:W-:Y:S01]  /*1c7d0*/  IMAD.MOV.U32 R6, RZ, RZ, RZ ;  /* 0x000000ffff067224 */ /* 0x003fe200078e00ff */
[----:B------:R-:W-:Y:S01]  /*1c7e0*/  UISETP.NE.AND.EX UP0, UPT, UR5, URZ, UPT, UP0 ;  /* 0x0000003f0500728c */ /* 0x000fe2000bf05300 */
[----:B------:R-:W-:Y:S01]  /*1c7f0*/  ISETP.NE.AND.EX P0, PT, RZ, UR9, PT, P0 ;  /* 0x00000009ff007c0c */ /* 0x000fe2000bf05300 */
[----:B------:R-:W-:Y:S01]  /*1c800*/  UIMAD.WIDE UR6, UR42, 0x4, UR6 ;  /* 0x000000042a0678a5 */ /* 0x000fe2000f8e0206 */
[----:B------:R-:W2:Y:S01]  /*1c810*/  LDL.LU R7, [R1+0x18] ;  /* 0x0000180001077983 */ /* 0x000ea20000300800 */
[----:B------:R-:W-:Y:S01]  /*1c820*/  ULDC.64 UR10, c[0x0][0xa18] ;  /* 0x00028600000a7ab9 */ /* 0x000fe20000000a00 */
[----:B0-----:R-:W0:Y:S01]  /*1c830*/  LDC R5, c[0x0][0x288] ;  /* 0x0000a200ff057b82 */ /* 0x001e220000000800 */
[----:B------:R-:W-:Y:S01]  /*1c840*/  PLOP3.LUT P1, PT, PT, PT, UP0, 0x80, 0x0 ;  /* 0x000000000000781c */ /* 0x000fe20003f2f008 */
[----:B------:R-:W-:Y:S01]  /*1c850*/  ULDC.64 UR8, c[0x0][0xa08] ;  /* 0x0002820000087ab9 */ /* 0x000fe20000000a00 */
[----:B------:R-:W-:-:S02]  /*1c860*/  IMAD.U32 R2, RZ, RZ, UR6 ;  /* 0x00000006ff027e24 */ /* 0x000fc4000f8e00ff */
[----:B------:R-:W-:Y:S01]  /*1c870*/  IMAD.U32 R3, RZ, RZ, UR7 ;  /* 0x00000007ff037e24 */ /* 0x000fe2000f8e00ff */
[----:B------:R-:W-:Y:S02]  /*1c880*/  @UP0 ULDC.64 UR4, c[0x0][0xa28] ;  /* 0x00028a0000040ab9 */ /* 0x000fe40000000a00 */
[----:B------:R-:W-:Y:S02]  /*1c890*/  @UP0 UIMAD.WIDE UR4, UR42, 0x4, UR4 ;  /* 0x000000042a0408a5 */ /* 0x000fe4000f8e0204 */
[----:B------:R1:W3:Y:S01]  /*1c8a0*/  @P0 LDG.E R4, desc[UR52][R2.64] ;  /* 0x0000003402040981 */ /* 0x0002e2000c1e1900 */
[----:B------:R-:W-:-:S04]  /*1c8b0*/  UISETP.NE.U32.AND UP0, UPT, UR10, URZ, UPT ;  /* 0x0000003f0a00728c */ /* 0x000fc8000bf05070 */
[----:B------:R-:W-:Y:S01]  /*1c8c0*/  UISETP.NE.AND.EX UP0, UPT, UR11, URZ, UPT, UP0 ;  /* 0x0000003f0b00728c */ /* 0x000fe2000bf05300 */
[----:B-1----:R-:W-:Y:S02]  /*1c8d0*/  IMAD.U32 R2, RZ, RZ, UR4 ;  /* 0x00000004ff027e24 */ /* 0x002fe4000f8e00ff */
[----:B------:R-:W-:Y:S01]  /*1c8e0*/  IMAD.U32 R3, RZ, RZ, UR5 ;  /* 0x00000005ff037e24 */ /* 0x000fe2000f8e00ff */
[----:B------:R-:W-:-:S04]  /*1c8f0*/  ULDC.64 UR4, c[0x0][0xa08] ;  /* 0x0002820000047ab9 */ /* 0x000fc80000000a00 */
[----:B------:R1:W5:Y:S01]  /*1c900*/  @P1 LDG.E R6, desc[UR52][R2.64] ;  /* 0x0000003402061981 */ /* 0x000362000c1e1900 */
[----:B------:R-:W-:Y:S01]  /*1c910*/  ISETP.NE.U32.AND P1, PT, RZ, UR4, PT ;  /* 0x00000004ff007c0c */ /* 0x000fe2000bf25070 */
[----:B------:R-:W-:Y:S01]  /*1c920*/  UIMAD.WIDE UR8, UR42, 0x4, UR8 ;  /* 0x000000042a0878a5 */ /* 0x000fe2000f8e0208 */
[----:B------:R-:W-:Y:S02]  /*1c930*/  IMAD.MOV.U32 R0, RZ, RZ, RZ ;  /* 0x000000ffff007224 */ /* 0x000fe400078e00ff */
[----:B------:R-:W-:Y:S01]  /*1c940*/  ISETP.NE.AND.EX P1, PT, RZ, UR5, PT, P1 ;  /* 0x00000005ff007c0c */ /* 0x000fe2000bf25310 */
[----:B------:R-:W-:Y:S01]  /*1c950*/  @UP0 ULDC.64 UR4, c[0x0][0xa18] ;  /* 0x0002860000040ab9 */ /* 0x000fe20000000a00 */
[----:B------:R-:W-:Y:S01]  /*1c960*/  PLOP3.LUT P4, PT, PT, PT, UP0, 0x80, 0x0 ;  /* 0x000000000000781c */ /* 0x000fe20003f8f008 */
[----:B------:R-:W-:Y:S01]  /*1c970*/  @UP0 UIMAD.WIDE UR4, UR42, 0x4, UR4 ;  /* 0x000000042a0408a5 */ /* 0x000fe2000f8e0204 */
[----:B-1----:R-:W-:Y:S02]  /*1c980*/  IMAD.U32 R2, RZ, RZ, UR8 ;  /* 0x00000008ff027e24 */ /* 0x002fe4000f8e00ff */
[----:B------:R-:W-:-:S07]  /*1c990*/  IMAD.U32 R3, RZ, RZ, UR9 ;  /* 0x00000009ff037e24 */ /* 0x000fce000f8e00ff */
[----:B------:R1:W5:Y:S02]  /*1c9a0*/  @P1 LDG.E R0, desc[UR52][R2.64] ;  /* 0x0000003402001981 */ /* 0x000364000c1e1900 */
[----:B-1----:R-:W-:Y:S02]  /*1c9b0*/  IMAD.U32 R2, RZ, RZ, UR4 ;  /* 0x00000004ff027e24 */ /* 0x002fe4000f8e00ff */
[----:B------:R-:W-:Y:S01]  /*1c9c0*/  IMAD.U32 R3, RZ, RZ, UR5 ;  /* 0x00000005ff037e24 */ /* 0x000fe2000f8e00ff */
[----:B------:R-:W-:Y:S01]  /*1c9d0*/  UMOV UR43, URZ ;  /* 0x0000003f002b7c82 */ /* 0x000fe20008000000 */
[----:B------:R-:W-:-:S03]  /*1c9e0*/  ULDC.64 UR4, c[0x0][0xa20] ;  /* 0x0002880000047ab9 */ /* 0x000fc60000000a00 */
[----:B0-----:R0:W4:Y:S01]  /*1c9f0*/  @P4 LDG.E R5, desc[UR52][R2.64] ;  /* 0x0000003402054981 */ /* 0x001122000c1e1900 */
[----:B------:R-:W-:-:S04]  /*1ca00*/  ISETP.NE.U32.AND P3, PT, RZ, UR4, PT ;  /* 0x00000004ff007c0c */ /* 0x000fc8000bf65070 */
[----:B------:R-:W-:Y:S01]  /*1ca10*/  ISETP.NE.AND.EX P3, PT, RZ, UR5, PT, P3 ;  /* 0x00000005ff007c0c */ /* 0x000fe2000bf65330 */
[----:B0-----:R-:W0:Y:S02]  /*1ca20*/  LDC.64 R2, c[0x0][0x418] ;  /* 0x00010600ff027b82 */ /* 0x001e240000000a00 */
[----:B0-----:R-:W-:-:S04]  /*1ca30*/  ISETP.NE.U32.AND P2, PT, R2, RZ, PT ;  /* 0x000000ff0200720c */ /* 0x001fc80003f45070 */
[----:B------:R-:W-:Y:S02]  /*1ca40*/  ISETP.NE.AND.EX P2, PT, R3, RZ, PT, P2 ;  /* 0x000000ff0300720c */ /* 0x000fe40003f45320 */
[C---:B--2---:R-:W-:Y:S02]  /*1ca50*/  R2UR UR36, R7.reuse ;  /* 0x00000000072472ca */ /* 0x044fe400000e0000 */
[C---:B------:R-:W-:Y:S02]  /*1ca60*/  LOP3.LUT R2, R7.reuse, 0xff000000, RZ, 0xc0, !PT ;  /* 0xff00000007027812 */ /* 0x040fe400078ec0ff */
[----:B------:R-:W-:Y:S02]  /*1ca70*/  LOP3.LUT R9, R7, 0xff0000, RZ, 0xc0, !PT ;  /* 0x00ff000007097812 */ /* 0x000fe400078ec0ff */
[----:B------:R-:W-:-:S04]  /*1ca80*/  SHF.R.U32.HI R2, RZ, 0x8, R2 ;  /* 0x00000008ff027819 */ /* 0x000fc80000011602 */
[----:B------:R-:W-:Y:S02]  /*1ca90*/  LEA.HI R9, R9, R2, RZ, 0x10 ;  /* 0x0000000209097211 */ /* 0x000fe400078f80ff */
[----:B---3--:R-:W-:Y:S01]  /*1caa0*/  @P0 R2UR UR43, R4 ;  /* 0x00000000042b02ca */ /* 0x008fe200000e0000 */
[----:B------:R-:W-:Y:S01]  /*1cab0*/  ULOP3.LUT UR36, UR36, 0xffff, URZ, 0xc0, !UPT ;  /* 0x0000ffff24247892 */ /* 0x000fe2000f8ec03f */
[----:B------:R-:W0:Y:S02]  /*1cac0*/  LDC R4, c[0x0][0x424] ;  /* 0x00010900ff047b82 */ /* 0x000e240000000800 */
[----:B0-----:R-:W-:Y:S01]  /*1cad0*/  SEL R4, R4, 0x1, P2 ;  /* 0x0000000104047807 */ /* 0x001fe20001000000 */
[----:B----4-:R0:W-:Y:S01]  /*1cae0*/  STL [R1+0x1c], R5 ;  /* 0x00001c0501007387 */ /* 0x0101e20000100800 */
[----:B------:R-:W-:-:S04]  /*1caf0*/  IMAD.MOV.U32 R8, RZ, RZ, R5 ;  /* 0x000000ffff087224 */ /* 0x000fc800078e0005 */
[----:B0-----:R-:W0:Y:S02]  /*1cb00*/  LDC R5, c[0x0][0x2f0] ;  /* 0x0000bc00ff057b82 */ /* 0x001e240000000800 */
[----:B0-----:R-:W-:Y:S01]  /*1cb10*/  IMAD R4, R4, R5, RZ ;  /* 0x0000000504047224 */ /* 0x001fe200078e02ff */
[----:B------:R-:W-:Y:S06]  /*1cb20*/  @P4 BRA `(.L_x_1168) ;  /* 0x00000000001c4947 */ /* 0x000fec0003800000 */
[----:B------:R-:W-:Y:S05]  /*1cb30*/  @!P0 BRA `(.L_x_1168) ;  /* 0x0000000000188947 */ /* 0x000fea0003800000 */
[----:B------:R-:W-:Y:S02]  /*1cb40*/  IMAD.U32 R2, RZ, RZ, UR6 ;  /* 0x00000006ff027e24 */ /* 0x000fe4000f8e00ff */
[----:B------:R-:W-:-:S05]  /*1cb50*/  IMAD.U32 R3, RZ, RZ, UR7 ;  /* 0x00000007ff037e24 */ /* 0x000fca000f8e00ff */
[----:B------:R-:W2:Y:S04]  /*1cb60*/  LDG.E R5, desc[UR52][R2.64] ;  /* 0x0000003402057981 */ /* 0x000ea8000c1e1900 */
[----:B------:R-:W2:Y:S02]  /*1cb70*/  LDG.E R2, desc[UR52][R2.64+0x4] ;  /* 0x0000043402027981 */ /* 0x000ea4000c1e1900 */
[----:B--2---:R-:W-:-:S05]  /*1cb80*/  IMAD.IADD R8, R2, 0x1, -R5 ;  /* 0x0000000102087824 */ /* 0x004fca00078e0a05 */
[----:B------:R0:W-:Y:S02]  /*1cb90*/  STL [R1+0x1c], R8 ;  /* 0x00001c0801007387 */ /* 0x0001e40000100800 */
.L_x_1168:
[----:B-----5:R-:W-:-:S05]  /*1cba0*/  IMAD.IADD R0, R0, 0x1, R6 ;  /* 0x0000000100007824 */ /* 0x020fca00078e0206 */
[----:B------:R1:W-:Y:S01]  /*1cbb0*/  STL [R1+0x18], R0 ;  /* 0x0000180001007387 */ /* 0x0003e20000100800 */
[----:B------:R-:W-:Y:S05]  /*1cbc0*/  @!P3 BRA `(.L_x_1169) ;  /* 0x000000000018b947 */ /* 0x000fea0003800000 */
[----:B------:R-:W-:Y:S02]  /*1cbd0*/  ULDC.64 UR4, c[0x0][0xa20] ;  /* 0x0002880000047ab9 */ /* 0x000fe40000000a00 */
[----:B------:R-:W-:-:S06]  /*1cbe0*/  UIMAD.WIDE UR4, UR42, 0x4, UR4 ;  /* 0x000000042a0478a5 */ /* 0x000fcc000f8e0204 */
[----:B------:R-:W-:Y:S02]  /*1cbf0*/  IMAD.U32 R4, RZ, RZ, UR4 ;  /* 0x00000004ff047e24 */ /* 0x000fe4000f8e00ff */
[----:B------:R-:W-:-:S05]  /*1cc00*/  IMAD.U32 R5, RZ, RZ, UR5 ;  /* 0x00000005ff057e24 */ /* 0x000fca000f8e00ff */
[----:B------:R2:W5:Y:S01]  /*1cc10*/  LDG.E R4, desc[UR52][R4.64] ;  /* 0x0000003404047981 */ /* 0x000562000c1e1900 */
[----:B------:R-:W-:Y:S05]  /*1cc20*/  BRA `(.L_x_1170) ;  /* 0x0000000000187947 */ /* 0x000fea0003800000 */
.L_x_1169:
[----:B------:R-:W-:Y:S05]  /*1cc30*/  @!P1 BRA `(.L_x_1170) ;  /* 0x0000000000149947 */ /* 0x000fea0003800000 */
[----:B------:R-:W-:Y:S02]  /*1cc40*/  IMAD.U32 R2, RZ, RZ, UR8 ;  /* 0x00000008ff027e24 */ /* 0x000fe4000f8e00ff */
[----:B------:R-:W-:-:S05]  /*1cc50*/  IMAD.U32 R3, RZ, RZ, UR9 ;  /* 0x00000009ff037e24 */ /* 0x000fca000f8e00ff */
[----:B------:R-:W2:Y:S04]  /*1cc60*/  LDG.E R4, desc[UR52][R2.64] ;  /* 0x0000003402047981 */ /* 0x000ea8000c1e1900 */
[----:B------:R-:W2:Y:S02]  /*1cc70*/  LDG.E R2, desc[UR52][R2.64+0x4] ;  /* 0x0000043402027981 */ /* 0x000ea4000c1e1900 */
[----:B--2---:R-:W-:-:S07]  /*1cc80*/  IMAD.IADD R4, R2, 0x1, -R4 ;  /* 0x0000000102047824 */ /* 0x004fce00078e0a04 */
.L_x_1170:
[----:B------:R-:W3:Y:S01]  /*1cc90*/  LDL.LU R3, [R1+0x14] ;  /* 0x0000140001037983 */ /* 0x000ee20000300800 */
[----:B-1----:R-:W1:Y:S01]  /*1cca0*/  LDC R0, c[0x0][0x448] ;  /* 0x00011200ff007b82 */ /* 0x002e620000000800 */
[----:B-----5:R-:W-:Y:S01]  /*1ccb0*/  IMAD.IADD R6, R4, 0x1, -R6 ;  /* 0x0000000104067824 */ /* 0x020fe200078e0a06 */
[----:B-1----:R-:W-:-:S13]  /*1ccc0*/  ISETP.NE.AND P1, PT, R0, 0x1, PT ;  /* 0x000000010000780c */ /* 0x002fda0003f25270 */
[----:B------:R-:W1:Y:S08]  /*1ccd0*/  @P1 LDC R2, c[0x0][0x44c] ;  /* 0x00011300ff021b82 */ /* 0x000e700000000800 */
[----:B------:R-:W4:Y:S01]  /*1cce0*/  @P1 LDC R0, c[0x0][0x450] ;  /* 0x00011400ff001b82 */ /* 0x000f220000000800 */
[----:B---3--:R-:W-:-:S04]  /*1ccf0*/  IMAD.SHL.U32 R18, R3, 0x80, RZ ;  /* 0x0000008003127824 */ /* 0x008fc800078e00ff */
[----:B------:R-:W-:-:S04]  /*1cd00*/  VIADD R3, R18, 0x7f ;  /* 0x0000007f12037836 */ /* 0x000fc80000000000 */
[----:B-1----:R-:W-:-:S05]  /*1cd10*/  @P1 IMAD.HI.U32 R2, R3, R2, RZ ;  /* 0x0000000203021227 */ /* 0x002fca00078e00ff */
[----:B----4-:R-:W-:Y:S02]  /*1cd20*/  @P1 SHF.R.U32.HI R3, RZ, R0, R2 ;  /* 0x00000000ff031219 */ /* 0x010fe40000011602 */
[----:B------:R-:W-:-:S05]  /*1cd30*/  IADD3 R0, R6, 0x1, -R8 ;  /* 0x0000000106007810 */ /* 0x000fca0007ffe808 */
[----:B------:R-:W-:Y:S02]  /*1cd40*/  IMAD.IADD R0, R0, 0x1, R3 ;  /* 0x0000000100007824 */ /* 0x000fe400078e0203 */
[----:B------:R-:W1:Y:S02]  /*1cd50*/  LDC.64 R2, c[0x0][0x9e0] ;  /* 0x00027800ff027b82 */ /* 0x000e640000000a00 */
[----:B-1----:R-:W-:Y:S01]  /*1cd60*/  ISETP.GE.AND P2, PT, R3, 0x1, PT ;  /* 0x000000010300780c */ /* 0x002fe20003f46270 */
[----:B------:R-:W-:-:S12]  /*1cd70*/  IMAD.IADD R2, R0, 0x1, R2 ;  /* 0x0000000100027824 */ /* 0x000fd800078e0202 */
[----:B------:R-:W-:Y:S05]  /*1cd80*/  @!P2 BRA `(.L_x_1171) ;  /* 0x000000000040a947 */ /* 0x000fea0003800000 */
[C---:B------:R-:W-:Y:S01]  /*1cd90*/  ISETP.GT.AND P0, PT, R0.reuse, RZ, PT ;  /* 0x000000ff0000720c */ /* 0x040fe20003f04270 */
[----:B------:R-:W-:-:S12]  /*1cda0*/  VIADD R7, R0, 0xffffffff ;  /* 0xffffffff00077836 */ /* 0x000fd80000000000 */
[----:B------:R-:W-:Y:S05]  /*1cdb0*/  @P0 BRA `(.L_x_1172) ;  /* 0x00000000001c0947 */ /* 0x000fea0003800000 */
[----:B------:R-:W-:Y:S01]  /*1cdc0*/  ISETP.NE.AND P0, PT, R3, 0x1, PT ;  /* 0x000000010300780c */ /* 0x000fe20003f05270 */
[----:B------:R-:W-:-:S12]  /*1cdd0*/  IMAD.MOV R0, RZ, RZ, -R0 ;  /* 0x000000ffff007224 */ /* 0x000fd800078e0a00 */
[----:B--2---:R-:W1:Y:S02]  /*1cde0*/  @P0 LDC.64 R4, c[0x0][0x9e8] ;  /* 0x00027a00ff040b82 */ /* 0x004e640000000a00 */
[----:B-1----:R-:W-:-:S05]  /*1cdf0*/  @P0 IMAD.HI.U32 R4, R0, R4, RZ ;  /* 0x0000000400040227 */ /* 0x002fca00078e00ff */
[----:B------:R-:W-:-:S04]  /*1ce00*/  @P0 SHF.R.U32.HI R0, RZ, R5, R4 ;  /* 0x00000005ff000219 */ /* 0x000fc80000011604 */
[----:B------:R-:W-:Y:S01]  /*1ce10*/  LOP3.LUT R7, RZ, R0, RZ, 0x33, !PT ;  /* 0x00000000ff077212 */ /* 0x000fe200078e33ff */
[----:B------:R-:W-:Y:S06]  /*1ce20*/  BRA `(.L_x_1173) ;  /* 0x0000000000107947 */ /* 0x000fec0003800000 */
.L_x_1172:
[----:B------:R-:W-:-:S13]  /*1ce30*/  ISETP.NE.AND P0, PT, R3, 0x1, PT ;  /* 0x000000010300780c */ /* 0x000fda0003f05270 */
[----:B--2---:R-:W1:Y:S02]  /*1ce40*/  @P0 LDC.64 R4, c[0x0][0x9e8] ;  /* 0x00027a00ff040b82 */ /* 0x004e640000000a00 */
[----:B-1----:R-:W-:-:S05]  /*1ce50*/  @P0 IMAD.HI.U32 R4, R7, R4, RZ ;  /* 0x0000000407040227 */ /* 0x002fca00078e00ff */
[----:B------:R-:W-:-:S07]  /*1ce60*/  @P0 SHF.R.U32.HI R7, RZ, R5, R4 ;  /* 0x00000005ff070219 */ /* 0x000fce0000011604 */
.L_x_1173:
[----:B------:R-:W-:-:S05]  /*1ce70*/  IMAD R7, R7, R3, R3 ;  /* 0x0000000307077224 */ /* 0x000fca00078e0203 */
[----:B------:R-:W-:-:S07]  /*1ce80*/  VIMNMX R2, R2, R7, PT ;  /* 0x0000000702027248 */ /* 0x000fce0003fe0100 */
.L_x_1171:
[----:B------:R-:W1:Y:S01]  /*1ce90*/  @P1 LDC R4, c[0x0][0x44c] ;  /* 0x00011300ff041b82 */ /* 0x000e620000000800 */
[----:B--2---:R-:W-:Y:S01]  /*1cea0*/  IMAD.MOV.U32 R5, RZ, RZ, R18 ;  /* 0x000000ffff057224 */ /* 0x004fe200078e0012 */
[----:B------:R-:W-:Y:S01]  /*1ceb0*/  ULDC UR4, c[0x0][0x9dc] ;  /* 0x0002770000047ab9 */ /* 0x000fe20000000800 */
[----:B------:R-:W-:-:S05]  /*1cec0*/  VIADD R7, R6, 0xdf ;  /* 0x000000df06077836 */ /* 0x000fca0000000000 */
[----:B------:R-:W2:Y:S01]  /*1ced0*/  @P1 LDC R0, c[0x0][0x450] ;  /* 0x00011400ff001b82 */ /* 0x000ea20000000800 */
[----:B-1----:R-:W-:-:S05]  /*1cee0*/  @P1 IMAD.HI.U32 R4, R18, R4, RZ ;  /* 0x0000000412041227 */ /* 0x002fca00078e00ff */
[----:B--2---:R-:W-:Y:S01]  /*1cef0*/  @P1 SHF.R.U32.HI R5, RZ, R0, R4 ;  /* 0x00000000ff051219 */ /* 0x004fe20000011604 */
[----:B------:R-:W-:-:S03]  /*1cf00*/  IMAD.MOV.U32 R4, RZ, RZ, RZ ;  /* 0x000000ffff047224 */ /* 0x000fc600078e00ff */
[----:B0-----:R-:W-:Y:S01]  /*1cf10*/  IADD3 R8, R5, R6, -R8 ;  /* 0x0000000605087210 */ /* 0x001fe20007ffe808 */
[----:B------:R-:W-:Y:S02]  /*1cf20*/  VIADD R5, R2, 0xdf ;  /* 0x000000df02057836 */ /* 0x000fe40000000000 */
[----:B------:R-:W-:Y:S02]  /*1cf30*/  IMAD.MOV.U32 R6, RZ, RZ, RZ ;  /* 0x000000ffff067224 */ /* 0x000fe400078e00ff */
[----:B------:R-:W-:-:S04]  /*1cf40*/  IMAD.HI R4, R5, -0x6db6db6d, R4 ;  /* 0x9249249305047827 */ /* 0x000fc800078e0204 */
[----:B------:R-:W-:Y:S01]  /*1cf50*/  IMAD.HI R6, R7, -0x6db6db6d, R6 ;  /* 0x9249249307067827 */ /* 0x000fe200078e0206 */
[----:B------:R-:W-:-:S04]  /*1cf60*/  SHF.R.U32.HI R0, RZ, 0x1f, R4 ;  /* 0x0000001fff007819 */ /* 0x000fc80000011604 */
[----:B------:R-:W-:Y:S02]  /*1cf70*/  SHF.R.U32.HI R2, RZ, 0x1f, R6 ;  /* 0x0000001fff027819 */ /* 0x000fe40000011606 */
[----:B------:R-:W-:Y:S02]  /*1cf80*/  LEA.HI.SX32 R0, R4, R0, 0x19 ;  /* 0x0000000004007211 */ /* 0x000fe400078fcaff */
[----:B------:R-:W-:-:S04]  /*1cf90*/  LEA.HI.SX32 R2, R6, R2, 0x19 ;  /* 0x0000000206027211 */ /* 0x000fc800078fcaff */
[----:B------:R-:W-:Y:S01]  /*1cfa0*/  VIMNMX R0, R2, R0, PT ;  /* 0x0000000002007248 */ /* 0x000fe20003fe0100 */
[----:B------:R-:W-:Y:S01]  /*1cfb0*/  VIADD R2, R8, -UR4 ;  /* 0x8000000408027c36 */ /* 0x000fe20008000000 */
[----:B------:R-:W-:Y:S06]  /*1cfc0*/  @!P2 BRA `(.L_x_1174) ;  /* 0x00000000003ca947 */ /* 0x000fec0003800000 */
[----:B------:R-:W-:-:S13]  /*1cfd0*/  ISETP.GT.AND P0, PT, R8, -0x1, PT ;  /* 0xffffffff0800780c */ /* 0x000fda0003f04270 */
[----:B------:R-:W-:Y:S05]  /*1cfe0*/  @P0 BRA `(.L_x_1175) ;  /* 0x00000000001c0947 */ /* 0x000fea0003800000 */
[----:B------:R-:W-:Y:S02]  /*1cff0*/  ISETP.NE.AND P0, PT, R3, 0x1, PT ;  /* 0x000000010300780c */ /* 0x000fe40003f05270 */
[----:B------:R-:W-:-:S11]  /*1d000*/  LOP3.LUT R8, RZ, R8, RZ, 0x33, !PT ;  /* 0x00000008ff087212 */ /* 0x000fd600078e33ff */
[----:B------:R-:W0:Y:S02]  /*1d010*/  @P0 LDC.64 R4, c[0x0][0x9e8] ;  /* 0x00027a00ff040b82 */ /* 0x000e240000000a00 */
[----:B0-----:R-:W-:-:S05]  /*1d020*/  @P0 IMAD.HI.U32 R4, R8, R4, RZ ;  /* 0x0000000408040227 */ /* 0x001fca00078e00ff */
[----:B------:R-:W-:-:S04]  /*1d030*/  @P0 SHF.R.U32.HI R8, RZ, R5, R4 ;  /* 0x00000005ff080219 */ /* 0x000fc80000011604 */
[----:B------:R-:W-:Y:S01]  /*1d040*/  LOP3.LUT R8, RZ, R8, RZ, 0x33, !PT ;  /* 0x00000008ff087212 */ /* 0x000fe200078e33ff */
[----:B------:R-:W-:Y:S06]  /*1d050*/  BRA `(.L_x_1176) ;  /* 0x0000000000107947 */ /* 0x000fec0003800000 */
.L_x_1175:
[----:B------:R-:W-:-:S13]  /*1d060*/  ISETP.NE.AND P0, PT, R3, 0x1, PT ;  /* 0x000000010300780c */ /* 0x000fda0003f05270 */
[----:B------:R-:W0:Y:S02]  /*1d070*/  @P0 LDC.64 R4, c[0x0][0x9e8] ;  /* 0x00027a00ff040b82 */ /* 0x000e240000000a00 */
[----:B0-----:R-:W-:-:S05]  /*1d080*/  @P0 IMAD.HI.U32 R4, R8, R4, RZ ;  /* 0x0000000408040227 */ /* 0x001fca00078e00ff */
[----:B------:R-:W-:-:S07]  /*1d090*/  @P0 SHF.R.U32.HI R8, RZ, R5, R4 ;  /* 0x00000005ff080219 */ /* 0x000fce0000011604 */
.L_x_1176:
[----:B------:R-:W-:-:S05]  /*1d0a0*/  IMAD R3, R8, R3, RZ ;  /* 0x0000000308037224 */ /* 0x000fca00078e02ff */
[----:B------:R-:W-:-:S07]  /*1d0b0*/  VIMNMX R2, R2, R3, !PT ;  /* 0x0000000302027248 */ /* 0x000fce0007fe0100 */
.L_x_1174:
[----:B------:R-:W-:Y:S02]  /*1d0c0*/  IMAD.MOV.U32 R4, RZ, RZ, RZ ;  /* 0x000000ffff047224 */ /* 0x000fe400078e00ff */
[----:B------:R-:W-:Y:S02]  /*1d0d0*/  IMAD.MOV.U32 R5, RZ, RZ, R2 ;  /* 0x000000ffff057224 */ /* 0x000fe400078e0002 */
[----:B------:R-:W-:Y:S01]  /*1d0e0*/  IMAD.HI R2, R2, -0x6db6db6d, R4 ;  /* 0x9249249302027827 */ /* 0x000fe200078e0204 */
[----:B------:R-:W-:-:S04]  /*1d0f0*/  SHF.R.U32.HI R5, RZ, 0x10, R9 ;  /* 0x00000010ff057819 */ /* 0x000fc80000011609 */
[----:B------:R-:W-:Y:S02]  /*1d100*/  ISETP.NE.AND P0, PT, R5, RZ, PT ;  /* 0x000000ff0500720c */ /* 0x000fe40003f05270 */
[----:B------:R-:W-:-:S04]  /*1d110*/  SHF.R.U32.HI R3, RZ, 0x1f, R2 ;  /* 0x0000001fff037819 */ /* 0x000fc80000011602 */
[----:B------:R-:W-:Y:S01]  /*1d120*/  LEA.HI.SX32 R3, R2, R3, 0x19 ;  /* 0x0000000302037211 */ /* 0x000fe200078fcaff */
[----:B------:R-:W-:-:S03]  /*1d130*/  IMAD.MOV.U32 R2, RZ, RZ, RZ ;  /* 0x000000ffff027224 */ /* 0x000fc600078e00ff */
[----:B------:R-:W-:-:S03]  /*1d140*/  VIMNMX R4, RZ, R3, !PT ;  /* 0x00000003ff047248 */ /* 0x000fc60007fe0100 */
[----:B------:R-:W0:Y:S01]  /*1d150*/  @!P0 LDC R5, c[0x0][0x9f0] ;  /* 0x00027c00ff058b82 */ /* 0x000e220000000800 */
[----:B------:R-:W-:-:S13]  /*1d160*/  ISETP.GT.AND P1, PT, R0, R4, PT ;  /* 0x000000040000720c */ /* 0x000fda0003f24270 */
[----:B------:R-:W-:Y:S05]  /*1d170*/  @!P1 BRA `(.L_x_1177) ;  /* 0x00000000006c9947 */ /* 0x000fea0003800000 */
[-C--:B0-----:R-:W-:Y:S02]  /*1d180*/  IABS R6, R5.reuse ;  /* 0x0000000500067213 */ /* 0x081fe40000000000 */
        /* <DEDUP_REMOVED lines=10> */
[----:B------:R-:W-:-:S05]  /*1d230*/  IADD3 R3, R5, -0x1, R0 ;  /* 0xffffffff05037810 */ /* 0x000fca0007ffe000 */
[----:B------:R-:W-:-:S05]  /*1d240*/  IMAD.IADD R3, R3, 0x1, -R4 ;  /* 0x0000000103037824 */ /* 0x000fca00078e0a04 */
[----:B------:R-:W-:Y:S02]  /*1d250*/  IABS R2, R3 ;  /* 0x0000000300027213 */ /* 0x000fe40000000000 */
[----:B------:R-:W-:-:S03]  /*1d260*/  LOP3.LUT R3, R3, R5, RZ, 0x3c, !PT ;  /* 0x0000000503037212 */ /* 0x000fc600078e3cff */
        /* <DEDUP_REMOVED lines=12> */
.L_x_1177:
[----:B------:R-:W-:Y:S01]  /*1d330*/  LOP3.LUT R9, R9, 0xff, RZ, 0xc0, !PT ;  /* 0x000000ff09097812 */ /* 0x000fe200078ec0ff */
[----:B------:R-:W-:Y:S04]  /*1d340*/  BSSY B7, `(.L_x_1178) ;  /* 0x0000333000077945 */ /* 0x000fe80003800000 */
[----:B------:R-:W-:-:S05]  /*1d350*/  IMAD R3, R9, R2, R4 ;  /* 0x0000000209037224 */ /* 0x000fca00078e0204 */
[----:B------:R-:W-:Y:S01]  /*1d360*/  VIADDMNMX R0, R3, R2, R0, PT ;  /* 0x0000000203007246 */ /* 0x000fe20003800100 */
[----:B------:R1:W-:Y:S03]  /*1d370*/  STL [R1+0xc], R3 ;  /* 0x00000c0301007387 */ /* 0x0003e60000100800 */
[----:B------:R-:W-:Y:S01]  /*1d380*/  ISETP.GT.AND P0, PT, R0, R3, PT ;  /* 0x000000030000720c */ /* 0x000fe20003f04270 */
[----:B------:R1:W-:-:S12]  /*1d390*/  STL [R1+0x28], R0 ;  /* 0x0000280001007387 */ /* 0x0003d80000100800 */
[----:B-1----:R-:W-:Y:S05]  /*1d3a0*/  @P0 BRA `(.L_x_1179) ;  /* 0x0000000000480947 */ /* 0x002fea0003800000 */
[----:B------:R-:W1:Y:S02]  /*1d3b0*/  S2R R3, SR_TID.X ;  /* 0x0000000000037919 */ /* 0x000e640000002100 */
[----:B-1----:R-:W-:-:S04]  /*1d3c0*/  LOP3.LUT R3, R3, 0x7f, RZ, 0xc0, !PT ;  /* 0x0000007f03037812 */ /* 0x002fc800078ec0ff */
[----:B------:R-:W-:-:S13]  /*1d3d0*/  ISETP.NE.AND P0, PT, R3, RZ, PT ;  /* 0x000000ff0300720c */ /* 0x000fda0003f05270 */
[----:B------:R-:W-:Y:S05]  /*1d3e0*/  @P0 BRA `(.L_x_1180) ;  /* 0x0000003000a00947 */ /* 0x000fea0003800000 */
[----:B0-----:R-:W0:Y:S01]  /*1d3f0*/  S2R R5, SR_LANEID ;  /* 0x0000000000057919 */ /* 0x001e220000000000 */
        /* <DEDUP_REMOVED lines=13> */
.L_x_1179:
        /* <DEDUP_REMOVED lines=10> */
[----:B0-----:R-:W-:Y:S02]  /*1d570*/  IMAD.U32 R5, RZ, RZ, UR7 ;  /* 0x00000007ff057e24 */ /* 0x001fe4000f8e00ff */
        /* <DEDUP_REMOVED lines=8> */
[----:B-1----:R-:W-:Y:S05]  /*1d600*/  CALL.ABS.NOINC R2 ;  /* 0x0000000002007343 */ /* 0x002fea0003c00000 */
.L_x_1182:
[----:B------:R-:W-:Y:S05]  /*1d610*/  BSYNC B6 ;  /* 0x0000000000067941 */ /* 0x000fea0003800000 */
.L_x_1181:
[----:B------:R-:W-:Y:S01]  /*1d620*/  VIADD R0, R19, 0xe400 ;  /* 0x0000e40013007836 */ /* 0x000fe20000000000 */
[----:B------:R-:W-:Y:S01]  /*1d630*/  LOP3.LUT R16, R16, 0xfffffffe, RZ, 0xc0, !PT ;  /* 0xfffffffe10107812 */ /* 0x000fe200078ec0ff */
[----:B------:R-:W-:Y:S03]  /*1d640*/  BSSY B6, `(.L_x_1183) ;  /* 0x0000014000067945 */ /* 0x000fe60003800000 */
[----:B------:R-:W-:-:S13]  /*1d650*/  LOP3.LUT P0, RZ, R0, 0x3ff, RZ, 0xc0, !PT ;  /* 0x000003ff00ff7812 */ /* 0x000fda000780c0ff */
[----:B------:R-:W-:Y:S01]  /*1d660*/  @P0 LOP3.LUT R16, R16, 0x1, RZ, 0xfc, !PT ;  /* 0x0000000110100812 */ /* 0x000fe200078efcff */
[----:B------:R-:W-:Y:S06]  /*1d670*/  @!P0 BRA `(.L_x_1184) ;  /* 0x0000000000408947 */ /* 0x000fec0003800000 */
        /* <DEDUP_REMOVED lines=16> */
.L_x_1184:
[----:B------:R-:W-:Y:S05]  /*1d780*/  BSYNC B6 ;  /* 0x0000000000067941 */ /* 0x000fea0003800000 */
.L_x_1183:
        /* <DEDUP_REMOVED lines=20> */
.L_x_1186:
[----:B------:R-:W-:Y:S05]  /*1d8d0*/  BSYNC B6 ;  /* 0x0000000000067941 */ /* 0x000fea0003800000 */
.L_x_1185:
        /* <DEDUP_REMOVED lines=19> */
.L_x_1188:
[----:B------:R-:W-:Y:S05]  /*1da10*/  BSYNC B6 ;  /* 0x0000000000067941 */ /* 0x000fea0003800000 */
.L_x_1187:
[----:B------:R-:W-:Y:S01]  /*1da20*/  ULDC.64 UR4, c[0x0][0x9f8] ;  /* 0x00027e0000047ab9 */ /* 0x000fe20000000a00 */
[----:B------:R-:W-:Y:S01]  /*1da30*/  IMAD.U32 R8, RZ, RZ, UR42 ;  /* 0x0000002aff087e24 */ /* 0x000fe2000f8e00ff */
[----:B------:R-:W-:-:S04]  /*1da40*/  UISETP.NE.U32.AND UP0, UPT, UR4, URZ, UPT ;  /* 0x0000003f0400728c */ /* 0x000fc8000bf05070 */
[----:B------:R-:W-:-:S06]  /*1da50*/  UISETP.NE.AND.EX UP0, UPT, UR5, URZ, UPT, UP0 ;  /* 0x0000003f0500728c */ /* 0x000fcc000bf05300 */
[----:B------:R-:W-:-:S05]  /*1da60*/  PLOP3.LUT P0, PT, PT, PT, UP0, 0x80, 0x0 ;  /* 0x000000000000781c */ /* 0x000fca0003f0f008 */
[----:B------:R-:W-:Y:S02]  /*1da70*/  @UP0 ULDC.64 UR4, c[0x0][0x9f8] ;  /* 0x00027e0000040ab9 */ /* 0x000fe40000000a00 */
[----:B------:R-:W-:-:S06]  /*1da80*/  @UP0 UIMAD.WIDE UR4, UR42, 0x4, UR4 ;  /* 0x000000042a0408a5 */ /* 0x000fcc000f8e0204 */
[----:B------:R-:W-:Y:S02]  /*1da90*/  IMAD.U32 R2, RZ, RZ, UR4 ;  /* 0x00000004ff027e24 */ /* 0x000fe4000f8e00ff */
[----:B------:R-:W-:Y:S01]  /*1daa0*/  IMAD.U32 R3, RZ, RZ, UR5 ;  /* 0x00000005ff037e24 */ /* 0x000fe2000f8e00ff */
[----:B------:R-:W1:Y:S01]  /*1dab0*/  S2R R0, SR_TID.X ;  /* 0x0000000000007919 */ /* 0x000e620000002100 */
[----:B------:R-:W-:-:S03]  /*1dac0*/  ULDC.64 UR4, c[0x0][0xa08] ;  /* 0x0002820000047ab9 */ /* 0x000fc60000000a00 */
[----:B------:R2:W3:Y:S02]  /*1dad0*/  @P0 LDG.E R8, desc[UR52][R2.64] ;  /* 0x0000003402080981 */ /* 0x0004e4000c1e1900 */
[----:B--2---:R-:W2:Y:S01]  /*1dae0*/  LDC.64 R2, c[0x0][0x418] ;  /* 0x00010600ff027b82 */ /* 0x004ea20000000a00 */
[----:B-1----:R-:W-:-:S04]  /*1daf0*/  SHF.R.U32.HI R0, RZ, 0x5, R0 ;  /* 0x00000005ff007819 */ /* 0x002fc80000011600 */
[----:B------:R-:W-:Y:S02]  /*1db00*/  LOP3.LUT R0, R0, 0x3, RZ, 0xc0, !PT ;  /* 0x0000000300007812 */ /* 0x000fe400078ec0ff */
[----:B--2---:R-:W-:Y:S01]  /*1db10*/  LOP3.LUT P0, RZ, R2, UR4, RZ, 0xfc, !PT ;  /* 0x0000000402ff7c12 */ /* 0x004fe2000f80fcff */
[----:B------:R-:W-:-:S03]  /*1db20*/  UMOV UR4, 0xffffffff ;  /* 0xffffffff00047882 */ /* 0x000fc60000000000 */
[----:B------:R-:W-:Y:S02]  /*1db30*/  LOP3.LUT P0, RZ, R3, UR5, RZ, 0xfc, P0 ;  /* 0x0000000503ff7c12 */ /* 0x000fe4000800fcff */
[----:B---3--:R-:W-:Y:S01]  /*1db40*/  SHF.R.S32.HI R9, RZ, 0x1f, R8 ;  /* 0x0000001fff097819 */ /* 0x008fe20000011408 */
[----:B------:R1:W-:Y:S01]  /*1db50*/  STL [R1+0x8], R8 ;  /* 0x0000080801007387 */ /* 0x0003e20000100800 */
[----:B------:R-:W-:-:S03]  /*1db60*/  SEL R17, R8, RZ, !P0 ;  /* 0x000000ff08117207 */ /* 0x000fc60004000000 */
[----:B------:R1:W-:Y:S01]  /*1db70*/  STL [R1+0x14], R9 ;  /* 0x0000140901007387 */ /* 0x0003e20000100800 */
[----:B------:R-:W-:Y:S05]  /*1db80*/  BRA.DIV UR4, `(.L_x_1189) ;  /* 0x0000004204cc7947 */ /* 0x000fea000b800000 */
[----:B------:R2:W3:Y:S02]  /*1db90*/  SHFL.IDX PT, R14, R0, RZ, 0x1f ;  /* 0x00001fff000e7589 */ /* 0x0004e400000e0000 */
.L_x_1260:
[----:B---3--:R-:W-:Y:S02]  /*1dba0*/  ISETP.NE.AND P0, PT, R14, RZ, PT ;  /* 0x000000ff0e00720c */ /* 0x008fe40003f05270 */
[----:B------:R-:W-:Y:S02]  /*1dbb0*/  PLOP3.LUT P1, PT, PT, PT, PT, 0x8, 0x0 ;  /* 0x000000000000781c */ /* 0x000fe40003f2e170 */
[----:B------:R-:W-:-:S11]  /*1dbc0*/  LOP3.LUT R16, R16, 0xfffffffe, RZ, 0xc0, !PT ;  /* 0xfffffffe10107812 */ /* 0x000fd600078ec0ff */
[----:B------:R-:W-:Y:S01]  /*1dbd0*/  @P1 LOP3.LUT R16, R16, 0x1, RZ, 0xfc, !PT ;  /* 0x0000000110101812 */ /* 0x000fe200078efcff */
[----:B------:R-:W-:Y:S06]  /*1dbe0*/  @P0 BRA `(.L_x_1190) ;  /* 0x0000000400580947 */ /* 0x000fec0003800000 */
[----:B--2---:R-:W2:Y:S01]  /*1dbf0*/  LDL R0, [R1+0x28] ;  /* 0x0000280001007983 */ /* 0x004ea20000100800 */
[----:B------:R-:W-:Y:S01]  /*1dc00*/  UMOV UR4, 0xffffffff ;  /* 0xffffffff00047882 */ /* 0x000fe20000000000 */
[----:B--2---:R-:W-:Y:S02]  /*1dc10*/  VIADD R0, R0, 0xffffffff ;  /* 0xffffffff00007836 */ /* 0x004fe40000000000 */
[----:B------:R-:W-:Y:S05]  /*1dc20*/  BRA.DIV UR4, `(.L_x_1191) ;  /* 0x0000004204c47947 */ /* 0x000fea000b800000 */
[----:B------:R-:W-:-:S13]  /*1dc30*/  ELECT P6, URZ, PT ;  /* 0x00000000003f782f */ /* 0x000fda00038c0000 */
.L_x_1263:
[----:B------:R-:W-:Y:S05]  /*1dc40*/  @!P6 BRA `(.L_x_1190) ;  /* 0x000000040040e947 */ /* 0x000fea0003800000 */
[----:B------:R-:W-:-:S04]  /*1dc50*/  ISETP.NE.U32.AND P0, PT, R2, RZ, PT ;  /* 0x000000ff0200720c */ /* 0x000fc80003f05070 */
[----:B------:R-:W-:-:S13]  /*1dc60*/  ISETP.NE.AND.EX P0, PT, R3, RZ, PT, P0 ;  /* 0x000000ff0300720c */ /* 0x000fda0003f05300 */
[----:B------:R-:W-:Y:S05]  /*1dc70*/  @!P0 BRA `(.L_x_1192) ;  /* 0x0000000000448947 */ /* 0x000fea0003800000 */
[----:B------:R-:W2:Y:S01]  /*1dc80*/  LDC R7, c[0x0][0x43c] ;  /* 0x00010f00ff077b82 */ /* 0x000ea20000000800 */
[----:B------:R-:W-:Y:S01]  /*1dc90*/  ULDC.64 UR4, c[0x0][0x428] ;  /* 0x00010a0000047ab9 */ /* 0x000fe20000000a00 */
[----:B--2---:R-:W-:-:S13]  /*1dca0*/  ISETP.NE.AND P0, PT, R7, 0x1, PT ;  /* 0x000000010700780c */ /* 0x004fda0003f05270 */
[----:B0-----:R-:W0:Y:S02]  /*1dcb0*/  @P0 LDC.64 R4, c[0x0][0x440] ;  /* 0x00011000ff040b82 */ /* 0x001e240000000a00 */
        /* <DEDUP_REMOVED lines=13> */
.L_x_1192:
[----:B--2---:R-:W2:Y:S04]  /*1dd90*/  LDL R3, [R1] ;  /* 0x0000000001037983 */ /* 0x004ea80000100800 */
        /* <DEDUP_REMOVED lines=8> */
.L_x_1264:
        /* <DEDUP_REMOVED lines=8> */
.L_x_1194:
[----:B------:R-:W2:Y:S04]  /*1dea0*/  LDL R2, [R1] ;  /* 0x0000000001027983 */ /* 0x000ea80000100800 */
[----:B0-----:R-:W3:Y:S01]  /*1deb0*/  LDL R5, [R1+0x18] ;  /* 0x0000180001057983 */ /* 0x001ee20000100800 */
[----:B------:R-:W-:Y:S01]  /*1dec0*/  R2UR UR33, R4 ;  /* 0x00000000042172ca */ /* 0x000fe200000e0000 */
[----:B------:R-:W-:Y:S01]  /*1ded0*/  UIADD3 UR4, UP0, UR44, 0x470, URZ ;  /* 0x000004702c047890 */ /* 0x000fe2000ff1e03f */
[----:B-----5:R-:W-:Y:S01]  /*1dee0*/  R2UR UR37, R17 ;  /* 0x00000000112572ca */ /* 0x020fe200000e0000 */
[----:B------:R-:W-:Y:S01]  /*1def0*/  UMOV UR6, 0x0 ;  /* 0x0000000000067882 */ /* 0x000fe20000000000 */
[----:B------:R-:W-:Y:S01]  /*1df00*/  UMOV UR7, 0x14f00000 ;  /* 0x14f0000000077882 */ /* 0x000fe20000000000 */
[----:B------:R-:W-:Y:S01]  /*1df10*/  UIADD3.X UR5, URZ, UR45, URZ, UP0, !UPT ;  /* 0x0000002d3f057290 */ /* 0x000fe200087fe43f */
[----:B------:R-:W-:-:S07]  /*1df20*/  UMOV UR34, URZ ;  /* 0x0000003f00227c82 */ /* 0x000fce0008000000 */
        /* <DEDUP_REMOVED lines=9> */
.L_x_1265:
        /* <DEDUP_REMOVED lines=8> */
.L_x_1196:
[----:B------:R-:W-:Y:S01]  /*1e040*/  R2UR UR8, R2 ;  /* 0x00000000020872ca */ /* 0x000fe200000e0000 */
[----:B------:R-:W-:Y:S01]  /*1e050*/  UIADD3 UR4, UP0, UR44, 0x370, URZ ;  /* 0x000003702c047890 */ /* 0x000fe2000ff1e03f */
[----:B------:R-:W-:Y:S01]  /*1e060*/  R2UR UR9, R4 ;  /* 0x00000000040972ca */ /* 0x000fe200000e0000 */
[----:B------:R-:W-:Y:S01]  /*1e070*/  UMOV UR6, 0x0 ;  /* 0x0000000000067882 */ /* 0x000fe20000000000 */
[----:B------:R-:W-:Y:S01]  /*1e080*/  R2UR UR11, R0 ;  /* 0x00000000000b72ca */ /* 0x000fe200000e0000 */
[----:B------:R-:W-:Y:S01]  /*1e090*/  UIADD3.X UR5, URZ, UR45, URZ, UP0, !UPT ;  /* 0x0000002d3f057290 */ /* 0x000fe200087fe43f */
[----:B------:R-:W-:Y:S01]  /*1e0a0*/  R2UR UR13, R17 ;  /* 0x00000000110d72ca */ /* 0x000fe200000e0000 */
[----:B------:R-:W-:Y:S01]  /*1e0b0*/  UMOV UR7, 0x14f00000 ;  /* 0x14f0000000077882 */ /* 0x000fe20000000000 */
[----:B------:R-:W-:Y:S01]  /*1e0c0*/  UMOV UR10, URZ ;  /* 0x0000003f000a7c82 */ /* 0x000fe20008000000 */
[----:B------:R-:W-:Y:S01]  /*1e0d0*/  UMOV UR12, UR36 ;  /* 0x00000024000c7c82 */ /* 0x000fe20008000000 */
[----:B------:R-:W-:-:S02]  /*1e0e0*/  PLOP3.LUT P0, PT, PT, PT, PT, 0x80, 0x0 ;  /* 0x000000000000781c */ /* 0x000fc40003f0f070 */
[----:B------:R-:W-:Y:S01]  /*1e0f0*/  LOP3.LUT R16, R16, 0xfffffffe, RZ, 0xc0, !PT ;  /* 0xfffffffe10107812 */ /* 0x000fe200078ec0ff */
[----:B------:R-:W-:Y:S02]  /*1e100*/  UIADD3 UR8, UR8, 0x20400, URZ ;  /* 0x0002040008087890 */ /* 0x000fe4000fffe03f */
[----:B------:R-:W-:-:S08]  /*1e110*/  UIADD3 UR9, UR9, 0x2e830, URZ ;  /* 0x0002e83009097890 */ /* 0x000fd0000fffe03f */
[----:B------:R-:W-:Y:S01]  /*1e120*/  @P0 LOP3.LUT R16, R16, 0x1, RZ, 0xfc, !PT ;  /* 0x0000000110100812 */ /* 0x000fe200078efcff */
[----:B------:R3:W-:Y:S02]  /*1e130*/  UTMALDG.4D [UR8], [UR4], desc[UR6] ;  /* 0x00000608040075b4 */ /* 0x0007e40008019000 */
[----:B---3--:R-:W-:-:S04]  /*1e140*/  NOP ;  /* 0x0000000000007918 */ /* 0x008fc80000000000 */
.L_x_1190:
[----:B------:R-:W-:Y:S05]  /*1e150*/  WARPSYNC.ALL ;  /* 0x0000000000007948 */ /* 0x000fea0003800000 */
[----:B--2---:R-:W-:Y:S01]  /*1e160*/  VIADD R0, R19, 0x1c400 ;  /* 0x0001c40013007836 */ /* 0x004fe20000000000 */
[----:B------:R-:W-:Y:S01]  /*1e170*/  USHF.R.S32.HI UR4, URZ, 0x1f, UR43 ;  /* 0x0000001f3f047899 */ /* 0x000fe2000801142b */
[----:B------:R-:W-:Y:S03]  /*1e180*/  BAR.SYNC.DEFER_BLOCKING 0x8, 0x180 ;  /* 0x0206000000007b1d */ /* 0x000fe60000010000 */
[----:B------:R-:W-:-:S03]  /*1e190*/  LOP3.LUT P0, RZ, R0, 0x3ff, RZ, 0xc0, !PT ;  /* 0x000003ff00ff7812 */ /* 0x000fc6000780c0ff */
[----:B------:R-:W-:Y:S01]  /*1e1a0*/  ULDC.64 UR6, c[0x0][0x298] ;  /* 0x0000a60000067ab9 */ /* 0x000fe20000000a00 */
[----:B------:R-:W-:Y:S01]  /*1e1b0*/  BSSY B6, `(.L_x_1197) ;  /* 0x0000016000067945 */ /* 0x000fe20003800000 */
[----:B------:R-:W-:Y:S02]  /*1e1c0*/  UIMAD UR4, UR4, UR6, URZ ;  /* 0x00000006040472a4 */ /* 0x000fe4000f8e023f */
[----:B------:R-:W-:Y:S02]  /*1e1d0*/  UIMAD.WIDE.U32 UR46, UR43, UR6, URZ ;  /* 0x000000062b2e72a5 */ /* 0x000fe4000f8e003f */
[----:B------:R-:W-:-:S04]  /*1e1e0*/  UIMAD UR4, UR43, UR7, UR4 ;  /* 0x000000072b0472a4 */ /* 0x000fc8000f8e0204 */
[----:B------:R-:W-:Y:S01]  /*1e1f0*/  UIADD3 UR37, UR47, UR4, URZ ;  /* 0x000000042f257290 */ /* 0x000fe2000fffe03f */
[----:B------:R-:W-:Y:S11]  /*1e200*/  @!P0 BRA `(.L_x_1198) ;  /* 0x0000000000408947 */ /* 0x000ff60003800000 */
[----:B------:R-:W-:Y:S01]  /*1e210*/  MOV R2, 0x0 ;  /* 0x0000000000027802 */ /* 0x000fe20000000f00 */
[----:B------:R-:W-:Y:S01]  /*1e220*/  ULDC.64 UR6, c[0x4][0x98] ;  /* 0x0100260000067ab9 */ /* 0x000fe20000000a00 */
[----:B------:R-:W-:Y:S01]  /*1e230*/  ULDC.64 UR8, c[0x4][0xa0] ;  /* 0x0100280000087ab9 */ /* 0x000fe20000000a00 */
[----:B------:R-:W-:Y:S01]  /*1e240*/  ULDC.64 UR4, c[0x4][0x28] ;  /* 0x01000a0000047ab9 */ /* 0x000fe20000000a00 */
[----:B01----:R-:W-:Y:S02]  /*1e250*/  IMAD.U32 R4, RZ, RZ, UR6 ;  /* 0x00000006ff047e24 */ /* 0x003fe4000f8e00ff */
        /* <DEDUP_REMOVED lines=11> */
.L_x_1198:
[----:B------:R-:W-:Y:S05]  /*1e310*/  BSYNC B6 ;  /* 0x0000000000067941 */ /* 0x000fea0003800000 */
.L_x_1197:
[----:B-1----:R1:W5:Y:S01]  /*1e320*/  LDL R9, [R1+0x2c] ;  /* 0x00002c0001097983 */ /* 0x0023620000100800 */
[----:B------:R-:W2:Y:S01]  /*1e330*/  LDC R8, c[0x0][0x448] ;  /* 0x00011200ff087b82 */ /* 0x000ea20000000800 */
[----:B------:R-:W-:Y:S01]  /*1e340*/  ULDC.64 UR8, c[0x0][0xa00] ;  /* 0x0002800000087ab9 */ /* 0x000fe20000000a00 */
[----:B------:R-:W-:Y:S01]  /*1e350*/  ULDC.64 UR6, c[0x0][0x2d8] ;  /* 0x0000b60000067ab9 */ /* 0x000fe20000000a00 */
[----:B------:R-:W3:Y:S01]  /*1e360*/  S2R R2, SR_TID.X ;  /* 0x0000000000027919 */ /* 0x000ee20000002100 */
[----:B------:R-:W4:Y:S01]  /*1e370*/  S2R R0, SR_TID.X ;  /* 0x0000000000007919 */ /* 0x000f220000002100 */
[----:B------:R-:W-:Y:S01]  /*1e380*/  UISETP.NE.U32.AND UP0, UPT, UR8, URZ, UPT ;  /* 0x0000003f0800728c */ /* 0x000fe2000bf05070 */
[----:B------:R-:W-:Y:S01]  /*1e390*/  UMOV UR4, UR46 ;  /* 0x0000002e00047c82 */ /* 0x000fe20008000000 */
[----:B------:R-:W-:Y:S02]  /*1e3a0*/  UMOV UR5, UR37 ;  /* 0x0000002500057c82 */ /* 0x000fe40008000000 */
[----:B------:R-:W-:Y:S01]  /*1e3b0*/  UISETP.NE.AND.EX UP0, UPT, UR9, URZ, UPT, UP0 ;  /* 0x0000003f0900728c */ /* 0x000fe2000bf05300 */
[----:B--2---:R-:W-:Y:S01]  /*1e3c0*/  ISETP.NE.AND P0, PT, R8, 0x1, PT ;  /* 0x000000010800780c */ /* 0x004fe20003f05270 */
[----:B------:R-:W-:Y:S01]  /*1e3d0*/  UIMAD.WIDE.U32 UR4, UR36, UR6, UR4 ;  /* 0x00000006240472a5 */ /* 0x000fe2000f8e0004 */
[----:B------:R-:W-:Y:S01]  /*1e3e0*/  ULDC.64 UR8, c[0x0][0x2e0] ;  /* 0x0000b80000087ab9 */ /* 0x000fe20000000a00 */
[----:B---3--:R-:W-:-:S10]  /*1e3f0*/  LOP3.LUT R2, R2, 0x7f, RZ, 0xc0, !PT ;  /* 0x0000007f02027812 */ /* 0x008fd400078ec0ff */
[----:B0-----:R-:W0:Y:S01]  /*1e400*/  @P0 LDC R3, c[0x0][0x450] ;  /* 0x00011400ff030b82 */ /* 0x001e220000000800 */
[----:B------:R-:W-:Y:S01]  /*1e410*/  SHF.R.U32.HI R2, RZ, 0x3, R2 ;  /* 0x00000003ff027819 */ /* 0x000fe20000011602 */
[----:B----4-:R-:W-:Y:S01]  /*1e420*/  IMAD.SHL.U32 R0, R0, 0x10, RZ ;  /* 0x0000001000007824 */ /* 0x010fe200078e00ff */
[----:B------:R-:W-:-:S04]  /*1e430*/  UIMAD UR5, UR36, UR7, UR5 ;  /* 0x00000007240572a4 */ /* 0x000fc8000f8e0205 */
[----:B------:R-:W-:Y:S02]  /*1e440*/  LOP3.LUT R0, R2, 0x70, R0, 0xf8, !PT ;  /* 0x0000007002007812 */ /* 0x000fe400078ef800 */
[----:B------:R-:W2:Y:S01]  /*1e450*/  @P0 LDC R2, c[0x0][0x44c] ;  /* 0x00011300ff020b82 */ /* 0x000ea20000000800 */
[----:B------:R-:W-:Y:S02]  /*1e460*/  USEL UR7, UR42, URZ, !UP0 ;  /* 0x0000003f2a077287 */ /* 0x000fe4000c000000 */
[----:B------:R-:W-:Y:S01]  /*1e470*/  USHF.R.S32.HI UR6, URZ, 0x1f, UR42 ;  /* 0x0000001f3f067899 */ /* 0x000fe2000801142a */
[----:B------:R-:W-:Y:S01]  /*1e480*/  IMAD.IADD R0, R0, 0x1, R18 ;  /* 0x0000000100007824 */ /* 0x000fe200078e0212 */
[----:B------:R-:W-:-:S06]  /*1e490*/  UIMAD.WIDE.U32 UR4, UR7, UR8, UR4 ;  /* 0x00000008070472a5 */ /* 0x000fcc000f8e0004 */
[----:B------:R-:W-:Y:S01]  /*1e4a0*/  IMAD.U32 R7, RZ, RZ, UR5 ;  /* 0x00000005ff077e24 */ /* 0x000fe2000f8e00ff */
[----:B------:R-:W-:-:S05]  /*1e4b0*/  USEL UR6, UR6, URZ, !UP0 ;  /* 0x0000003f06067287 */ /* 0x000fca000c000000 */
[----:B------:R-:W3:Y:S01]  /*1e4c0*/  S2R R7, SR_TID.X ;  /* 0x0000000000077919 */ /* 0x000ee20000002100 */
[----:B------:R-:W-:Y:S01]  /*1e4d0*/  UIMAD UR6, UR6, UR8, URZ ;  /* 0x00000008060672a4 */ /* 0x000fe2000f8e023f */
[----:B------:R-:W-:Y:S02]  /*1e4e0*/  IMAD.MOV.U32 R4, RZ, RZ, R0 ;  /* 0x000000ffff047224 */ /* 0x000fe400078e0000 */
[----:B--2---:R-:W-:Y:S01]  /*1e4f0*/  @P0 IMAD.HI.U32 R2, R0, R2, RZ ;  /* 0x0000000200020227 */ /* 0x004fe200078e00ff */
[----:B------:R-:W-:-:S04]  /*1e500*/  UIMAD UR6, UR7, UR9, UR6 ;  /* 0x00000009070672a4 */ /* 0x000fc8000f8e0206 */
[----:B0-----:R-:W-:Y:S01]  /*1e510*/  @P0 SHF.R.U32.HI R4, RZ, R3, R2 ;  /* 0x00000003ff040219 */ /* 0x001fe20000011602 */
[----:B------:R-:W-:Y:S01]  /*1e520*/  UIADD3 UR6, UR5, UR6, URZ ;  /* 0x0000000605067290 */ /* 0x000fe2000fffe03f */
[----:B------:R-:W-:Y:S02]  /*1e530*/  IMAD.U32 R6, RZ, RZ, UR4 ;  /* 0x00000004ff067e24 */ /* 0x000fe4000f8e00ff */
[--C-:B------:R-:W-:Y:S01]  /*1e540*/  SHF.R.S32.HI R5, RZ, 0x1f, R4.reuse ;  /* 0x0000001fff057819 */ /* 0x100fe20000011404 */
[----:B------:R-:W-:Y:S01]  /*1e550*/  IMAD.MOV R2, RZ, RZ, -R4 ;  /* 0x000000ffff027224 */ /* 0x000fe200078e0a04 */
[----:B------:R-:W-:Y:S01]  /*1e560*/  ULDC.64 UR4, c[0x0][0x2d0] ;  /* 0x0000b40000047ab9 */ /* 0x000fe20000000a00 */
[----:B------:R-:W-:Y:S01]  /*1e570*/  IMAD.U32 R3, RZ, RZ, UR6 ;  /* 0x00000006ff037e24 */ /* 0x000fe2000f8e00ff */
[----:B------:R-:W-:Y:S01]  /*1e580*/  ULDC UR6, c[0x0][0x2b8] ;  /* 0x0000ae0000067ab9 */ /* 0x000fe20000000800 */
[----:B------:R-:W-:Y:S02]  /*1e590*/  IMAD R0, R8, R2, R0 ;  /* 0x0000000208007224 */ /* 0x000fe400078e0200 */
[----:B------:R-:W-:-:S02]  /*1e5a0*/  IMAD.MOV.U32 R2, RZ, RZ, R6 ;  /* 0x000000ffff027224 */ /* 0x000fc400078e0006 */
[----:B------:R-:W-:Y:S02]  /*1e5b0*/  IMAD R5, R5, UR4, RZ ;  /* 0x0000000405057c24 */ /* 0x000fe4000f8e02ff */
[----:B------:R-:W-:-:S04]  /*1e5c0*/  IMAD.WIDE.U32 R2, R4, UR4, R2 ;  /* 0x0000000404027c25 */ /* 0x000fc8000f8e0002 */
[----:B------:R-:W-:Y:S01]  /*1e5d0*/  IMAD R5, R4, UR5, R5 ;  /* 0x0000000504057c24 */ /* 0x000fe2000f8e0205 */
[----:B------:R-:W-:Y:S01]  /*1e5e0*/  SHF.R.S32.HI R4, RZ, 0x1f, R0 ;  /* 0x0000001fff047819 */ /* 0x000fe20000011400 */
[----:B------:R-:W-:Y:S02]  /*1e5f0*/  ULDC.64 UR4, c[0x0][0x2c8] ;  /* 0x0000b20000047ab9 */ /* 0x000fe40000000a00 */
[----:B------:R-:W-:Y:S02]  /*1e600*/  IMAD.IADD R3, R3, 0x1, R5 ;  /* 0x0000000103037824 */ /* 0x000fe400078e0205 */
[----:B------:R-:W-:Y:S02]  /*1e610*/  IMAD R4, R4, UR4, RZ ;  /* 0x0000000404047c24 */ /* 0x000fe4000f8e02ff */
[----:B------:R-:W-:-:S04]  /*1e620*/  IMAD.WIDE.U32 R2, R0, UR4, R2 ;  /* 0x0000000400027c25 */ /* 0x000fc8000f8e0002 */
[----:B---3--:R-:W-:Y:S02]  /*1e630*/  IMAD.SHL.U32 R10, R7, 0x10, RZ ;  /* 0x00000010070a7824 */ /* 0x008fe400078e00ff */
[----:B------:R-:W-:Y:S01]  /*1e640*/  IMAD R4, R0, UR5, R4 ;  /* 0x0000000500047c24 */ /* 0x000fe2000f8e0204 */
[----:B------:R-:W-:Y:S02]  /*1e650*/  ULDC.64 UR4, c[0x0][0x280] ;  /* 0x0000a00000047ab9 */ /* 0x000fe40000000a00 */
[----:B------:R-:W-:Y:S02]  /*1e660*/  LOP3.LUT R10, R10, 0x70, RZ, 0xc0, !PT ;  /* 0x000000700a0a7812 */ /* 0x000fe400078ec0ff */
[----:B------:R-:W-:Y:S01]  /*1e670*/  IADD3 R0, P1, R2, UR4, RZ ;  /* 0x0000000402007c10 */ /* 0x000fe2000ff3e0ff */
[----:B------:R-:W-:Y:S01]  /*1e680*/  UMOV UR4, 0xffffffff ;  /* 0xffffffff00047882 */ /* 0x000fe20000000000 */
[----:B------:R-:W-:Y:S02]  /*1e690*/  ISETP.GE.AND P0, PT, R10, UR6, PT ;  /* 0x000000060a007c0c */ /* 0x000fe4000bf06270 */
[----:B------:R-:W-:Y:S01]  /*1e6a0*/  IADD3.X R2, R3, UR5, R4, P1, !PT ;  /* 0x0000000503027c10 */ /* 0x000fe20008ffe404 */
[----:B-1----:R-:W-:Y:S10]  /*1e6b0*/  BRA.DIV UR4, `(.L_x_1199) ;  /* 0x0000003a04687947 */ /* 0x002ff4000b800000 */
[----:B------:R-:W0:Y:S02]  /*1e6c0*/  S2R R6, SR_TID.X ;  /* 0x0000000000067919 */ /* 0x000e240000002100 */
[----:B0-----:R-:W-:Y:S02]  /*1e6d0*/  LOP3.LUT R7, R6, 0x7f, RZ, 0xc0, !PT ;  /* 0x0000007f06077812 */ /* 0x001fe400078ec0ff */
[----:B------:R-:W2:Y:S02]  /*1e6e0*/  LDL.LU R6, [R1+0x1c] ;  /* 0x00001c0001067983 */ /* 0x000ea40000300800 */
[----:B------:R-:W-:Y:S02]  /*1e6f0*/  SHF.R.U32.HI R7, RZ, 0x3, R7 ;  /* 0x00000003ff077819 */ /* 0x000fe40000011607 */
[----:B------:R-:W0:Y:S03]  /*1e700*/  SHFL.IDX PT, R5, R0, RZ, 0x181f ;  /* 0x00181fff00057589 */ /* 0x000e2600000e0000 */
[----:B------:R-:W-:-:S02]  /*1e710*/  IMAD.IADD R3, R7, 0x1, R18 ;  /* 0x0000000107037824 */ /* 0x000fc400078e0212 */
[----:B--2---:R-:W-:Y:S02]  /*1e720*/  IMAD R4, R6, R8, RZ ;  /* 0x0000000806047224 */ /* 0x004fe400078e02ff */
[----:B------:R-:W1:Y:S03]  /*1e730*/  SHFL.IDX PT, R6, R2, RZ, 0x181f ;  /* 0x00181fff02067589 */ /* 0x000e6600000e0000 */
[----:B------:R-:W-:-:S13]  /*1e740*/  ISETP.GE.AND P1, PT, R3, R4, PT ;  /* 0x000000040300720c */ /* 0x000fda0003f26270 */
[----:B0-----:R-:W-:-:S05]  /*1e750*/  @!P1 IADD3 R5, P2, R10, R5, RZ ;  /* 0x000000050a059210 */ /* 0x001fca0007f5e0ff */
[----:B-1----:R-:W-:-:S04]  /*1e760*/  @!P1 IMAD.X R6, RZ, RZ, R6, P2 ;  /* 0x000000ffff069224 */ /* 0x002fc800010e0606 */
[----:B------:R-:W-:Y:S02]  /*1e770*/  @!P1 IMAD.MOV.U32 R7, RZ, RZ, R6 ;  /* 0x000000ffff079224 */ /* 0x000fe400078e0006 */
[----:B------:R-:W-:Y:S02]  /*1e780*/  @!P1 IMAD.MOV.U32 R6, RZ, RZ, R5 ;  /* 0x000000ffff069224 */ /* 0x000fe400078e0005 */
[----:B------:R-:W-:-:S03]  /*1e790*/  VIADD R5, R3, 0x10 ;  /* 0x0000001003057836 */ /* 0x000fc60000000000 */
[----:B------:R-:W-:Y:S01]  /*1e7a0*/  @!PT LDS RZ, [RZ] ;  /* 0x00000000fffff984 */ /* 0x000fe20000000800 */
[----:B-----5:R0:W-:Y:S02]  /*1e7b0*/  @!P1 LDGSTS.E.BYPASS.LTC128B.128 [R9+0x1c400], desc[UR52][R6.64], !P0 ;  /* 0x1c40000006099fae */ /* 0x0201e4000c101d74 */
        /* <DEDUP_REMOVED lines=49> */
.L_x_1282:
        /* <DEDUP_REMOVED lines=10> */
.L_x_1200:
        /* <DEDUP_REMOVED lines=18> */
.L_x_1283:
[----:B------:R-:W-:Y:S05]  /*1ec90*/  BSYNC B0 ;  /* 0x0000000000007941 */ /* 0x000fea0003800000 */
.L_x_1201:
[----:B------:R-:W2:Y:S04]  /*1eca0*/  LDL.LU R3, [R1+0x28] ;  /* 0x0000280001037983 */ /* 0x000ea80000300800 */
[----:B------:R-:W3:Y:S01]  /*1ecb0*/  LDL R2, [R1+0xc] ;  /* 0x00000c0001027983 */ /* 0x000ee20000100800 */
[----:B--2---:R-:W-:-:S05]  /*1ecc0*/  VIADD R18, R3, 0xfffffffe ;  /* 0xfffffffe03127836 */ /* 0x004fca0000000000 */
[----:B---3--:R-:W-:-:S13]  /*1ecd0*/  ISETP.GE.AND P0, PT, R18, R2, PT ;  /* 0x000000021200720c */ /* 0x008fda0003f06270 */
[----:B------:R-:W-:Y:S05]  /*1ece0*/  @!P0 BRA `(.L_x_1203) ;  /* 0x0000000c00e88947 */ /* 0x000fea0003800000 */
[----:B0-----:R0:W5:Y:S04]  /*1ecf0*/  LDL.LU R0, [R1] ;  /* 0x0000000001007983 */ /* 0x0011680000300800 */
[----:B------:R0:W5:Y:S02]  /*1ed00*/  LDL.LU R6, [R1+0x4] ;  /* 0x0000040001067983 */ /* 0x0001640000300800 */
.L_x_1223:
[----:B-----5:R-:W-:Y:S01]  /*1ed10*/  VIADD R3, R0, 0x1 ;  /* 0x0000000100037836 */ /* 0x020fe20000000000 */
[----:B------:R-:W-:Y:S01]  /*1ed20*/  LOP3.LUT P1, RZ, R16, 0x1, RZ, 0xc0, !PT ;  /* 0x0000000110ff7812 */ /* 0x000fe2000782c0ff */
[----:B------:R-:W-:Y:S05]  /*1ed30*/  YIELD ;  /* 0x0000000000007946 */ /* 0x000fea0003800000 */
[----:B------:R-:W-:Y:S01]  /*1ed40*/  ISETP.NE.AND P0, PT, R3, 0x2, PT ;  /* 0x000000020300780c */ /* 0x000fe20003f05270 */
[----:B------:R-:W-:Y:S03]  /*1ed50*/  BSSY B0, `(.L_x_1204) ;  /* 0x000006b000007945 */ /* 0x000fe60003800000 */
[----:B------:R-:W-:-:S02]  /*1ed60*/  SEL R2, RZ, 0x1, P0 ;  /* 0x00000001ff027807 */ /* 0x000fc40000000000 */
[----:B------:R-:W-:Y:S02]  /*1ed70*/  SEL R9, R3, RZ, P0 ;  /* 0x000000ff03097207 */ /* 0x000fe40000000000 */
        /* <DEDUP_REMOVED lines=28> */
.L_x_1206:
        /* <DEDUP_REMOVED lines=8> */
.L_x_1284:
[----:B------:R-:W-:Y:S05]  /*1efc0*/  BSYNC B1 ;  /* 0x0000000000017941 */ /* 0x000fea0003800000 */
.L_x_1207:
        /* <DEDUP_REMOVED lines=9> */
.L_x_1210:
[----:B------:R-:W-:Y:S05]  /*1f060*/  BSYNC B1 ;  /* 0x0000000000017941 */ /* 0x000fea0003800000 */
.L_x_1209:
[----:B------:R-:W3:Y:S04]  /*1f070*/  LDL R2, [R1] ;  /* 0x0000000001027983 */ /* 0x000ee80000100800 */
        /* <DEDUP_REMOVED lines=12> */
.L_x_1211:
        /* <DEDUP_REMOVED lines=13> */
.L_x_1285:
[----:B------:R-:W-:Y:S05]  /*1f210*/  BSYNC B1 ;  /* 0x0000000000017941 */ /* 0x000fea0003800000 */
.L_x_1212:
        /* <DEDUP_REMOVED lines=11> */
.L_x_1215:
[----:B------:R-:W-:Y:S05]  /*1f2d0*/  BSYNC B1 ;  /* 0x0000000000017941 */ /* 0x000fea0003800000 */
.L_x_1214:
        /* <DEDUP_REMOVED lines=8> */
.L_x_1216:
        /* <DEDUP_REMOVED lines=10> */
.L_x_1205:
[----:B------:R-:W-:Y:S05]  /*1f400*/  BSYNC B0 ;  /* 0x0000000000007941 */ /* 0x000fea0003800000 */
.L_x_1204:
[----:B------:R-:W-:-:S06]  /*1f410*/  UISETP.NE.AND UP0, UPT, UR39, 0x3, UPT ;  /* 0x000000032700788c */ /* 0x000fcc000bf05270 */
[----:B------:R-:W-:-:S13]  /*1f420*/  PLOP3.LUT P0, PT, PT, PT, UP0, 0x80, 0x0 ;  /* 0x000000000000781c */ /* 0x000fda0003f0f008 */
[----:B------:R-:W-:Y:S05]  /*1f430*/  @!P0 BRA `(.L_x_1217) ;  /* 0x0000000000048947 */ /* 0x000fea0003800000 */
[----:B------:R-:W-:Y:S01]  /*1f440*/  BPT.TRAP 0x1 ;  /* 0x000000040000795c */ /* 0x000fe20000300000 */
.L_x_1217:
        /* <DEDUP_REMOVED lines=8> */
.L_x_1286:
[----:B------:R-:W-:Y:S05]  /*1f4d0*/  BSYNC B0 ;  /* 0x0000000000007941 */ /* 0x000fea0003800000 */
.L_x_1218:
[----:B------:R-:W-:Y:S05]  /*1f4e0*/  @!P1 BRA `(.L_x_1220) ;  /* 0x0000000000049947 */ /* 0x000fea0003800000 */
[----:B------:R-:W-:Y:S01]  /*1f4f0*/  BPT.TRAP 0x1 ;  /* 0x000000040000795c */ /* 0x000fe20000300000 */
.L_x_1220:
[----:B--2---:R-:W-:Y:S01]  /*1f500*/  SHF.L.U32 R2, R6, 0x1f, RZ ;  /* 0x0000001f06027819 */ /* 0x004fe200000006ff */
[----:B------:R-:W-:-:S03]  /*1f510*/  IMAD R0, R0, 0x7000, RZ ;  /* 0x0000700000007824 */ /* 0x000fc600078e02ff */
[----:B------:R-:W2:Y:S02]  /*1f520*/  SYNCS.PHASECHK.TRANS64.TRYWAIT P0, [R20+URZ+0x2e860], R2 ;  /* 0x02e86002140075a7 */ /* 0x000ea4000800017f */
[----:B--2---:R-:W-:Y:S05]  /*1f530*/  @!P0 BRA `(.L_x_1221) ;  /* 0x0000003400948947 */ /* 0x004fea0003800000 */
.L_x_1287:
[----:B------:R-:W2:Y:S04]  /*1f540*/  LDL R3, [R1+0x24] ;  /* 0x0000240001037983 */ /* 0x000ea80000100800 */
[----:B------:R-:W3:Y:S01]  /*1f550*/  LDL R12, [R1+0x20] ;  /* 0x00002000010c7983 */ /* 0x000ee20000100800 */
[----:B------:R-:W-:Y:S05]  /*1f560*/  WARPSYNC.ALL ;  /* 0x0000000000007948 */ /* 0x000fea0003800000 */
[----:B--2---:R-:W-:-:S02]  /*1f570*/  LOP3.LUT R2, R0, R3, RZ, 0xfc, !PT ;  /* 0x0000000300027212 */ /* 0x004fc400078efcff */
[----:B------:R-:W2:Y:S01]  /*1f580*/  S2R R3, SR_TID.X ;  /* 0x0000000000037919 */ /* 0x000ea20000002100 */
[C---:B---3--:R-:W-:Y:S02]  /*1f590*/  IADD3 R0, R19.reuse, R0, R12 ;  /* 0x0000000013007210 */ /* 0x048fe40007ffe00c */
[----:B------:R-:W-:-:S05]  /*1f5a0*/  IMAD.IADD R2, R19, 0x1, R2 ;  /* 0x0000000113027824 */ /* 0x000fca00078e0202 */
[----:B------:R-:W1:Y:S01]  /*1f5b0*/  LDSM.16.MT88.4 R4, [R2+0xe400] ;  /* 0x00e400000204783b */ /* 0x000e620000004200 */
[----:B--2---:R-:W-:Y:S01]  /*1f5c0*/  LOP3.LUT P0, RZ, R3, 0x4, RZ, 0xc0, !PT ;  /* 0x0000000403ff7812 */ /* 0x004fe2000780c0ff */
[----:B------:R-:W-:-:S05]  /*1f5d0*/  IMAD.MOV.U32 R3, RZ, RZ, 0x40 ;  /* 0x00000040ff037424 */ /* 0x000fca00078e00ff */
[----:B------:R-:W-:-:S05]  /*1f5e0*/  SEL R3, R3, 0xffffffc0, !P0 ;  /* 0xffffffc003037807 */ /* 0x000fca0004000000 */
[----:B------:R-:W-:Y:S01]  /*1f5f0*/  IMAD.IADD R3, R3, 0x1, R2 ;  /* 0x0000000103037824 */ /* 0x000fe200078e0202 */
[C-C-:B-1----:R-:W-:Y:S02]  /*1f600*/  PRMT R8, R4.reuse, 0x6420, R5.reuse ;  /* 0x0000642004087816 */ /* 0x142fe40000000005 */
[----:B------:R-:W-:Y:S02]  /*1f610*/  PRMT R9, R4, 0x7531, R5 ;  /* 0x0000753104097816 */ /* 0x000fe40000000005 */
[C-C-:B------:R-:W-:Y:S02]  /*1f620*/  PRMT R10, R6.reuse, 0x6420, R7.reuse ;  /* 0x00006420060a7816 */ /* 0x140fe40000000007 */
[----:B------:R-:W-:Y:S02]  /*1f630*/  PRMT R11, R6, 0x7531, R7 ;  /* 0x00007531060b7816 */ /* 0x000fe40000000007 */
[----:B------:R-:W1:Y:S04]  /*1f640*/  LDSM.16.MT88.4 R4, [R3+0xe400] ;  /* 0x00e400000304783b */ /* 0x000e680000004200 */
[----:B------:R1:W-:Y:S02]  /*1f650*/  STSM.16.M88.4 [R0+0x400], R8 ;  /* 0x0004000800007844 */ /* 0x0003e40000000200 */
        /* <DEDUP_REMOVED lines=85> */
.L_x_1222:
[----:B--2---:R-:W2:Y:S01]  /*1fbb0*/  S2R R0, SR_TID.X ;  /* 0x0000000000007919 */ /* 0x004ea20000002100 */
[----:B-1----:R1:W-:Y:S01]  /*1fbc0*/  SYNCS.ARRIVE.TRANS64.A1T0 RZ, [R20+URZ+0x2e850], RZ ;  /* 0x02e850ff14ff79a7 */ /* 0x0023e2000810003f */
[----:B------:R3:W5:Y:S01]  /*1fbd0*/  LDL R6, [R1+0x4] ;  /* 0x0000040001067983 */ /* 0x0007620000100800 */
[----:B--2---:R-:W-:-:S03]  /*1fbe0*/  LOP3.LUT R2, R0, 0x7f, RZ, 0xc0, !PT ;  /* 0x0000007f00027812 */ /* 0x004fc600078ec0ff */
[----:B------:R-:W2:Y:S01]  /*1fbf0*/  LDL R0, [R1+0xc] ;  /* 0x00000c0001007983 */ /* 0x000ea20000100800 */
[----:B------:R-:W-:Y:S01]  /*1fc00*/  BAR.SYNC.DEFER_BLOCKING 0x2, 0x80 ;  /* 0x0082000000007b1d */ /* 0x000fe20000010000 */
[----:B------:R-:W-:-:S13]  /*1fc10*/  ISETP.NE.AND P0, PT, R2, RZ, PT ;  /* 0x000000ff0200720c */ /* 0x000fda0003f05270 */
[----:B-1----:R-:W-:-:S05]  /*1fc20*/  @!P0 VIADD R20, R20, 0x2e880 ;  /* 0x0002e88014148836 */ /* 0x002fca0000000000 */
[----:B------:R-:W-:-:S04]  /*1fc30*/  @!P0 PRMT R20, RZ, 0x654, R20 ;  /* 0x00000654ff148816 */ /* 0x000fc80000000014 */
[----:B------:R3:W-:Y:S01]  /*1fc40*/  @!P0 SYNCS.ARRIVE.TRANS64.RED.A1T0 RZ, [R20+URZ], RZ ;  /* 0x000000ff14ff89a7 */ /* 0x0007e2000810043f */
[C---:B--2---:R-:W-:Y:S01]  /*1fc50*/  ISETP.GT.AND P0, PT, R18.reuse, R0, PT ;  /* 0x000000001200720c */ /* 0x044fe20003f04270 */
[----:B------:R-:W-:Y:S01]  /*1fc60*/  VIADD R18, R18, 0xffffffff ;  /* 0xffffffff12127836 */ /* 0x000fe20000000000 */
[----:B------:R3:W5:Y:S11]  /*1fc70*/  LDL R0, [R1] ;  /* 0x0000000001007983 */ /* 0x0007760000100800 */
[----:B---3--:R-:W-:Y:S05]  /*1fc80*/  @P0 BRA `(.L_x_1223) ;  /* 0xfffffff000200947 */ /* 0x008fea000383ffff */
.L_x_1203:
        /* <DEDUP_REMOVED lines=18> */
.L_x_1225:
[----:B------:R-:W-:Y:S05]  /*1fdb0*/  BSYNC B0 ;  /* 0x0000000000007941 */ /* 0x000fea0003800000 */
.L_x_1224:
[----:B------:R-:W-:-:S06]  /*1fdc0*/  UISETP.NE.AND UP0, UPT, UR39, 0x3, UPT ;  /* 0x000000032700788c */ /* 0x000fcc000bf05270 */
[----:B------:R-:W-:-:S13]  /*1fdd0*/  PLOP3.LUT P1, PT, PT, PT, UP0, 0x80, 0x0 ;  /* 0x000000000000781c */ /* 0x000fda0003f2f008 */
[----:B------:R-:W-:Y:S05]  /*1fde0*/  @!P1 BRA `(.L_x_1226) ;  /* 0x0000000000049947 */ /* 0x000fea0003800000 */
[----:B------:R-:W-:Y:S01]  /*1fdf0*/  BPT.TRAP 0x1 ;  /* 0x000000040000795c */ /* 0x000fe20000300000 */
.L_x_1226:
[----:B01---5:R-:W2:Y:S04]  /*1fe00*/  LDL R0, [R1+0x4] ;  /* 0x0000040001007983 */ /* 0x023ea80000100800 */
[----:B------:R-:W3:Y:S01]  /*1fe10*/  LDL R2, [R1] ;  /* 0x0000000001027983 */ /* 0x000ee20000100800 */
        /* <DEDUP_REMOVED lines=8> */
.L_x_1288:
[----:B------:R-:W-:Y:S05]  /*1fea0*/  BSYNC B0 ;  /* 0x0000000000007941 */ /* 0x000fea0003800000 */
.L_x_1227:
[----:B------:R-:W-:Y:S05]  /*1feb0*/  @!P2 BRA `(.L_x_1229) ;  /* 0x000000000004a947 */ /* 0x000fea0003800000 */
[----:B------:R-:W-:Y:S01]  /*1fec0*/  BPT.TRAP 0x1 ;  /* 0x000000040000795c */ /* 0x000fe20000300000 */
.L_x_1229:
[----:B0-----:R-:W2:Y:S02]  /*1fed0*/  LDL R0, [R1+0x4] ;  /* 0x0000040001007983 */ /* 0x001ea40000100800 */
[----:B--2---:R-:W-:-:S04]  /*1fee0*/  SHF.L.U32 R0, R0, 0x1f, RZ ;  /* 0x0000001f00007819 */ /* 0x004fc800000006ff */
[----:B------:R-:W0:Y:S02]  /*1fef0*/  SYNCS.PHASECHK.TRANS64.TRYWAIT P1, [R17+URZ+0x2e860], R0 ;  /* 0x02e86000110075a7 */ /* 0x000e24000802017f */
[----:B0-----:R-:W-:Y:S05]  /*1ff00*/  @!P1 BRA `(.L_x_1230) ;  /* 0x0000002c00489947 */ /* 0x001fea0003800000 */
.L_x_1289:
[----:B------:R-:W0:Y:S04]  /*1ff10*/  LDL R18, [R1] ;  /* 0x0000000001127983 */ /* 0x000e280000100800 */
[----:B------:R-:W2:Y:S04]  /*1ff20*/  LDL R2, [R1+0x24] ;  /* 0x0000240001027983 */ /* 0x000ea80000100800 */
[----:B------:R-:W3:Y:S01]  /*1ff30*/  LDL R12, [R1+0x20] ;  /* 0x00002000010c7983 */ /* 0x000ee20000100800 */
[----:B------:R-:W1:Y:S01]  /*1ff40*/  S2R R3, SR_TID.X ;  /* 0x0000000000037919 */ /* 0x000e620000002100 */
[----:B------:R-:W-:Y:S05]  /*1ff50*/  WARPSYNC.ALL ;  /* 0x0000000000007948 */ /* 0x000fea0003800000 */
[----:B-1----:R-:W-:Y:S01]  /*1ff60*/  LOP3.LUT P1, RZ, R3, 0x4, RZ, 0xc0, !PT ;  /* 0x0000000403ff7812 */ /* 0x002fe2000782c0ff */
[----:B------:R-:W-:-:S05]  /*1ff70*/  IMAD.MOV.U32 R3, RZ, RZ, 0x40 ;  /* 0x00000040ff037424 */ /* 0x000fca00078e00ff */
[----:B------:R-:W-:Y:S01]  /*1ff80*/  SEL R3, R3, 0xffffffc0, !P1 ;  /* 0xffffffc003037807 */ /* 0x000fe20004800000 */
[----:B0-----:R-:W-:-:S05]  /*1ff90*/  IMAD R0, R18, 0x7000, RZ ;  /* 0x0000700012007824 */ /* 0x001fca00078e02ff */
[----:B--2---:R-:W-:-:S05]  /*1ffa0*/  LOP3.LUT R2, R0, R2, RZ, 0xfc, !PT ;  /* 0x0000000200027212 */ /* 0x004fca00078efcff */
[----:B------:R-:W-:-:S05]  /*1ffb0*/  IMAD.IADD R2, R19, 0x1, R2 ;  /* 0x0000000113027824 */ /* 0x000fca00078e0202 */
[----:B------:R-:W0:Y:S01]  /*1ffc0*/  LDSM.16.MT88.4 R4, [R2+0xe400] ;  /* 0x00e400000204783b */ /* 0x000e220000004200 */
[----:B------:R-:W-:Y:S01]  /*1ffd0*/  IMAD.IADD R3, R3, 0x1, R2 ;  /* 0x0000000103037824 */ /* 0x000fe200078e0202 */
[----:B---3--:R-:W-:Y:S02]  /*1ffe0*/  IADD3 R0, R19, R0, R12 ;  /* 0x0000000013007210 */ /* 0x008fe40007ffe00c */
        /* <DEDUP_REMOVED lines=91> */
.L_x_1231:
        /* <DEDUP_REMOVED lines=13> */
.L_x_1180:
[----:B------:R-:W-:Y:S05]  /*20670*/  BSYNC B7 ;  /* 0x0000000000077941 */ /* 0x000fea0003800000 */
.L_x_1178:
[----:B------:R-:W-:-:S13]  /*20680*/  LOP3.LUT P0, RZ, R16, 0x2, RZ, 0xc0, !PT ;  /* 0x0000000210ff7812 */ /* 0x000fda000780c0ff */
[----:B------:R-:W-:Y:S05]  /*20690*/  @!P0 BRA `(.L_x_1232) ;  /* 0x0000000000308947 */ /* 0x000fea0003800000 */
[----:B------:R-:W2:Y:S08]  /*206a0*/  S2UR UR5, SR_CgaCtaId ;  /* 0x00000000000579c3 */ /* 0x000eb00000008800 */
[----:B------:R-:W-:Y:S06]  /*206b0*/  BAR.SYNC.DEFER_BLOCKING 0x5, 0x180 ;  /* 0x0146000000007b1d */ /* 0x000fec0000010000 */
[----:B------:R-:W-:-:S02]  /*206c0*/  UMOV UR4, 0x400 ;  /* 0x0000040000047882 */ /* 0x000fc40000000000 */
[----:B--2---:R-:W-:-:S06]  /*206d0*/  ULEA UR4, UR5, UR4, 0x18 ;  /* 0x0000000405047291 */ /* 0x004fcc000f8ec03f */
[----:B------:R-:W-:-:S05]  /*206e0*/  IMAD.U32 R19, RZ, RZ, UR4 ;  /* 0x00000004ff137e24 */ /* 0x000fca000f8e00ff */
[----:B0-----:R-:W0:Y:S04]  /*206f0*/  LDS.128 R4, [R19+0x2e8d0] ;  /* 0x02e8d00013047984 */ /* 0x001e280000000c00 */
[----:B0-----:R0:W-:Y:S01]  /*20700*/  STL.64 [R1+0x10], R4 ;  /* 0x0000100401007387 */ /* 0x0011e20000100a00 */
[----:B-1----:R-:W-:-:S03]  /*20710*/  IMAD.MOV.U32 R0, RZ, RZ, R7 ;  /* 0x000000ffff007224 */ /* 0x002fc600078e0007 */
[----:B------:R0:W-:Y:S02]  /*20720*/  STL [R1+0x18], R6 ;  /* 0x0000180601007387 */ /* 0x0001e40000100800 */
[----:B------:R-:W-:Y:S01]  /*20730*/  R2UR UR42, R0 ;  /* 0x00000000002a72ca */ /* 0x000fe200000e0000 */
[----:B------:R-:W-:Y:S06]  /*20740*/  BAR.ARV 0x4, 0x180 ;  /* 0x0106000000007b1d */ /* 0x000fec0000002000 */
[----:B------:R-:W-:Y:S08]  /*20750*/  BRA `(.L_x_1233) ;  /* 0x0000000c00e47947 */ /* 0x000ff00003800000 */
.L_x_1232:
[----:B01----:R-:W2:Y:S01]  /*20760*/  LDL.LU R0, [R1+0x10] ;  /* 0x0000100001007983 */ /* 0x003ea20000300800 */
        /* <DEDUP_REMOVED lines=20> */
[----:B------:R-:W-:Y:S02]  /*208b0*/  ISETP.GE.U32.AND P5, PT, R9, 0x10, PT ;  /* 0x000000100900780c */ /* 0x000fe40003fa6070 */
[----:B------:R-:W0:Y:S01]  /*208c0*/  LDC R9, c[0x0][0xc38] ;  /* 0x00030e00ff097b82 */ /* 0x000e220000000800 */
[----:B--2---:R-:W-:-:S05]  /*208d0*/  IMAD R4, R7, R0, RZ ;  /* 0x0000000007047224 */ /* 0x004fca00078e02ff */
        /* <DEDUP_REMOVED lines=8> */
[----:B------:R-:W-:Y:S02]  /*20960*/  IMAD.IADD R4, R6, 0x1, R3 ;  /* 0x0000000106047824 */ /* 0x000fe400078e0203 */
[----:B------:R-:W-:Y:S04]  /*20970*/  SHFL.IDX PT, R6, R10, 0x1, 0x1f ;  /* 0x00201f000a067f89 */ /* 0x000fe800000e0000 */
[----:B------:R-:W1:Y:S02]  /*20980*/  SHFL.UP PT, R2, R4, 0x8, RZ ;  /* 0x0500000004027989 */ /* 0x000e6400000e00ff */
[----:B-1----:R-:W-:-:S05]  /*20990*/  SEL R3, R2, RZ, P4 ;  /* 0x000000ff02037207 */ /* 0x002fca0002000000 */
[----:B------:R-:W-:Y:S02]  /*209a0*/  IMAD.IADD R5, R4, 0x1, R3 ;  /* 0x0000000104057824 */ /* 0x000fe400078e0203 */
[----:B------:R-:W-:Y:S04]  /*209b0*/  SHFL.IDX PT, R4, R10, RZ, 0x1f ;  /* 0x00001fff0a047589 */ /* 0x000fe800000e0000 */
[----:B------:R-:W1:Y:S02]  /*209c0*/  SHFL.UP PT, R2, R5, 0x10, RZ ;  /* 0x0600000005027989 */ /* 0x000e6400000e00ff */
[----:B-1----:R-:W-:-:S05]  /*209d0*/  SEL R2, R2, RZ, P5 ;  /* 0x000000ff02027207 */ /* 0x002fca0002800000 */
[----:B------:R-:W-:Y:S02]  /*209e0*/  IMAD.IADD R2, R5, 0x1, R2 ;  /* 0x0000000105027824 */ /* 0x000fe400078e0202 */
[----:B------:R-:W-:-:S03]  /*209f0*/  IMAD.MOV.U32 R5, RZ, RZ, RZ ;  /* 0x000000ffff057224 */ /* 0x000fc600078e00ff */
[----:B------:R-:W0:Y:S02]  /*20a00*/  SHFL.IDX PT, R3, R2, 0x1f, 0x1f ;  /* 0x03e01f0002037f89 */ /* 0x000e2400000e0000 */
[----:B0-----:R-:W-:-:S04]  /*20a10*/  IMAD R3, R3, R9, RZ ;  /* 0x0000000903037224 */ /* 0x001fc800078e02ff */
[----:B------:R-:W-:-:S05]  /*20a20*/  IMAD.IADD R6, R6, 0x1, R3 ;  /* 0x0000000106067824 */ /* 0x000fca00078e0203 */
[----:B------:R-:W-:-:S13]  /*20a30*/  ISETP.GT.AND P6, PT, R6, R4, PT ;  /* 0x000000040600720c */ /* 0x000fda0003fc4270 */
[----:B------:R-:W-:Y:S05]  /*20a40*/  @P6 BRA `(.L_x_1234) ;  /* 0x0000000000986947 */ /* 0x000fea0003800000 */
.L_x_1236:
[----:B------:R-:W-:-:S04]  /*20a50*/  UIADD3 UR42, UR42, 0x1f, URZ ;  /* 0x0000001f2a2a7890 */ /* 0x000fc8000fffe03f */
[----:B------:R-:W-:-:S06]  /*20a60*/  UISETP.GE.AND UP0, UPT, UR42, UR4, UPT ;  /* 0x000000042a00728c */ /* 0x000fcc000bf06270 */
[----:B------:R-:W-:-:S13]  /*20a70*/  PLOP3.LUT P6, PT, PT, PT, UP0, 0x40, 0x0 ;  /* 0x000000000000781c */ /* 0x000fda0003fce808 */
[----:B------:R-:W-:Y:S05]  /*20a80*/  @!P6 BRA `(.L_x_1235) ;  /* 0x0000000800c8e947 */ /* 0x000fea0003800000 */
[----:B------:R-:W0:Y:S01]  /*20a90*/  S2R R0, SR_TID.X ;  /* 0x0000000000007919 */ /* 0x000e220000002100 */
[----:B------:R-:W1:Y:S01]  /*20aa0*/  LDC R9, c[0x0][0xc38] ;  /* 0x00030e00ff097b82 */ /* 0x000e620000000800 */
        /* <DEDUP_REMOVED lines=27> */
[----:B------:R-:W1:Y:S02]  /*20c60*/  SHFL.IDX PT, R3, R2, 0x1f, 0x1f ;  /* 0x03e01f0002037f89 */ /* 0x000e6400000e0000 */
[----:B-1----:R-:W-:-:S04]  /*20c70*/  IMAD R3, R3, R9, RZ ;  /* 0x0000000903037224 */ /* 0x002fc800078e02ff */
[----:B------:R-:W-:-:S05]  /*20c80*/  IMAD.IADD R6, R3, 0x1, R6 ;  /* 0x0000000103067824 */ /* 0x000fca00078e0206 */
[----:B------:R-:W-:-:S13]  /*20c90*/  ISETP.GT.AND P6, PT, R6, R4, PT ;  /* 0x000000040600720c */ /* 0x000fda0003fc4270 */
[----:B------:R-:W-:Y:S05]  /*20ca0*/  @!P6 BRA `(.L_x_1236) ;  /* 0xfffffffc0068e947 */ /* 0x000fea000383ffff */
.L_x_1234:
        /* <DEDUP_REMOVED lines=13> */
.L_x_1237:
[----:B0---4-:R-:W-:Y:S01]  /*20d80*/  IMAD R3, R5, R9, R6 ;  /* 0x0000000905037224 */ /* 0x011fe200078e0206 */
[----:B--2---:R-:W-:Y:S01]  /*20d90*/  ISETP.NE.AND P0, PT, R7, 0x1, PT ;  /* 0x000000010700780c */ /* 0x004fe20003f05270 */
[----:B------:R-:W-:Y:S02]  /*20da0*/  UIADD3 UR42, UR4, UR42, URZ ;  /* 0x0000002a042a7290 */ /* 0x000fe4000fffe03f */
[----:B------:R-:W-:Y:S01]  /*20db0*/  IMAD.IADD R4, R4, 0x1, -R3 ;  /* 0x0000000104047824 */ /* 0x000fe200078e0a03 */
[----:B------:R0:W-:Y:S09]  /*20dc0*/  STL [R1+0x10], R3 ;  /* 0x0000100301007387 */ /* 0x0001f20000100800 */
[----:B------:R-:W-:Y:S05]  /*20dd0*/  @!P0 BRA `(.L_x_1238) ;  /* 0x0000000000e48947 */ /* 0x000fea0003800000 */
[----:B-1----:R-:W-:-:S04]  /*20de0*/  IABS R5, R0 ;  /* 0x0000000000057213 */ /* 0x002fc80000000000 */
[----:B------:R-:W1:Y:S08]  /*20df0*/  I2F.RP R6, R5 ;  /* 0x0000000500067306 */ /* 0x000e700000209400 */
[----:B-1----:R-:W1:Y:S02]  /*20e00*/  MUFU.RCP R6, R6 ;  /* 0x0000000600067308 */ /* 0x002e640000001000 */
[----:B-1----:R-:W-:-:S06]  /*20e10*/  VIADD R9, R6, 0xffffffe ;  /* 0x0ffffffe06097836 */ /* 0x002fcc0000000000 */
[----:B0-----:R-:W3:Y:S02]  /*20e20*/  F2I.FTZ.U32.TRUNC.NTZ R3, R9 ;  /* 0x0000000900037305 */ /* 0x001ee4000021f000 */
[----:B---3--:R-:W-:-:S04]  /*20e30*/  IMAD.MOV R2, RZ, RZ, -R3 ;  /* 0x000000ffff027224 */ /* 0x008fc800078e0a03 */
        /* <DEDUP_REMOVED lines=12> */
[----:B------:R-:W-:Y:S02]  /*20f00*/  ISETP.GE.U32.AND P0, PT, R2, R5, PT ;  /* 0x000000050200720c */ /* 0x000fe40003f06070 */
[----:B------:R-:W-:-:S04]  /*20f10*/  IABS R5, R7 ;  /* 0x0000000700057213 */ /* 0x000fc80000000000 */
        /* <DEDUP_REMOVED lines=9> */
[----:B------:R-:W-:-:S03]  /*20fb0*/  LOP3.LUT R2, R4, R0, RZ, 0x3c, !PT ;  /* 0x0000000004027212 */ /* 0x000fc600078e3cff */
[----:B------:R-:W-:Y:S01]  /*20fc0*/  IMAD.MOV.U32 R3, RZ, RZ, R8 ;  /* 0x000000ffff037224 */ /* 0x000fe200078e0008 */
[----:B------:R-:W-:Y:S02]  /*20fd0*/  ISETP.GE.AND P2, PT, R2, RZ, PT ;  /* 0x000000ff0200720c */ /* 0x000fe40003f46270 */
        /* <DEDUP_REMOVED lines=11> */
[----:B------:R-:W-:Y:S01]  /*21090*/  ISETP.GE.U32.AND P0, PT, R2, R5, PT ;  /* 0x000000050200720c */ /* 0x000fe20003f06070 */
[----:B------:R-:W-:-:S04]  /*210a0*/  IMAD.MOV R2, RZ, RZ, -R3 ;  /* 0x000000ffff027224 */ /* 0x000fc800078e0a03 */
[----:B------:R-:W-:Y:S01]  /*210b0*/  IMAD R4, R0, R2, R4 ;  /* 0x0000000200047224 */ /* 0x000fe200078e0204 */
[----:B------:R-:W-:-:S04]  /*210c0*/  LOP3.LUT R2, R3, R7, RZ, 0x3c, !PT ;  /* 0x0000000703027212 */ /* 0x000fc800078e3cff */
[----:B------:R-:W-:-:S03]  /*210d0*/  ISETP.GE.AND P2, PT, R2, RZ, PT ;  /* 0x000000ff0200720c */ /* 0x000fc60003f46270 */
[----:B------:R-:W-:-:S10]  /*210e0*/  @P0 VIADD R6, R6, 0x1 ;  /* 0x0000000106060836 */ /* 0x000fd40000000000 */
[----:B------:R-:W-:Y:S01]  /*210f0*/  @!P2 IMAD.MOV R6, RZ, RZ, -R6 ;  /* 0x000000ffff06a224 */ /* 0x000fe200078e0a06 */
[----:B------:R-:W-:-:S05]  /*21100*/  @!P1 LOP3.LUT R6, RZ, R7, RZ, 0x33, !PT ;  /* 0x00000007ff069212 */ /* 0x000fca00078e33ff */
[----:B------:R-:W-:-:S04]  /*21110*/  IMAD.MOV R2, RZ, RZ, -R6 ;  /* 0x000000ffff027224 */ /* 0x000fc800078e0a06 */
[C---:B------:R-:W-:Y:S02]  /*21120*/  IMAD R2, R7.reuse, R2, R3 ;  /* 0x0000000207027224 */ /* 0x040fe400078e0203 */
[----:B------:R-:W-:-:S04]  /*21130*/  IMAD R7, R7, 0x1000000, R6 ;  /* 0x0100000007077824 */ /* 0x000fc800078e0206 */
[----:B------:R-:W-:-:S05]  /*21140*/  IMAD R2, R2, 0x10000, R7 ;  /* 0x0001000002027824 */ /* 0x000fca00078e0207 */
[----:B------:R0:W-:Y:S01]  /*21150*/  STL [R1+0x18], R2 ;  /* 0x0000180201007387 */ /* 0x0001e20000100800 */
[----:B------:R-:W-:Y:S05]  /*21160*/  BRA `(.L_x_1239) ;  /* 0x0000000400007947 */ /* 0x000fea0003800000 */
.L_x_1238:
[----:B------:R-:W-:Y:S02]  /*21170*/  ULDC.64 UR4, c[0x0][0xc90] ;  /* 0x0003240000047ab9 */ /* 0x000fe40000000a00 */
[----:B------:R-:W-:-:S06]  /*21180*/  UIMAD.WIDE UR4, UR42, 0x4, UR4 ;  /* 0x000000042a0478a5 */ /* 0x000fcc000f8e0204 */
[----:B---3--:R-:W-:Y:S02]  /*21190*/  IMAD.U32 R2, RZ, RZ, UR4 ;  /* 0x00000004ff027e24 */ /* 0x008fe4000f8e00ff */
[----:B0-----:R-:W-:-:S05]  /*211a0*/  IMAD.U32 R3, RZ, RZ, UR5 ;  /* 0x00000005ff037e24 */ /* 0x001fca000f8e00ff */
[----:B------:R-:W1:Y:S02]  /*211b0*/  LDG.E R6, desc[UR52][R2.64] ;  /* 0x0000003402067981 */ /* 0x000e64000c1e1900 */
[----:B-1----:R-:W-:-:S05]  /*211c0*/  IMAD R5, R0, R6, RZ ;  /* 0x0000000600057224 */ /* 0x002fca00078e02ff */
[----:B------:R-:W-:-:S04]  /*211d0*/  IABS R7, R5 ;  /* 0x0000000500077213 */ /* 0x000fc80000000000 */
[----:B------:R-:W0:Y:S08]  /*211e0*/  I2F.RP R2, R7 ;  /* 0x0000000700027306 */ /* 0x000e300000209400 */
        /* <DEDUP_REMOVED lines=22> */
[----:B------:R-:W-:Y:S02]  /*21350*/  IMAD R7, R6, R2, RZ ;  /* 0x0000000206077224 */ /* 0x000fe400078e02ff */
[----:B------:R-:W-:Y:S02]  /*21360*/  IMAD.MOV R2, RZ, RZ, -R2 ;  /* 0x000000ffff027224 */ /* 0x000fe400078e0a02 */
[----:B------:R-:W-:Y:S02]  /*21370*/  IMAD.MOV R3, RZ, RZ, -R7 ;  /* 0x000000ffff037224 */ /* 0x000fe400078e0a07 */
[----:B------:R-:W-:-:S03]  /*21380*/  IMAD R4, R5, R2, R4 ;  /* 0x0000000205047224 */ /* 0x000fc600078e0204 */
[----:B------:R-:W-:Y:S02]  /*21390*/  VIADDMNMX R6, R3, R9, R6, PT ;  /* 0x0000000903067246 */ /* 0x000fe40003800106 */
[----:B------:R-:W-:Y:S02]  /*213a0*/  IADD3 R7, R7, 0x1000000, R4 ;  /* 0x0100000007077810 */ /* 0x000fe40007ffe004 */
        /* <DEDUP_REMOVED lines=23> */
[----:B------:R-:W-:Y:S01]  /*21520*/  @!P1 LOP3.LUT R2, RZ, R6, RZ, 0x33, !PT ;  /* 0x00000006ff029212 */ /* 0x000fe200078e33ff */
[----:B------:R-:W-:-:S04]  /*21530*/  IMAD.MOV R6, RZ, RZ, -R6 ;  /* 0x000000ffff067224 */ /* 0x000fc800078e0a06 */
[----:B------:R-:W-:Y:S02]  /*21540*/  IMAD R3, R2, R6, R7 ;  /* 0x0000000602037224 */ /* 0x000fe400078e0207 */
[----:B------:R-:W-:-:S03]  /*21550*/  IMAD.MOV.U32 R4, RZ, RZ, R2 ;  /* 0x000000ffff047224 */ /* 0x000fc600078e0002 */
[----:B------:R1:W-:Y:S04]  /*21560*/  STL [R1+0x18], R3 ;  /* 0x0000180301007387 */ /* 0x0003e80000100800 */
.L_x_1239:
[----:B-1----:R-:W-:-:S05]  /*21570*/  LOP3.LUT R3, RZ, R4, RZ, 0x33, !PT ;  /* 0x00000004ff037212 */ /* 0x002fca00078e33ff */
[----:B------:R-:W-:-:S05]  /*21580*/  IMAD.IADD R0, R0, 0x1, R3 ;  /* 0x0000000100007824 */ /* 0x000fca00078e0203 */
[----:B------:R1:W-:Y:S01]  /*21590*/  STL [R1+0x14], R0 ;  /* 0x0000140001007387 */ /* 0x0003e20000100800 */
[----:B------:R-:W-:Y:S05]  /*215a0*/  BRA `(.L_x_1240) ;  /* 0x0000000000107947 */ /* 0x000fea0003800000 */
.L_x_1235:
[----:B------:R0:W-:Y:S01]  /*215b0*/  STL [R1+0x10], R4 ;  /* 0x0000100401007387 */ /* 0x0001e20000100800 */
[----:B------:R-:W-:-:S03]  /*215c0*/  ULDC UR42, c[0x0][0xc3c] ;  /* 0x00030f00002a7ab9 */ /* 0x000fc60000000800 */
[----:B------:R0:W-:Y:S04]  /*215d0*/  STL [R1+0x14], RZ ;  /* 0x000014ff01007387 */ /* 0x0001e80000100800 */
[----:B------:R0:W-:Y:S02]  /*215e0*/  STL [R1+0x18], RZ ;  /* 0x000018ff01007387 */ /* 0x0001e40000100800 */
.L_x_1240:
[----:B------:R-:W2:Y:S04]  /*215f0*/  LDL R3, [R1+0x14] ;  /* 0x0000140001037983 */ /* 0x000ea80000100800 */
[----:B0-----:R-:W3:Y:S04]  /*21600*/  LDL R2, [R1+0x18] ;  /* 0x0000180001027983 */ /* 0x001ee80000100800 */
[----:B------:R-:W4:Y:S01]  /*21610*/  LDL R4, [R1+0x10] ;  /* 0x0000100001047983 */ /* 0x000f220000100800 */
[----:B-1----:R-:W0:Y:S02]  /*21620*/  S2R R0, SR_TID.X ;  /* 0x0000000000007919 */ /* 0x002e240000002100 */
        /* <DEDUP_REMOVED lines=12> */
.L_x_1233:
[----:B------:R-:W-:Y:S02]  /*216f0*/  ULDC UR4, c[0x0][0xc3c] ;  /* 0x00030f0000047ab9 */ /* 0x000fe40000000800 */
[----:B------:R-:W-:-:S06]  /*21700*/  UISETP.GE.AND UP0, UPT, UR42, UR4, UPT ;  /* 0x000000042a00728c */ /* 0x000fcc000bf06270 */
[----:B------:R-:W-:-:S13]  /*21710*/  PLOP3.LUT P0, PT, PT, PT, UP0, 0x80, 0x0 ;  /* 0x000000000000781c */ /* 0x000fda0003f0f008 */
[----:B------:R-:W-:Y:S05]  /*21720*/  @!P0 BRA `(.L_x_1241) ;  /* 0xffffffb000148947 */ /* 0x000fea000383ffff */
.L_x_1167:
        /* <DEDUP_REMOVED lines=12> */
.L_x_1290:
[----:B------:R-:W-:Y:S05]  /*217f0*/  BSYNC B0 ;  /* 0x0000000000007941 */ /* 0x000fea0003800000 */
.L_x_1242:
[----:B------:R-:W-:-:S03]  /*21800*/  UMOV UR4, 0xffffffff ;  /* 0xffffffff00047882 */ /* 0x000fc60000000000 */
[----:B------:R-:W-:Y:S05]  /*21810*/  BRA.DIV UR4, `(.L_x_1244) ;  /* 0x00000016042c7947 */ /* 0x000fea000b800000 */
[----:B------:R-:W1:Y:S02]  /*21820*/  S2R R2, SR_TID.X ;  /* 0x0000000000027919 */ /* 0x000e640000002100 */
[----:B-1----:R-:W-:-:S04]  /*21830*/  SHF.R.U32.HI R2, RZ, 0x5, R2 ;  /* 0x00000005ff027819 */ /* 0x002fc80000011602 */
[----:B------:R-:W-:-:S05]  /*21840*/  LOP3.LUT R2, R2, 0x3, RZ, 0xc0, !PT ;  /* 0x0000000302027812 */ /* 0x000fca00078ec0ff */
[----:B------:R1:W2:Y:S02]  /*21850*/  SHFL.IDX PT, R14, R2, RZ, 0x1f ;  /* 0x00001fff020e7589 */ /* 0x0002a400000e0000 */
.L_x_1293:
[----:B--2---:R-:W-:Y:S01]  /*21860*/  ISETP.NE.AND P0, PT, R14, RZ, PT ;  /* 0x000000ff0e00720c */ /* 0x004fe20003f05270 */
[----:B------:R-:W-:-:S12]  /*21870*/  BSSY B0, `(.L_x_1245) ;  /* 0x000002e000007945 */ /* 0x000fd80003800000 */
[----:B------:R-:W-:Y:S05]  /*21880*/  @P0 BRA `(.L_x_1246) ;  /* 0x0000000000b00947 */ /* 0x000fea0003800000 */
[----:B------:R-:W-:-:S03]  /*21890*/  UMOV UR4, 0xffffffff ;  /* 0xffffffff00047882 */ /* 0x000fc60000000000 */
[----:B------:R-:W-:Y:S05]  /*218a0*/  BRA.DIV UR4, `(.L_x_1247) ;  /* 0x00000016043c7947 */ /* 0x000fea000b800000 */
[----:B------:R-:W-:-:S13]  /*218b0*/  ELECT P6, URZ, PT ;  /* 0x00000000003f782f */ /* 0x000fda00038c0000 */
.L_x_1296:
[----:B------:R-:W-:Y:S05]  /*218c0*/  @!P6 BRA `(.L_x_1246) ;  /* 0x0000000000a0e947 */ /* 0x000fea0003800000 */
[----:B------:R-:W-:-:S06]  /*218d0*/  ULOP3.LUT UR4, UR38, 0x2, URZ, 0xfc, !UPT ;  /* 0x0000000226047892 */ /* 0x000fcc000f8efc3f */
[----:B-1----:R-:W-:-:S05]  /*218e0*/  IMAD.U32 R2, RZ, RZ, UR4 ;  /* 0x00000004ff027e24 */ /* 0x002fca000f8e00ff */
[----:B------:R-:W-:-:S13]  /*218f0*/  ISETP.NE.AND P0, PT, R2, 0x3, PT ;  /* 0x000000030200780c */ /* 0x000fda0003f05270 */
[----:B------:R-:W-:Y:S05]  /*21900*/  @!P0 BRA `(.L_x_1248) ;  /* 0x0000000000048947 */ /* 0x000fea0003800000 */
[----:B------:R-:W-:Y:S01]  /*21910*/  BPT.TRAP 0x1 ;  /* 0x000000040000795c */ /* 0x000fe20000300000 */
.L_x_1248:
        /* <DEDUP_REMOVED lines=14> */
.L_x_1297:
[----:B------:R-:W1:Y:S02]  /*21a00*/  SYNCS.PHASECHK.TRANS64.TRYWAIT P1, [R7+URZ], R2 ;  /* 0x00000002070075a7 */ /* 0x000e64000802017f */
[----:B-1----:R-:W-:Y:S05]  /*21a10*/  @!P1 BRA `(.L_x_1250) ;  /* 0x0000001400149947 */ /* 0x002fea0003800000 */
.L_x_1298:
[----:B------:R-:W-:Y:S05]  /*21a20*/  @!P0 BRA `(.L_x_1251) ;  /* 0x0000000000048947 */ /* 0x000fea0003800000 */
[----:B------:R-:W-:Y:S01]  /*21a30*/  BPT.TRAP 0x1 ;  /* 0x000000040000795c */ /* 0x000fe20000300000 */
.L_x_1251:
[----:B------:R-:W2:Y:S02]  /*21a40*/  LDL.LU R4, [R1] ;  /* 0x0000000001047983 */ /* 0x000ea40000300800 */
[----:B--2---:R-:W-:-:S04]  /*21a50*/  IMAD R4, R4, 0x8, R0 ;  /* 0x0000000804047824 */ /* 0x004fc800078e0200 */
[----:B------:R-:W2:Y:S02]  /*21a60*/  SYNCS.PHASECHK.TRANS64.TRYWAIT P1, [R4+URZ+0x2e860], R5 ;  /* 0x02e86005040075a7 */ /* 0x000ea4000802017f */
[----:B--2---:R-:W-:Y:S05]  /*21a70*/  @!P1 BRA `(.L_x_1252) ;  /* 0x0000001400109947 */ /* 0x004fea0003800000 */
.L_x_1299:
[----:B------:R-:W-:Y:S05]  /*21a80*/  @!P0 BRA `(.L_x_1253) ;  /* 0x0000000000048947 */ /* 0x000fea0003800000 */
[----:B------:R-:W-:Y:S01]  /*21a90*/  BPT.TRAP 0x1 ;  /* 0x000000040000795c */ /* 0x000fe20000300000 */
.L_x_1253:
[----:B------:R-:W-:-:S04]  /*21aa0*/  IMAD R3, R3, 0x8, R0 ;  /* 0x0000000803037824 */ /* 0x000fc800078e0200 */
[----:B------:R-:W3:Y:S02]  /*21ab0*/  SYNCS.PHASECHK.TRANS64.TRYWAIT P1, [R3+URZ+0x2e860], R2 ;  /* 0x02e86002030075a7 */ /* 0x000ee4000802017f */
[----:B---3--:R-:W-:Y:S05]  /*21ac0*/  @!P1 BRA `(.L_x_1254) ;  /* 0x0000001400109947 */ /* 0x008fea0003800000 */
.L_x_1300:
[----:B------:R-:W-:Y:S05]  /*21ad0*/  @!P0 BRA `(.L_x_1255) ;  /* 0x0000000000048947 */ /* 0x000fea0003800000 */
[----:B------:R-:W-:Y:S01]  /*21ae0*/  BPT.TRAP 0x1 ;  /* 0x000000040000795c */ /* 0x000fe20000300000 */
.L_x_1255:
[----:B------:R-:W4:Y:S02]  /*21af0*/  SYNCS.PHASECHK.TRANS64.TRYWAIT P0, [R4+URZ+0x2e880], R5 ;  /* 0x02e88005040075a7 */ /* 0x000f24000800017f */
[----:B----4-:R-:W-:Y:S05]  /*21b00*/  @!P0 BRA `(.L_x_1256) ;  /* 0x0000001400148947 */ /* 0x010fea0003800000 */
.L_x_1257:
[----:B------:R0:W0:Y:S02]  /*21b10*/  SYNCS.PHASECHK.TRANS64.TRYWAIT P0, [R3+URZ+0x2e880], R2 ;  /* 0x02e88002030075a7 */ /* 0x000024000800017f */
[----:B0-----:R-:W-:Y:S05]  /*21b20*/  @!P0 NANOSLEEP.SYNCS 0x989680 ;  /* 0x009896800000895d */ /* 0x001fea0003900000 */
[----:B------:R-:W0:Y:S02]  /*21b30*/  @!P0 SYNCS.PHASECHK.TRANS64 P0, [R3+URZ+0x2e880], R2 ;  /* 0x02e88002030085a7 */ /* 0x000e24000800007f */
[----:B0-----:R-:W-:Y:S05]  /*21b40*/  @!P0 BRA `(.L_x_1257) ;  /* 0xfffffffc00f08947 */ /* 0x001fea000383ffff */
.L_x_1246:
[----:B------:R-:W-:Y:S05]  /*21b50*/  BSYNC B0 ;  /* 0x0000000000007941 */ /* 0x000fea0003800000 */
.L_x_1245:
[----:B------:R-:W-:Y:S05]  /*21b60*/  EXIT ;  /* 0x000000000000794d */ /* 0x000fea0003800000 */
.L_x_1062:
[----:B0-----:R-:W-:-:S04]  /*21b70*/  IMAD.U32 R3, RZ, RZ, UR41 ;  /* 0x00000029ff037e24 */ /* 0x001fc8000f8e00ff */
[----:B------:R0:W1:Y:S03]  /*21b80*/  SYNCS.PHASECHK.TRANS64.TRYWAIT P1, [R3+URZ+0x2e800], R0 ;  /* 0x02e80000030075a7 */ /* 0x000066000802017f */
[----:B-1----:R-:W-:Y:S05]  /*21b90*/  @!P1 NANOSLEEP.SYNCS 0x989680 ;  /* 0x009896800000995d */ /* 0x002fea0003900000 */
[----:B------:R-:W1:Y:S02]  /*21ba0*/  @!P1 SYNCS.PHASECHK.TRANS64 P1, [R3+URZ+0x2e800], R0 ;  /* 0x02e80000030095a7 */ /* 0x000e64000802007f */
[----:B-1----:R-:W-:Y:S05]  /*21bb0*/  @!P1 BRA `(.L_x_1062) ;  /* 0xfffffffc00ec9947 */ /* 0x002fea000383ffff */
[----:B------:R-:W-:Y:S05]  /*21bc0*/  BRA `(.L_x_1258) ;  /* 0xfffffe0400187947 */ /* 0x000fea000383ffff */
.L_x_1066:
[----:B-1----:R1:W2:Y:S02]  /*21bd0*/  SYNCS.PHASECHK.TRANS64.TRYWAIT P1, [R5+URZ+0x2e830], R0 ;  /* 0x02e83000050075a7 */ /* 0x0022a4000802017f */
[----:B--2---:R-:W-:Y:S05]  /*21be0*/  @!P1 NANOSLEEP.SYNCS 0x989680 ;  /* 0x009896800000995d */ /* 0x004fea0003900000 */
[----:B------:R-:W2:Y:S02]  /*21bf0*/  @!P1 SYNCS.PHASECHK.TRANS64 P1, [R5+URZ+0x2e830], R0 ;  /* 0x02e83000050095a7 */ /* 0x000ea4000802007f */
[----:B--2---:R-:W-:Y:S05]  /*21c00*/  @!P1 BRA `(.L_x_1066) ;  /* 0xfffffffc00f09947 */ /* 0x004fea000383ffff */
[----:B------:R-:W-:Y:S05]  /*21c10*/  BRA `(.L_x_1065) ;  /* 0xfffffe0400347947 */ /* 0x000fea000383ffff */
.L_x_1082:
[----:B-1----:R-:W-:-:S04]  /*21c20*/  IMAD.U32 R9, RZ, RZ, UR6 ;  /* 0x00000006ff097e24 */ /* 0x002fc8000f8e00ff */
[----:B------:R1:W2:Y:S03]  /*21c30*/  SYNCS.PHASECHK.TRANS64.TRYWAIT P1, [R9+URZ+0x2e830], R8 ;  /* 0x02e83008090075a7 */ /* 0x0002a6000802017f */
[----:B--2---:R-:W-:Y:S05]  /*21c40*/  @!P1 NANOSLEEP.SYNCS 0x989680 ;  /* 0x009896800000995d */ /* 0x004fea0003900000 */
[----:B------:R-:W2:Y:S02]  /*21c50*/  @!P1 SYNCS.PHASECHK.TRANS64 P1, [R9+URZ+0x2e830], R8 ;  /* 0x02e83008090095a7 */ /* 0x000ea4000802007f */
[----:B--2---:R-:W-:Y:S05]  /*21c60*/  @!P1 BRA `(.L_x_1082) ;  /* 0xfffffffc00ec9947 */ /* 0x004fea000383ffff */
[----:B------:R-:W-:Y:S05]  /*21c70*/  BRA `(.L_x_1079) ;  /* 0xfffffe5800f07947 */ /* 0x000fea000383ffff */
.L_x_1086:
[----:B-1----:R-:W-:-:S04]  /*21c80*/  IMAD.U32 R9, RZ, RZ, UR6 ;  /* 0x00000006ff097e24 */ /* 0x002fc8000f8e00ff */
[----:B------:R1:W2:Y:S03]  /*21c90*/  SYNCS.PHASECHK.TRANS64.TRYWAIT P1, [R9+URZ+0x2e850], R8 ;  /* 0x02e85008090075a7 */ /* 0x0002a6000802017f */
[----:B--2---:R-:W-:Y:S05]  /*21ca0*/  @!P1 NANOSLEEP.SYNCS 0x989680 ;  /* 0x009896800000995d */ /* 0x004fea0003900000 */
[----:B------:R-:W2:Y:S02]  /*21cb0*/  @!P1 SYNCS.PHASECHK.TRANS64 P1, [R9+URZ+0x2e850], R8 ;  /* 0x02e85008090095a7 */ /* 0x000ea4000802007f */
[----:B--2---:R-:W-:Y:S05]  /*21cc0*/  @!P1 BRA `(.L_x_1086) ;  /* 0xfffffffc00ec9947 */ /* 0x004fea000383ffff */
[----:B------:R-:W-:Y:S05]  /*21cd0*/  BRA `(.L_x_1083) ;  /* 0xfffffe6400d87947 */ /* 0x000fea000383ffff */
.L_x_1104:
[----:B-1----:R-:W-:-:S04]  /*21ce0*/  IMAD.U32 R3, RZ, RZ, UR6 ;  /* 0x00000006ff037e24 */ /* 0x002fc8000f8e00ff */
[----:B------:R1:W2:Y:S03]  /*21cf0*/  SYNCS.PHASECHK.TRANS64.TRYWAIT P1, [R3+URZ+0x2e830], R0 ;  /* 0x02e83000030075a7 */ /* 0x0002a6000802017f */
[----:B--2---:R-:W-:Y:S05]  /*21d00*/  @!P1 NANOSLEEP.SYNCS 0x989680 ;  /* 0x009896800000995d */ /* 0x004fea0003900000 */
[----:B------:R-:W2:Y:S02]  /*21d10*/  @!P1 SYNCS.PHASECHK.TRANS64 P1, [R3+URZ+0x2e830], R0 ;  /* 0x02e83000030095a7 */ /* 0x000ea4000802007f */
[----:B--2---:R-:W-:Y:S05]  /*21d20*/  @!P1 BRA `(.L_x_1104) ;  /* 0xfffffffc00ec9947 */ /* 0x004fea000383ffff */
[----:B------:R-:W-:Y:S05]  /*21d30*/  BRA `(.L_x_1101) ;  /* 0xfffffeb800947947 */ /* 0x000fea000383ffff */
.L_x_1108:
[----:B-1----:R-:W-:-:S04]  /*21d40*/  IMAD.U32 R3, RZ, RZ, UR6 ;  /* 0x00000006ff037e24 */ /* 0x002fc8000f8e00ff */
[----:B------:R1:W2:Y:S03]  /*21d50*/  SYNCS.PHASECHK.TRANS64.TRYWAIT P1, [R3+URZ+0x2e850], R0 ;  /* 0x02e85000030075a7 */ /* 0x0002a6000802017f */
[----:B--2---:R-:W-:Y:S05]  /*21d60*/  @!P1 NANOSLEEP.SYNCS 0x989680 ;  /* 0x009896800000995d */ /* 0x004fea0003900000 */
[----:B------:R-:W2:Y:S02]  /*21d70*/  @!P1 SYNCS.PHASECHK.TRANS64 P1, [R3+URZ+0x2e850], R0 ;  /* 0x02e85000030095a7 */ /* 0x000ea4000802007f */
[----:B--2---:R-:W-:Y:S05]  /*21d80*/  @!P1 BRA `(.L_x_1108) ;  /* 0xfffffffc00ec9947 */ /* 0x004fea000383ffff */
[----:B------:R-:W-:Y:S05]  /*21d90*/  BRA `(.L_x_1105) ;  /* 0xfffffec400887947 */ /* 0x000fea000383ffff */
.L_x_1115:
[----:B-1----:R-:W-:-:S04]  /*21da0*/  IMAD.U32 R3, RZ, RZ, UR6 ;  /* 0x00000006ff037e24 */ /* 0x002fc8000f8e00ff */
[----:B------:R1:W2:Y:S03]  /*21db0*/  SYNCS.PHASECHK.TRANS64.TRYWAIT P1, [R3+URZ+0x2e830], R0 ;  /* 0x02e83000030075a7 */ /* 0x0002a6000802017f */
[----:B--2---:R-:W-:Y:S05]  /*21dc0*/  @!P1 NANOSLEEP.SYNCS 0x989680 ;  /* 0x009896800000995d */ /* 0x004fea0003900000 */
[----:B------:R-:W2:Y:S02]  /*21dd0*/  @!P1 SYNCS.PHASECHK.TRANS64 P1, [R3+URZ+0x2e830], R0 ;  /* 0x02e83000030095a7 */ /* 0x000ea4000802007f */
[----:B--2---:R-:W-:Y:S05]  /*21de0*/  @!P1 BRA `(.L_x_1115) ;  /* 0xfffffffc00ec9947 */ /* 0x004fea000383ffff */
[----:B------:R-:W-:Y:S05]  /*21df0*/  BRA `(.L_x_1112) ;  /* 0xfffffef000007947 */ /* 0x000fea000383ffff */
.L_x_1119:
[----:B-1----:R-:W-:-:S04]  /*21e00*/  IMAD.U32 R3, RZ, RZ, UR6 ;  /* 0x00000006ff037e24 */ /* 0x002fc8000f8e00ff */
[----:B------:R1:W2:Y:S03]  /*21e10*/  SYNCS.PHASECHK.TRANS64.TRYWAIT P1, [R3+URZ+0x2e850], R0 ;  /* 0x02e85000030075a7 */ /* 0x0002a6000802017f */
[----:B--2---:R-:W-:Y:S05]  /*21e20*/  @!P1 NANOSLEEP.SYNCS 0x989680 ;  /* 0x009896800000995d */ /* 0x004fea0003900000 */
[----:B------:R-:W2:Y:S02]  /*21e30*/  @!P1 SYNCS.PHASECHK.TRANS64 P1, [R3+URZ+0x2e850], R0 ;  /* 0x02e85000030095a7 */ /* 0x000ea4000802007f */
[----:B--2---:R-:W-:Y:S05]  /*21e40*/  @!P1 BRA `(.L_x_1119) ;  /* 0xfffffffc00ec9947 */ /* 0x004fea000383ffff */
[----:B------:R-:W-:Y:S05]  /*21e50*/  BRA `(.L_x_1116) ;  /* 0xfffffef800f47947 */ /* 0x000fea000383ffff */
.L_x_1133:
[----:B-1----:R-:W-:-:S04]  /*21e60*/  IMAD.U32 R7, RZ, RZ, UR4 ;  /* 0x00000004ff077e24 */ /* 0x002fc8000f8e00ff */
[----:B------:R1:W2:Y:S03]  /*21e70*/  SYNCS.PHASECHK.TRANS64.TRYWAIT P1, [R7+URZ+0x2e850], R4 ;  /* 0x02e85004070075a7 */ /* 0x0002a6000802017f */
[----:B--2---:R-:W-:Y:S05]  /*21e80*/  @!P1 NANOSLEEP.SYNCS 0x989680 ;  /* 0x009896800000995d */ /* 0x004fea0003900000 */
[----:B------:R-:W2:Y:S02]  /*21e90*/  @!P1 SYNCS.PHASECHK.TRANS64 P1, [R7+URZ+0x2e850], R4 ;  /* 0x02e85004070095a7 */ /* 0x000ea4000802007f */
[----:B--2---:R-:W-:Y:S05]  /*21ea0*/  @!P1 BRA `(.L_x_1133) ;  /* 0xfffffffc00ec9947 */ /* 0x004fea000383ffff */
[----:B------:R-:W-:Y:S05]  /*21eb0*/  BRA `(.L_x_1132) ;  /* 0xffffff4800d47947 */ /* 0x000fea000383ffff */
.L_x_1189:
[----:B------:R-:W-:Y:S02]  /*21ec0*/  IMAD.MOV.U32 R13, RZ, RZ, R0 ;  /* 0x000000ffff0d7224 */ /* 0x000fe400078e0000 */
[----:B------:R-:W-:Y:S02]  /*21ed0*/  IMAD.MOV.U32 R12, RZ, RZ, RZ ;  /* 0x000000ffff0c7224 */ /* 0x000fe400078e00ff */
[----:B------:R-:W-:Y:S02]  /*21ee0*/  IMAD.MOV.U32 R11, RZ, RZ, 0x1f ;  /* 0x0000001fff0b7424 */ /* 0x000fe400078e00ff */
[----:B------:R-:W-:-:S07]  /*21ef0*/  IMAD.MOV.U32 R15, RZ, RZ, -0x1 ;  /* 0xffffffffff0f7424 */ /* 0x000fce00078e00ff */
[----:B01----:R-:W-:Y:S05]  /*21f00*/  WARPSYNC.COLLECTIVE R15, `(.L_x_1259) ;  /* 0x000000000f087348 */ /* 0x003fea0003c00000 */
[----:B------:R2:W3:Y:S02]  /*21f10*/  SHFL.IDX P6, R14, R13, R12, R11 ;  /* 0x0000000c0d0e7389 */ /* 0x0004e400000c000b */
[----:B0123--:R-:W-:Y:S01]  /*21f20*/  ENDCOLLECTIVE ;  /* 0x000000000000791b */ /* 0x00ffe20003800000 */
.L_x_1259:
[----:B------:R-:W-:Y:S05]  /*21f30*/  BRA `(.L_x_1260) ;  /* 0xffffffbc00187947 */ /* 0x000fea000383ffff */
.L_x_1191:
[----:B------:R-:W-:Y:S01]  /*21f40*/  BSSY B0, `(.L_x_1261) ;  /* 0x0000006000007945 */ /* 0x000fe20003800000 */
[----:B------:R-:W-:-:S07]  /*21f50*/  IMAD.MOV.U32 R15, RZ, RZ, -0x1 ;  /* 0xffffffffff0f7424 */ /* 0x000fce00078e00ff */
[----:B01----:R-:W-:Y:S05]  /*21f60*/  WARPSYNC.COLLECTIVE R15, `(.L_x_1262) ;  /* 0x000000000f0c7348 */ /* 0x003fea0003c00000 */
[----:B------:R-:W-:Y:S02]  /*21f70*/  ELECT P6, UR62, PT ;  /* 0x00000000003e782f */ /* 0x000fe400038c0000 */
[----:B------:R-:W-:Y:S01]  /*21f80*/  MOV R14, UR62 ;  /* 0x0000003e000e7c02 */ /* 0x000fe20008000f00 */
[----:B01----:R-:W-:Y:S10]  /*21f90*/  ENDCOLLECTIVE ;  /* 0x000000000000791b */ /* 0x003ff40003800000 */
.L_x_1262:
[----:B------:R-:W-:Y:S05]  /*21fa0*/  BSYNC B0 ;  /* 0x0000000000007941 */ /* 0x000fea0003800000 */
.L_x_1261:
[----:B------:R-:W-:Y:S05]  /*21fb0*/  BRA `(.L_x_1263) ;  /* 0xffffffbc00207947 */ /* 0x000fea000383ffff */
.L_x_1193:
[----:B-1----:R1:W2:Y:S02]  /*21fc0*/  SYNCS.PHASECHK.TRANS64.TRYWAIT P0, [R4+URZ+0x2e880], R3 ;  /* 0x02e88003040075a7 */ /* 0x0022a4000800017f */
[----:B--2---:R-:W-:Y:S05]  /*21fd0*/  @!P0 NANOSLEEP.SYNCS 0x989680 ;  /* 0x009896800000895d */ /* 0x004fea0003900000 */
[----:B------:R-:W2:Y:S02]  /*21fe0*/  @!P0 SYNCS.PHASECHK.TRANS64 P0, [R4+URZ+0x2e880], R3 ;  /* 0x02e88003040085a7 */ /* 0x000ea4000800007f */
[----:B--2---:R-:W-:Y:S05]  /*21ff0*/  @!P0 BRA `(.L_x_1193) ;  /* 0xfffffffc00f08947 */ /* 0x004fea000383ffff */
[----:B------:R-:W-:Y:S05]  /*22000*/  BRA `(.L_x_1264) ;  /* 0xffffffbc00847947 */ /* 0x000fea000383ffff */
.L_x_1195:
[----:B0-----:R0:W2:Y:S02]  /*22010*/  SYNCS.PHASECHK.TRANS64.TRYWAIT P0, [R4+URZ+0x2e840], R3 ;  /* 0x02e84003040075a7 */ /* 0x0010a4000800017f */
[----:B--2---:R-:W-:Y:S05]  /*22020*/  @!P0 NANOSLEEP.SYNCS 0x989680 ;  /* 0x009896800000895d */ /* 0x004fea0003900000 */
[----:B------:R-:W2:Y:S02]  /*22030*/  @!P0 SYNCS.PHASECHK.TRANS64 P0, [R4+URZ+0x2e840], R3 ;  /* 0x02e84003040085a7 */ /* 0x000ea4000800007f */
[----:B--2---:R-:W-:Y:S05]  /*22040*/  @!P0 BRA `(.L_x_1195) ;  /* 0xfffffffc00f08947 */ /* 0x004fea000383ffff */
[----:B------:R-:W-:Y:S05]  /*22050*/  BRA `(.L_x_1265) ;  /* 0xffffffbc00d87947 */ /* 0x000fea000383ffff */
.L_x_1199:
[----:B------:R-:W2:Y:S01]  /*22060*/  LDL.LU R11, [R1+0x1c] ;  /* 0x00001c00010b7983 */ /* 0x000ea20000300800 */
[----:B------:R-:W-:Y:S01]  /*22070*/  IMAD.MOV.U32 R13, RZ, RZ, R2 ;  /* 0x000000ffff0d7224 */ /* 0x000fe200078e0002 */
[----:B------:R-:W-:Y:S01]  /*22080*/  LOP3.LUT R7, R7, 0x7f, RZ, 0xc0, !PT ;  /* 0x0000007f07077812 */ /* 0x000fe200078ec0ff */
[----:B------:R-:W-:Y:S02]  /*22090*/  IMAD.MOV.U32 R12, RZ, RZ, RZ ;  /* 0x000000ffff0c7224 */ /* 0x000fe400078e00ff */
[----:B------:R-:W-:Y:S01]  /*220a0*/  IMAD.MOV.U32 R15, RZ, RZ, -0x1 ;  /* 0xffffffffff0f7424 */ /* 0x000fe200078e00ff */
[----:B------:R-:W-:-:S05]  /*220b0*/  SHF.R.U32.HI R7, RZ, 0x3, R7 ;  /* 0x00000003ff077819 */ /* 0x000fca0000011607 */
[----:B------:R-:W-:Y:S02]  /*220c0*/  IMAD.IADD R3, R7, 0x1, R18 ;  /* 0x0000000107037824 */ /* 0x000fe400078e0212 */
[----:B--2---:R-:W-:Y:S02]  /*220d0*/  IMAD R4, R11, R8, RZ ;  /* 0x000000080b047224 */ /* 0x004fe400078e02ff */
[----:B------:R-:W-:-:S03]  /*220e0*/  IMAD.MOV.U32 R11, RZ, RZ, 0x181f ;  /* 0x0000181fff0b7424 */ /* 0x000fc600078e00ff */
[----:B------:R-:W-:-:S13]  /*220f0*/  ISETP.GE.AND P1, PT, R3, R4, PT ;  /* 0x000000040300720c */ /* 0x000fda0003f26270 */
[----:B-----5:R-:W-:Y:S05]  /*22100*/  WARPSYNC.COLLECTIVE R15, `(.L_x_1266) ;  /* 0x000000000f087348 */ /* 0x020fea0003c00000 */
[----:B------:R0:W1:Y:S02]  /*22110*/  SHFL.IDX P6, R14, R13, R12, R11 ;  /* 0x0000000c0d0e7389 */ /* 0x00006400000c000b */
[----:B01---5:R-:W-:Y:S01]  /*22120*/  ENDCOLLECTIVE ;  /* 0x000000000000791b */ /* 0x023fe20003800000 */
.L_x_1266:
[----:B------:R-:W-:Y:S02]  /*22130*/  IMAD.MOV.U32 R13, RZ, RZ, R0 ;  /* 0x000000ffff0d7224 */ /* 0x000fe400078e0000 */
[----:B------:R-:W-:-:S07]  /*22140*/  IMAD.MOV.U32 R6, RZ, RZ, R14 ;  /* 0x000000ffff067224 */ /* 0x000fce00078e000e */
[----:B------:R-:W-:Y:S05]  /*22150*/  WARPSYNC.COLLECTIVE R15, `(.L_x_1267) ;  /* 0x000000000f087348 */ /* 0x000fea0003c00000 */
[----:B------:R0:W1:Y:S02]  /*22160*/  SHFL.IDX P6, R14, R13, R12, R11 ;  /* 0x0000000c0d0e7389 */ /* 0x00006400000c000b */
[----:B01----:R-:W-:Y:S01]  /*22170*/  ENDCOLLECTIVE ;  /* 0x000000000000791b */ /* 0x003fe20003800000 */
.L_x_1267:
[----:B------:R-:W-:Y:S02]  /*22180*/  IMAD.MOV.U32 R13, RZ, RZ, R2 ;  /* 0x000000ffff0d7224 */ /* 0x000fe400078e0002 */
[----:B------:R-:W-:Y:S02]  /*22190*/  IMAD.MOV.U32 R12, RZ, RZ, 0x1 ;  /* 0x00000001ff0c7424 */ /* 0x000fe400078e00ff */
[----:B------:R-:W-:-:S07]  /*221a0*/  IMAD.MOV.U32 R5, RZ, RZ, R14 ;  /* 0x000000ffff057224 */ /* 0x000fce00078e000e */
[----:B------:R-:W-:Y:S05]  /*221b0*/  WARPSYNC.COLLECTIVE R15, `(.L_x_1268) ;  /* 0x000000000f087348 */ /* 0x000fea0003c00000 */
[----:B------:R0:W1:Y:S02]  /*221c0*/  SHFL.IDX P6, R14, R13, R12, R11 ;  /* 0x0000000c0d0e7389 */ /* 0x00006400000c000b */
[----:B01----:R-:W-:Y:S01]  /*221d0*/  ENDCOLLECTIVE ;  /* 0x000000000000791b */ /* 0x003fe20003800000 */
.L_x_1268:
[----:B------:R-:W-:-:S05]  /*221e0*/  @!P1 IADD3 R5, P2, R10, R5, RZ ;  /* 0x000000050a059210 */ /* 0x000fca0007f5e0ff */
[----:B------:R-:W-:-:S04]  /*221f0*/  @!P1 IMAD.X R6, RZ, RZ, R6, P2 ;  /* 0x000000ffff069224 */ /* 0x000fc800010e0606 */
[----:B------:R-:W-:Y:S02]  /*22200*/  @!P1 IMAD.MOV.U32 R7, RZ, RZ, R6 ;  /* 0x000000ffff079224 */ /* 0x000fe400078e0006 */
        /* <DEDUP_REMOVED lines=12> */
.L_x_1269:
[----:B------:R-:W-:Y:S02]  /*222d0*/  IMAD.MOV.U32 R13, RZ, RZ, R2 ;  /* 0x000000ffff0d7224 */ /* 0x000fe400078e0002 */
[----:B------:R-:W-:Y:S02]  /*222e0*/  IMAD.MOV.U32 R12, RZ, RZ, 0x2 ;  /* 0x00000002ff0c7424 */ /* 0x000fe400078e00ff */
[----:B------:R-:W-:-:S07]  /*222f0*/  IMAD.MOV.U32 R6, RZ, RZ, R14 ;  /* 0x000000ffff067224 */ /* 0x000fce00078e000e */
[----:B------:R-:W-:Y:S05]  /*22300*/  WARPSYNC.COLLECTIVE R15, `(.L_x_1270) ;  /* 0x000000000f087348 */ /* 0x000fea0003c00000 */
[----:B------:R0:W1:Y:S02]  /*22310*/  SHFL.IDX P6, R14, R13, R12, R11 ;  /* 0x0000000c0d0e7389 */ /* 0x00006400000c000b */
[----:B01----:R-:W-:Y:S01]  /*22320*/  ENDCOLLECTIVE ;  /* 0x000000000000791b */ /* 0x003fe20003800000 */
.L_x_1270:
        /* <DEDUP_REMOVED lines=14> */
.L_x_1271:
[----:B------:R-:W-:Y:S02]  /*22410*/  IMAD.MOV.U32 R13, RZ, RZ, R2 ;  /* 0x000000ffff0d7224 */ /* 0x000fe400078e0002 */
[----:B------:R-:W-:Y:S02]  /*22420*/  IMAD.MOV.U32 R12, RZ, RZ, 0x3 ;  /* 0x00000003ff0c7424 */ /* 0x000fe400078e00ff */
[----:B------:R-:W-:-:S07]  /*22430*/  IMAD.MOV.U32 R6, RZ, RZ, R14 ;  /* 0x000000ffff067224 */ /* 0x000fce00078e000e */
[----:B------:R-:W-:Y:S05]  /*22440*/  WARPSYNC.COLLECTIVE R15, `(.L_x_1272) ;  /* 0x000000000f087348 */ /* 0x000fea0003c00000 */
[----:B------:R0:W1:Y:S02]  /*22450*/  SHFL.IDX P6, R14, R13, R12, R11 ;  /* 0x0000000c0d0e7389 */ /* 0x00006400000c000b */
[----:B01----:R-:W-:Y:S01]  /*22460*/  ENDCOLLECTIVE ;  /* 0x000000000000791b */ /* 0x003fe20003800000 */
.L_x_1272:
        /* <DEDUP_REMOVED lines=14> */
.L_x_1273:
[----:B------:R-:W-:Y:S02]  /*22550*/  IMAD.MOV.U32 R13, RZ, RZ, R2 ;  /* 0x000000ffff0d7224 */ /* 0x000fe400078e0002 */
[----:B------:R-:W-:Y:S02]  /*22560*/  IMAD.MOV.U32 R12, RZ, RZ, 0x4 ;  /* 0x00000004ff0c7424 */ /* 0x000fe400078e00ff */
[----:B------:R-:W-:-:S07]  /*22570*/  IMAD.MOV.U32 R6, RZ, RZ, R14 ;  /* 0x000000ffff067224 */ /* 0x000fce00078e000e */
[----:B------:R-:W-:Y:S05]  /*22580*/  WARPSYNC.COLLECTIVE R15, `(.L_x_1274) ;  /* 0x000000000f087348 */ /* 0x000fea0003c00000 */
[----:B------:R0:W1:Y:S02]  /*22590*/  SHFL.IDX P6, R14, R13, R12, R11 ;  /* 0x0000000c0d0e7389 */ /* 0x00006400000c000b */
[----:B01----:R-:W-:Y:S01]  /*225a0*/  ENDCOLLECTIVE ;  /* 0x000000000000791b */ /* 0x003fe20003800000 */
.L_x_1274:
        /* <DEDUP_REMOVED lines=14> */
.L_x_1275:
[----:B------:R-:W-:Y:S02]  /*22690*/  IMAD.MOV.U32 R13, RZ, RZ, R2 ;  /* 0x000000ffff0d7224 */ /* 0x000fe400078e0002 */
[----:B------:R-:W-:Y:S02]  /*226a0*/  IMAD.MOV.U32 R12, RZ, RZ, 0x5 ;  /* 0x00000005ff0c7424 */ /* 0x000fe400078e00ff */
[----:B------:R-:W-:-:S07]  /*226b0*/  IMAD.MOV.U32 R6, RZ, RZ, R14 ;  /* 0x000000ffff067224 */ /* 0x000fce00078e000e */
[----:B------:R-:W-:Y:S05]  /*226c0*/  WARPSYNC.COLLECTIVE R15, `(.L_x_1276) ;  /* 0x000000000f087348 */ /* 0x000fea0003c00000 */
[----:B------:R0:W1:Y:S02]  /*226d0*/  SHFL.IDX P6, R14, R13, R12, R11 ;  /* 0x0000000c0d0e7389 */ /* 0x00006400000c000b */
[----:B01----:R-:W-:Y:S01]  /*226e0*/  ENDCOLLECTIVE ;  /* 0x000000000000791b */ /* 0x003fe20003800000 */
.L_x_1276:
        /* <DEDUP_REMOVED lines=14> */
.L_x_1277:
[----:B------:R-:W-:Y:S02]  /*227d0*/  IMAD.MOV.U32 R13, RZ, RZ, R2 ;  /* 0x000000ffff0d7224 */ /* 0x000fe400078e0002 */
[----:B------:R-:W-:Y:S02]  /*227e0*/  IMAD.MOV.U32 R12, RZ, RZ, 0x6 ;  /* 0x00000006ff0c7424 */ /* 0x000fe400078e00ff */
[----:B------:R-:W-:-:S07]  /*227f0*/  IMAD.MOV.U32 R6, RZ, RZ, R14 ;  /* 0x000000ffff067224 */ /* 0x000fce00078e000e */
[----:B------:R-:W-:Y:S05]  /*22800*/  WARPSYNC.COLLECTIVE R15, `(.L_x_1278) ;  /* 0x000000000f087348 */ /* 0x000fea0003c00000 */
[----:B------:R0:W1:Y:S02]  /*22810*/  SHFL.IDX P6, R14, R13, R12, R11 ;  /* 0x0000000c0d0e7389 */ /* 0x00006400000c000b */
[----:B01----:R-:W-:Y:S01]  /*22820*/  ENDCOLLECTIVE ;  /* 0x000000000000791b */ /* 0x003fe20003800000 */
.L_x_1278:
        /* <DEDUP_REMOVED lines=12> */
.L_x_1279:
        /* <DEDUP_REMOVED lines=8> */
.L_x_1280:
        /* <DEDUP_REMOVED lines=12> */
.L_x_1281:
[----:B------:R-:W-:Y:S01]  /*22a30*/  IMAD.MOV.U32 R0, RZ, RZ, R14 ;  /* 0x000000ffff007224 */ /* 0x000fe200078e000e */
[----:B------:R-:W-:Y:S06]  /*22a40*/  BRA `(.L_x_1282) ;  /* 0xffffffc000207947 */ /* 0x000fec000383ffff */
.L_x_1202:
[----:B0-----:R0:W1:Y:S02]  /*22a50*/  SYNCS.PHASECHK.TRANS64.TRYWAIT P0, [R19+URZ+0x2e820], R0 ;  /* 0x02e82000130075a7 */ /* 0x001064000800017f */
[----:B-1----:R-:W-:Y:S05]  /*22a60*/  @!P0 NANOSLEEP.SYNCS 0x989680 ;  /* 0x009896800000895d */ /* 0x002fea0003900000 */
[----:B------:R-:W1:Y:S02]  /*22a70*/  @!P0 SYNCS.PHASECHK.TRANS64 P0, [R19+URZ+0x2e820], R0 ;  /* 0x02e82000130085a7 */ /* 0x000e64000800007f */
[----:B-1----:R-:W-:Y:S05]  /*22a80*/  @!P0 BRA `(.L_x_1202) ;  /* 0xfffffffc00f08947 */ /* 0x002fea000383ffff */
[----:B------:R-:W-:Y:S05]  /*22a90*/  BRA `(.L_x_1283) ;  /* 0xffffffc0007c7947 */ /* 0x000fea000383ffff */
.L_x_1208:
[----:B--2---:R2:W3:Y:S02]  /*22aa0*/  SYNCS.PHASECHK.TRANS64.TRYWAIT P0, [R4+URZ+0x2e880], R3 ;  /* 0x02e88003040075a7 */ /* 0x0044e4000800017f */
[----:B---3--:R-:W-:Y:S05]  /*22ab0*/  @!P0 NANOSLEEP.SYNCS 0x989680 ;  /* 0x009896800000895d */ /* 0x008fea0003900000 */
[----:B------:R-:W3:Y:S02]  /*22ac0*/  @!P0 SYNCS.PHASECHK.TRANS64 P0, [R4+URZ+0x2e880], R3 ;  /* 0x02e88003040085a7 */ /* 0x000ee4000800007f */
[----:B---3--:R-:W-:Y:S05]  /*22ad0*/  @!P0 BRA `(.L_x_1208) ;  /* 0xfffffffc00f08947 */ /* 0x008fea000383ffff */
[----:B------:R-:W-:Y:S05]  /*22ae0*/  BRA `(.L_x_1284) ;  /* 0xffffffc400347947 */ /* 0x000fea000383ffff */
.L_x_1213:
[----:B-1----:R1:W3:Y:S02]  /*22af0*/  SYNCS.PHASECHK.TRANS64.TRYWAIT P0, [R4+URZ+0x2e840], R3 ;  /* 0x02e84003040075a7 */ /* 0x0022e4000800017f */
[----:B---3--:R-:W-:Y:S05]  /*22b00*/  @!P0 NANOSLEEP.SYNCS 0x989680 ;  /* 0x009896800000895d */ /* 0x008fea0003900000 */
[----:B------:R-:W3:Y:S02]  /*22b10*/  @!P0 SYNCS.PHASECHK.TRANS64 P0, [R4+URZ+0x2e840], R3 ;  /* 0x02e84003040085a7 */ /* 0x000ee4000800007f */
[----:B---3--:R-:W-:Y:S05]  /*22b20*/  @!P0 BRA `(.L_x_1213) ;  /* 0xfffffffc00f08947 */ /* 0x008fea000383ffff */
[----:B------:R-:W-:Y:S05]  /*22b30*/  BRA `(.L_x_1285) ;  /* 0xffffffc400b47947 */ /* 0x000fea000383ffff */
.L_x_1219:
[----:B--2---:R2:W3:Y:S02]  /*22b40*/  SYNCS.PHASECHK.TRANS64.TRYWAIT P0, [R20+URZ+0x2e870], R2 ;  /* 0x02e87002140075a7 */ /* 0x0044e4000800017f */
[----:B---3--:R-:W-:Y:S05]  /*22b50*/  @!P0 NANOSLEEP.SYNCS 0x989680 ;  /* 0x009896800000895d */ /* 0x008fea0003900000 */
[----:B------:R-:W3:Y:S02]  /*22b60*/  @!P0 SYNCS.PHASECHK.TRANS64 P0, [R20+URZ+0x2e870], R2 ;  /* 0x02e87002140085a7 */ /* 0x000ee4000800007f */
[----:B---3--:R-:W-:Y:S05]  /*22b70*/  @!P0 BRA `(.L_x_1219) ;  /* 0xfffffffc00f08947 */ /* 0x008fea000383ffff */
[----:B------:R-:W-:Y:S05]  /*22b80*/  BRA `(.L_x_1286) ;  /* 0xffffffc800507947 */ /* 0x000fea000383ffff */
.L_x_1221:
[----:B--2---:R2:W3:Y:S02]  /*22b90*/  SYNCS.PHASECHK.TRANS64.TRYWAIT P0, [R20+URZ+0x2e860], R2 ;  /* 0x02e86002140075a7 */ /* 0x0044e4000800017f */
[----:B---3--:R-:W-:Y:S05]  /*22ba0*/  @!P0 NANOSLEEP.SYNCS 0x989680 ;  /* 0x009896800000895d */ /* 0x008fea0003900000 */
[----:B------:R-:W3:Y:S02]  /*22bb0*/  @!P0 SYNCS.PHASECHK.TRANS64 P0, [R20+URZ+0x2e860], R2 ;  /* 0x02e86002140085a7 */ /* 0x000ee4000800007f */
[----:B---3--:R-:W-:Y:S05]  /*22bc0*/  @!P0 BRA `(.L_x_1221) ;  /* 0xfffffffc00f08947 */ /* 0x008fea000383ffff */
[----:B------:R-:W-:Y:S05]  /*22bd0*/  BRA `(.L_x_1287) ;  /* 0xffffffc800587947 */ /* 0x000fea000383ffff */
.L_x_1228:
[----:B0-----:R0:W1:Y:S02]  /*22be0*/  SYNCS.PHASECHK.TRANS64.TRYWAIT P1, [R17+URZ+0x2e870], R0 ;  /* 0x02e87000110075a7 */ /* 0x001064000802017f */
[----:B-1----:R-:W-:Y:S05]  /*22bf0*/  @!P1 NANOSLEEP.SYNCS 0x989680 ;  /* 0x009896800000995d */ /* 0x002fea0003900000 */
[----:B------:R-:W1:Y:S02]  /*22c00*/  @!P1 SYNCS.PHASECHK.TRANS64 P1, [R17+URZ+0x2e870], R0 ;  /* 0x02e87000110095a7 */ /* 0x000e64000802007f */
[----:B-1----:R-:W-:Y:S05]  /*22c10*/  @!P1 BRA `(.L_x_1228) ;  /* 0xfffffffc00f09947 */ /* 0x002fea000383ffff */
[----:B------:R-:W-:Y:S05]  /*22c20*/  BRA `(.L_x_1288) ;  /* 0xffffffd0009c7947 */ /* 0x000fea000383ffff */
.L_x_1230:
[----:B0-----:R0:W1:Y:S02]  /*22c30*/  SYNCS.PHASECHK.TRANS64.TRYWAIT P1, [R17+URZ+0x2e860], R0 ;  /* 0x02e86000110075a7 */ /* 0x001064000802017f */
[----:B-1----:R-:W-:Y:S05]  /*22c40*/  @!P1 NANOSLEEP.SYNCS 0x989680 ;  /* 0x009896800000995d */ /* 0x002fea0003900000 */
[----:B------:R-:W1:Y:S02]  /*22c50*/  @!P1 SYNCS.PHASECHK.TRANS64 P1, [R17+URZ+0x2e860], R0 ;  /* 0x02e86000110095a7 */ /* 0x000e64000802007f */
[----:B-1----:R-:W-:Y:S05]  /*22c60*/  @!P1 BRA `(.L_x_1230) ;  /* 0xfffffffc00f09947 */ /* 0x002fea000383ffff */
[----:B------:R-:W-:Y:S05]  /*22c70*/  BRA `(.L_x_1289) ;  /* 0xffffffd000a47947 */ /* 0x000fea000383ffff */
.L_x_1243:
[----:B0-----:R0:W1:Y:S02]  /*22c80*/  SYNCS.PHASECHK.TRANS64.TRYWAIT P0, [R0+URZ+0x2e820], R3 ;  /* 0x02e82003000075a7 */ /* 0x001064000800017f */
[----:B-1----:R-:W-:Y:S05]  /*22c90*/  @!P0 NANOSLEEP.SYNCS 0x989680 ;  /* 0x009896800000895d */ /* 0x002fea0003900000 */
[----:B------:R-:W1:Y:S02]  /*22ca0*/  @!P0 SYNCS.PHASECHK.TRANS64 P0, [R0+URZ+0x2e820], R3 ;  /* 0x02e82003000085a7 */ /* 0x000e64000800007f */
[----:B-1----:R-:W-:Y:S05]  /*22cb0*/  @!P0 BRA `(.L_x_1243) ;  /* 0xfffffffc00f08947 */ /* 0x002fea000383ffff */
[----:B------:R-:W-:Y:S05]  /*22cc0*/  BRA `(.L_x_1290) ;  /* 0xffffffe800c87947 */ /* 0x000fea000383ffff */
.L_x_1244:
        /* <DEDUP_REMOVED lines=11> */
.L_x_1292:
[----:B------:R-:W-:Y:S05]  /*22d80*/  BSYNC B0 ;  /* 0x0000000000007941 */ /* 0x000fea0003800000 */
.L_x_1291:
[----:B------:R-:W-:Y:S05]  /*22d90*/  BRA `(.L_x_1293) ;  /* 0xffffffe800b07947 */ /* 0x000fea000383ffff */
.L_x_1247:
[----:B------:R-:W-:Y:S01]  /*22da0*/  BSSY B1, `(.L_x_1294) ;  /* 0x0000006000017945 */ /* 0x000fe20003800000 */
[----:B------:R-:W-:-:S07]  /*22db0*/  IMAD.MOV.U32 R15, RZ, RZ, -0x1 ;  /* 0xffffffffff0f7424 */ /* 0x000fce00078e00ff */
[----:B01----:R-:W-:Y:S05]  /*22dc0*/  WARPSYNC.COLLECTIVE R15, `(.L_x_1295) ;  /* 0x000000000f0c7348 */ /* 0x003fea0003c00000 */
[----:B------:R-:W-:Y:S02]  /*22dd0*/  ELECT P6, UR62, PT ;  /* 0x00000000003e782f */ /* 0x000fe400038c0000 */
[----:B------:R-:W-:Y:S01]  /*22de0*/  MOV R14, UR62 ;  /* 0x0000003e000e7c02 */ /* 0x000fe20008000f00 */
[----:B01----:R-:W-:Y:S10]  /*22df0*/  ENDCOLLECTIVE ;  /* 0x000000000000791b */ /* 0x003ff40003800000 */
.L_x_1295:
[----:B------:R-:W-:Y:S05]  /*22e00*/  BSYNC B1 ;  /* 0x0000000000017941 */ /* 0x000fea0003800000 */
.L_x_1294:
[----:B------:R-:W-:Y:S05]  /*22e10*/  BRA `(.L_x_1296) ;  /* 0xffffffe800a87947 */ /* 0x000fea000383ffff */
.L_x_1249:
[----:B0-----:R0:W1:Y:S02]  /*22e20*/  SYNCS.PHASECHK.TRANS64.TRYWAIT P1, [R6+URZ], R5 ;  /* 0x00000005060075a7 */ /* 0x001064000802017f */
[----:B-1----:R-:W-:Y:S05]  /*22e30*/  @!P1 NANOSLEEP.SYNCS 0x989680 ;  /* 0x009896800000995d */ /* 0x002fea0003900000 */
[----:B------:R-:W1:Y:S02]  /*22e40*/  @!P1 SYNCS.PHASECHK.TRANS64 P1, [R6+URZ], R5 ;  /* 0x00000005060095a7 */ /* 0x000e64000802007f */
[----:B-1----:R-:W-:Y:S05]  /*22e50*/  @!P1 BRA `(.L_x_1249) ;  /* 0xfffffffc00f09947 */ /* 0x002fea000383ffff */
[----:B------:R-:W-:Y:S05]  /*22e60*/  BRA `(.L_x_1297) ;  /* 0xffffffe800e47947 */ /* 0x000fea000383ffff */
.L_x_1250:
[----:B-1----:R1:W2:Y:S02]  /*22e70*/  SYNCS.PHASECHK.TRANS64.TRYWAIT P1, [R7+URZ], R2 ;  /* 0x00000002070075a7 */ /* 0x0022a4000802017f */
[----:B--2---:R-:W-:Y:S05]  /*22e80*/  @!P1 NANOSLEEP.SYNCS 0x989680 ;  /* 0x009896800000995d */ /* 0x004fea0003900000 */
[----:B------:R-:W2:Y:S02]  /*22e90*/  @!P1 SYNCS.PHASECHK.TRANS64 P1, [R7+URZ], R2 ;  /* 0x00000002070095a7 */ /* 0x000ea4000802007f */
[----:B--2---:R-:W-:Y:S05]  /*22ea0*/  @!P1 BRA `(.L_x_1250) ;  /* 0xfffffffc00f09947 */ /* 0x004fea000383ffff */
[----:B------:R-:W-:Y:S05]  /*22eb0*/  BRA `(.L_x_1298) ;  /* 0xffffffe800d87947 */ /* 0x000fea000383ffff */
.L_x_1252:
[----:B--2---:R2:W3:Y:S02]  /*22ec0*/  SYNCS.PHASECHK.TRANS64.TRYWAIT P1, [R4+URZ+0x2e860], R5 ;  /* 0x02e86005040075a7 */ /* 0x0044e4000802017f */
[----:B---3--:R-:W-:Y:S05]  /*22ed0*/  @!P1 NANOSLEEP.SYNCS 0x989680 ;  /* 0x009896800000995d */ /* 0x008fea0003900000 */
[----:B------:R-:W3:Y:S02]  /*22ee0*/  @!P1 SYNCS.PHASECHK.TRANS64 P1, [R4+URZ+0x2e860], R5 ;  /* 0x02e86005040095a7 */ /* 0x000ee4000802007f */
[----:B---3--:R-:W-:Y:S05]  /*22ef0*/  @!P1 BRA `(.L_x_1252) ;  /* 0xfffffffc00f09947 */ /* 0x008fea000383ffff */
[----:B------:R-:W-:Y:S05]  /*22f00*/  BRA `(.L_x_1299) ;  /* 0xffffffe800dc7947 */ /* 0x000fea000383ffff */
.L_x_1254:
[----:B---3--:R3:W4:Y:S02]  /*22f10*/  SYNCS.PHASECHK.TRANS64.TRYWAIT P1, [R3+URZ+0x2e860], R2 ;  /* 0x02e86002030075a7 */ /* 0x008724000802017f */
[----:B----4-:R-:W-:Y:S05]  /*22f20*/  @!P1 NANOSLEEP.SYNCS 0x989680 ;  /* 0x009896800000995d */ /* 0x010fea0003900000 */
[----:B------:R-:W4:Y:S02]  /*22f30*/  @!P1 SYNCS.PHASECHK.TRANS64 P1, [R3+URZ+0x2e860], R2 ;  /* 0x02e86002030095a7 */ /* 0x000f24000802007f */
[----:B----4-:R-:W-:Y:S05]  /*22f40*/  @!P1 BRA `(.L_x_1254) ;  /* 0xfffffffc00f09947 */ /* 0x010fea000383ffff */
[----:B------:R-:W-:Y:S05]  /*22f50*/  BRA `(.L_x_1300) ;  /* 0xffffffe800dc7947 */ /* 0x000fea000383ffff */
.L_x_1256:
[----:B----4-:R4:W0:Y:S02]  /*22f60*/  SYNCS.PHASECHK.TRANS64.TRYWAIT P0, [R4+URZ+0x2e880], R5 ;  /* 0x02e88005040075a7 */ /* 0x010824000800017f */
[----:B0-----:R-:W-:Y:S05]  /*22f70*/  @!P0 NANOSLEEP.SYNCS 0x989680 ;  /* 0x009896800000895d */ /* 0x001fea0003900000 */
[----:B------:R-:W0:Y:S02]  /*22f80*/  @!P0 SYNCS.PHASECHK.TRANS64 P0, [R4+URZ+0x2e880], R5 ;  /* 0x02e88005040085a7 */ /* 0x000e24000800007f */
[----:B0-----:R-:W-:Y:S05]  /*22f90*/  @!P0 BRA `(.L_x_1256) ;  /* 0xfffffffc00f08947 */ /* 0x001fea000383ffff */
[----:B------:R-:W-:Y:S05]  /*22fa0*/  BRA `(.L_x_1257) ;  /* 0xffffffe800d87947 */ /* 0x000fea000383ffff */
.L_x_1301:
        /* <DEDUP_REMOVED lines=13> */
.L_x_2838:


//--------------------- .text._ZN7cutlass13device_kernelIN5flash11enable_sm90INS1_16FlashAttnFwdSm90INS1_25CollectiveMainloopFwdSm90ILi2EN4cute5tupleIJNS5_1CILi1EEES8_S8_EEENS6_IJNS7_ILi128EEENS7_ILi224EEESA_EEELi128ENS_12float_e4m3_tEfNS_4arch4Sm90ELb0ELb1ELb0ELb1ELb0ELb1ELb0ELb1ELb1ELb1ELb1ELb0EEENS1_21CollectiveEpilogueFwdINS6_IJSA_SA_SB_EEES9_NS_10bfloat16_tESF_Li256ELb1ELb1ELb1ELb1EEENS1_36VarlenDynamicPersistentTileSchedulerILi128ELi224ELi256ELi128ELb1ELb1ELb1ELb1ELb0ELb1EEEEEEEEEvNT_6ParamsE --------------------------
	.section	.text._ZN7cutlass13device_kernelIN5flash11enable_sm90INS1_16FlashAttnFwdSm90INS1_25CollectiveMainloopFwdSm90ILi2EN4cute5tupleIJNS5_1CILi1EEES8_S8_EEENS6_IJNS7_ILi128EEENS7_ILi224EEESA_EEELi128ENS_12float_e4m3_tEfNS_4arch4Sm90ELb0ELb1ELb0ELb1ELb0ELb1ELb0ELb1ELb1ELb1ELb1ELb0EEENS1_21CollectiveEpilogueFwdINS6_IJSA_SA_SB_EEES9_NS_10bfloat16_tESF_Li256ELb1ELb1ELb1ELb1EEENS1_36VarlenDynamicPersistentTileSchedulerILi128ELi224ELi256ELi128ELb1ELb1ELb1ELb1ELb0ELb1EEEEEEEEEvNT_6ParamsE,"ax",@progbits
	.align	128
.text._ZN7cutlass13device_kernelIN5flash11enable_sm90INS1_16FlashAttnFwdSm90INS1_25CollectiveMainloopFwdSm90ILi2EN4cute5tupleIJNS5_1CILi1EEES8_S8_EEENS6_IJNS7_ILi128EEENS7_ILi224EEESA_EEELi128ENS_12float_e4m3_tEfNS_4arch4Sm90ELb0ELb1ELb0ELb1ELb0ELb1ELb0ELb1ELb1ELb1ELb1ELb0EEENS1_21CollectiveEpilogueFwdINS6_IJSA_SA_SB_EEES9_NS_10bfloat16_tESF_Li256ELb1ELb1ELb1ELb1EEENS1_36VarlenDynamicPersistentTileSchedulerILi128ELi224ELi256ELi128ELb1ELb1ELb1ELb1ELb0ELb1EEEEEEEEEvNT_6ParamsE:
        .type           _ZN7cutlass13device_kernelIN5flash11enable_sm90INS1_16FlashAttnFwdSm90INS1_25CollectiveMainloopFwdSm90ILi2EN4cute5tupleIJNS5_1CILi1EEES8_S8_EEENS6_IJNS7_ILi128EEENS7_ILi224EEESA_EEELi128ENS_12float_e4m3_tEfNS_4arch4Sm90ELb0ELb1ELb0ELb1ELb0ELb1ELb0ELb1ELb1ELb1ELb1ELb0EEENS1_21CollectiveEpilogueFwdINS6_IJSA_SA_SB_EEES9_NS_10bfloat16_tESF_Li256ELb1ELb1ELb1ELb1EEENS1_36VarlenDynamicPersistentTileSchedulerILi128ELi224ELi256ELi128ELb1ELb1ELb1ELb1ELb0ELb1EEEEEEEEEvNT_6ParamsE,@function
        .size           _ZN7cutlass13device_kernelIN5flash11enable_sm90INS1_16FlashAttnFwdSm90INS1_25CollectiveMainloopFwdSm90ILi2EN4cute5tupleIJNS5_1CILi1EEES8_S8_EEENS6_IJNS7_ILi128EEENS7_ILi224EEESA_EEELi128ENS_12float_e4m3_tEfNS_4arch4Sm90ELb0ELb1ELb0ELb1ELb0ELb1ELb0ELb1ELb1ELb1ELb1ELb0EEENS1_21CollectiveEpilogueFwdINS6_IJSA_SA_SB_EEES9_NS_10bfloat16_tESF_Li256ELb1ELb1ELb1ELb1EEENS1_36VarlenDynamicPersistentTileSchedulerILi128ELi224ELi256ELi128ELb1ELb1ELb1ELb1ELb0ELb1EEEEEEEEEvNT_6ParamsE,(.L_x_2839 - _ZN7cutlass13device_kernelIN5flash11enable_sm90INS1_16FlashAttnFwdSm90INS1_25CollectiveMainloopFwdSm90ILi2EN4cute5tupleIJNS5_1CILi1EEES8_S8_EEENS6_IJNS7_ILi128EEENS7_ILi224EEESA_EEELi128ENS_12float_e4m3_tEfNS_4arch4Sm90ELb0ELb1ELb0ELb1ELb0ELb1ELb0ELb1ELb1ELb1ELb1ELb0EEENS1_21CollectiveEpilogueFwdINS6_IJSA_SA_SB_EEES9_NS_10bfloat16_tESF_Li256ELb1ELb1ELb1ELb1EEENS1_36VarlenDynamicPersistentTileSchedulerILi128ELi224ELi256ELi128ELb1ELb1ELb1ELb1ELb0ELb1EEEEEEEEEvNT_6ParamsE)
        .other          _ZN7cutlass13device_kernelIN5flash11enable_sm90INS1_16FlashAttnFwdSm90INS1_25CollectiveMainloopFwdSm90ILi2EN4cute5tupleIJNS5_1CILi1EEES8_S8_EEENS6_IJNS7_ILi128EEENS7_ILi224EEESA_EEELi128ENS_12float_e4m3_tEfNS_4arch4Sm90ELb0ELb1ELb0ELb1ELb0ELb1ELb0ELb1ELb1ELb1ELb1ELb0EEENS1_21CollectiveEpilogueFwdINS6_IJSA_SA_SB_EEES9_NS_10bfloat16_tESF_Li256ELb1ELb1ELb1ELb1EEENS1_36VarlenDynamicPersistentTileSchedulerILi128ELi224ELi256ELi128ELb1ELb1ELb1ELb1ELb0ELb1EEEEEEEEEvNT_6ParamsE,@"STO_CUDA_ENTRY STV_DEFAULT"
_ZN7cutlass13device_kernelIN5flash11enable_sm90INS1_16FlashAttnFwdSm90INS1_25CollectiveMainloopFwdSm90ILi2EN4cute5tupleIJNS5_1CILi1EEES8_S8_EEENS6_IJNS7_ILi128EEENS7_ILi224EEESA_EEELi128ENS_12float_e4m3_tEfNS_4arch4Sm90ELb0ELb1ELb0ELb1ELb0ELb1ELb0ELb1ELb1ELb1ELb1ELb0EEENS1_21CollectiveEpilogueFwdINS6_IJSA_SA_SB_EEES9_NS_10bfloat16_tESF_Li256ELb1ELb1ELb1ELb1EEENS1_36VarlenDynamicPersistentTileSchedulerILi128ELi224ELi256ELi128ELb1ELb1ELb1ELb1ELb0ELb1EEEEEEEEEvNT_6ParamsE:
        /* <DEDUP_REMOVED lines=24> */
.L_x_1303:
[----:B------:R-:W-:Y:S05]  /*0180*/  BSYNC B0 ;  /* 0x0000000000007941 */ /* 0x000fea0003800000 */
.L_x_1302:
        /* <DEDUP_REMOVED lines=41> */
.L_x_1304:
        /* <DEDUP_REMOVED lines=22> */
.L_x_1305:
        /* <DEDUP_REMOVED lines=18> */
.L_x_1306:
        /* <DEDUP_REMOVED lines=22> */
.L_x_1307:
        /* <DEDUP_REMOVED lines=22> */
.L_x_1308:
[----:B0-----:R-:W-:Y:S01]  /*0960*/  UMOV UR4, 0x1 ;  /* 0x0000000100047882 */ /* 0x001fe20000000000 */
[----:B------:R-:W-:Y:S01]  /*0970*/  PLOP3.LUT P0, PT, PT, PT, UP0, 0x80, 0x0 ;  /* 0x000000000000781c */ /* 0x000fe20003f0f008 */
[----:B------:R-:W-:Y:S01]  /*0980*/  USEL UR4, UR4, 0x2, !UP0 ;  /* 0x0000000204047887 */ /* 0x000fe2000c000000 */
[----:B------:R-:W-:Y:S01]  /*0990*/  NOP ;  /* 0x0000000000007918 */ /* 0x000fe20000000000 */
[----:B------:R-:W-:Y:S04]  /*09a0*/  BSSY B8, `(.L_x_1309) ;  /* 0x0003614000087945 */ /* 0x000fe80003800000 */
[----:B------:R-:W-:-:S05]  /*09b0*/  IMAD.U32 R2, RZ, RZ, UR4 ;  /* 0x00000004ff027e24 */ /* 0x000fca000f8e00ff */
[----:B------:R0:W-:Y:S01]  /*09c0*/  STL [R1+0xb0], R2 ;  /* 0x0000b00201007387 */ /* 0x0001e20000100800 */
[----:B-12-4-:R-:W-:Y:S06]  /*09d0*/  BAR.SYNC.DEFER_BLOCKING 0x0 ;  /* 0x0000000000007b1d */ /* 0x016fec0000010000 */
[----:B------:R-:W-:Y:S05]  /*09e0*/  @!P0 BRA `(.L_x_1310) ;  /* 0x000002e000588947 */ /* 0x000fea0003800000 */
.L_x_1311:
[----:B------:R-:W-:-:S08]  /*09f0*/  NOP ;  /* 0x0000000000007918 */ /* 0x000fd00000000000 */
[----:B------:R-:W1:Y:S02]  /*0a00*/  USETMAXREG.TRY_ALLOC.CTAPOOL UP0, 0xf0 ;  /* 0x000000f0000079c8 */ /* 0x000e640008000600 */
[----:B-1----:R-:W-:-:S13]  /*0a10*/  PLOP3.LUT P0, PT, PT, PT, UP0, 0x80, 0x0 ;  /* 0x000000000000781c */ /* 0x002fda0003f0f008 */
[----:B------:R-:W-:Y:S05]  /*0a20*/  @!P0 BRA `(.L_x_1311) ;  /* 0xfffffffc00f08947 */ /* 0x000fea000383ffff */
[----:B------:R-:W1:Y:S01]  /*0a30*/  S2R R0, SR_TID.X ;  /* 0x0000000000007919 */ /* 0x000e620000002100 */
[----:B------:R-:W2:Y:S01]  /*0a40*/  S2UR UR5, SR_CgaCtaId ;  /* 0x00000000000579c3 */ /* 0x000ea20000008800 */
[----:B------:R-:W-:Y:S01]  /*0a50*/  UMOV UR4, 0x400 ;  /* 0x0000040000047882 */ /* 0x000fe20000000000 */
[----:B------:R-:W-:-:S06]  /*0a60*/  LOP3.LUT R17, R17, 0xffbfffff, RZ, 0xc0, !PT ;  /* 0xffbfffff11117812 */ /* 0x000fcc00078ec0ff */
[----:B------:R-:W-:Y:S06]  /*0a70*/  BAR.ARV 0x8, 0x180 ;  /* 0x0206000000007b1d */ /* 0x000fec0000002000 */
[----:B--2---:R-:W-:-:S06]  /*0a80*/  ULEA UR4, UR5, UR4, 0x18 ;  /* 0x0000000405047291 */ /* 0x004fcc000f8ec03f */
[----:B------:R-:W-:Y:S01]  /*0a90*/  IMAD.U32 R18, RZ, RZ, UR4 ;  /* 0x00000004ff127e24 */ /* 0x000fe2000f8e00ff */
[----:B-1----:R-:W-:Y:S01]  /*0aa0*/  SHF.R.U32.HI R0, RZ, 0x7, R0 ;  /* 0x00000007ff007819 */ /* 0x002fe20000011600 */
[----:B------:R-:W-:-:S03]  /*0ab0*/  ULDC UR4, c[0x0][0xc3c] ;  /* 0x00030f0000047ab9 */ /* 0x000fc60000000800 */
[----:B------:R-:W-:Y:S01]  /*0ac0*/  ISETP.NE.AND P0, PT, R0, 0x1, PT ;  /* 0x000000010000780c */ /* 0x000fe20003f05270 */
[----:B------:R-:W-:-:S05]  /*0ad0*/  IMAD.U32 R0, RZ, RZ, UR5 ;  /* 0x00000005ff007e24 */ /* 0x000fca000f8e00ff */
[----:B------:R-:W-:Y:S07]  /*0ae0*/  STL [R1+0x68], R0 ;  /* 0x0000680001007387 */ /* 0x000fee0000100800 */
[----:B------:R-:W-:Y:S01]  /*0af0*/  @P0 LOP3.LUT R17, R17, 0x400000, RZ, 0xfc, !PT ;  /* 0x0040000011110812 */ /* 0x000fe200078efcff */
[----:B------:R-:W-:Y:S08]  /*0b00*/  @!P0 BAR.ARV 0x9, 0x100 ;  /* 0x0244000000008b1d */ /* 0x000ff00000002000 */
[----:B------:R-:W-:Y:S06]  /*0b10*/  BAR.SYNC.DEFER_BLOCKING 0x5, 0x180 ;  /* 0x0146000000007b1d */ /* 0x000fec0000010000 */
[----:B------:R-:W1:Y:S02]  /*0b20*/  LDS.128 R12, [R18+0x2e8d0] ;  /* 0x02e8d000120c7984 */ /* 0x000e640000000c00 */
[----:B------:R-:W-:Y:S06]  /*0b30*/  BAR.ARV 0x4, 0x180 ;  /* 0x0106000000007b1d */ /* 0x000fec0000002000 */
[----:B-1----:R-:W-:-:S13]  /*0b40*/  ISETP.GE.AND P0, PT, R15, UR4, PT ;  /* 0x000000040f007c0c */ /* 0x002fda000bf06270 */
[----:B------:R-:W-:Y:S05]  /*0b50*/  @P0 BRA `(.L_x_1312) ;  /* 0x0000035c00e00947 */ /* 0x000fea0003800000 */
[----:B0-----:R-:W2:Y:S01]  /*0b60*/  LDL R2, [R1+0xb0] ;  /* 0x0000b00001027983 */ /* 0x001ea20000100800 */
[----:B------:R-:W-:Y:S01]  /*0b70*/  IMAD.MOV.U32 R19, RZ, RZ, RZ ;  /* 0x000000ffff137224 */ /* 0x000fe200078e00ff */
[----:B------:R-:W-:Y:S01]  /*0b80*/  CS2R R232, SRZ ;  /* 0x0000000000e87805 */ /* 0x000fe2000001ff00 */
[----:B------:R-:W0:Y:S01]  /*0b90*/  S2R R0, SR_TID.X ;  /* 0x0000000000007919 */ /* 0x000e220000002100 */
[----:B------:R-:W-:Y:S01]  /*0ba0*/  STL [R1+0x7c], R13 ;  /* 0x00007c0d01007387 */ /* 0x000fe20000100800 */
[----:B0-----:R-:W-:-:S05]  /*0bb0*/  VIADD R0, R0, 0xffffff80 ;  /* 0xffffff8000007836 */ /* 0x001fca0000000000 */
[----:B------:R-:W-:-:S04]  /*0bc0*/  SHF.R.S32.HI R3, RZ, 0x1f, R0 ;  /* 0x0000001fff037819 */ /* 0x000fc80000011400 */
[----:B------:R-:W-:-:S04]  /*0bd0*/  LEA.HI R4, R3, R0, RZ, 0x2 ;  /* 0x0000000003047211 */ /* 0x000fc800078f10ff */
[----:B------:R-:W-:Y:S02]  /*0be0*/  LOP3.LUT R7, R4, 0xfffffffc, RZ, 0xc0, !PT ;  /* 0xfffffffc04077812 */ /* 0x000fe400078ec0ff */
[----:B------:R-:W-:-:S03]  /*0bf0*/  SHF.R.S32.HI R230, RZ, 0x2, R4 ;  /* 0x00000002ffe67819 */ /* 0x000fc60000011404 */
[----:B------:R-:W-:-:S04]  /*0c00*/  IMAD.IADD R7, R0, 0x1, -R7 ;  /* 0x0000000100077824 */ /* 0x000fc800078e0a07 */
[C---:B------:R-:W-:Y:S02]  /*0c10*/  IMAD.SHL.U32 R22, R7.reuse, 0x10, RZ ;  /* 0x0000001007167824 */ /* 0x040fe400078e00ff */
[----:B------:R-:W-:-:S03]  /*0c20*/  IMAD.SHL.U32 R228, R7, 0x8, RZ ;  /* 0x0000000807e47824 */ /* 0x000fc600078e00ff */
[----:B------:R-:W-:Y:S01]  /*0c30*/  SHF.R.S32.HI R23, RZ, 0x1f, R22 ;  /* 0x0000001fff177819 */ /* 0x000fe20000011416 */
[----:B------:R-:W-:Y:S01]  /*0c40*/  VIADD R234, R228, 0x20 ;  /* 0x00000020e4ea7836 */ /* 0x000fe20000000000 */
[----:B--2---:R-:W-:Y:S02]  /*0c50*/  R2UR UR4, R2 ;  /* 0x00000000020472ca */ /* 0x004fe400000e0000 */
[----:B------:R-:W-:-:S04]  /*0c60*/  LEA.HI R2, R3, R0, RZ, 0x7 ;  /* 0x0000000003027211 */ /* 0x000fc800078f38ff */
[----:B------:R-:W-:-:S05]  /*0c70*/  LOP3.LUT R5, R2, 0xffffff80, RZ, 0xc0, !PT ;  /* 0xffffff8002057812 */ /* 0x000fca00078ec0ff */
[----:B------:R-:W-:Y:S01]  /*0c80*/  IMAD.IADD R6, R0, 0x1, -R5 ;  /* 0x0000000100067824 */ /* 0x000fe200078e0a05 */
[----:B------:R-:W-:Y:S01]  /*0c90*/  LEA.HI R0, R3, R0, RZ, 0x5 ;  /* 0x0000000003007211 */ /* 0x000fe200078f28ff */
[----:B------:R-:W-:Y:S01]  /*0ca0*/  ULOP3.LUT UR4, UR4, 0x1, URZ, 0xfc, !UPT ;  /* 0x0000000104047892 */ /* 0x000fe2000f8efc3f */
[----:B------:R-:W-:Y:S02]  /*0cb0*/  SHF.R.S32.HI R3, RZ, 0x1f, R4 ;  /* 0x0000001fff037819 */ /* 0x000fe40000011404 */
[----:B------:R-:W-:Y:S01]  /*0cc0*/  SHF.R.S32.HI R9, RZ, 0x1f, R6 ;  /* 0x0000001fff097819 */ /* 0x000fe20000011406 */
[----:B------:R-:W-:Y:S01]  /*0cd0*/  IMAD.SHL.U32 R0, R0, 0x20, RZ ;  /* 0x0000002000007824 */ /* 0x000fe200078e00ff */
[----:B------:R-:W-:Y:S02]  /*0ce0*/  LEA.HI R3, R3, R230, RZ, 0x3 ;  /* 0x000000e603037211 */ /* 0x000fe400078f18ff */
[CC--:B------:R-:W-:Y:S02]  /*0cf0*/  LEA.HI R8, R9.reuse, R6.reuse, RZ, 0x2 ;  /* 0x0000000609087211 */ /* 0x0c0fe400078f10ff */
[----:B------:R-:W-:-:S02]  /*0d00*/  LEA.HI R9, R9, R6, RZ, 0x5 ;  /* 0x0000000609097211 */ /* 0x000fc400078f28ff */
[--C-:B------:R-:W-:Y:S02]  /*0d10*/  SHF.R.S32.HI R10, RZ, 0x2, R8.reuse ;  /* 0x00000002ff0a7819 */ /* 0x100fe40000011408 */
[----:B------:R-:W-:Y:S02]  /*0d20*/  SHF.R.S32.HI R5, RZ, 0x1f, R8 ;  /* 0x0000001fff057819 */ /* 0x000fe40000011408 */
[----:B------:R-:W-:Y:S02]  /*0d30*/  SHF.R.S32.HI R9, RZ, 0x5, R9 ;  /* 0x00000005ff097819 */ /* 0x000fe40000011409 */
[----:B------:R-:W-:Y:S02]  /*0d40*/  LEA.HI R11, R5, R10, RZ, 0x3 ;  /* 0x0000000a050b7211 */ /* 0x000fe400078f18ff */
[----:B------:R-:W-:Y:S02]  /*0d50*/  SHF.R.S32.HI R5, RZ, 0x7, R2 ;  /* 0x00000007ff057819 */ /* 0x000fe40000011402 */
[----:B------:R-:W-:-:S02]  /*0d60*/  LOP3.LUT R11, R11, 0xfffffff8, RZ, 0xc0, !PT ;  /* 0xfffffff80b0b7812 */ /* 0x000fc400078ec0ff */
[----:B------:R-:W-:Y:S02]  /*0d70*/  LEA.HI R2, R2, R5, RZ, 0x1 ;  /* 0x0000000502027211 */ /* 0x000fe400078f08ff */
[----:B------:R-:W-:Y:S01]  /*0d80*/  LOP3.LUT R0, R0, 0xfffffc00, RZ, 0xc0, !PT ;  /* 0xfffffc0000007812 */ /* 0x000fe200078ec0ff */
[----:B------:R-:W-:Y:S01]  /*0d90*/  IMAD.IADD R10, R10, 0x1, -R11 ;  /* 0x000000010a0a7824 */ /* 0x000fe200078e0a0b */
[----:B------:R-:W-:Y:S02]  /*0da0*/  LOP3.LUT R2, R2, 0x3fffffe, RZ, 0xc0, !PT ;  /* 0x03fffffe02027812 */ /* 0x000fe400078ec0ff */
[----:B------:R-:W-:Y:S01]  /*0db0*/  LEA.HI R11, R7, R7, RZ, 0x1 ;  /* 0x00000007070b7211 */ /* 0x000fe200078f08ff */
[----:B------:R-:W-:Y:S01]  /*0dc0*/  IMAD R9, R9, 0x10, R10 ;  /* 0x0000001009097824 */ /* 0x000fe200078e020a */
[----:B------:R-:W-:Y:S01]  /*0dd0*/  LOP3.LUT R3, R3, 0xfffffff8, RZ, 0xc0, !PT ;  /* 0xfffffff803037812 */ /* 0x000fe200078ec0ff */
[----:B------:R-:W-:Y:S01]  /*0de0*/  IMAD.IADD R2, R5, 0x1, -R2 ;  /* 0x0000000105027824 */ /* 0x000fe200078e0a02 */
[----:B------:R-:W-:Y:S01]  /*0df0*/  LOP3.LUT R12, R11, 0x1ffffffe, RZ, 0xc0, !PT ;  /* 0x1ffffffe0b0c7812 */ /* 0x000fe200078ec0ff */
[----:B------:R-:W-:Y:S01]  /*0e00*/  VIADD R10, R230, 0x40 ;  /* 0x00000040e60a7836 */ /* 0x000fe20000000000 */
[----:B------:R-:W-:Y:S01]  /*0e10*/  LOP3.LUT R11, R8, 0x7ffffffc, RZ, 0xc0, !PT ;  /* 0x7ffffffc080b7812 */ /* 0x000fe200078ec0ff */
[----:B------:R-:W-:-:S02]  /*0e20*/  IMAD R2, R2, 0x40, R9 ;  /* 0x0000004002027824 */ /* 0x000fc400078e0209 */
[----:B------:R-:W-:Y:S02]  /*0e30*/  IMAD.IADD R5, R7, 0x1, -R12 ;  /* 0x0000000107057824 */ /* 0x000fe400078e0a0c */
[C---:B------:R-:W-:Y:S02]  /*0e40*/  VIADD R9, R230.reuse, 0x80 ;  /* 0x00000080e6097836 */ /* 0x040fe40000000000 */
[----:B------:R-:W-:Y:S02]  /*0e50*/  IMAD R2, R5, 0x8, R2 ;  /* 0x0000000805027824 */ /* 0x000fe400078e0202 */
[----:B------:R-:W-:Y:S01]  /*0e60*/  VIADD R8, R230, 0xc0 ;  /* 0x000000c0e6087836 */ /* 0x000fe20000000000 */
[----:B------:R-:W-:Y:S01]  /*0e70*/  SHF.R.S32.HI R5, RZ, 0x1f, R9 ;  /* 0x0000001fff057819 */ /* 0x000fe20000011409 */
[----:B------:R-:W-:Y:S01]  /*0e80*/  IMAD.IADD R11, R6, 0x1, -R11 ;  /* 0x00000001060b7824 */ /* 0x000fe200078e0a0b */
[----:B------:R0:W-:Y:S01]  /*0e90*/  STL [R1+0x70], R2 ;  /* 0x0000700201007387 */ /* 0x0001e20000100800 */
[----:B------:R-:W-:Y:S01]  /*0ea0*/  IMAD.SHL.U32 R6, R8, 0x80, RZ ;  /* 0x0000008008067824 */ /* 0x000fe200078e00ff */
[----:B------:R-:W-:Y:S01]  /*0eb0*/  SHF.R.S32.HI R7, RZ, 0x1f, R8 ;  /* 0x0000001fff077819 */ /* 0x000fe20000011408 */
[----:B------:R-:W-:Y:S01]  /*0ec0*/  IMAD.IADD R231, R230, 0x1, -R3 ;  /* 0x00000001e6e77824 */ /* 0x000fe200078e0a03 */
[----:B------:R-:W-:Y:S01]  /*0ed0*/  STL [R1+0x80], R14 ;  /* 0x0000800e01007387 */ /* 0x000fe20000100800 */
[----:B------:R-:W-:Y:S01]  /*0ee0*/  LEA.HI R5, R5, R9, RZ, 0x3 ;  /* 0x0000000905057211 */ /* 0x000fe200078f18ff */
[----:B------:R-:W-:Y:S01]  /*0ef0*/  IMAD.SHL.U32 R4, R9, 0x80, RZ ;  /* 0x0000008009047824 */ /* 0x000fe200078e00ff */
[----:B------:R-:W-:Y:S01]  /*0f00*/  LEA.HI R7, R7, R8, RZ, 0x3 ;  /* 0x0000000807077211 */ /* 0x000fe200078f18ff */
[----:B------:R-:W-:Y:S01]  /*0f10*/  STL [R1+0x84], R15 ;  /* 0x0000840f01007387 */ /* 0x000fe20000100800 */
[----:B------:R-:W-:Y:S01]  /*0f20*/  LOP3.LUT R3, R6, 0x380, RZ, 0xc0, !PT ;  /* 0x0000038006037812 */ /* 0x000fe200078ec0ff */
[----:B0-----:R-:W-:Y:S01]  /*0f30*/  IMAD.U32 R2, RZ, RZ, UR4 ;  /* 0x00000004ff027e24 */ /* 0x001fe2000f8e00ff */
[----:B------:R-:W-:Y:S01]  /*0f40*/  LOP3.LUT R4, R4, 0x380, RZ, 0xc0, !PT ;  /* 0x0000038004047812 */ /* 0x000fe200078ec0ff */
[----:B------:R-:W-:Y:S01]  /*0f50*/  STL [R1+0x54], RZ ;  /* 0x000054ff01007387 */ /* 0x000fe20000100800 */
[----:B------:R-:W-:Y:S01]  /*0f60*/  IMAD.SHL.U32 R5, R5, 0x80, RZ ;  /* 0x0000008005057824 */ /* 0x000fe200078e00ff */
[----:B------:R-:W-:Y:S01]  /*0f70*/  UMOV UR4, URZ ;  /* 0x0000003f00047c82 */ /* 0x000fe20008000000 */
[----:B------:R-:W-:Y:S01]  /*0f80*/  IMAD.SHL.U32 R7, R7, 0x80, RZ ;  /* 0x0000008007077824 */ /* 0x000fe200078e00ff */
[----:B------:R0:W-:Y:S04]  /*0f90*/  STL [R1+0x6c], R2 ;  /* 0x00006c0201007387 */ /* 0x0001e80000100800 */
[----:B------:R1:W-:Y:S01]  /*0fa0*/  STL [R1+0x88], R0 ;  /* 0x0000880001007387 */ /* 0x0003e20000100800 */
[----:B------:R-:W-:-:S02]  /*0fb0*/  LOP3.LUT R4, R7, 0xfffffc00, RZ, 0xc0, !PT ;  /* 0xfffffc0007047812 */ /* 0x000fc400078ec0ff */
[----:B0-----:R-:W-:Y:S02]  /*0fc0*/  SHF.R.S32.HI R2, RZ, 0x1f, R10 ;  /* 0x0000001fff027819 */ /* 0x001fe4000001140a */
[----:B-1----:R-:W-:Y:S01]  /*0fd0*/  SHF.R.S32.HI R0, RZ, 0x1f, R230 ;  /* 0x0000001fff007819 */ /* 0x002fe200000114e6 */
[----:B------:R-:W-:Y:S01]  /*0fe0*/  IMAD.SHL.U32 R0, R10, 0x80, RZ ;  /* 0x000000800a007824 */ /* 0x000fe200078e00ff */
[----:B------:R-:W-:-:S04]  /*0ff0*/  LEA.HI R2, R2, R10, RZ, 0x3 ;  /* 0x0000000a02027211 */ /* 0x000fc800078f18ff */
[----:B------:R-:W-:Y:S01]  /*1000*/  LOP3.LUT R0, R0, 0x380, RZ, 0xc0, !PT ;  /* 0x0000038000007812 */ /* 0x000fe200078ec0ff */
[----:B------:R-:W-:-:S03]  /*1010*/  IMAD.SHL.U32 R2, R2, 0x80, RZ ;  /* 0x0000008002027824 */ /* 0x000fc600078e00ff */
[----:B------:R-:W-:Y:S02]  /*1020*/  SHF.R.U32.HI R3, RZ, 0x3, R0 ;  /* 0x00000003ff037819 */ /* 0x000fe40000011600 */
[----:B------:R-:W-:Y:S02]  /*1030*/  LOP3.LUT R2, R2, 0xfffffc00, RZ, 0xc0, !PT ;  /* 0xfffffc0002027812 */ /* 0x000fe400078ec0ff */
[----:B------:R-:W-:-:S03]  /*1040*/  LOP3.LUT R0, R0, 0x70, R22, 0xf8, !PT ;  /* 0x0000007000007812 */ /* 0x000fc600078ef816 */
[----:B------:R0:W-:Y:S01]  /*1050*/  STL [R1+0x90], R2 ;  /* 0x0000900201007387 */ /* 0x0001e20000100800 */
[----:B------:R-:W-:Y:S01]  /*1060*/  LOP3.LUT R3, R2, R0, R3, 0xf6, !PT ;  /* 0x0000000002037212 */ /* 0x000fe200078ef603 */
[----:B------:R-:W-:Y:S01]  /*1070*/  IMAD.SHL.U32 R0, R11, 0x2, RZ ;  /* 0x000000020b007824 */ /* 0x000fe200078e00ff */
[----:B0-----:R-:W-:-:S05]  /*1080*/  LOP3.LUT R2, R5, 0xfffffc00, RZ, 0xc0, !PT ;  /* 0xfffffc0005027812 */ /* 0x001fca00078ec0ff */
[----:B------:R0:W-:Y:S04]  /*1090*/  STL [R1+0x98], R2 ;  /* 0x0000980201007387 */ /* 0x0001e80000100800 */
[----:B------:R-:W-:Y:S04]  /*10a0*/  STL [R1+0x94], R4 ;  /* 0x0000940401007387 */ /* 0x000fe80000100800 */
[----:B------:R1:W-:Y:S01]  /*10b0*/  STL [R1+0x50], R0 ;  /* 0x0000500001007387 */ /* 0x0003e20000100800 */
[----:B0-----:R-:W-:-:S05]  /*10c0*/  IMAD.IADD R2, R18, 0x1, R3 ;  /* 0x0000000112027824 */ /* 0x001fca00078e0203 */
[----:B------:R0:W-:Y:S01]  /*10d0*/  STL [R1+0xac], R2 ;  /* 0x0000ac0201007387 */ /* 0x0001e20000100800 */
[----:B-1----:R-:W-:-:S05]  /*10e0*/  IMAD.U32 R0, RZ, RZ, UR4 ;  /* 0x00000004ff007e24 */ /* 0x002fca000f8e00ff */
[----:B------:R0:W-:Y:S02]  /*10f0*/  STL [R1+0xa8], R0 ;  /* 0x0000a80001007387 */ /* 0x0001e40000100800 */
.L_x_1571:
[----:B----45:R-:W2:Y:S01]  /*1100*/  LDL R28, [R1+0x84] ;  /* 0x00008400011c7983 */ /* 0x030ea20000100800 */
[----:B------:R-:W-:Y:S05]  /*1110*/  YIELD ;  /* 0x0000000000007946 */ /* 0x000fea0003800000 */
[----:B------:R-:W-:Y:S01]  /*1120*/  ULDC.64 UR4, c[0x0][0xa28] ;  /* 0x00028a0000047ab9 */ /* 0x000fe20000000a00 */
[----:B-1-3--:R-:W2:Y:S01]  /*1130*/  LDC.64 R4, c[0x0][0xa08] ;  /* 0x00028200ff047b82 */ /* 0x00aea20000000a00 */
[----:B------:R-:W-:Y:S01]  /*1140*/  ISETP.NE.U32.AND P1, PT, RZ, UR4, PT ;  /* 0x00000004ff007c0c */ /* 0x000fe2000bf25070 */
[----:B------:R-:W-:Y:S01]  /*1150*/  ULDC.64 UR6, c[0x0][0x208] ;  /* 0x0000820000067ab9 */ /* 0x000fe20000000a00 */
[----:B------:R-:W-:-:S02]  /*1160*/  IMAD.MOV.U32 R10, RZ, RZ, RZ ;  /* 0x000000ffff0a7224 */ /* 0x000fc400078e00ff */
[----:B------:R-:W-:Y:S01]  /*1170*/  ISETP.NE.AND.EX P1, PT, RZ, UR5, PT, P1 ;  /* 0x00000005ff007c0c */ /* 0x000fe2000bf25310 */
[----:B------:R-:W-:Y:S01]  /*1180*/  ULDC.64 UR4, c[0x0][0xa18] ;  /* 0x0002860000047ab9 */ /* 0x000fe20000000a00 */
[----:B------:R-:W-:Y:S01]  /*1190*/  IMAD.MOV.U32 R26, RZ, RZ, RZ ;  /* 0x000000ffff1a7224 */ /* 0x000fe200078e00ff */
[----:B------:R-:W-:-:S04]  /*11a0*/  ISETP.NE.U32.AND P2, PT, RZ, UR4, PT ;  /* 0x00000004ff007c0c */ /* 0x000fc8000bf45070 */
[----:B------:R-:W-:Y:S01]  /*11b0*/  ISETP.NE.AND.EX P2, PT, RZ, UR5, PT, P2 ;  /* 0x00000005ff007c0c */ /* 0x000fe2000bf45320 */
[----:B------:R-:W-:Y:S02]  /*11c0*/  ULDC.64 UR4, c[0x0][0xa08] ;  /* 0x0002820000047ab9 */ /* 0x000fe40000000a00 */
[----:B------:R-:W-:-:S03]  /*11d0*/  ISETP.NE.U32.AND P0, PT, RZ, UR4, PT ;  /* 0x00000004ff007c0c */ /* 0x000fc6000bf05070 */
[----:B0-----:R-:W0:Y:S08]  /*11e0*/  @P1 LDC.64 R2, c[0x0][0xa28] ;  /* 0x00028a00ff021b82 */ /* 0x001e300000000a00 */
[----:B------:R-:W1:Y:S01]  /*11f0*/  @P2 LDC.64 R6, c[0x0][0xa18] ;  /* 0x00028600ff062b82 */ /* 0x000e620000000a00 */
[----:B------:R-:W-:Y:S01]  /*1200*/  ULDC UR4, c[0x0][0x288] ;  /* 0x0000a20000047ab9 */ /* 0x000fe20000000800 */
[----:B------:R-:W-:Y:S01]  /*1210*/  ISETP.NE.AND.EX P0, PT, RZ, UR5, PT, P0 ;  /* 0x00000005ff007c0c */ /* 0x000fe2000bf05300 */
[----:B------:R-:W-:Y:S01]  /*1220*/  IMAD.U32 R0, RZ, RZ, UR4 ;  /* 0x00000004ff007e24 */ /* 0x000fe2000f8e00ff */
[----:B------:R-:W-:Y:S01]  /*1230*/  ULDC.64 UR4, c[0x0][0x418] ;  /* 0x0001060000047ab9 */ /* 0x000fe20000000a00 */
[----:B--2---:R-:W-:-:S04]  /*1240*/  IMAD.WIDE R8, R28, 0x4, R4 ;  /* 0x000000041c087825 */ /* 0x004fc800078e0204 */
[----:B-1----:R-:W-:Y:S01]  /*1250*/  @P2 IMAD.WIDE R4, R28, 0x4, R6 ;  /* 0x000000041c042825 */ /* 0x002fe200078e0206 */
[----:B------:R-:W-:-:S05]  /*1260*/  UISETP.NE.U32.AND UP0, UPT, UR4, URZ, UPT ;  /* 0x0000003f0400728c */ /* 0x000fca000bf05070 */
[----:B------:R-:W5:Y:S01]  /*1270*/  @P0 LDG.E R26, desc[UR6][R8.64] ;  /* 0x00000006081a0981 */ /* 0x000f62000c1e1900 */
[----:B------:R-:W-:Y:S01]  /*1280*/  ULDC UR4, c[0x0][0x424] ;  /* 0x0001090000047ab9 */ /* 0x000fe20000000800 */
[----:B0-----:R-:W-:Y:S02]  /*1290*/  @P1 IMAD.WIDE R2, R28, 0x4, R2 ;  /* 0x000000041c021825 */ /* 0x001fe400078e0202 */
[----:B------:R-:W2:Y:S01]  /*12a0*/  @P2 LDG.E R0, desc[UR6][R4.64] ;  /* 0x0000000604002981 */ /* 0x000ea2000c1e1900 */
[----:B------:R-:W-:-:S03]  /*12b0*/  UISETP.NE.AND.EX UP0, UPT, UR5, URZ, UPT, UP0 ;  /* 0x0000003f0500728c */ /* 0x000fc6000bf05300 */
[----:B------:R-:W-:Y:S01]  /*12c0*/  ULDC UR5, c[0x0][0x2f0] ;  /* 0x0000bc0000057ab9 */ /* 0x000fe20000000800 */
[----:B------:R-:W-:Y:S01]  /*12d0*/  USEL UR4, UR4, 0x1, UP0 ;  /* 0x0000000104047887 */ /* 0x000fe20008000000 */
[----:B------:R0:W5:Y:S03]  /*12e0*/  @P1 LDG.E R10, desc[UR6][R2.64] ;  /* 0x00000006020a1981 */ /* 0x000166000c1e1900 */
[----:B------:R-:W-:-:S03]  /*12f0*/  UIMAD UR4, UR4, UR5, URZ ;  /* 0x00000005040472a4 */ /* 0x000fc6000f8e023f */
[----:B------:R-:W-:-:S03]  /*1300*/  ULDC UR5, c[0x0][0x348] ;  /* 0x0000d20000057ab9 */ /* 0x000fc60000000800 */
[----:B------:R-:W-:Y:S02]  /*1310*/  IMAD.U32 R25, RZ, RZ, UR4 ;  /* 0x00000004ff197e24 */ /* 0x000fe4000f8e00ff */
[----:B0-----:R-:W-:Y:S01]  /*1320*/  IMAD.U32 R2, RZ, RZ, UR5 ;  /* 0x00000005ff027e24 */ /* 0x001fe2000f8e00ff */
[----:B--2---:R0:W-:Y:S01]  /*1330*/  STL [R1+0x10], R0 ;  /* 0x0000100001007387 */ /* 0x0041e20000100800 */
[----:B------:R-:W-:Y:S01]  /*1340*/  IMAD.MOV.U32 R14, RZ, RZ, R0 ;  /* 0x000000ffff0e7224 */ /* 0x000fe200078e0000 */
[----:B------:R-:W-:Y:S06]  /*1350*/  @P2 BRA `(.L_x_1313) ;  /* 0x00000000002c2947 */ /* 0x000fec0003800000 */
[----:B------:R-:W-:Y:S02]  /*1360*/  ULDC.64 UR4, c[0x0][0xa00] ;  /* 0x0002800000047ab9 */ /* 0x000fe40000000a00 */
[----:B------:R-:W-:-:S04]  /*1370*/  ISETP.NE.U32.AND P1, PT, RZ, UR4, PT ;  /* 0x00000004ff007c0c */ /* 0x000fc8000bf25070 */
[----:B------:R-:W-:-:S13]  /*1380*/  ISETP.NE.AND.EX P1, PT, RZ, UR5, PT, P1 ;  /* 0x00000005ff007c0c */ /* 0x000fda000bf25310 */
[----:B------:R-:W-:Y:S05]  /*1390*/  @!P1 BRA `(.L_x_1313) ;  /* 0x00000000001c9947 */ /* 0x000fea0003800000 */
[----:B------:R-:W1:Y:S01]  /*13a0*/  LDC.64 R4, c[0x0][0xa00] ;  /* 0x00028000ff047b82 */ /* 0x000e620000000a00 */
[----:B------:R-:W-:Y:S01]  /*13b0*/  ULDC.64 UR4, c[0x0][0x208] ;  /* 0x0000820000047ab9 */ /* 0x000fe20000000a00 */
[----:B-1----:R-:W-:-:S05]  /*13c0*/  IMAD.WIDE R4, R28, 0x4, R4 ;  /* 0x000000041c047825 */ /* 0x002fca00078e0204 */
[----:B0-----:R-:W2:Y:S04]  /*13d0*/  LDG.E R0, desc[UR4][R4.64] ;  /* 0x0000000404007981 */ /* 0x001ea8000c1e1900 */
[----:B------:R-:W2:Y:S02]  /*13e0*/  LDG.E R3, desc[UR4][R4.64+0x4] ;  /* 0x0000040404037981 */ /* 0x000ea4000c1e1900 */
[----:B--2---:R-:W-:-:S05]  /*13f0*/  IMAD.IADD R14, R3, 0x1, -R0 ;  /* 0x00000001030e7824 */ /* 0x004fca00078e0a00 */
[----:B------:R1:W-:Y:S02]  /*1400*/  STL [R1+0x10], R14 ;  /* 0x0000100e01007387 */ /* 0x0003e40000100800 */
.L_x_1313:
[----:B------:R-:W2:Y:S01]  /*1410*/  LDL.LU R4, [R1+0x80] ;  /* 0x0000800001047983 */ /* 0x000ea20000300800 */
[----:B------:R-:W-:Y:S02]  /*1420*/  ULDC.64 UR4, c[0x0][0xa20] ;  /* 0x0002880000047ab9 */ /* 0x000fe40000000a00 */
[----:B------:R-:W-:Y:S01]  /*1430*/  ISETP.NE.U32.AND P1, PT, RZ, UR4, PT ;  /* 0x00000004ff007c0c */ /* 0x000fe2000bf25070 */
[----:B------:R3:W-:Y:S03]  /*1440*/  STL [R1+0xa0], R28 ;  /* 0x0000a01c01007387 */ /* 0x0007e60000100800 */
[----:B------:R-:W-:Y:S02]  /*1450*/  ISETP.NE.AND.EX P1, PT, RZ, UR5, PT, P1 ;  /* 0x00000005ff007c0c */ /* 0x000fe4000bf25310 */
[C---:B--2---:R-:W-:Y:S02]  /*1460*/  LOP3.LUT R27, R4.reuse, 0xffff, RZ, 0xc0, !PT ;  /* 0x0000ffff041b7812 */ /* 0x044fe400078ec0ff */
[----:B------:R-:W-:-:S02]  /*1470*/  LOP3.LUT R3, R4, 0xff000000, RZ, 0xc0, !PT ;  /* 0xff00000004037812 */ /* 0x000fc400078ec0ff */
[----:B0-----:R-:W-:Y:S01]  /*1480*/  LOP3.LUT R0, R4, 0xff0000, RZ, 0xc0, !PT ;  /* 0x00ff000004007812 */ /* 0x001fe200078ec0ff */
[----:B------:R3:W-:Y:S01]  /*1490*/  STL [R1+0x8c], R27 ;  /* 0x00008c1b01007387 */ /* 0x0007e20000100800 */
[----:B------:R-:W-:-:S04]  /*14a0*/  SHF.R.U32.HI R3, RZ, 0x8, R3 ;  /* 0x00000008ff037819 */ /* 0x000fc80000011603 */
[----:B------:R-:W-:Y:S01]  /*14b0*/  LEA.HI R11, R0, R3, RZ, 0x10 ;  /* 0x00000003000b7211 */ /* 0x000fe200078f80ff */
[----:B------:R-:W-:Y:S06]  /*14c0*/  @!P1 BRA `(.L_x_1314) ;  /* 0x0000000000149947 */ /* 0x000fec0003800000 */
[----:B------:R-:W0:Y:S01]  /*14d0*/  LDC.64 R4, c[0x0][0xa20] ;  /* 0x00028800ff047b82 */ /* 0x000e220000000a00 */
[----:B------:R-:W-:Y:S01]  /*14e0*/  ULDC.64 UR4, c[0x0][0x208] ;  /* 0x0000820000047ab9 */ /* 0x000fe20000000a00 */
[----:B0-----:R-:W-:-:S05]  /*14f0*/  IMAD.WIDE R4, R28, 0x4, R4 ;  /* 0x000000041c047825 */ /* 0x001fca00078e0204 */
[----:B------:R0:W5:Y:S01]  /*1500*/  LDG.E R25, desc[UR4][R4.64] ;  /* 0x0000000404197981 */ /* 0x000162000c1e1900 */
[----:B------:R-:W-:Y:S05]  /*1510*/  BRA `(.L_x_1315) ;  /* 0x0000000000147947 */ /* 0x000fea0003800000 */
.L_x_1314:
[----:B------:R-:W-:Y:S05]  /*1520*/  @!P0 BRA `(.L_x_1315) ;  /* 0x0000000000108947 */ /* 0x000fea0003800000 */
[----:B------:R-:W-:Y:S02]  /*1530*/  ULDC.64 UR4, c[0x0][0x208] ;  /* 0x0000820000047ab9 */ /* 0x000fe40000000a00 */
[----:B------:R-:W2:Y:S04]  /*1540*/  LDG.E R0, desc[UR4][R8.64] ;  /* 0x0000000408007981 */ /* 0x000ea8000c1e1900 */
[----:B------:R-:W2:Y:S02]  /*1550*/  LDG.E R25, desc[UR4][R8.64+0x4] ;  /* 0x0000040408197981 */ /* 0x000ea4000c1e1900 */
[----:B--2---:R-:W-:-:S07]  /*1560*/  IMAD.IADD R25, R25, 0x1, -R0 ;  /* 0x0000000119197824 */ /* 0x004fce00078e0a00 */
.L_x_1315:
[----:B------:R-:W-:Y:S01]  /*1570*/  ULDC.64 UR4, c[0x0][0xa10] ;  /* 0x0002840000047ab9 */ /* 0x000fe20000000a00 */
[----:B------:R-:W-:Y:S01]  /*1580*/  ULDC.64 UR6, c[0x0][0x208] ;  /* 0x0000820000067ab9 */ /* 0x000fe20000000a00 */
[----:B------:R-:W-:Y:S01]  /*1590*/  ISETP.NE.U32.AND P0, PT, RZ, UR4, PT ;  /* 0x00000004ff007c0c */ /* 0x000fe2000bf05070 */
[----:B------:R-:W2:Y:S01]  /*15a0*/  LDL.LU R20, [R1+0x7c] ;  /* 0x00007c0001147983 */ /* 0x000ea20000300800 */
[----:B------:R-:W4:Y:S02]  /*15b0*/  LDC R8, c[0x0][0x448] ;  /* 0x00011200ff087b82 */ /* 0x000f240000000800 */
[----:B------:R-:W-:Y:S01]  /*15c0*/  ISETP.NE.AND.EX P0, PT, RZ, UR5, PT, P0 ;  /* 0x00000005ff007c0c */ /* 0x000fe2000bf05300 */
[----:B------:R-:W-:Y:S02]  /*15d0*/  ULDC.64 UR4, c[0x0][0xa30] ;  /* 0x00028c0000047ab9 */ /* 0x000fe40000000a00 */
[----:B------:R-:W-:Y:S01]  /*15e0*/  ISETP.NE.U32.AND P1, PT, RZ, UR4, PT ;  /* 0x00000004ff007c0c */ /* 0x000fe2000bf25070 */
[----:B-----5:R-:W-:-:S02]  /*15f0*/  IMAD.MOV.U32 R121, RZ, RZ, R25 ;  /* 0x000000ffff797224 */ /* 0x020fc400078e0019 */
[----:B------:R-:W1:Y:S01]  /*1600*/  LDC.64 R12, c[0x0][0x9e0] ;  /* 0x00027800ff0c7b82 */ /* 0x000e620000000a00 */
[----:B------:R-:W-:-:S07]  /*1610*/  ISETP.NE.AND.EX P1, PT, RZ, UR5, PT, P1 ;  /* 0x00000005ff007c0c */ /* 0x000fce000bf25310 */
[----:B0-----:R-:W0:Y:S08]  /*1620*/  @P0 LDC.64 R4, c[0x0][0xa10] ;  /* 0x00028400ff040b82 */ /* 0x001e300000000a00 */
[----:B------:R-:W3:Y:S01]  /*1630*/  @P1 LDC.64 R6, c[0x0][0xa30] ;  /* 0x00028c00ff061b82 */ /* 0x000ee20000000a00 */
[----:B0-----:R-:W-:-:S05]  /*1640*/  @P0 IMAD.WIDE R4, R28, 0x4, R4 ;  /* 0x000000041c040825 */ /* 0x001fca00078e0204 */
[----:B------:R-:W2:Y:S04]  /*1650*/  @P0 LDG.E R0, desc[UR6][R4.64] ;  /* 0x0000000604000981 */ /* 0x000ea8000c1e1900 */
[----:B------:R0:W2:Y:S01]  /*1660*/  @P0 LDG.E R3, desc[UR6][R4.64+0x4] ;  /* 0x0000040604030981 */ /* 0x0000a2000c1e1900 */
[----:B---3--:R-:W-:-:S05]  /*1670*/  @P1 IMAD.WIDE R6, R28, 0x4, R6 ;  /* 0x000000041c061825 */ /* 0x008fca00078e0206 */
[----:B------:R3:W5:Y:S01]  /*1680*/  @P1 LDG.E R121, desc[UR6][R6.64] ;  /* 0x0000000606791981 */ /* 0x000762000c1e1900 */
[----:B----4-:R-:W-:Y:S01]  /*1690*/  ISETP.NE.AND P1, PT, R8, 0x1, PT ;  /* 0x000000010800780c */ /* 0x010fe20003f25270 */
[----:B------:R-:W-:Y:S01]  /*16a0*/  IMAD.IADD R15, R25, 0x1, -R10 ;  /* 0x00000001190f7824 */ /* 0x000fe200078e0a0a */
[----:B-1----:R-:W-:Y:S01]  /*16b0*/  ISETP.GE.AND P2, PT, R13, 0x1, PT ;  /* 0x000000010d00780c */ /* 0x002fe20003f46270 */
[----:B0-----:R-:W-:-:S10]  /*16c0*/  IMAD.MOV.U32 R4, RZ, RZ, RZ ;  /* 0x000000ffff047224 */ /* 0x001fd400078e00ff */
[----:B------:R-:W0:Y:S08]  /*16d0*/  @P1 LDC R9, c[0x0][0x44c] ;  /* 0x00011300ff091b82 */ /* 0x000e300000000800 */
[----:B------:R-:W1:Y:S01]  /*16e0*/  @P1 LDC R8, c[0x0][0x450] ;  /* 0x00011400ff081b82 */ /* 0x000e620000000800 */
[----:B--2---:R-:W-:-:S05]  /*16f0*/  IMAD.SHL.U32 R20, R20, 0x80, RZ ;  /* 0x0000008014147824 */ /* 0x004fca00078e00ff */
[----:B------:R3:W-:Y:S01]  /*1700*/  STL [R1+0x64], R20 ;  /* 0x0000641401007387 */ /* 0x0007e20000100800 */
[----:B------:R-:W-:Y:S02]  /*1710*/  @P0 IMAD.IADD R2, R3, 0x1, -R0 ;  /* 0x0000000103020824 */ /* 0x000fe400078e0a00 */
[----:B------:R-:W-:Y:S02]  /*1720*/  VIADD R0, R20, 0x7f ;  /* 0x0000007f14007836 */ /* 0x000fe40000000000 */
[----:B------:R-:W-:Y:S02]  /*1730*/  IMAD.IADD R10, R15, 0x1, R2 ;  /* 0x000000010f0a7824 */ /* 0x000fe400078e0202 */
[----:B0-----:R-:W-:-:S03]  /*1740*/  @P1 IMAD.HI.U32 R3, R0, R9, RZ ;  /* 0x0000000900031227 */ /* 0x001fc600078e00ff */
[----:B------:R3:W-:Y:S01]  /*1750*/  STL [R1+0x14], R10 ;  /* 0x0000140a01007387 */ /* 0x0007e20000100800 */
[C---:B------:R-:W-:Y:S01]  /*1760*/  VIADD R5, R10.reuse, 0xdf ;  /* 0x000000df0a057836 */ /* 0x040fe20000000000 */
[----:B-1----:R-:W-:Y:S02]  /*1770*/  @P1 SHF.R.U32.HI R0, RZ, R8, R3 ;  /* 0x00000008ff001219 */ /* 0x002fe40000011603 */
[----:B------:R-:W-:Y:S01]  /*1780*/  IADD3 R138, R10, 0x1, -R14 ;  /* 0x000000010a8a7810 */ /* 0x000fe20007ffe80e */
[----:B------:R-:W-:-:S04]  /*1790*/  IMAD.HI R4, R5, -0x6db6db6d, R4 ;  /* 0x9249249305047827 */ /* 0x000fc800078e0204 */
[----:B------:R-:W-:Y:S01]  /*17a0*/  IMAD.IADD R3, R138, 0x1, R0 ;  /* 0x000000018a037824 */ /* 0x000fe200078e0200 */
[----:B------:R-:W-:-:S04]  /*17b0*/  SHF.R.U32.HI R139, RZ, 0x1f, R4 ;  /* 0x0000001fff8b7819 */ /* 0x000fc80000011604 */
[----:B------:R-:W-:Y:S01]  /*17c0*/  LEA.HI.SX32 R139, R4, R139, 0x19 ;  /* 0x0000008b048b7211 */ /* 0x000fe200078fcaff */
[----:B------:R-:W-:Y:S01]  /*17d0*/  IMAD.IADD R4, R3, 0x1, R12 ;  /* 0x0000000103047824 */ /* 0x000fe200078e020c */
[----:B---3--:R-:W-:Y:S06]  /*17e0*/  @!P2 BRA `(.L_x_1316) ;  /* 0x000000000048a947 */ /* 0x008fec0003800000 */
[C---:B------:R-:W-:Y:S01]  /*17f0*/  ISETP.GT.AND P0, PT, R3.reuse, RZ, PT ;  /* 0x000000ff0300720c */ /* 0x040fe20003f04270 */
[----:B------:R-:W-:Y:S01]  /*1800*/  BSSY B0, `(.L_x_1317) ;  /* 0x000000e000007945 */ /* 0x000fe20003800000 */
[----:B------:R-:W-:-:S11]  /*1810*/  VIADD R0, R3, 0xffffffff ;  /* 0xffffffff03007836 */ /* 0x000fd60000000000 */
[----:B------:R-:W-:Y:S05]  /*1820*/  @P0 BRA `(.L_x_1318) ;  /* 0x00000000001c0947 */ /* 0x000fea0003800000 */
[----:B------:R-:W-:Y:S01]  /*1830*/  ISETP.NE.AND P0, PT, R13, 0x1, PT ;  /* 0x000000010d00780c */ /* 0x000fe20003f05270 */
[----:B------:R-:W-:-:S12]  /*1840*/  IMAD.MOV R3, RZ, RZ, -R3 ;  /* 0x000000ffff037224 */ /* 0x000fd800078e0a03 */
[----:B------:R-:W0:Y:S02]  /*1850*/  @P0 LDC.64 R6, c[0x0][0x9e8] ;  /* 0x00027a00ff060b82 */ /* 0x000e240000000a00 */
[----:B0-----:R-:W-:-:S05]  /*1860*/  @P0 IMAD.HI.U32 R0, R3, R6, RZ ;  /* 0x0000000603000227 */ /* 0x001fca00078e00ff */
[----:B------:R-:W-:-:S04]  /*1870*/  @P0 SHF.R.U32.HI R3, RZ, R7, R0 ;  /* 0x00000007ff030219 */ /* 0x000fc80000011600 */
[----:B------:R-:W-:Y:S01]  /*1880*/  LOP3.LUT R0, RZ, R3, RZ, 0x33, !PT ;  /* 0x00000003ff007212 */ /* 0x000fe200078e33ff */
[----:B------:R-:W-:Y:S06]  /*1890*/  BRA `(.L_x_1319) ;  /* 0x0000000000107947 */ /* 0x000fec0003800000 */
.L_x_1318:
[----:B------:R-:W-:-:S13]  /*18a0*/  ISETP.NE.AND P0, PT, R13, 0x1, PT ;  /* 0x000000010d00780c */ /* 0x000fda0003f05270 */
[----:B------:R-:W0:Y:S02]  /*18b0*/  @P0 LDC.64 R6, c[0x0][0x9e8] ;  /* 0x00027a00ff060b82 */ /* 0x000e240000000a00 */
[----:B0-----:R-:W-:-:S05]  /*18c0*/  @P0 IMAD.HI.U32 R6, R0, R6, RZ ;  /* 0x0000000600060227 */ /* 0x001fca00078e00ff */
[----:B------:R-:W-:-:S07]  /*18d0*/  @P0 SHF.R.U32.HI R0, RZ, R7, R6 ;  /* 0x00000007ff000219 */ /* 0x000fce0000011606 */
.L_x_1319:
[----:B------:R-:W-:Y:S05]  /*18e0*/  BSYNC B0 ;  /* 0x0000000000007941 */ /* 0x000fea0003800000 */
.L_x_1317:
[----:B------:R-:W-:-:S05]  /*18f0*/  IMAD R3, R0, R13, R13 ;  /* 0x0000000d00037224 */ /* 0x000fca00078e020d */
[----:B------:R-:W-:-:S07]  /*1900*/  VIMNMX R4, R4, R3, PT ;  /* 0x0000000304047248 */ /* 0x000fce0003fe0100 */
.L_x_1316:
[----:B------:R-:W0:Y:S01]  /*1910*/  @P1 LDC R3, c[0x0][0x44c] ;  /* 0x00011300ff031b82 */ /* 0x000e220000000800 */
[----:B------:R-:W-:Y:S01]  /*1920*/  VIADD R5, R4, 0xdf ;  /* 0x000000df04057836 */ /* 0x000fe20000000000 */
[----:B------:R-:W-:Y:S01]  /*1930*/  ULDC UR4, c[0x0][0x9dc] ;  /* 0x0002770000047ab9 */ /* 0x000fe20000000800 */
[----:B------:R-:W-:Y:S02]  /*1940*/  IMAD.MOV.U32 R4, RZ, RZ, RZ ;  /* 0x000000ffff047224 */ /* 0x000fe400078e00ff */
[----:B------:R-:W-:Y:S02]  /*1950*/  IMAD.MOV.U32 R0, RZ, RZ, R20 ;  /* 0x000000ffff007224 */ /* 0x000fe400078e0014 */
[----:B------:R-:W-:Y:S01]  /*1960*/  IMAD.HI R4, R5, -0x6db6db6d, R4 ;  /* 0x9249249305047827 */ /* 0x000fe200078e0204 */
[----:B------:R-:W1:Y:S03]  /*1970*/  @P1 LDC R6, c[0x0][0x450] ;  /* 0x00011400ff061b82 */ /* 0x000e660000000800 */
[----:B------:R-:W-:-:S02]  /*1980*/  IMAD.IADD R137, R10, 0x1, -R14 ;  /* 0x000000010a897824 */ /* 0x000fc400078e0a0e */
[----:B0-----:R-:W-:-:S05]  /*1990*/  @P1 IMAD.HI.U32 R3, R20, R3, RZ ;  /* 0x0000000314031227 */ /* 0x001fca00078e00ff */
[----:B-1----:R-:W-:Y:S02]  /*19a0*/  @P1 SHF.R.U32.HI R0, RZ, R6, R3 ;  /* 0x00000006ff001219 */ /* 0x002fe40000011603 */
[----:B------:R-:W-:-:S03]  /*19b0*/  SHF.R.U32.HI R3, RZ, 0x1f, R4 ;  /* 0x0000001fff037819 */ /* 0x000fc60000011604 */
[----:B------:R-:W-:Y:S01]  /*19c0*/  IMAD.IADD R0, R137, 0x1, R0 ;  /* 0x0000000189007824 */ /* 0x000fe200078e0200 */
[----:B------:R-:W-:-:S03]  /*19d0*/  LEA.HI.SX32 R4, R4, R3, 0x19 ;  /* 0x0000000304047211 */ /* 0x000fc600078fcaff */
[----:B------:R-:W-:Y:S01]  /*19e0*/  VIADD R5, R0, -UR4 ;  /* 0x8000000400057c36 */ /* 0x000fe20008000000 */
[----:B------:R-:W-:Y:S01]  /*19f0*/  VIMNMX R8, R139, R4, PT ;  /* 0x000000048b087248 */ /* 0x000fe20003fe0100 */
[----:B------:R-:W-:Y:S06]  /*1a00*/  @!P2 BRA `(.L_x_1320) ;  /* 0x000000000044a947 */ /* 0x000fec0003800000 */
[----:B------:R-:W-:Y:S01]  /*1a10*/  ISETP.GT.AND P0, PT, R0, -0x1, PT ;  /* 0xffffffff0000780c */ /* 0x000fe20003f04270 */
[----:B------:R-:W-:-:S12]  /*1a20*/  BSSY B0, `(.L_x_1321) ;  /* 0x000000d000007945 */ /* 0x000fd80003800000 */
        /* <DEDUP_REMOVED lines=8> */
.L_x_1322:
[----:B------:R-:W-:-:S13]  /*1ab0*/  ISETP.NE.AND P0, PT, R13, 0x1, PT ;  /* 0x000000010d00780c */ /* 0x000fda0003f05270 */
[----:B------:R-:W0:Y:S02]  /*1ac0*/  @P0 LDC.64 R6, c[0x0][0x9e8] ;  /* 0x00027a00ff060b82 */ /* 0x000e240000000a00 */
[----:B0-----:R-:W-:-:S05]  /*1ad0*/  @P0 IMAD.HI.U32 R4, R0, R6, RZ ;  /* 0x0000000600040227 */ /* 0x001fca00078e00ff */
[----:B------:R-:W-:-:S07]  /*1ae0*/  @P0 SHF.R.U32.HI R0, RZ, R7, R4 ;  /* 0x00000007ff000219 */ /* 0x000fce0000011604 */
.L_x_1323:
[----:B------:R-:W-:Y:S05]  /*1af0*/  BSYNC B0 ;  /* 0x0000000000007941 */ /* 0x000fea0003800000 */
.L_x_1321:
[----:B------:R-:W-:-:S05]  /*1b00*/  IMAD R0, R0, R13, RZ ;  /* 0x0000000d00007224 */ /* 0x000fca00078e02ff */
[----:B------:R-:W-:-:S07]  /*1b10*/  VIMNMX R5, R5, R0, !PT ;  /* 0x0000000005057248 */ /* 0x000fce0007fe0100 */
.L_x_1320:
[----:B------:R-:W-:Y:S01]  /*1b20*/  IMAD.MOV.U32 R4, RZ, RZ, RZ ;  /* 0x000000ffff047224 */ /* 0x000fe200078e00ff */
[----:B------:R-:W-:Y:S01]  /*1b30*/  LOP3.LUT R13, R11, 0xff, RZ, 0xc0, !PT ;  /* 0x000000ff0b0d7812 */ /* 0x000fe200078ec0ff */
[----:B------:R-:W-:Y:S01]  /*1b40*/  BSSY B0, `(.L_x_1324) ;  /* 0x000002a000007945 */ /* 0x000fe20003800000 */
[----:B------:R-:W-:Y:S01]  /*1b50*/  SHF.R.U32.HI R3, RZ, 0x10, R11 ;  /* 0x00000010ff037819 */ /* 0x000fe2000001160b */
[----:B------:R-:W-:Y:S02]  /*1b60*/  IMAD.HI R5, R5, -0x6db6db6d, R4 ;  /* 0x9249249305057827 */ /* 0x000fe400078e0204 */
[----:B------:R0:W-:Y:S03]  /*1b70*/  STL [R1+0xa4], R13 ;  /* 0x0000a40d01007387 */ /* 0x0001e60000100800 */
[----:B------:R-:W-:Y:S01]  /*1b80*/  SHF.R.U32.HI R0, RZ, 0x1f, R5 ;  /* 0x0000001fff007819 */ /* 0x000fe20000011605 */
[----:B------:R0:W-:Y:S03]  /*1b90*/  STL [R1+0x9c], R3 ;  /* 0x00009c0301007387 */ /* 0x0001e60000100800 */
[----:B------:R-:W-:-:S04]  /*1ba0*/  LEA.HI.SX32 R0, R5, R0, 0x19 ;  /* 0x0000000005007211 */ /* 0x000fc800078fcaff */
[----:B------:R-:W-:Y:S01]  /*1bb0*/  VIMNMX R9, RZ, R0, !PT ;  /* 0x00000000ff097248 */ /* 0x000fe20007fe0100 */
[----:B------:R-:W-:-:S03]  /*1bc0*/  IMAD.MOV.U32 R0, RZ, RZ, RZ ;  /* 0x000000ffff007224 */ /* 0x000fc600078e00ff */
[----:B------:R-:W-:-:S13]  /*1bd0*/  ISETP.GT.AND P0, PT, R8, R9, PT ;  /* 0x000000090800720c */ /* 0x000fda0003f04270 */
[----:B0-----:R-:W-:Y:S05]  /*1be0*/  @!P0 BRA `(.L_x_1325) ;  /* 0x00000000007c8947 */ /* 0x001fea0003800000 */
[----:B------:R-:W-:Y:S01]  /*1bf0*/  ISETP.NE.AND P0, PT, R3, RZ, PT ;  /* 0x000000ff0300720c */ /* 0x000fe20003f05270 */
[----:B------:R-:W-:-:S03]  /*1c00*/  ULDC UR4, c[0x0][0x9f0] ;  /* 0x00027c0000047ab9 */ /* 0x000fc60000000800 */
[----:B------:R-:W-:-:S04]  /*1c10*/  SEL R11, R3, UR4, P0 ;  /* 0x00000004030b7c07 */ /* 0x000fc80008000000 */
[-C--:B------:R-:W-:Y:S02]  /*1c20*/  IABS R6, R11.reuse ;  /* 0x0000000b00067213 */ /* 0x080fe40000000000 */
[----:B------:R-:W-:Y:S02]  /*1c30*/  IADD3 R0, R11, -0x1, R8 ;  /* 0xffffffff0b007810 */ /* 0x000fe40007ffe008 */
[----:B------:R-:W0:Y:S01]  /*1c40*/  I2F.RP R3, R6 ;  /* 0x0000000600037306 */ /* 0x000e220000209400 */
[----:B------:R-:W-:Y:S02]  /*1c50*/  IABS R12, R11 ;  /* 0x0000000b000c7213 */ /* 0x000fe40000000000 */
[----:B------:R-:W-:-:S05]  /*1c60*/  IMAD.IADD R0, R0, 0x1, -R9 ;  /* 0x0000000100007824 */ /* 0x000fca00078e0a09 */
[----:B------:R-:W-:Y:S02]  /*1c70*/  IABS R10, R0 ;  /* 0x00000000000a7213 */ /* 0x000fe40000000000 */
[----:B------:R-:W-:-:S04]  /*1c80*/  LOP3.LUT R0, R0, R11, RZ, 0x3c, !PT ;  /* 0x0000000b00007212 */ /* 0x000fc800078e3cff */
[----:B------:R-:W-:Y:S01]  /*1c90*/  ISETP.GE.AND P2, PT, R0, RZ, PT ;  /* 0x000000ff0000720c */ /* 0x000fe20003f46270 */
[----:B0-----:R-:W0:Y:S02]  /*1ca0*/  MUFU.RCP R3, R3 ;  /* 0x0000000300037308 */ /* 0x001e240000001000 */
[----:B0-----:R-:W-:Y:S02]  /*1cb0*/  VIADD R4, R3, 0xffffffe ;  /* 0x0ffffffe03047836 */ /* 0x001fe40000000000 */
[----:B------:R-:W-:-:S04]  /*1cc0*/  IMAD.MOV R3, RZ, RZ, -R12 ;  /* 0x000000ffff037224 */ /* 0x000fc800078e0a0c */
[----:B------:R0:W1:Y:S02]  /*1cd0*/  F2I.FTZ.U32.TRUNC.NTZ R5, R4 ;  /* 0x0000000400057305 */ /* 0x000064000021f000 */
[----:B0-----:R-:W-:Y:S02]  /*1ce0*/  IMAD.MOV.U32 R4, RZ, RZ, RZ ;  /* 0x000000ffff047224 */ /* 0x001fe400078e00ff */
[----:B-1----:R-:W-:-:S04]  /*1cf0*/  IMAD.MOV R7, RZ, RZ, -R5 ;  /* 0x000000ffff077224 */ /* 0x002fc800078e0a05 */
[----:B------:R-:W-:-:S04]  /*1d00*/  IMAD R7, R7, R6, RZ ;  /* 0x0000000607077224 */ /* 0x000fc800078e02ff */
[----:B------:R-:W-:-:S04]  /*1d10*/  IMAD.HI.U32 R5, R5, R7, R4 ;  /* 0x0000000705057227 */ /* 0x000fc800078e0004 */
[----:B------:R-:W-:-:S04]  /*1d20*/  IMAD.MOV.U32 R4, RZ, RZ, R10 ;  /* 0x000000ffff047224 */ /* 0x000fc800078e000a */
        /* <DEDUP_REMOVED lines=11> */
.L_x_1325:
[----:B------:R-:W-:Y:S05]  /*1de0*/  BSYNC B0 ;  /* 0x0000000000007941 */ /* 0x000fea0003800000 */
.L_x_1324:
[----:B------:R-:W-:-:S05]  /*1df0*/  IMAD R3, R13, R0, R9 ;  /* 0x000000000d037224 */ /* 0x000fca00078e0209 */
        /* <DEDUP_REMOVED lines=8> */
[----:B------:R-:W-:-:S06]  /*1e80*/  IMAD.MOV.U32 R24, RZ, RZ, R107 ;  /* 0x000000ffff187224 */ /* 0x000fcc00078e006b */
        /* <DEDUP_REMOVED lines=27> */
[----:B-1---5:R-:W-:Y:S05]  /*2040*/  CALL.ABS.NOINC R14 ;  /* 0x000000000e007343 */ /* 0x022fea0003c00000 */
.L_x_1328:
[----:B------:R-:W-:Y:S05]  /*2050*/  BSYNC B6 ;  /* 0x0000000000067941 */ /* 0x000fea0003800000 */
.L_x_1327:
        /* <DEDUP_REMOVED lines=20> */
.L_x_1330:
[----:B------:R-:W-:Y:S05]  /*21a0*/  BSYNC B6 ;  /* 0x0000000000067941 */ /* 0x000fea0003800000 */
.L_x_1329:
[----:B------:R-:W-:Y:S01]  /*21b0*/  ULDC.64 UR4, c[0x0][0x9f8] ;  /* 0x00027e0000047ab9 */ /* 0x000fe20000000a00 */
[----:B------:R-:W-:Y:S01]  /*21c0*/  IMAD.MOV.U32 R0, RZ, RZ, R28 ;  /* 0x000000ffff007224 */ /* 0x000fe200078e001c */
[----:B------:R-:W-:Y:S01]  /*21d0*/  ISETP.NE.U32.AND P0, PT, RZ, UR4, PT ;  /* 0x00000004ff007c0c */ /* 0x000fe2000bf05070 */
[----:B------:R-:W-:Y:S01]  /*21e0*/  ULDC.64 UR6, c[0x0][0x208] ;  /* 0x0000820000067ab9 */ /* 0x000fe20000000a00 */
[----:B------:R-:W2:Y:S01]  /*21f0*/  LDL R49, [R1+0x88] ;  /* 0x0000880001317983 */ /* 0x000ea20000100800 */
[----:B------:R-:W0:Y:S01]  /*2200*/  LDC.64 R36, c[0x0][0x300] ;  /* 0x0000c000ff247b82 */ /* 0x000e220000000a00 */
[----:B------:R-:W-:Y:S01]  /*2210*/  ISETP.NE.AND.EX P0, PT, RZ, UR5, PT, P0 ;  /* 0x00000005ff007c0c */ /* 0x000fe2000bf05300 */
[----:B------:R-:W-:Y:S01]  /*2220*/  IMAD.IADD R95, R26, 0x1, R25 ;  /* 0x000000011a5f7824 */ /* 0x000fe200078e0219 */
[----:B------:R-:W3:Y:S01]  /*2230*/  LDL R48, [R1+0x90] ;  /* 0x0000900001307983 */ /* 0x000ee20000100800 */
[----:B------:R-:W-:-:S03]  /*2240*/  ULDC.64 UR4, c[0x0][0xa08] ;  /* 0x0002820000047ab9 */ /* 0x000fc60000000a00 */
[----:B------:R-:W4:Y:S01]  /*2250*/  LDL R47, [R1+0x98] ;  /* 0x00009800012f7983 */ /* 0x000f220000100800 */
[----:B------:R-:W1:Y:S03]  /*2260*/  LDC.64 R86, c[0x0][0x3f8] ;  /* 0x0000fe00ff567b82 */ /* 0x000e660000000a00 */
[----:B------:R-:W4:Y:S05]  /*2270*/  LDL R46, [R1+0x94] ;  /* 0x00009400012e7983 */ /* 0x000f2a0000100800 */
[----:B------:R-:W0:Y:S01]  /*2280*/  @P0 LDC.64 R4, c[0x0][0x9f8] ;  /* 0x00027e00ff040b82 */ /* 0x000e220000000a00 */
[----:B------:R-:W1:Y:S07]  /*2290*/  S2R R20, SR_TID.X ;  /* 0x0000000000147919 */ /* 0x000e6e0000002100 */
[----:B------:R-:W1:Y:S08]  /*22a0*/  LDC.64 R30, c[0x0][0x408] ;  /* 0x00010200ff1e7b82 */ /* 0x000e700000000a00 */
[----:B------:R-:W1:Y:S01]  /*22b0*/  LDC R15, c[0x0][0x3f4] ;  /* 0x0000fd00ff0f7b82 */ /* 0x000e620000000800 */
[----:B0-----:R-:W-:-:S05]  /*22c0*/  @P0 IMAD.WIDE R4, R28, 0x4, R4 ;  /* 0x000000041c040825 */ /* 0x001fca00078e0204 */
[----:B------:R0:W2:Y:S01]  /*22d0*/  @P0 LDG.E R0, desc[UR6][R4.64] ;  /* 0x0000000604000981 */ /* 0x0000a2000c1e1900 */
[----:B------:R-:W-:Y:S01]  /*22e0*/  SHF.R.S32.HI R21, RZ, 0x1f, R95 ;  /* 0x0000001fff157819 */ /* 0x000fe2000001145f */
[-C--:B------:R-:W-:Y:S01]  /*22f0*/  IMAD.WIDE.U32 R6, R95, R36.reuse, RZ ;  /* 0x000000245f067225 */ /* 0x080fe200078e00ff */
[----:B------:R-:W-:Y:S01]  /*2300*/  ISETP.NE.U32.AND P0, PT, RZ, UR4, PT ;  /* 0x00000004ff007c0c */ /* 0x000fe2000bf05070 */
[----:B------:R-:W-:Y:S01]  /*2310*/  ULDC.64 UR6, c[0x0][0x310] ;  /* 0x0000c40000067ab9 */ /* 0x000fe20000000a00 */
[----:B-1----:R-:W-:Y:S01]  /*2320*/  SHF.R.U32.HI R28, RZ, 0x7, R20 ;  /* 0x00000007ff1c7819 */ /* 0x002fe20000011614 */
[----:B------:R-:W-:Y:S01]  /*2330*/  IMAD R8, R21, R36, RZ ;  /* 0x0000002415087224 */ /* 0x000fe200078e02ff */
[----:B------:R-:W-:Y:S01]  /*2340*/  ISETP.NE.AND.EX P0, PT, RZ, UR5, PT, P0 ;  /* 0x00000005ff007c0c */ /* 0x000fe2000bf05300 */
[----:B------:R-:W-:Y:S01]  /*2350*/  ULDC.64 UR4, c[0x0][0x308] ;  /* 0x0000c20000047ab9 */ /* 0x000fe20000000a00 */
[----:B------:R-:W-:Y:S01]  /*2360*/  ISETP.NE.AND P6, PT, R28, 0x1, PT ;  /* 0x000000011c00780c */ /* 0x000fe20003fc5270 */
[----:B------:R-:W-:Y:S01]  /*2370*/  IMAD R3, R95, R37, R8 ;  /* 0x000000255f037224 */ /* 0x000fe200078e0208 */
[----:B------:R-:W-:Y:S01]  /*2380*/  SHF.R.S32.HI R20, RZ, 0x1f, R230 ;  /* 0x0000001fff147819 */ /* 0x000fe200000114e6 */
[----:B------:R-:W-:Y:S01]  /*2390*/  IMAD.WIDE.U32 R8, R230, R86, R22 ;  /* 0x00000056e6087225 */ /* 0x000fe200078e0016 */
[----:B------:R-:W-:-:S02]  /*23a0*/  SHF.R.S32.HI R229, RZ, 0x1f, R228 ;  /* 0x0000001fffe57819 */ /* 0x000fc400000114e4 */
[----:B------:R-:W-:Y:S01]  /*23b0*/  ISETP.GE.AND P1, PT, R22, R15, PT ;  /* 0x0000000f1600720c */ /* 0x000fe20003f26270 */
[----:B------:R-:W-:Y:S02]  /*23c0*/  IMAD.IADD R7, R7, 0x1, R3 ;  /* 0x0000000107077824 */ /* 0x000fe400078e0203 */
[----:B------:R-:W-:Y:S01]  /*23d0*/  VIADD R14, R230, 0x80 ;  /* 0x00000080e60e7836 */ /* 0x000fe20000000000 */
[----:B------:R-:W-:Y:S01]  /*23e0*/  SHF.L.U64.HI R99, R36, 0x6, R37 ;  /* 0x0000000624637819 */ /* 0x000fe20000010225 */
[----:B0-----:R-:W-:-:S04]  /*23f0*/  IMAD.WIDE.U32 R4, R27, UR4, R6 ;  /* 0x000000041b047c25 */ /* 0x001fc8000f8e0006 */
[C---:B------:R-:W-:Y:S01]  /*2400*/  VIADD R33, R230.reuse, 0xc0 ;  /* 0x000000c0e6217836 */ /* 0x040fe20000000000 */
[----:B------:R-:W-:Y:S01]  /*2410*/  SHF.R.S32.HI R123, RZ, 0x1f, R14 ;  /* 0x0000001fff7b7819 */ /* 0x000fe2000001140e */
[----:B------:R-:W-:Y:S02]  /*2420*/  IMAD R5, R27, UR5, R5 ;  /* 0x000000051b057c24 */ /* 0x000fe4000f8e0205 */
[C---:B------:R-:W-:Y:S02]  /*2430*/  VIADD R44, R230.reuse, 0x80 ;  /* 0x00000080e62c7836 */ /* 0x040fe40000000000 */
[C---:B------:R-:W-:Y:S02]  /*2440*/  VIADD R50, R230.reuse, 0x40 ;  /* 0x00000040e6327836 */ /* 0x040fe40000000000 */
[----:B------:R-:W-:Y:S01]  /*2450*/  VIADD R13, R230, 0xc0 ;  /* 0x000000c0e60d7836 */ /* 0x000fe20000000000 */
[----:B------:R-:W-:Y:S01]  /*2460*/  SHF.L.U64.HI R108, R36, 0x7, R37 ;  /* 0x00000007246c7819 */ /* 0x000fe20000010225 */
[----:B------:R-:W-:Y:S01]  /*2470*/  IMAD.WIDE.U32 R10, R230, R30, R22 ;  /* 0x0000001ee60a7225 */ /* 0x000fe200078e0016 */
[----:B------:R-:W-:-:S03]  /*2480*/  SHF.L.U64.HI R12, R86, 0x6, R87 ;  /* 0x00000006560c7819 */ /* 0x000fc60000010257 */
[----:B------:R-:W-:Y:S02]  /*2490*/  IMAD.MOV.U32 R84, RZ, RZ, R8 ;  /* 0x000000ffff547224 */ /* 0x000fe400078e0008 */
[----:B------:R-:W-:Y:S02]  /*24a0*/  VIADD R25, R230, 0x40 ;  /* 0x00000040e6197836 */ /* 0x000fe40000000000 */
[----:B------:R-:W-:Y:S02]  /*24b0*/  IMAD.SHL.U32 R98, R36, 0x40, RZ ;  /* 0x0000004024627824 */ /* 0x000fe400078e00ff */
[----:B------:R-:W-:Y:S01]  /*24c0*/  IMAD.MOV.U32 R90, RZ, RZ, R10 ;  /* 0x000000ffff5a7224 */ /* 0x000fe200078e000a */
[----:B------:R-:W-:Y:S01]  /*24d0*/  SHF.R.S32.HI R128, RZ, 0x1f, R25 ;  /* 0x0000001fff807819 */ /* 0x000fe20000011419 */
[-C--:B------:R-:W-:Y:S02]  /*24e0*/  IMAD R14, R20, R36.reuse, RZ ;  /* 0x00000024140e7224 */ /* 0x080fe400078e02ff */
[----:B------:R-:W-:-:S04]  /*24f0*/  IMAD.WIDE.U32 R132, R230, R36, R98 ;  /* 0x00000024e6847225 */ /* 0x000fc800078e0062 */
[----:B------:R-:W-:Y:S02]  /*2500*/  IMAD.SHL.U32 R33, R33, 0x80, RZ ;  /* 0x0000008021217824 */ /* 0x000fe400078e00ff */
[----:B------:R-:W-:-:S03]  /*2510*/  IMAD.WIDE.U32 R92, R30, 0xe0, RZ ;  /* 0x000000e01e5c7825 */ /* 0x000fc600078e00ff */
[----:B------:R-:W-:Y:S01]  /*2520*/  LOP3.LUT R33, R33, 0x380, RZ, 0xc0, !PT ;  /* 0x0000038021217812 */ /* 0x000fe200078ec0ff */
[----:B------:R-:W-:Y:S02]  /*2530*/  IMAD R25, R230, R37, R14 ;  /* 0x00000025e6197224 */ /* 0x000fe400078e020e */
[----:B------:R-:W-:Y:S01]  /*2540*/  IMAD.SHL.U32 R44, R44, 0x80, RZ ;  /* 0x000000802c2c7824 */ /* 0x000fe200078e00ff */
[----:B------:R-:W-:Y:S01]  /*2550*/  SHF.R.U32.HI R140, RZ, 0x3, R33 ;  /* 0x00000003ff8c7819 */ /* 0x000fe20000011621 */
[----:B------:R-:W-:Y:S02]  /*2560*/  IMAD.IADD R14, R25, 0x1, R133 ;  /* 0x00000001190e7824 */ /* 0x000fe400078e0285 */
[----:B------:R-:W-:Y:S01]  /*2570*/  IMAD.SHL.U32 R120, R15, 0x2, RZ ;  /* 0x000000020f787824 */ /* 0x000fe200078e00ff */
[----:B------:R-:W-:Y:S01]  /*2580*/  LOP3.LUT R44, R44, 0x380, RZ, 0xc0, !PT ;  /* 0x000003802c2c7812 */ /* 0x000fe200078ec0ff */
[----:B------:R-:W-:Y:S02]  /*2590*/  IMAD.SHL.U32 R50, R50, 0x80, RZ ;  /* 0x0000008032327824 */ /* 0x000fe400078e00ff */
[----:B------:R-:W-:Y:S01]  /*25a0*/  IMAD.WIDE.U32 R96, R230, R36, R22 ;  /* 0x00000024e6607225 */ /* 0x000fe200078e0016 */
[----:B------:R-:W-:-:S02]  /*25b0*/  SHF.R.U32.HI R141, RZ, 0x3, R44 ;  /* 0x00000003ff8d7819 */ /* 0x000fc4000001162c */
[----:B------:R-:W-:Y:S01]  /*25c0*/  LOP3.LUT R50, R50, 0x380, RZ, 0xc0, !PT ;  /* 0x0000038032327812 */ /* 0x000fe200078ec0ff */
[----:B------:R-:W-:Y:S01]  /*25d0*/  VIADD R136, R28, 0x8 ;  /* 0x000000081c887836 */ /* 0x000fe20000000000 */
[----:B------:R-:W-:Y:S01]  /*25e0*/  SHF.R.S32.HI R122, RZ, 0x1f, R13 ;  /* 0x0000001fff7a7819 */ /* 0x000fe2000001140d */
[----:B------:R-:W-:Y:S01]  /*25f0*/  IMAD R115, R87, 0xe0, RZ ;  /* 0x000000e057737824 */ /* 0x000fe200078e02ff */
[----:B------:R-:W-:Y:S01]  /*2600*/  SHF.R.U32.HI R50, RZ, 0x3, R50 ;  /* 0x00000003ff327819 */ /* 0x000fe20000011632 */
[----:B------:R-:W-:Y:S02]  /*2610*/  IMAD R13, R37, 0xe0, RZ ;  /* 0x000000e0250d7824 */ /* 0x000fe400078e02ff */
[----:B------:R-:W-:Y:S02]  /*2620*/  IMAD.SHL.U32 R10, R86, 0x40, RZ ;  /* 0x00000040560a7824 */ /* 0x000fe400078e00ff */
[----:B------:R-:W-:-:S04]  /*2630*/  IMAD.WIDE.U32 R130, R36, 0xe0, RZ ;  /* 0x000000e024827825 */ /* 0x000fc800078e00ff */
[----:B------:R-:W-:Y:S01]  /*2640*/  IMAD.IADD R13, R131, 0x1, R13 ;  /* 0x00000001830d7824 */ /* 0x000fe200078e020d */
[----:B--2---:R-:W-:Y:S02]  /*2650*/  SHF.R.S32.HI R3, RZ, 0x1f, R0 ;  /* 0x0000001fff037819 */ /* 0x004fe40000011400 */
[----:B------:R-:W-:Y:S02]  /*2660*/  SEL R7, R0, RZ, !P0 ;  /* 0x000000ff00077207 */ /* 0x000fe40004000000 */
[----:B------:R-:W-:-:S03]  /*2670*/  SEL R3, R3, RZ, !P0 ;  /* 0x000000ff03037207 */ /* 0x000fc60004000000 */
[----:B------:R-:W-:-:S04]  /*2680*/  IMAD.WIDE.U32 R38, R7, UR6, R4 ;  /* 0x0000000607267c25 */ /* 0x000fc8000f8e0004 */
[----:B------:R-:W-:-:S04]  /*2690*/  IMAD R0, R3, UR6, RZ ;  /* 0x0000000603007c24 */ /* 0x000fc8000f8e02ff */
[----:B------:R-:W-:Y:S01]  /*26a0*/  IMAD R35, R7, UR7, R0 ;  /* 0x0000000707237c24 */ /* 0x000fe2000f8e0200 */
[----:B------:R-:W-:Y:S05]  /*26b0*/  @!P6 WARPSYNC.ALL ;  /* 0x000000000000e948 */ /* 0x000fea0003800000 */
[----:B------:R-:W-:Y:S01]  /*26c0*/  ULDC.64 UR4, c[0x0][0x330] ;  /* 0x0000cc0000047ab9 */ /* 0x000fe20000000a00 */
[----:B------:R-:W-:Y:S02]  /*26d0*/  IMAD R0, R20, R86, RZ ;  /* 0x0000005614007224 */ /* 0x000fe400078e02ff */
[----:B------:R-:W-:-:S04]  /*26e0*/  IMAD.WIDE.U32 R4, R27, UR4, R22 ;  /* 0x000000041b047c25 */ /* 0x000fc8000f8e0016 */
[----:B------:R-:W-:Y:S01]  /*26f0*/  IMAD R41, R27, UR5, R5 ;  /* 0x000000051b297c24 */ /* 0x000fe2000f8e0205 */
[----:B------:R-:W-:Y:S01]  /*2700*/  ULDC.64 UR4, c[0x0][0x338] ;  /* 0x0000ce0000047ab9 */ /* 0x000fe20000000a00 */
[----:B------:R-:W-:Y:S02]  /*2710*/  IMAD.MOV.U32 R40, RZ, RZ, R4 ;  /* 0x000000ffff287224 */ /* 0x000fe400078e0004 */
[----:B------:R-:W-:Y:S02]  /*2720*/  IMAD R3, R3, UR4, RZ ;  /* 0x0000000403037c24 */ /* 0x000fe4000f8e02ff */
[----:B------:R-:W-:Y:S02]  /*2730*/  IMAD R85, R230, R87, R0 ;  /* 0x00000057e6557224 */ /* 0x000fe400078e0200 */
[-C--:B------:R-:W-:Y:S02]  /*2740*/  IMAD R0, R20, R30.reuse, RZ ;  /* 0x0000001e14007224 */ /* 0x080fe400078e02ff */
[----:B------:R-:W-:Y:S01]  /*2750*/  IMAD R45, R7, UR5, R3 ;  /* 0x00000005072d7c24 */ /* 0x000fe2000f8e0203 */
[----:B------:R-:W-:Y:S01]  /*2760*/  SEL R3, R15, RZ, P1 ;  /* 0x000000ff0f037207 */ /* 0x000fe20000800000 */
[----:B------:R-:W-:Y:S01]  /*2770*/  IMAD.WIDE.U32 R40, R7, UR4, R40 ;  /* 0x0000000407287c25 */ /* 0x000fe2000f8e0028 */
[----:B------:R-:W-:Y:S03]  /*2780*/  @!P6 BAR.SYNC.DEFER_BLOCKING 0x9, 0x100 ;  /* 0x024400000000eb1d */ /* 0x000fe60000010000 */
[C---:B------:R-:W-:Y:S01]  /*2790*/  IMAD.WIDE.U32 R6, R230.reuse, R30, R228 ;  /* 0x0000001ee6067225 */ /* 0x040fe200078e00e4 */
[----:B------:R-:W-:-:S02]  /*27a0*/  IADD3 R94, P0, R230, R95, RZ ;  /* 0x0000005fe65e7210 */ /* 0x000fc40007f1e0ff */
[----:B------:R-:W-:Y:S01]  /*27b0*/  ULDC UR4, c[0x0][0x2f4] ;  /* 0x0000bd0000047ab9 */ /* 0x000fe20000000800 */
[----:B------:R-:W-:Y:S01]  /*27c0*/  IMAD R91, R230, R31, R0 ;  /* 0x0000001fe65b7224 */ /* 0x000fe200078e0200 */
[----:B------:R-:W-:Y:S01]  /*27d0*/  P2R R0, PR, RZ, 0x2 ;  /* 0x00000002ff007803 */ /* 0x000fe20000000000 */
[----:B------:R-:W-:Y:S02]  /*27e0*/  IMAD.IADD R3, R22, 0x1, R3 ;  /* 0x0000000116037824 */ /* 0x000fe400078e0203 */
[----:B------:R-:W-:Y:S01]  /*27f0*/  IMAD.IADD R89, R7, 0x1, R91 ;  /* 0x0000000107597824 */ /* 0x000fe200078e025b */
[----:B-----5:R-:W-:Y:S01]  /*2800*/  SHF.R.S32.HI R7, RZ, 0x1f, R121 ;  /* 0x0000001fff077819 */ /* 0x020fe20000011479 */
[----:B------:R-:W-:Y:S01]  /*2810*/  IMAD.MOV.U32 R88, RZ, RZ, R6 ;  /* 0x000000ffff587224 */ /* 0x000fe200078e0006 */
[----:B------:R-:W-:Y:S01]  /*2820*/  SHF.R.S32.HI R8, RZ, 0x1f, R3 ;  /* 0x0000001fff087819 */ /* 0x000fe20000011403 */
[----:B------:R-:W-:-:S03]  /*2830*/  IMAD.WIDE.U32 R4, R230, R86, R228 ;  /* 0x00000056e6047225 */ /* 0x000fc600078e00e4 */
[----:B------:R-:W-:Y:S01]  /*2840*/  LEA.HI R32, R8, R3, RZ, 0x4 ;  /* 0x0000000308207211 */ /* 0x000fe200078f20ff */
[----:B------:R-:W-:Y:S01]  /*2850*/  IMAD R6, R7, R86, RZ ;  /* 0x0000005607067224 */ /* 0x000fe200078e02ff */
[C---:B------:R-:W-:Y:S01]  /*2860*/  SHF.L.U64.HI R8, R30.reuse, 0x6, R31 ;  /* 0x000000061e087819 */ /* 0x040fe2000001021f */
[----:B------:R-:W-:Y:S02]  /*2870*/  IMAD.IADD R5, R5, 0x1, R85 ;  /* 0x0000000105057824 */ /* 0x000fe400078e0255 */
[----:B------:R-:W-:Y:S02]  /*2880*/  IMAD R27, R121, R87, R6 ;  /* 0x00000057791b7224 */ /* 0x000fe400078e0206 */
[----:B------:R-:W-:Y:S01]  /*2890*/  IMAD R6, R7, R30, RZ ;  /* 0x0000001e07067224 */ /* 0x000fe200078e02ff */
[----:B------:R-:W-:Y:S01]  /*28a0*/  SHF.L.U64.HI R7, R30, 0x7, R31 ;  /* 0x000000071e077819 */ /* 0x000fe2000001021f */
[----:B------:R-:W-:Y:S02]  /*28b0*/  IMAD.IADD R91, R91, 0x1, R11 ;  /* 0x000000015b5b7824 */ /* 0x000fe400078e020b */
[----:B------:R-:W-:-:S02]  /*28c0*/  IMAD.SHL.U32 R3, R231, 0x80, RZ ;  /* 0x00000080e7037824 */ /* 0x000fc400078e00ff */
[----:B------:R-:W-:-:S04]  /*28d0*/  IMAD.WIDE.U32 R88, R121, R30, R88 ;  /* 0x0000001e79587225 */ /* 0x000fc800078e0058 */
[----:B------:R-:W-:Y:S01]  /*28e0*/  IMAD.X R95, R20, 0x1, R21, P0 ;  /* 0x00000001145f7824 */ /* 0x000fe200000e0615 */
[----:B------:R-:W-:Y:S01]  /*28f0*/  LOP3.LUT R33, R33, 0x70, R32, 0xf8, !PT ;  /* 0x0000007021217812 */ /* 0x000fe200078ef820 */
[----:B------:R-:W-:-:S04]  /*2900*/  IMAD.WIDE.U32 R42, R121, R86, R4 ;  /* 0x00000056792a7225 */ /* 0x000fc800078e0004 */
[C---:B------:R-:W-:Y:S01]  /*2910*/  IMAD R29, R121.reuse, R31, R6 ;  /* 0x0000001f791d7224 */ /* 0x040fe200078e0206 */
[----:B------:R-:W-:Y:S01]  /*2920*/  LOP3.LUT R44, R44, 0x70, R32, 0xf8, !PT ;  /* 0x000000702c2c7812 */ /* 0x000fe200078ef820 */
[----:B------:R-:W-:Y:S01]  /*2930*/  IMAD.SHL.U32 R6, R30, 0x40, RZ ;  /* 0x000000401e067824 */ /* 0x000fe200078e00ff */
[----:B------:R-:W-:Y:S01]  /*2940*/  SHF.L.U64.HI R11, R86, 0x7, R87 ;  /* 0x00000007560b7819 */ /* 0x000fe20000010257 */
[----:B------:R-:W-:Y:S02]  /*2950*/  IMAD.SHL.U32 R5, R30, 0x80, RZ ;  /* 0x000000801e057824 */ /* 0x000fe400078e00ff */
[----:B------:R-:W-:Y:S01]  /*2960*/  IMAD.WIDE.U32 R90, R121, R30, R90 ;  /* 0x0000001e795a7225 */ /* 0x000fe200078e005a */
[----:B------:R-:W-:-:S03]  /*2970*/  LOP3.LUT R3, R3, 0x380, RZ, 0xc0, !PT ;  /* 0x0000038003037812 */ /* 0x000fc600078ec0ff */
[----:B------:R-:W-:Y:S01]  /*2980*/  VIADD R30, R230, 0x40 ;  /* 0x00000040e61e7836 */ /* 0x000fe20000000000 */
[----:B------:R-:W-:Y:S01]  /*2990*/  IADD3 R106, P0, R98, R132, RZ ;  /* 0x00000084626a7210 */ /* 0x000fe20007f1e0ff */
[----:B------:R-:W-:Y:S02]  /*29a0*/  IMAD.IADD R85, R85, 0x1, R9 ;  /* 0x0000000155557824 */ /* 0x000fe400078e0209 */
[----:B------:R-:W-:Y:S01]  /*29b0*/  IMAD.SHL.U32 R30, R30, 0x80, RZ ;  /* 0x000000801e1e7824 */ /* 0x000fe200078e00ff */
[----:B------:R-:W-:Y:S01]  /*29c0*/  SHF.R.U32.HI R15, RZ, 0x3, R3 ;  /* 0x00000003ff0f7819 */ /* 0x000fe20000011603 */
[----:B------:R-:W-:Y:S01]  /*29d0*/  IMAD.X R105, R14, 0x1, R99, P0 ;  /* 0x000000010e697824 */ /* 0x000fe200000e0663 */
[----:B------:R-:W-:Y:S01]  /*29e0*/  LOP3.LUT R20, R3, 0x30, R22, 0xf8, !PT ;  /* 0x0000003003147812 */ /* 0x000fe200078ef816 */
[----:B------:R-:W-:Y:S01]  /*29f0*/  IMAD.WIDE.U32 R84, R121, R86, R84 ;  /* 0x0000005679547225 */ /* 0x000fe200078e0054 */
[----:B------:R-:W-:Y:S02]  /*2a00*/  IADD3 R113, P0, R106, R98, RZ ;  /* 0x000000626a717210 */ /* 0x000fe40007f1e0ff */
[--C-:B------:R-:W-:Y:S01]  /*2a10*/  LOP3.LUT R34, R3, 0x70, R32.reuse, 0xf8, !PT ;  /* 0x0000007003227812 */ /* 0x100fe200078ef820 */
[----:B------:R-:W-:Y:S01]  /*2a20*/  IMAD R31, R31, 0xe0, RZ ;  /* 0x000000e01f1f7824 */ /* 0x000fe200078e02ff */
[----:B------:R-:W-:Y:S01]  /*2a30*/  LOP3.LUT R30, R30, 0x380, RZ, 0xc0, !PT ;  /* 0x000003801e1e7812 */ /* 0x000fe200078ec0ff */
[----:B------:R-:W-:Y:S01]  /*2a40*/  IMAD.IADD R28, R29, 0x1, R91 ;  /* 0x000000011d1c7824 */ /* 0x000fe200078e025b */
[-C--:B------:R-:W-:Y:S01]  /*2a50*/  LOP3.LUT R21, R20, R15.reuse, RZ, 0x3c, !PT ;  /* 0x0000000f14157212 */ /* 0x080fe200078e3cff */
[----:B------:R-:W-:Y:S01]  /*2a60*/  IMAD.IADD R20, R97, 0x1, R25 ;  /* 0x0000000161147824 */ /* 0x000fe200078e0219 */
[----:B------:R-:W-:Y:S01]  /*2a70*/  LOP3.LUT R34, R34, R15, RZ, 0x3c, !PT ;  /* 0x0000000f22227212 */ /* 0x000fe200078e3cff */
[----:B------:R-:W-:Y:S01]  /*2a80*/  IMAD.IADD R114, R93, 0x1, R31 ;  /* 0x000000015d727824 */ /* 0x000fe200078e021f */
[--C-:B------:R-:W-:Y:S01]  /*2a90*/  LOP3.LUT R31, R30, 0x70, R32.reuse, 0xf8, !PT ;  /* 0x000000701e1f7812 */ /* 0x100fe200078ef820 */
[----:B------:R-:W-:Y:S01]  /*2aa0*/  IMAD.IADD R25, R43, 0x1, R27 ;  /* 0x000000012b197824 */ /* 0x000fe200078e021b */
[----:B------:R-:W-:Y:S01]  /*2ab0*/  LOP3.LUT R116, R33, R140, RZ, 0x3c, !PT ;  /* 0x0000008c21747212 */ /* 0x000fe200078e3cff */
[----:B------:R-:W-:Y:S01]  /*2ac0*/  IMAD.IADD R26, R27, 0x1, R85 ;  /* 0x000000011b1a7824 */ /* 0x000fe200078e0255 */
[----:B------:R-:W-:Y:S01]  /*2ad0*/  LOP3.LUT R30, R32, 0xfffffff0, RZ, 0xc0, !PT ;  /* 0xfffffff0201e7812 */ /* 0x000fe200078ec0ff */
[----:B------:R-:W-:Y:S01]  /*2ae0*/  IMAD.X R109, R105, 0x1, R99, P0 ;  /* 0x00000001696d7824 */ /* 0x000fe200000e0663 */
[----:B------:R-:W-:Y:S01]  /*2af0*/  IADD3 R33, P0, R38, R96, RZ ;  /* 0x0000006026217210 */ /* 0x000fe20007f1e0ff */
[----:B------:R-:W-:Y:S01]  /*2b00*/  IMAD.IADD R27, R89, 0x1, R29 ;  /* 0x00000001591b7824 */ /* 0x000fe200078e021d */
[----:B------:R-:W-:Y:S01]  /*2b10*/  SHF.R.S32.HI R29, RZ, 0x4, R32 ;  /* 0x00000004ff1d7819 */ /* 0x000fe20000011420 */
[----:B------:R-:W-:Y:S01]  /*2b20*/  IMAD.IADD R32, R39, 0x1, R35 ;  /* 0x0000000127207824 */ /* 0x000fe200078e0223 */
[----:B------:R-:W-:Y:S01]  /*2b30*/  LOP3.LUT R118, R31, R50, RZ, 0x3c, !PT ;  /* 0x000000321f767212 */ /* 0x000fe200078e3cff */
[----:B------:R-:W-:Y:S01]  /*2b40*/  IMAD.IADD R119, R49, 0x1, R34 ;  /* 0x0000000131777824 */ /* 0x000fe200078e0222 */
[----:B------:R-:W-:Y:S01]  /*2b50*/  LOP3.LUT R44, R44, R141, RZ, 0x3c, !PT ;  /* 0x0000008d2c2c7212 */ /* 0x000fe200078e3cff */
[----:B------:R-:W-:Y:S01]  /*2b60*/  IMAD.SHL.U32 R9, R86, 0x80, RZ ;  /* 0x0000008056097824 */ /* 0x000fe200078e00ff */
[----:B------:R-:W-:Y:S01]  /*2b70*/  IADD3 R34, P3, R38, 0x40, RZ ;  /* 0x0000004026227810 */ /* 0x000fe20007f7e0ff */
[----:B------:R-:W-:Y:S01]  /*2b80*/  VIADD R4, R22, 0x40 ;  /* 0x0000004016047836 */ /* 0x000fe20000000000 */
[----:B------:R-:W-:Y:S01]  /*2b90*/  IADD3 R37, P2, R33, 0x40, RZ ;  /* 0x0000004021257810 */ /* 0x000fe20007f5e0ff */
[----:B------:R-:W-:-:S04]  /*2ba0*/  IMAD.WIDE.U32 R86, R86, 0xe0, RZ ;  /* 0x000000e056567825 */ /* 0x000fc800078e00ff */
[----:B------:R-:W-:Y:S01]  /*2bb0*/  IMAD.X R35, R20, 0x1, R32, P0 ;  /* 0x0000000114237824 */ /* 0x000fe200000e0620 */
[----:B------:R-:W-:Y:S01]  /*2bc0*/  SHF.R.S32.HI R31, RZ, 0x1f, R30 ;  /* 0x0000001fff1f7819 */ /* 0x000fe2000001141e */
[----:B------:R-:W-:Y:S01]  /*2bd0*/  IMAD.IADD R115, R87, 0x1, R115 ;  /* 0x0000000157737824 */ /* 0x000fe200078e0273 */
[----:B------:R-:W-:Y:S01]  /*2be0*/  ISETP.GE.AND P0, PT, R22, UR4, PT ;  /* 0x0000000416007c0c */ /* 0x000fe2000bf06270 */
[----:B------:R-:W-:Y:S01]  /*2bf0*/  IMAD.IADD R21, R49, 0x1, R21 ;  /* 0x0000000131157824 */ /* 0x000fe200078e0215 */
[----:B------:R-:W-:Y:S01]  /*2c00*/  ISETP.GE.AND P1, PT, R4, UR4, PT ;  /* 0x0000000404007c0c */ /* 0x000fe2000bf26270 */
[----:B---3--:R-:W-:Y:S02]  /*2c10*/  IMAD.IADD R118, R48, 0x1, R118 ;  /* 0x0000000130767824 */ /* 0x008fe400078e0276 */
[----:B----4-:R-:W-:Y:S02]  /*2c20*/  IMAD.IADD R117, R47, 0x1, R44 ;  /* 0x000000012f757824 */ /* 0x010fe400078e022c */
[----:B------:R-:W-:-:S02]  /*2c30*/  IMAD.IADD R116, R46, 0x1, R116 ;  /* 0x000000012e747824 */ /* 0x000fc400078e0274 */
[----:B------:R-:W-:Y:S02]  /*2c40*/  IMAD.X R100, RZ, RZ, R32, P3 ;  /* 0x000000ffff647224 */ /* 0x000fe400018e0620 */
[----:B------:R-:W-:Y:S02]  /*2c50*/  IMAD.X R101, RZ, RZ, R35, P2 ;  /* 0x000000ffff657224 */ /* 0x000fe400010e0623 */
[----:B------:R-:W-:-:S07]  /*2c60*/  IMAD.IADD R102, R41, 0x1, R45 ;  /* 0x0000000129667824 */ /* 0x000fce00078e022d */
.L_x_1414:
[----:B0-----:R-:W0:Y:S01]  /*2c70*/  LDC R126, c[0x0][0x3f4] ;  /* 0x0000fd00ff7e7b82 */ /* 0x001e220000000800 */
        /* <DEDUP_REMOVED lines=8> */
[----:B-----5:R-:W-:Y:S05]  /*2d00*/  @!P2 BRA `(.L_x_1332) ;  /* 0x0000008c0068a947 */ /* 0x020fea0003800000 */
        /* <DEDUP_REMOVED lines=24> */
[----:B------:R-:W-:-:S03]  /*2e90*/  CS2R R78, SRZ ;  /* 0x00000000004e7805 */ /* 0x000fc6000001ff00 */
[----:B------:R-:W-:Y:S05]  /*2ea0*/  @P2 BRA `(.L_x_1335) ;  /* 0x0000000000442947 */ /* 0x000fea0003800000 */
[----:B------:R-:W-:Y:S01]  /*2eb0*/  ULDC.64 UR4, c[0x0][0x3e8] ;  /* 0x0000fa0000047ab9 */ /* 0x000fe20000000a00 */
[----:B------:R-:W-:Y:S02]  /*2ec0*/  CS2R R76, SRZ ;  /* 0x00000000004c7805 */ /* 0x000fe4000001ff00 */
[----:B------:R-:W-:Y:S02]  /*2ed0*/  IADD3 R48, P3, P4, R42, UR4, R44 ;  /* 0x000000042a307c10 */ /* 0x000fe4000fc7e02c */
[----:B------:R-:W-:Y:S01]  /*2ee0*/  CS2R R78, SRZ ;  /* 0x00000000004e7805 */ /* 0x000fe2000001ff00 */
[----:B------:R-:W-:Y:S01]  /*2ef0*/  ULDC.64 UR6, c[0x0][0x208] ;  /* 0x0000820000067ab9 */ /* 0x000fe20000000a00 */
        /* <DEDUP_REMOVED lines=12> */
.L_x_1335:
[----:B------:R-:W-:Y:S05]  /*2fc0*/  BSYNC B1 ;  /* 0x0000000000017941 */ /* 0x000fea0003800000 */
.L_x_1334:
[----:B0-----:R-:W-:Y:S01]  /*2fd0*/  VIADD R48, R230, 0x40 ;  /* 0x00000040e6307836 */ /* 0x001fe20000000000 */
[----:B------:R-:W-:Y:S01]  /*2fe0*/  BSSY B1, `(.L_x_1336) ;  /* 0x0000025000017945 */ /* 0x000fe20003800000 */
[----:B------:R-:W-:Y:S02]  /*2ff0*/  CS2R R68, SRZ ;  /* 0x0000000000447805 */ /* 0x000fe4000001ff00 */
[----:B------:R-:W-:Y:S02]  /*3000*/  CS2R R66, SRZ ;  /* 0x0000000000427805 */ /* 0x000fe4000001ff00 */
[----:B------:R-:W-:Y:S02]  /*3010*/  CS2R R56, SRZ ;  /* 0x0000000000387805 */ /* 0x000fe4000001ff00 */
[----:B------:R-:W-:Y:S02]  /*3020*/  ISETP.GE.AND P3, PT, R48, R112, PT ;  /* 0x000000703000720c */ /* 0x000fe40003f66270 */
[----:B------:R-:W-:-:S02]  /*3030*/  CS2R R48, SRZ ;  /* 0x0000000000307805 */ /* 0x000fc4000001ff00 */
[----:B------:R-:W-:Y:S02]  /*3040*/  CS2R R60, SRZ ;  /* 0x00000000003c7805 */ /* 0x000fe4000001ff00 */
[----:B------:R-:W-:Y:S02]  /*3050*/  CS2R R58, SRZ ;  /* 0x00000000003a7805 */ /* 0x000fe4000001ff00 */
[----:B------:R-:W-:Y:S02]  /*3060*/  CS2R R62, SRZ ;  /* 0x00000000003e7805 */ /* 0x000fe4000001ff00 */
[----:B------:R-:W-:Y:S02]  /*3070*/  CS2R R52, SRZ ;  /* 0x0000000000347805 */ /* 0x000fe4000001ff00 */
[----:B------:R-:W-:Y:S02]  /*3080*/  CS2R R50, SRZ ;  /* 0x0000000000327805 */ /* 0x000fe4000001ff00 */
[----:B------:R-:W-:Y:S01]  /*3090*/  CS2R R54, SRZ ;  /* 0x0000000000367805 */ /* 0x000fe2000001ff00 */
[----:B-----5:R-:W-:Y:S01]  /*30a0*/  IMAD.MOV.U32 R134, RZ, RZ, R72 ;  /* 0x000000ffff867224 */ /* 0x020fe200078e0048 */
[----:B------:R-:W-:Y:S01]  /*30b0*/  CS2R R70, SRZ ;  /* 0x0000000000467805 */ /* 0x000fe2000001ff00 */
[----:B------:R-:W-:Y:S01]  /*30c0*/  IMAD.MOV.U32 R149, RZ, RZ, R76 ;  /* 0x000000ffff957224 */ /* 0x000fe200078e004c */
[----:B------:R-:W-:Y:S06]  /*30d0*/  @P3 BRA `(.L_x_1337) ;  /* 0x0000000000543947 */ /* 0x000fec0003800000 */
[----:B------:R-:W-:Y:S01]  /*30e0*/  IADD3 R80, P4, P5, R42, R44, R10 ;  /* 0x0000002c2a507210 */ /* 0x000fe20007d9e00a */
[----:B------:R-:W-:Y:S01]  /*30f0*/  ULDC.64 UR4, c[0x0][0x3e8] ;  /* 0x0000fa0000047ab9 */ /* 0x000fe20000000a00 */
[----:B------:R-:W-:Y:S02]  /*3100*/  CS2R R68, SRZ ;  /* 0x0000000000447805 */ /* 0x000fe4000001ff00 */
[----:B------:R-:W-:Y:S02]  /*3110*/  CS2R R70, SRZ ;  /* 0x0000000000467805 */ /* 0x000fe4000001ff00 */
[----:B------:R-:W-:Y:S01]  /*3120*/  IADD3.X R65, R25, R129, R12, P4, P5 ;  /* 0x0000008119417210 */ /* 0x000fe200027ea40c */
[----:B------:R-:W-:Y:S01]  /*3130*/  ULDC.64 UR6, c[0x0][0x208] ;  /* 0x0000820000067ab9 */ /* 0x000fe20000000a00 */
        /* <DEDUP_REMOVED lines=15> */
.L_x_1337:
[----:B------:R-:W-:Y:S05]  /*3230*/  BSYNC B1 ;  /* 0x0000000000017941 */ /* 0x000fea0003800000 */
.L_x_1336:
        /* <DEDUP_REMOVED lines=26> */
.L_x_1339:
[----:B------:R-:W-:Y:S05]  /*33e0*/  BSYNC B1 ;  /* 0x0000000000017941 */ /* 0x000fea0003800000 */
.L_x_1338:
        /* <DEDUP_REMOVED lines=10> */
[----:B------:R-:W-:Y:S01]  /*3490*/  ULDC.64 UR6, c[0x0][0x208] ;  /* 0x0000820000067ab9 */ /* 0x000fe20000000a00 */
[----:B0-----:R-:W-:-:S04]  /*34a0*/  IMAD.WIDE.U32 R44, R48, 0xc0, R44 ;  /* 0x000000c0302c7825 */ /* 0x001fc800078e002c */
[----:B------:R-:W-:Y:S01]  /*34b0*/  IMAD R49, R49, 0xc0, RZ ;  /* 0x000000c031317824 */ /* 0x000fe200078e02ff */
[----:B------:R-:W-:-:S03]  /*34c0*/  IADD3 R44, P5, P6, R42, UR4, R44 ;  /* 0x000000042a2c7c10 */ /* 0x000fc6000febe02c */
[----:B------:R-:W-:-:S05]  /*34d0*/  IMAD.IADD R48, R45, 0x1, R49 ;  /* 0x000000012d307824 */ /* 0x000fca00078e0231 */
[----:B------:R-:W-:Y:S01]  /*34e0*/  IADD3.X R45, R25, UR5, R48, P5, P6 ;  /* 0x00000005192d7c10 */ /* 0x000fe2000afec430 */
[----:B------:R-:W-:Y:S01]  /*34f0*/  ULDC.64 UR4, c[0x0][0x400] ;  /* 0x0001000000047ab9 */ /* 0x000fe20000000a00 */
[----:B------:R-:W0:Y:S02]  /*3500*/  LDC.64 R48, c[0x0][0x408] ;  /* 0x00010200ff307b82 */ /* 0x000e240000000a00 */
        /* <DEDUP_REMOVED lines=13> */
.L_x_1341:
[----:B------:R-:W-:Y:S05]  /*35e0*/  BSYNC B1 ;  /* 0x0000000000017941 */ /* 0x000fea0003800000 */
.L_x_1340:
[----:B0-----:R-:W2:Y:S01]  /*35f0*/  LDL R44, [R1+0x6c] ;  /* 0x00006c00012c7983 */ /* 0x001ea20000100800 */
[----:B------:R-:W-:Y:S02]  /*3600*/  IMAD.MOV.U32 R150, RZ, RZ, R74 ;  /* 0x000000ffff967224 */ /* 0x000fe400078e004a */
[----:B------:R-:W-:Y:S02]  /*3610*/  IMAD.MOV.U32 R163, RZ, RZ, R78 ;  /* 0x000000ffffa37224 */ /* 0x000fe400078e004e */
[----:B-----5:R-:W-:Y:S02]  /*3620*/  IMAD.MOV.U32 R145, RZ, RZ, R64 ;  /* 0x000000ffff917224 */ /* 0x020fe400078e0040 */
        /* <DEDUP_REMOVED lines=8> */
[----:B------:R-:W-:-:S02]  /*36b0*/  IMAD.MOV.U32 R82, RZ, RZ, R52 ;  /* 0x000000ffff527224 */ /* 0x000fc400078e0034 */
[----:B------:R-:W-:Y:S02]  /*36c0*/  IMAD.MOV.U32 R81, RZ, RZ, R50 ;  /* 0x000000ffff517224 */ /* 0x000fe400078e0032 */
[----:B------:R-:W-:Y:S01]  /*36d0*/  IMAD.MOV.U32 R83, RZ, RZ, R54 ;  /* 0x000000ffff537224 */ /* 0x000fe200078e0036 */
[----:B--2---:R-:W-:-:S13]  /*36e0*/  R2UR UR4, R44 ;  /* 0x000000002c0472ca */ /* 0x004fda00000e0000 */
[----:B------:R-:W-:-:S06]  /*36f0*/  UISETP.NE.AND UP0, UPT, UR4, 0x3, UPT ;  /* 0x000000030400788c */ /* 0x000fcc000bf05270 */
[----:B------:R-:W-:-:S13]  /*3700*/  PLOP3.LUT P5, PT, PT, PT, UP0, 0x80, 0x0 ;  /* 0x000000000000781c */ /* 0x000fda0003faf008 */
[----:B------:R-:W-:Y:S05]  /*3710*/  @!P5 BRA `(.L_x_1342) ;  /* 0x000000000004d947 */ /* 0x000fea0003800000 */
[----:B------:R-:W-:Y:S01]  /*3720*/  BPT.TRAP 0x1 ;  /* 0x000000040000795c */ /* 0x000fe20000300000 */
.L_x_1342:
[----:B------:R-:W2:Y:S01]  /*3730*/  LDL R44, [R1+0x54] ;  /* 0x00005400012c7983 */ /* 0x000ea20000100800 */
[----:B------:R-:W-:Y:S01]  /*3740*/  IMAD R103, R19, 0x8, R18 ;  /* 0x0000000813677824 */ /* 0x000fe200078e0212 */
[----:B------:R-:W-:Y:S01]  /*3750*/  BSSY B1, `(.L_x_1343) ;  /* 0x0000004000017945 */ /* 0x000fe20003800000 */
[----:B--2---:R-:W-:-:S04]  /*3760*/  SHF.L.U32 R129, R44, 0x1f, RZ ;  /* 0x0000001f2c817819 */ /* 0x004fc800000006ff */
[----:B------:R-:W0:Y:S02]  /*3770*/  SYNCS.PHASECHK.TRANS64.TRYWAIT P6, [R103+URZ+0x2e890], R129 ;  /* 0x02e89081670075a7 */ /* 0x000e2400080c017f */
[----:B0-----:R-:W-:Y:S05]  /*3780*/  @!P6 BRA `(.L_x_1344) ;  /* 0x0000033000dce947 */ /* 0x001fea0003800000 */
.L_x_1718:
[----:B------:R-:W-:Y:S05]  /*3790*/  BSYNC B1 ;  /* 0x0000000000017941 */ /* 0x000fea0003800000 */
.L_x_1343:
[----:B------:R-:W-:Y:S01]  /*37a0*/  BSSY B1, `(.L_x_1345) ;  /* 0x00000f0000017945 */ /* 0x000fe20003800000 */
[----:B------:R-:W-:-:S03]  /*37b0*/  IMAD R154, R19, 0x7000, R21 ;  /* 0x00007000139a7824 */ /* 0x000fc600078e0215 */
[----:B------:R-:W-:Y:S05]  /*37c0*/  @P2 BRA `(.L_x_1346) ;  /* 0x0000000c00b42947 */ /* 0x000fea0003800000 */
[----:B------:R-:W-:Y:S01]  /*37d0*/  IADD3 R153, P2, R96, R124, RZ ;  /* 0x0000007c60997210 */ /* 0x000fe20007f5e0ff */
[----:B------:R-:W-:Y:S04]  /*37e0*/  BSSY B2, `(.L_x_1347) ;  /* 0x0000074000027945 */ /* 0x000fe80003800000 */
[----:B------:R-:W-:Y:S01]  /*37f0*/  IMAD.X R151, R127, 0x1, R20, P2 ;  /* 0x000000017f977824 */ /* 0x000fe200010e0614 */
[----:B------:R-:W-:Y:S07]  /*3800*/  @P0 BRA `(.L_x_1348) ;  /* 0x0000000400c40947 */ /* 0x000fee0003800000 */
[----:B------:R1:W2:Y:S01]  /*3810*/  LDS.128 R44, [R111+0x20400] ;  /* 0x020400006f2c7984 */ /* 0x0002a20000000c00 */
[----:B------:R-:W-:Y:S01]  /*3820*/  ISETP.GE.AND P2, PT, R228, R126, PT ;  /* 0x0000007ee400720c */ /* 0x000fe20003f46270 */
[----:B------:R-:W-:-:S12]  /*3830*/  BSSY B3, `(.L_x_1349) ;  /* 0x0000069000037945 */ /* 0x000fd80003800000 */
[----:B-1----:R-:W-:Y:S05]  /*3840*/  @P2 BRA `(.L_x_1350) ;  /* 0x00000004009c2947 */ /* 0x002fea0003800000 */
[----:B------:R-:W-:Y:S02]  /*3850*/  SHF.R.U32.HI R76, RZ, 0x8, R77 ;  /* 0x00000008ff4c7819 */ /* 0x000fe4000001164d */
[----:B------:R-:W-:Y:S02]  /*3860*/  SHF.R.U32.HI R78, RZ, 0x8, R79 ;  /* 0x00000008ff4e7819 */ /* 0x000fe4000001164f */
[----:B------:R-:W-:Y:S01]  /*3870*/  SHF.R.U32.HI R157, RZ, 0x10, R77 ;  /* 0x00000010ff9d7819 */ /* 0x000fe2000001164d */
[----:B------:R-:W-:Y:S01]  /*3880*/  IMAD.SHL.U32 R76, R76, 0x100, RZ ;  /* 0x000001004c4c7824 */ /* 0x000fe200078e00ff */
[----:B------:R-:W-:Y:S02]  /*3890*/  SHF.R.U32.HI R155, RZ, 0x10, R79 ;  /* 0x00000010ff9b7819 */ /* 0x000fe4000001164f */
[----:B------:R-:W-:Y:S01]  /*38a0*/  LOP3.LUT R156, R79, 0xff0000ff, RZ, 0xc0, !PT ;  /* 0xff0000ff4f9c7812 */ /* 0x000fe200078ec0ff */
[----:B------:R-:W-:Y:S01]  /*38b0*/  IMAD.SHL.U32 R79, R78, 0x100, RZ ;  /* 0x000001004e4f7824 */ /* 0x000fe200078e00ff */
[----:B------:R-:W-:Y:S01]  /*38c0*/  LOP3.LUT R77, R77, 0xff0000ff, RZ, 0xc0, !PT ;  /* 0xff0000ff4d4d7812 */ /* 0x000fe200078ec0ff */
[----:B--2---:R-:W-:Y:S01]  /*38d0*/  IMAD.MOV.U32 R78, RZ, RZ, R44 ;  /* 0x000000ffff4e7224 */ /* 0x004fe200078e002c */
[----:B------:R-:W-:-:S02]  /*38e0*/  F2FP.F16.E4M3.UNPACK_B R44, R45 ;  /* 0x0000002dff2c723e */ /* 0x000fc400020006ff */
[----:B------:R-:W-:Y:S01]  /*38f0*/  LOP3.LUT R77, R77, 0xff00, R76, 0xf8, !PT ;  /* 0x0000ff004d4d7812 */ /* 0x000fe200078ef84c */
[----:B------:R-:W-:Y:S01]  /*3900*/  IMAD.U32 R76, R157, 0x10000, RZ ;  /* 0x000100009d4c7824 */ /* 0x000fe200078e00ff */
[----:B------:R-:W-:Y:S01]  /*3910*/  LOP3.LUT R156, R156, 0xff00, R79, 0xf8, !PT ;  /* 0x0000ff009c9c7812 */ /* 0x000fe200078ef84f */
[----:B------:R-:W-:Y:S01]  /*3920*/  IMAD.U32 R79, R155, 0x10000, RZ ;  /* 0x000100009b4f7824 */ /* 0x000fe200078e00ff */
[----:B------:R-:W-:Y:S02]  /*3930*/  F2FP.F16.E4M3.UNPACK_B R155, R163.H1 ;  /* 0x000000a3ff9b723e */ /* 0x000fe400030006ff */
[----:B------:R-:W-:Y:S02]  /*3940*/  LOP3.LUT R76, R77, 0xff0000, R76, 0xf8, !PT ;  /* 0x00ff00004d4c7812 */ /* 0x000fe400078ef84c */
[----:B------:R-:W-:Y:S01]  /*3950*/  LOP3.LUT R77, R156, 0xff0000, R79, 0xf8, !PT ;  /* 0x00ff00009c4d7812 */ /* 0x000fe200078ef84f */
[--C-:B------:R-:W-:Y:S01]  /*3960*/  HADD2.F32 R79, -RZ, R44.reuse.H1_H1 ;  /* 0x3000002cff4f7230 */ /* 0x100fe20000004100 */
[----:B------:R-:W-:Y:S01]  /*3970*/  F2FP.F16.E4M3.UNPACK_B R157, R149.H1 ;  /* 0x00000095ff9d723e */ /* 0x000fe200030006ff */
[----:B------:R-:W-:Y:S01]  /*3980*/  HADD2.F32 R159, -RZ, R155.H0_H0 ;  /* 0x2000009bff9f7230 */ /* 0x000fe20000004100 */
[----:B------:R-:W-:Y:S01]  /*3990*/  F2FP.F16.E4M3.UNPACK_B R45, R45.H1 ;  /* 0x0000002dff2d723e */ /* 0x000fe200030006ff */
[----:B------:R-:W-:-:S02]  /*39a0*/  HADD2.F32 R44, -RZ, R44.H0_H0 ;  /* 0x2000002cff2c7230 */ /* 0x000fc40000004100 */
[----:B------:R-:W-:Y:S02]  /*39b0*/  HADD2.F32 R160, -RZ, R155.H1_H1 ;  /* 0x3000009bffa07230 */ /* 0x000fe40000004100 */
[-C--:B------:R-:W-:Y:S01]  /*39c0*/  FMUL.FTZ R161, R79, R159.reuse ;  /* 0x0000009f4fa17220 */ /* 0x080fe20000410000 */
[----:B------:R-:W-:Y:S02]  /*39d0*/  HADD2.F32 R158, -RZ, R157.H0_H0 ;  /* 0x2000009dff9e7230 */ /* 0x000fe40000004100 */
[C---:B------:R-:W-:Y:S01]  /*39e0*/  FMUL.FTZ R162, R44.reuse, R159 ;  /* 0x0000009f2ca27220 */ /* 0x040fe20000410000 */
[--C-:B------:R-:W-:Y:S01]  /*39f0*/  HADD2.F32 R156, -RZ, R45.reuse.H1_H1 ;  /* 0x3000002dff9c7230 */ /* 0x100fe20000004100 */
[----:B------:R-:W-:Y:S01]  /*3a00*/  F2FP.F16.E4M3.UNPACK_B R159, R163 ;  /* 0x000000a3ff9f723e */ /* 0x000fe200020006ff */
[----:B------:R-:W-:Y:S02]  /*3a10*/  HADD2.F32 R155, -RZ, R45.H0_H0 ;  /* 0x2000002dff9b7230 */ /* 0x000fe40000004100 */
[----:B------:R-:W-:Y:S01]  /*3a20*/  FFMA.FTZ R44, R44, R158, -R161 ;  /* 0x0000009e2c2c7223 */ /* 0x000fe200000108a1 */
[----:B------:R-:W-:-:S02]  /*3a30*/  HADD2.F32 R157, -RZ, R157.H1_H1 ;  /* 0x3000009dff9d7230 */ /* 0x000fc40000004100 */
[----:B------:R-:W-:Y:S01]  /*3a40*/  FFMA.FTZ R45, R79, R158, R162 ;  /* 0x0000009e4f2d7223 */ /* 0x000fe200000100a2 */
[CC--:B------:R-:W-:Y:S01]  /*3a50*/  FMUL.FTZ R164, R156.reuse, R160.reuse ;  /* 0x000000a09ca47220 */ /* 0x0c0fe20000410000 */
[C---:B------:R-:W-:Y:S01]  /*3a60*/  FMUL.FTZ R161, R155.reuse, R160 ;  /* 0x000000a09ba17220 */ /* 0x040fe20000410000 */
[-C--:B------:R-:W-:Y:S01]  /*3a70*/  F2FP.F16.E4M3.UNPACK_B R79, R78.reuse.H1 ;  /* 0x0000004eff4f723e */ /* 0x080fe200030006ff */
[--C-:B------:R-:W-:Y:S01]  /*3a80*/  HADD2.F32 R160, -RZ, R159.reuse.H0_H0 ;  /* 0x2000009fffa07230 */ /* 0x100fe20000004100 */
[----:B------:R-:W-:Y:S01]  /*3a90*/  F2FP.F16.E4M3.UNPACK_B R78, R78 ;  /* 0x0000004eff4e723e */ /* 0x000fe200020006ff */
[-C--:B------:R-:W-:Y:S01]  /*3aa0*/  FFMA.FTZ R163, R155, R157.reuse, -R164 ;  /* 0x0000009d9ba37223 */ /* 0x080fe200000108a4 */
[----:B------:R-:W-:Y:S01]  /*3ab0*/  FFMA.FTZ R166, R156, R157, R161 ;  /* 0x0000009d9ca67223 */ /* 0x000fe200000100a1 */
[----:B------:R-:W-:Y:S01]  /*3ac0*/  HADD2.F32 R161, -RZ, R159.H1_H1 ;  /* 0x3000009fffa17230 */ /* 0x000fe20000004100 */
[----:B------:R-:W-:Y:S01]  /*3ad0*/  F2FP.F16.E4M3.UNPACK_B R157, R149 ;  /* 0x00000095ff9d723e */ /* 0x000fe200020006ff */
[--C-:B------:R-:W-:Y:S01]  /*3ae0*/  HADD2.F32 R156, -RZ, R79.reuse.H1_H1 ;  /* 0x3000004fff9c7230 */ /* 0x100fe20000004100 */
[----:B------:R-:W-:Y:S01]  /*3af0*/  F2FP.F16.E4M3.UNPACK_B R159, R76 ;  /* 0x0000004cff9f723e */ /* 0x000fe200020006ff */
[----:B------:R-:W-:-:S02]  /*3b00*/  HADD2.F32 R155, -RZ, R79.H0_H0 ;  /* 0x2000004fff9b7230 */ /* 0x000fc40000004100 */
[--C-:B------:R-:W-:Y:S02]  /*3b10*/  HADD2.F32 R149, -RZ, R78.reuse.H1_H1 ;  /* 0x3000004eff957230 */ /* 0x100fe40000004100 */
[CC--:B------:R-:W-:Y:S01]  /*3b20*/  FMUL.FTZ R164, R156.reuse, R161.reuse ;  /* 0x000000a19ca47220 */ /* 0x0c0fe20000410000 */
[----:B------:R-:W-:Y:S02]  /*3b30*/  HADD2.F32 R79, -RZ, R78.H0_H0 ;  /* 0x2000004eff4f7230 */ /* 0x000fe40000004100 */
[----:B------:R-:W-:Y:S01]  /*3b40*/  FMUL.FTZ R161, R155, R161 ;  /* 0x000000a19ba17220 */ /* 0x000fe20000410000 */
[--C-:B------:R-:W-:Y:S02]  /*3b50*/  HADD2.F32 R78, -RZ, R157.reuse.H1_H1 ;  /* 0x3000009dff4e7230 */ /* 0x100fe40000004100 */
[-C--:B------:R-:W-:Y:S01]  /*3b60*/  FMUL.FTZ R162, R149, R160.reuse ;  /* 0x000000a095a27220 */ /* 0x080fe20000410000 */
[----:B------:R-:W-:Y:S02]  /*3b70*/  HADD2.F32 R158, -RZ, R157.H0_H0 ;  /* 0x2000009dff9e7230 */ /* 0x000fe40000004100 */
        /* <DEDUP_REMOVED lines=8> */
[----:B------:R-:W-:Y:S01]  /*3c00*/  F2FP.SATFINITE.E4M3.F32.PACK_AB_MERGE_C R155, R156, R155, RZ ;  /* 0x0000009b9c9b723e */ /* 0x000fe200048070ff */
[----:B------:R-:W-:Y:S01]  /*3c10*/  HADD2.F32 R157, -RZ, R157.H1_H1 ;  /* 0x3000009dff9d7230 */ /* 0x000fe20000004100 */
[----:B------:R-:W-:-:S02]  /*3c20*/  F2FP.F16.E4M3.UNPACK_B R163, R77.H1 ;  /* 0x0000004dffa3723e */ /* 0x000fc400030006ff */
[----:B------:R-:W-:Y:S02]  /*3c30*/  F2FP.F16.E4M3.UNPACK_B R156, R46.H1 ;  /* 0x0000002eff9c723e */ /* 0x000fe400030006ff */
[----:B------:R-:W-:Y:S01]  /*3c40*/  F2FP.F16.E4M3.UNPACK_B R162, R77 ;  /* 0x0000004dffa2723e */ /* 0x000fe200020006ff */
[----:B------:R-:W-:Y:S01]  /*3c50*/  HADD2.F32 R165, -RZ, R163.H1_H1 ;  /* 0x300000a3ffa57230 */ /* 0x000fe20000004100 */
[----:B------:R-:W-:Y:S01]  /*3c60*/  F2FP.F16.E4M3.UNPACK_B R160, R76.H1 ;  /* 0x0000004cffa0723e */ /* 0x000fe200030006ff */
[----:B------:R-:W-:Y:S01]  /*3c70*/  HADD2.F32 R77, -RZ, R156.H1_H1 ;  /* 0x3000009cff4d7230 */ /* 0x000fe20000004100 */
[----:B------:R-:W-:Y:S01]  /*3c80*/  F2FP.F16.E4M3.UNPACK_B R47, R47 ;  /* 0x0000002fff2f723e */ /* 0x000fe200020006ff */
[----:B------:R-:W-:Y:S02]  /*3c90*/  HADD2.F32 R164, -RZ, R162.H1_H1 ;  /* 0x300000a2ffa47230 */ /* 0x000fe40000004100 */
[----:B------:R-:W-:Y:S01]  /*3ca0*/  FMUL.FTZ R167, R157, R165 ;  /* 0x000000a59da77220 */ /* 0x000fe20000410000 */
[----:B------:R-:W-:-:S02]  /*3cb0*/  HADD2.F32 R156, -RZ, R156.H0_H0 ;  /* 0x2000009cff9c7230 */ /* 0x000fc40000004100 */
[----:B------:R-:W-:Y:S01]  /*3cc0*/  FMUL.FTZ R166, R158, R165 ;  /* 0x000000a59ea67220 */ /* 0x000fe20000410000 */
[----:B------:R-:W-:Y:S02]  /*3cd0*/  HADD2.F32 R76, -RZ, R159.H1_H1 ;  /* 0x3000009fff4c7230 */ /* 0x000fe40000004100 */
[C---:B------:R-:W-:Y:S01]  /*3ce0*/  FMUL.FTZ R165, R77.reuse, R164 ;  /* 0x000000a44da57220 */ /* 0x040fe20000410000 */
[----:B------:R-:W-:Y:S01]  /*3cf0*/  F2FP.F16.E4M3.UNPACK_B R46, R46 ;  /* 0x0000002eff2e723e */ /* 0x000fe200020006ff */
[C---:B------:R-:W-:Y:S01]  /*3d00*/  FMUL.FTZ R164, R156.reuse, R164 ;  /* 0x000000a49ca47220 */ /* 0x040fe20000410000 */
[----:B------:R-:W-:Y:S02]  /*3d10*/  HADD2.F32 R161, -RZ, R160.H1_H1 ;  /* 0x300000a0ffa17230 */ /* 0x000fe40000004100 */
[-C--:B------:R-:W-:Y:S01]  /*3d20*/  FFMA.FTZ R165, R156, R76.reuse, -R165 ;  /* 0x0000004c9ca57223 */ /* 0x080fe200000108a5 */
[----:B------:R-:W-:Y:S02]  /*3d30*/  HADD2.F32 R163, -RZ, R163.H0_H0 ;  /* 0x200000a3ffa37230 */ /* 0x000fe40000004100 */
[----:B------:R-:W-:Y:S01]  /*3d40*/  FFMA.FTZ R164, R77, R76, R164 ;  /* 0x0000004c4da47223 */ /* 0x000fe200000100a4 */
[----:B------:R-:W-:-:S02]  /*3d50*/  HADD2.F32 R76, -RZ, R47.H0_H0 ;  /* 0x2000002fff4c7230 */ /* 0x000fc40000004100 */
[-C--:B------:R-:W-:Y:S01]  /*3d60*/  FFMA.FTZ R167, R158, R161.reuse, -R167 ;  /* 0x000000a19ea77223 */ /* 0x080fe200000108a7 */
[----:B------:R-:W-:Y:S02]  /*3d70*/  HADD2.F32 R77, -RZ, R47.H1_H1 ;  /* 0x3000002fff4d7230 */ /* 0x000fe40000004100 */
[----:B------:R-:W-:Y:S01]  /*3d80*/  FFMA.FTZ R166, R157, R161, R166 ;  /* 0x000000a19da67223 */ /* 0x000fe200000100a6 */
[--C-:B------:R-:W-:Y:S02]  /*3d90*/  HADD2.F32 R47, -RZ, R46.reuse.H0_H0 ;  /* 0x2000002eff2f7230 */ /* 0x100fe40000004100 */
[-C--:B------:R-:W-:Y:S01]  /*3da0*/  FMUL.FTZ R158, R76, R163.reuse ;  /* 0x000000a34c9e7220 */ /* 0x080fe20000410000 */
[----:B------:R-:W-:Y:S02]  /*3db0*/  HADD2.F32 R46, -RZ, R46.H1_H1 ;  /* 0x3000002eff2e7230 */ /* 0x000fe40000004100 */
[----:B------:R-:W-:Y:S01]  /*3dc0*/  FMUL.FTZ R161, R77, R163 ;  /* 0x000000a34da17220 */ /* 0x000fe20000410000 */
[----:B------:R-:W-:Y:S01]  /*3dd0*/  HADD2.F32 R162, -RZ, R162.H0_H0 ;  /* 0x200000a2ffa27230 */ /* 0x000fe20000004100 */
[----:B------:R-:W-:Y:S01]  /*3de0*/  F2FP.SATFINITE.E4M3.F32.PACK_AB_MERGE_C R164, R164, R165, RZ ;  /* 0x000000a5a4a4723e */ /* 0x000fe200048070ff */
        /* <DEDUP_REMOVED lines=9> */
[----:B------:R-:W-:Y:S02]  /*3e80*/  F2FP.SATFINITE.E4M3.F32.PACK_AB_MERGE_C R45, R45, R44, R149 ;  /* 0x0000002c2d2d723e */ /* 0x000fe40004807095 */
[----:B------:R-:W-:Y:S02]  /*3e90*/  F2FP.SATFINITE.E4M3.F32.PACK_AB_MERGE_C R44, R79, R78, R155 ;  /* 0x0000004e4f2c723e */ /* 0x000fe4000480709b */
[----:B------:R-:W-:-:S02]  /*3ea0*/  F2FP.SATFINITE.E4M3.F32.PACK_AB_MERGE_C R46, R157, R156, R164 ;  /* 0x0000009c9d2e723e */ /* 0x000fc400048070a4 */
[----:B------:R-:W-:-:S07]  /*3eb0*/  F2FP.SATFINITE.E4M3.F32.PACK_AB_MERGE_C R47, R158, R161, R166 ;  /* 0x000000a19e2f723e */ /* 0x000fce00048070a6 */
.L_x_1350:
[----:B------:R-:W-:Y:S05]  /*3ec0*/  BSYNC B3 ;  /* 0x0000000000037941 */ /* 0x000fea0003800000 */
.L_x_1349:
[----:B------:R-:W-:Y:S01]  /*3ed0*/  ULDC.64 UR4, c[0x0][0x2e8] ;  /* 0x0000ba0000047ab9 */ /* 0x000fe20000000a00 */
[----:B------:R-:W-:Y:S01]  /*3ee0*/  ULDC.64 UR6, c[0x0][0x208] ;  /* 0x0000820000067ab9 */ /* 0x000fe20000000a00 */
[----:B------:R-:W-:-:S04]  /*3ef0*/  IADD3 R76, P2, P6, R153, UR4, R38 ;  /* 0x00000004994c7c10 */ /* 0x000fc8000fe5e026 */
[----:B------:R-:W-:-:S05]  /*3f00*/  IADD3.X R77, R151, UR5, R32, P2, P6 ;  /* 0x00000005974d7c10 */ /* 0x000fca00097ec420 */
[----:B--2---:R1:W-:Y:S04]  /*3f10*/  STG.E.128 desc[UR6][R76.64], R44 ;  /* 0x0000002c4c007986 */ /* 0x0043e8000c101d06 */
.L_x_1348:
[----:B------:R-:W-:Y:S05]  /*3f20*/  BSYNC B2 ;  /* 0x0000000000027941 */ /* 0x000fea0003800000 */
.L_x_1347:
[----:B------:R-:W-:Y:S05]  /*3f30*/  @P1 BRA `(.L_x_1346) ;  /* 0x0000000400d81947 */ /* 0x000fea0003800000 */
[----:B------:R-:W-:Y:S01]  /*3f40*/  LOP3.LUT P2, RZ, R231, 0x4, RZ, 0xc0, !PT ;  /* 0x00000004e7ff7812 */ /* 0x000fe2000784c0ff */
[C---:B-1----:R-:W-:Y:S01]  /*3f50*/  VIADD R45, R154.reuse, 0x40 ;  /* 0x000000409a2d7836 */ /* 0x042fe20000000000 */
[----:B------:R-:W-:Y:S11]  /*3f60*/  BSSY B2, `(.L_x_1351) ;  /* 0x000006e000027945 */ /* 0x000ff60003800000 */
[----:B------:R-:W-:Y:S01]  /*3f70*/  @P2 VIADD R45, R154, 0xffffffc0 ;  /* 0xffffffc09a2d2836 */ /* 0x000fe20000000000 */
[----:B------:R-:W-:-:S03]  /*3f80*/  ISETP.GE.AND P2, PT, R234, R126, PT ;  /* 0x0000007eea00720c */ /* 0x000fc60003f46270 */
[----:B------:R-:W-:-:S06]  /*3f90*/  IMAD.IADD R45, R18, 0x1, R45 ;  /* 0x00000001122d7824 */ /* 0x000fcc00078e022d */
[----:B------:R-:W1:Y:S04]  /*3fa0*/  LDS.128 R44, [R45+0x20400] ;  /* 0x020400002d2c7984 */ /* 0x000e680000000c00 */
[----:B------:R-:W-:Y:S05]  /*3fb0*/  @P2 BRA `(.L_x_1352) ;  /* 0x0000000400a02947 */ /* 0x000fea0003800000 */
        /* <DEDUP_REMOVED lines=8> */
[----:B-1----:R-:W-:Y:S01]  /*4040*/  IMAD.MOV.U32 R73, RZ, RZ, R45 ;  /* 0x000000ffff497224 */ /* 0x002fe200078e002d */
[----:B------:R-:W-:Y:S01]  /*4050*/  LOP3.LUT R45, R74, 0xff00, R75, 0xf8, !PT ;  /* 0x0000ff004a2d7812 */ /* 0x000fe200078ef84b */
[----:B------:R-:W-:Y:S01]  /*4060*/  IMAD.MOV.U32 R72, RZ, RZ, R44 ;  /* 0x000000ffff487224 */ /* 0x000fe200078e002c */
[----:B------:R-:W-:Y:S01]  /*4070*/  LOP3.LUT R76, R76, 0xff00, R77, 0xf8, !PT ;  /* 0x0000ff004c4c7812 */ /* 0x000fe200078ef84d */
[----:B------:R-:W-:Y:S01]  /*4080*/  IMAD.U32 R74, R79, 0x10000, RZ ;  /* 0x000100004f4a7824 */ /* 0x000fe200078e00ff */
[----:B------:R-:W-:Y:S01]  /*4090*/  F2FP.F16.E4M3.UNPACK_B R44, R73 ;  /* 0x00000049ff2c723e */ /* 0x000fe200020006ff */
        /* <DEDUP_REMOVED lines=11> */
[----:B------:R-:W-:Y:S01]  /*4150*/  HADD2.F32 R79, -RZ, R77.H0_H0 ;  /* 0x2000004dff4f7230 */ /* 0x000fe20000004100 */
[----:B------:R-:W-:Y:S01]  /*4160*/  F2FP.F16.E4M3.UNPACK_B R150, R150 ;  /* 0x00000096ff96723e */ /* 0x000fe200020006ff */
[--C-:B------:R-:W-:Y:S01]  /*4170*/  HADD2.F32 R76, -RZ, R73.reuse.H1_H1 ;  /* 0x30000049ff4c7230 */ /* 0x100fe20000004100 */
[----:B------:R-:W-:Y:S01]  /*4180*/  F2FP.F16.E4M3.UNPACK_B R134, R134 ;  /* 0x00000086ff86723e */ /* 0x000fe200020006ff */
[----:B------:R-:W-:-:S02]  /*4190*/  HADD2.F32 R75, -RZ, R73.H0_H0 ;  /* 0x20000049ff4b7230 */ /* 0x000fc40000004100 */
[----:B------:R-:W-:Y:S01]  /*41a0*/  FMUL.FTZ R73, R44, R149 ;  /* 0x000000952c497220 */ /* 0x000fe20000410000 */
[----:B------:R-:W-:Y:S02]  /*41b0*/  HADD2.F32 R77, -RZ, R77.H1_H1 ;  /* 0x3000004dff4d7230 */ /* 0x000fe40000004100 */
[-C--:B------:R-:W-:Y:S01]  /*41c0*/  FMUL.FTZ R156, R76, R78.reuse ;  /* 0x0000004e4c9c7220 */ /* 0x080fe20000410000 */
[-C--:B------:R-:W-:Y:S01]  /*41d0*/  FFMA.FTZ R44, R44, R79.reuse, -R157 ;  /* 0x0000004f2c2c7223 */ /* 0x080fe2000001089d */
[----:B------:R-:W-:Y:S01]  /*41e0*/  FFMA.FTZ R73, R74, R79, R73 ;  /* 0x0000004f4a497223 */ /* 0x000fe20000010049 */
[C---:B------:R-:W-:Y:S01]  /*41f0*/  FMUL.FTZ R149, R75.reuse, R78 ;  /* 0x0000004e4b957220 */ /* 0x040fe20000410000 */
[-C--:B------:R-:W-:Y:S01]  /*4200*/  F2FP.F16.E4M3.UNPACK_B R74, R72.reuse.H1 ;  /* 0x00000048ff4a723e */ /* 0x080fe200030006ff */
[-C--:B------:R-:W-:Y:S01]  /*4210*/  FFMA.FTZ R156, R75, R77.reuse, -R156 ;  /* 0x0000004d4b9c7223 */ /* 0x080fe2000001089c */
[----:B------:R-:W-:Y:S01]  /*4220*/  F2FP.F16.E4M3.UNPACK_B R72, R72 ;  /* 0x00000048ff48723e */ /* 0x000fe200020006ff */
[----:B------:R-:W-:Y:S01]  /*4230*/  FFMA.FTZ R159, R76, R77, R149 ;  /* 0x0000004d4c9f7223 */ /* 0x000fe20000010095 */
[----:B------:R-:W-:-:S02]  /*4240*/  HADD2.F32 R78, -RZ, R150.H1_H1 ;  /* 0x30000096ff4e7230 */ /* 0x000fc40000004100 */
[--C-:B------:R-:W-:Y:S02]  /*4250*/  HADD2.F32 R77, -RZ, R74.reuse.H1_H1 ;  /* 0x3000004aff4d7230 */ /* 0x100fe40000004100 */
[----:B------:R-:W-:Y:S01]  /*4260*/  HADD2.F32 R76, -RZ, R74.H0_H0 ;  /* 0x2000004aff4c7230 */ /* 0x000fe20000004100 */
[----:B------:R-:W-:Y:S01]  /*4270*/  F2FP.SATFINITE.E4M3.F32.PACK_AB_MERGE_C R161, R159, R156, RZ ;  /* 0x0000009c9fa1723e */ /* 0x000fe200048070ff */
[--C-:B------:R-:W-:Y:S02]  /*4280*/  HADD2.F32 R74, -RZ, R72.reuse.H0_H0 ;  /* 0x20000048ff4a7230 */ /* 0x100fe40000004100 */
[-C--:B------:R-:W-:Y:S01]  /*4290*/  FMUL.FTZ R149, R77, R78.reuse ;  /* 0x0000004e4d957220 */ /* 0x080fe20000410000 */
[----:B------:R-:W-:Y:S02]  /*42a0*/  HADD2.F32 R75, -RZ, R72.H1_H1 ;  /* 0x30000048ff4b7230 */ /* 0x000fe40000004100 */
[----:B------:R-:W-:Y:S01]  /*42b0*/  FMUL.FTZ R78, R76, R78 ;  /* 0x0000004e4c4e7220 */ /* 0x000fe20000410000 */
[----:B------:R-:W-:-:S02]  /*42c0*/  HADD2.F32 R150, -RZ, R150.H0_H0 ;  /* 0x20000096ff967230 */ /* 0x000fc40000004100 */
[--C-:B------:R-:W-:Y:S02]  /*42d0*/  HADD2.F32 R72, -RZ, R134.reuse.H1_H1 ;  /* 0x30000086ff487230 */ /* 0x100fe40000004100 */
[----:B------:R-:W-:Y:S02]  /*42e0*/  HADD2.F32 R134, -RZ, R134.H0_H0 ;  /* 0x20000086ff867230 */ /* 0x000fe40000004100 */
[-C--:B------:R-:W-:Y:S01]  /*42f0*/  FMUL.FTZ R79, R75, R150.reuse ;  /* 0x000000964b4f7220 */ /* 0x080fe20000410000 */
[----:B------:R-:W-:Y:S01]  /*4300*/  FMUL.FTZ R150, R74, R150 ;  /* 0x000000964a967220 */ /* 0x000fe20000410000 */
[-C--:B------:R-:W-:Y:S01]  /*4310*/  FFMA.FTZ R149, R76, R72.reuse, -R149 ;  /* 0x000000484c957223 */ /* 0x080fe20000010895 */
[----:B------:R-:W-:Y:S01]  /*4320*/  FFMA.FTZ R78, R77, R72, R78 ;  /* 0x000000484d4e7223 */ /* 0x000fe2000001004e */
[-C--:B------:R-:W-:Y:S01]  /*4330*/  FFMA.FTZ R72, R74, R134.reuse, -R79 ;  /* 0x000000864a487223 */ /* 0x080fe2000001084f */
[----:B------:R-:W-:Y:S01]  /*4340*/  FFMA.FTZ R157, R75, R134, R150 ;  /* 0x000000864b9d7223 */ /* 0x000fe20000010096 */
[----:B------:R-:W-:-:S02]  /*4350*/  F2FP.F16.E4M3.UNPACK_B R75, R47.H1 ;  /* 0x0000002fff4b723e */ /* 0x000fc400030006ff */
[----:B------:R-:W-:Y:S02]  /*4360*/  F2FP.SATFINITE.E4M3.F32.PACK_AB_MERGE_C R160, R78, R149, RZ ;  /* 0x000000954ea0723e */ /* 0x000fe400048070ff */
[----:B------:R-:W-:Y:S01]  /*4370*/  F2FP.F16.E4M3.UNPACK_B R149, R155.H1 ;  /* 0x0000009bff95723e */ /* 0x000fe200030006ff */
[--C-:B------:R-:W-:Y:S01]  /*4380*/  HADD2.F32 R77, -RZ, R75.reuse.H1_H1 ;  /* 0x3000004bff4d7230 */ /* 0x100fe20000004100 */
[----:B------:R-:W-:Y:S01]  /*4390*/  F2FP.F16.E4M3.UNPACK_B R79, R45.H1 ;  /* 0x0000002dff4f723e */ /* 0x000fe200030006ff */
        /* <DEDUP_REMOVED lines=22> */
[--C-:B------:R-:W-:Y:S02]  /*4500*/  HADD2.F32 R74, -RZ, R47.reuse.H0_H0 ;  /* 0x2000002fff4a7230 */ /* 0x100fe40000004100 */
[----:B------:R-:W-:Y:S01]  /*4510*/  HADD2.F32 R46, -RZ, R46.H1_H1 ;  /* 0x3000002eff2e7230 */ /* 0x000fe20000004100 */
[----:B------:R-:W-:Y:S01]  /*4520*/  F2FP.SATFINITE.E4M3.F32.PACK_AB_MERGE_C R150, R150, R159, RZ ;  /* 0x0000009f9696723e */ /* 0x000fe200048070ff */
[----:B------:R-:W-:Y:S01]  /*4530*/  HADD2.F32 R47, -RZ, R47.H1_H1 ;  /* 0x3000002fff2f7230 */ /* 0x000fe20000004100 */
[----:B------:R-:W-:Y:S01]  /*4540*/  F2FP.SATFINITE.E4M3.F32.PACK_AB_MERGE_C R77, R77, R156, RZ ;  /* 0x0000009c4d4d723e */ /* 0x000fe200048070ff */
[----:B------:R-:W-:-:S02]  /*4550*/  HADD2.F32 R149, -RZ, R149.H0_H0 ;  /* 0x20000095ff957230 */ /* 0x000fc40000004100 */
[-C--:B------:R-:W-:Y:S01]  /*4560*/  FMUL.FTZ R76, R46, R155.reuse ;  /* 0x0000009b2e4c7220 */ /* 0x080fe20000410000 */
[----:B------:R-:W-:Y:S02]  /*4570*/  HADD2.F32 R79, -RZ, R79.H0_H0 ;  /* 0x2000004fff4f7230 */ /* 0x000fe40000004100 */
[----:B------:R-:W-:Y:S01]  /*4580*/  FMUL.FTZ R155, R45, R155 ;  /* 0x0000009b2d9b7220 */ /* 0x000fe20000410000 */
[----:B------:R-:W-:Y:S02]  /*4590*/  HADD2.F32 R78, -RZ, R78.H0_H0 ;  /* 0x2000004eff4e7230 */ /* 0x000fe40000004100 */
[-C--:B------:R-:W-:Y:S01]  /*45a0*/  FMUL.FTZ R75, R47, R149.reuse ;  /* 0x000000952f4b7220 */ /* 0x080fe20000410000 */
[----:B------:R-:W-:-:S03]  /*45b0*/  FMUL.FTZ R134, R74, R149 ;  /* 0x000000954a867220 */ /* 0x000fc60000410000 */
[-C--:B------:R-:W-:Y:S01]  /*45c0*/  FFMA.FTZ R75, R74, R79.reuse, -R75 ;  /* 0x0000004f4a4b7223 */ /* 0x080fe2000001084b */
[----:B------:R-:W-:Y:S01]  /*45d0*/  FFMA.FTZ R134, R47, R79, R134 ;  /* 0x0000004f2f867223 */ /* 0x000fe20000010086 */
[-C--:B------:R-:W-:Y:S01]  /*45e0*/  FFMA.FTZ R76, R45, R78.reuse, -R76 ;  /* 0x0000004e2d4c7223 */ /* 0x080fe2000001084c */
[----:B------:R-:W-:Y:S01]  /*45f0*/  FFMA.FTZ R155, R46, R78, R155 ;  /* 0x0000004e2e9b7223 */ /* 0x000fe2000001009b */
[----:B------:R-:W-:Y:S02]  /*4600*/  F2FP.SATFINITE.E4M3.F32.PACK_AB_MERGE_C R45, R73, R44, R161 ;  /* 0x0000002c492d723e */ /* 0x000fe400048070a1 */
[----:B------:R-:W-:Y:S02]  /*4610*/  F2FP.SATFINITE.E4M3.F32.PACK_AB_MERGE_C R44, R157, R72, R160 ;  /* 0x000000489d2c723e */ /* 0x000fe400048070a0 */
[----:B------:R-:W-:Y:S02]  /*4620*/  F2FP.SATFINITE.E4M3.F32.PACK_AB_MERGE_C R46, R155, R76, R150 ;  /* 0x0000004c9b2e723e */ /* 0x000fe40004807096 */
[----:B------:R-:W-:-:S07]  /*4630*/  F2FP.SATFINITE.E4M3.F32.PACK_AB_MERGE_C R47, R134, R75, R77 ;  /* 0x0000004b862f723e */ /* 0x000fce000480704d */
.L_x_1352:
[----:B------:R-:W-:Y:S05]  /*4640*/  BSYNC B2 ;  /* 0x0000000000027941 */ /* 0x000fea0003800000 */
.L_x_1351:
[----:B------:R-:W-:Y:S01]  /*4650*/  ULDC.64 UR4, c[0x0][0x2e8] ;  /* 0x0000ba0000047ab9 */ /* 0x000fe20000000a00 */
[----:B------:R-:W-:Y:S01]  /*4660*/  ULDC.64 UR6, c[0x0][0x208] ;  /* 0x0000820000067ab9 */ /* 0x000fe20000000a00 */
[----:B------:R-:W-:-:S04]  /*4670*/  IADD3 R72, P2, P6, R34, UR4, R153 ;  /* 0x0000000422487c10 */ /* 0x000fc8000fe5e099 */
[----:B------:R-:W-:-:S05]  /*4680*/  IADD3.X R73, R100, UR5, R151, P2, P6 ;  /* 0x0000000564497c10 */ /* 0x000fca00097ec497 */
[----:B-1----:R2:W-:Y:S04]  /*4690*/  STG.E.128 desc[UR6][R72.64], R44 ;  /* 0x0000002c48007986 */ /* 0x0025e8000c101d06 */
.L_x_1346:
[----:B------:R-:W-:Y:S05]  /*46a0*/  BSYNC B1 ;  /* 0x0000000000017941 */ /* 0x000fea0003800000 */
.L_x_1345:
[----:B------:R-:W-:Y:S04]  /*46b0*/  BSSY B1, `(.L_x_1353) ;  /* 0x00000ee000017945 */ /* 0x000fe80003800000 */
[----:B------:R-:W-:Y:S05]  /*46c0*/  @P3 BRA `(.L_x_1354) ;  /* 0x0000000c00b03947 */ /* 0x000fea0003800000 */
[----:B------:R-:W-:Y:S01]  /*46d0*/  IADD3 R75, P2, P3, R132, R124, R22 ;  /* 0x0000007c844b7210 */ /* 0x000fe20007b5e016 */
[----:B------:R-:W-:Y:S03]  /*46e0*/  BSSY B2, `(.L_x_1355) ;  /* 0x0000074000027945 */ /* 0x000fe60003800000 */
[----:B--2---:R-:W-:Y:S01]  /*46f0*/  IADD3.X R73, R14, R127, R23, P2, P3 ;  /* 0x0000007f0e497210 */ /* 0x004fe200017e6417 */
[----:B------:R-:W-:Y:S08]  /*4700*/  @P0 BRA `(.L_x_1356) ;  /* 0x0000000400c40947 */ /* 0x000ff00003800000 */
[----:B-1----:R1:W2:Y:S01]  /*4710*/  LDS.128 R44, [R111+0x22400] ;  /* 0x022400006f2c7984 */ /* 0x0022a20000000c00 */
[----:B------:R-:W-:Y:S01]  /*4720*/  ISETP.GE.AND P2, PT, R228, R126, PT ;  /* 0x0000007ee400720c */ /* 0x000fe20003f46270 */
[----:B------:R-:W-:-:S12]  /*4730*/  BSSY B3, `(.L_x_1357) ;  /* 0x0000069000037945 */ /* 0x000fd80003800000 */
[----:B-1----:R-:W-:Y:S05]  /*4740*/  @P2 BRA `(.L_x_1358) ;  /* 0x00000004009c2947 */ /* 0x002fea0003800000 */
        /* <DEDUP_REMOVED lines=31> */
[C---:B------:R-:W-:Y:S01]  /*4940*/  FMUL.FTZ R77, R71.reuse, R78 ;  /* 0x0000004e474d7220 */ /* 0x040fe20000410000 */
[----:B------:R-:W-:Y:S01]  /*4950*/  F2FP.F16.E4M3.UNPACK_B R69, R68.H1 ;  /* 0x00000044ff45723e */ /* 0x000fe200030006ff */
[C---:B------:R-:W-:Y:S01]  /*4960*/  FMUL.FTZ R78, R70.reuse, R78 ;  /* 0x0000004e464e7220 */ /* 0x040fe20000410000 */
[----:B------:R-:W-:Y:S01]  /*4970*/  F2FP.F16.E4M3.UNPACK_B R68, R68 ;  /* 0x00000044ff44723e */ /* 0x000fe200020006ff */
[----:B------:R-:W-:Y:S01]  /*4980*/  FFMA.FTZ R134, R70, R72, -R77 ;  /* 0x0000004846867223 */ /* 0x000fe2000001084d */
[----:B------:R-:W-:Y:S01]  /*4990*/  FFMA.FTZ R44, R44, R74, -R149 ;  /* 0x0000004a2c2c7223 */ /* 0x000fe20000010895 */
[----:B------:R-:W-:Y:S01]  /*49a0*/  FFMA.FTZ R151, R71, R72, R78 ;  /* 0x0000004847977223 */ /* 0x000fe2000001004e */
[----:B------:R-:W-:Y:S01]  /*49b0*/  F2FP.F16.E4M3.UNPACK_B R147, R147 ;  /* 0x00000093ff93723e */ /* 0x000fe200020006ff */
[----:B------:R-:W-:-:S02]  /*49c0*/  HADD2.F32 R70, -RZ, R69.H0_H0 ;  /* 0x20000045ff467230 */ /* 0x000fc40000004100 */
[----:B------:R-:W-:Y:S01]  /*49d0*/  HADD2.F32 R71, -RZ, R69.H1_H1 ;  /* 0x30000045ff477230 */ /* 0x000fe20000004100 */
[----:B------:R-:W-:Y:S01]  /*49e0*/  F2FP.SATFINITE.E4M3.F32.PACK_AB_MERGE_C R155, R151, R134, RZ ;  /* 0x00000086979b723e */ /* 0x000fe200048070ff */
[----:B------:R-:W-:Y:S02]  /*49f0*/  HADD2.F32 R74, -RZ, R148.H1_H1 ;  /* 0x30000094ff4a7230 */ /* 0x000fe40000004100 */
[----:B------:R-:W-:Y:S01]  /*4a00*/  HADD2.F32 R69, -RZ, R68.H0_H0 ;  /* 0x20000044ff457230 */ /* 0x000fe20000004100 */
[----:B------:R-:W-:Y:S01]  /*4a10*/  F2FP.SATFINITE.E4M3.F32.PACK_AB_MERGE_C R45, R45, R44, R155 ;  /* 0x0000002c2d2d723e */ /* 0x000fe2000480709b */
[----:B------:R-:W-:Y:S02]  /*4a20*/  HADD2.F32 R148, -RZ, R148.H0_H0 ;  /* 0x20000094ff947230 */ /* 0x000fe40000004100 */
[-C--:B------:R-:W-:Y:S01]  /*4a30*/  FMUL.FTZ R149, R71, R74.reuse ;  /* 0x0000004a47957220 */ /* 0x080fe20000410000 */
[----:B------:R-:W-:Y:S02]  /*4a40*/  HADD2.F32 R68, -RZ, R68.H1_H1 ;  /* 0x30000044ff447230 */ /* 0x000fe40000004100 */
[----:B------:R-:W-:Y:S01]  /*4a50*/  FMUL.FTZ R78, R70, R74 ;  /* 0x0000004a464e7220 */ /* 0x000fe20000410000 */
[----:B------:R-:W-:-:S02]  /*4a60*/  HADD2.F32 R72, -RZ, R147.H1_H1 ;  /* 0x30000093ff487230 */ /* 0x000fc40000004100 */
[-C--:B------:R-:W-:Y:S01]  /*4a70*/  FMUL.FTZ R77, R69, R148.reuse ;  /* 0x00000094454d7220 */ /* 0x080fe20000410000 */
[----:B------:R-:W-:Y:S02]  /*4a80*/  HADD2.F32 R147, -RZ, R147.H0_H0 ;  /* 0x20000093ff937230 */ /* 0x000fe40000004100 */
[----:B------:R-:W-:Y:S01]  /*4a90*/  FMUL.FTZ R74, R68, R148 ;  /* 0x00000094444a7220 */ /* 0x000fe20000410000 */
[-C--:B------:R-:W-:Y:S01]  /*4aa0*/  FFMA.FTZ R149, R70, R72.reuse, -R149 ;  /* 0x0000004846957223 */ /* 0x080fe20000010895 */
[----:B------:R-:W-:Y:S02]  /*4ab0*/  FFMA.FTZ R78, R71, R72, R78 ;  /* 0x00000048474e7223 */ /* 0x000fe4000001004e */
[-C--:B------:R-:W-:Y:S01]  /*4ac0*/  FFMA.FTZ R148, R69, R147.reuse, -R74 ;  /* 0x0000009345947223 */ /* 0x080fe2000001084a */
[----:B------:R-:W-:Y:S01]  /*4ad0*/  FFMA.FTZ R147, R68, R147, R77 ;  /* 0x0000009344937223 */ /* 0x000fe2000001004d */
[----:B------:R-:W-:Y:S02]  /*4ae0*/  F2FP.F16.E4M3.UNPACK_B R69, R47.H1 ;  /* 0x0000002fff45723e */ /* 0x000fe400030006ff */
[----:B------:R-:W-:-:S02]  /*4af0*/  F2FP.F16.E4M3.UNPACK_B R77, R79.H1 ;  /* 0x0000004fff4d723e */ /* 0x000fc400030006ff */
[----:B------:R-:W-:Y:S01]  /*4b00*/  F2FP.F16.E4M3.UNPACK_B R72, R76.H1 ;  /* 0x0000004cff48723e */ /* 0x000fe200030006ff */
[----:B------:R-:W-:Y:S01]  /*4b10*/  HADD2.F32 R71, -RZ, R69.H1_H1 ;  /* 0x30000045ff477230 */ /* 0x000fe20000004100 */
[----:B------:R-:W-:Y:S01]  /*4b20*/  F2FP.F16.E4M3.UNPACK_B R68, R46.H1 ;  /* 0x0000002eff44723e */ /* 0x000fe200030006ff */
[----:B------:R-:W-:Y:S01]  /*4b30*/  HADD2.F32 R134, -RZ, R77.H1_H1 ;  /* 0x3000004dff867230 */ /* 0x000fe20000004100 */
[----:B------:R-:W-:Y:S01]  /*4b40*/  F2FP.F16.E4M3.UNPACK_B R79, R79 ;  /* 0x0000004fff4f723e */ /* 0x000fe200020006ff */
[----:B------:R-:W-:Y:S01]  /*4b50*/  HADD2.F32 R70, -RZ, R69.H0_H0 ;  /* 0x20000045ff467230 */ /* 0x000fe20000004100 */
[----:B------:R-:W-:Y:S01]  /*4b60*/  F2FP.SATFINITE.E4M3.F32.PACK_AB_MERGE_C R153, R78, R149, RZ ;  /* 0x000000954e99723e */ /* 0x000fe200048070ff */
        /* <DEDUP_REMOVED lines=22> */
[----:B------:R-:W-:Y:S01]  /*4cd0*/  HADD2.F32 R46, -RZ, R46.H1_H1 ;  /* 0x3000002eff2e7230 */ /* 0x000fe20000004100 */
[----:B------:R-:W-:Y:S01]  /*4ce0*/  F2FP.SATFINITE.E4M3.F32.PACK_AB_MERGE_C R134, R151, R134, RZ ;  /* 0x000000869786723e */ /* 0x000fe200048070ff */
[----:B------:R-:W-:-:S02]  /*4cf0*/  HADD2.F32 R77, -RZ, R77.H0_H0 ;  /* 0x2000004dff4d7230 */ /* 0x000fc40000004100 */
[----:B------:R-:W-:Y:S02]  /*4d00*/  HADD2.F32 R72, -RZ, R72.H0_H0 ;  /* 0x20000048ff487230 */ /* 0x000fe40000004100 */
        /* <DEDUP_REMOVED lines=11> */
.L_x_1358:
[----:B------:R-:W-:Y:S05]  /*4dc0*/  BSYNC B3 ;  /* 0x0000000000037941 */ /* 0x000fea0003800000 */
.L_x_1357:
[----:B------:R-:W-:Y:S01]  /*4dd0*/  ULDC.64 UR4, c[0x0][0x2e8] ;  /* 0x0000ba0000047ab9 */ /* 0x000fe20000000a00 */
[----:B------:R-:W-:Y:S01]  /*4de0*/  ULDC.64 UR6, c[0x0][0x208] ;  /* 0x0000820000067ab9 */ /* 0x000fe20000000a00 */
[----:B------:R-:W-:-:S04]  /*4df0*/  IADD3 R68, P2, P3, R75, UR4, R38 ;  /* 0x000000044b447c10 */ /* 0x000fc8000fb5e026 */
[----:B------:R-:W-:-:S05]  /*4e00*/  IADD3.X R69, R73, UR5, R32, P2, P3 ;  /* 0x0000000549457c10 */ /* 0x000fca00097e6420 */
[----:B--2---:R2:W-:Y:S04]  /*4e10*/  STG.E.128 desc[UR6][R68.64], R44 ;  /* 0x0000002c44007986 */ /* 0x0045e8000c101d06 */
.L_x_1356:
[----:B------:R-:W-:Y:S05]  /*4e20*/  BSYNC B2 ;  /* 0x0000000000027941 */ /* 0x000fea0003800000 */
.L_x_1355:
[----:B------:R-:W-:Y:S05]  /*4e30*/  @P1 BRA `(.L_x_1354) ;  /* 0x0000000400d41947 */ /* 0x000fea0003800000 */
[----:B------:R-:W-:Y:S01]  /*4e40*/  LOP3.LUT P2, RZ, R231, 0x4, RZ, 0xc0, !PT ;  /* 0x00000004e7ff7812 */ /* 0x000fe2000784c0ff */
[C---:B-12---:R-:W-:Y:S01]  /*4e50*/  VIADD R45, R154.reuse, 0x40 ;  /* 0x000000409a2d7836 */ /* 0x046fe20000000000 */
[----:B------:R-:W-:Y:S11]  /*4e60*/  BSSY B2, `(.L_x_1359) ;  /* 0x000006d000027945 */ /* 0x000ff60003800000 */
[----:B------:R-:W-:Y:S01]  /*4e70*/  @P2 VIADD R45, R154, 0xffffffc0 ;  /* 0xffffffc09a2d2836 */ /* 0x000fe20000000000 */
[----:B------:R-:W-:-:S03]  /*4e80*/  ISETP.GE.AND P2, PT, R234, R126, PT ;  /* 0x0000007eea00720c */ /* 0x000fc60003f46270 */
[----:B------:R-:W-:-:S06]  /*4e90*/  IMAD.IADD R45, R18, 0x1, R45 ;  /* 0x00000001122d7824 */ /* 0x000fcc00078e022d */
[----:B------:R-:W1:Y:S04]  /*4ea0*/  LDS.128 R44, [R45+0x22400] ;  /* 0x022400002d2c7984 */ /* 0x000e680000000c00 */
[----:B------:R-:W-:Y:S05]  /*4eb0*/  @P2 BRA `(.L_x_1360) ;  /* 0x00000004009c2947 */ /* 0x000fea0003800000 */
        /* <DEDUP_REMOVED lines=9> */
[----:B-1----:R-:W-:Y:S01]  /*4f50*/  IMAD.MOV.U32 R64, RZ, RZ, R44 ;  /* 0x000000ffff407224 */ /* 0x002fe200078e002c */
        /* <DEDUP_REMOVED lines=50> */
[----:B------:R-:W-:Y:S01]  /*5280*/  F2FP.F16.E4M3.UNPACK_B R71, R74.H1 ;  /* 0x0000004aff47723e */ /* 0x000fe200030006ff */
        /* <DEDUP_REMOVED lines=25> */
[----:B------:R-:W-:Y:S01]  /*5420*/  FMUL.FTZ R76, R64, R71 ;  /* 0x00000047404c7220 */ /* 0x000fe20000410000 */
[----:B------:R-:W-:-:S02]  /*5430*/  HADD2.F32 R46, -RZ, R46.H1_H1 ;  /* 0x3000002eff2e7230 */ /* 0x000fc40000004100 */
[----:B------:R-:W-:Y:S01]  /*5440*/  FMUL.FTZ R69, R65, R71 ;  /* 0x0000004741457220 */ /* 0x000fe20000410000 */
[----:B------:R-:W-:Y:S01]  /*5450*/  HADD2.F32 R74, -RZ, R74.H0_H0 ;  /* 0x2000004aff4a7230 */ /* 0x000fe20000004100 */
[----:B------:R-:W-:Y:S01]  /*5460*/  F2FP.SATFINITE.E4M3.F32.PACK_AB_MERGE_C R72, R72, R79, RZ ;  /* 0x0000004f4848723e */ /* 0x000fe200048070ff */
        /* <DEDUP_REMOVED lines=11> */
[----:B------:R-:W-:-:S07]  /*5520*/  F2FP.SATFINITE.E4M3.F32.PACK_AB_MERGE_C R46, R67, R66, R72 ;  /* 0x00000042432e723e */ /* 0x000fce0004807048 */
.L_x_1360:
[----:B------:R-:W-:Y:S05]  /*5530*/  BSYNC B2 ;  /* 0x0000000000027941 */ /* 0x000fea0003800000 */
.L_x_1359:
[----:B------:R-:W-:Y:S01]  /*5540*/  ULDC.64 UR4, c[0x0][0x2e8] ;  /* 0x0000ba0000047ab9 */ /* 0x000fe20000000a00 */
[----:B------:R-:W-:Y:S01]  /*5550*/  ULDC.64 UR6, c[0x0][0x208] ;  /* 0x0000820000067ab9 */ /* 0x000fe20000000a00 */
[----:B------:R-:W-:-:S04]  /*5560*/  IADD3 R64, P2, P3, R34, UR4, R75 ;  /* 0x0000000422407c10 */ /* 0x000fc8000fb5e04b */
[----:B------:R-:W-:-:S05]  /*5570*/  IADD3.X R65, R100, UR5, R73, P2, P3 ;  /* 0x0000000564417c10 */ /* 0x000fca00097e6449 */
[----:B-1----:R3:W-:Y:S04]  /*5580*/  STG.E.128 desc[UR6][R64.64], R44 ;  /* 0x0000002c40007986 */ /* 0x0027e8000c101d06 */
.L_x_1354:
[----:B------:R-:W-:Y:S05]  /*5590*/  BSYNC B1 ;  /* 0x0000000000017941 */ /* 0x000fea0003800000 */
.L_x_1353:
[----:B------:R-:W-:Y:S01]  /*55a0*/  ISETP.NE.AND P2, PT, R152, RZ, PT ;  /* 0x000000ff9800720c */ /* 0x000fe20003f45270 */
[----:B------:R-:W-:-:S12]  /*55b0*/  BSSY B1, `(.L_x_1361) ;  /* 0x00000ee000017945 */ /* 0x000fd80003800000 */
[----:B------:R-:W-:Y:S05]  /*55c0*/  @P2 BRA `(.L_x_1362) ;  /* 0x0000000c00b02947 */ /* 0x000fea0003800000 */
[----:B------:R-:W-:Y:S01]  /*55d0*/  IADD3 R67, P2, P3, R106, R124, R22 ;  /* 0x0000007c6a437210 */ /* 0x000fe20007b5e016 */
[----:B------:R-:W-:Y:S03]  /*55e0*/  BSSY B2, `(.L_x_1363) ;  /* 0x0000074000027945 */ /* 0x000fe60003800000 */
[----:B---3--:R-:W-:Y:S01]  /*55f0*/  IADD3.X R65, R105, R127, R23, P2, P3 ;  /* 0x0000007f69417210 */ /* 0x008fe200017e6417 */
[----:B------:R-:W-:Y:S08]  /*5600*/  @P0 BRA `(.L_x_1364) ;  /* 0x0000000400c40947 */ /* 0x000ff00003800000 */
[----:B-12---:R1:W2:Y:S01]  /*5610*/  LDS.128 R44, [R111+0x24400] ;  /* 0x024400006f2c7984 */ /* 0x0062a20000000c00 */
[----:B------:R-:W-:Y:S01]  /*5620*/  ISETP.GE.AND P2, PT, R228, R126, PT ;  /* 0x0000007ee400720c */ /* 0x000fe20003f46270 */
[----:B------:R-:W-:-:S12]  /*5630*/  BSSY B3, `(.L_x_1365) ;  /* 0x0000069000037945 */ /* 0x000fd80003800000 */
[----:B-1----:R-:W-:Y:S05]  /*5640*/  @P2 BRA `(.L_x_1366) ;  /* 0x00000004009c2947 */ /* 0x002fea0003800000 */
        /* <DEDUP_REMOVED lines=59> */
[----:B------:R-:W-:Y:S01]  /*5a00*/  F2FP.SATFINITE.E4M3.F32.PACK_AB_MERGE_C R78, R63, R62, RZ ;  /* 0x0000003e3f4e723e */ /* 0x000fe200048070ff */
[----:B------:R-:W-:Y:S01]  /*5a10*/  HADD2.F32 R63, -RZ, R61.H1_H1 ;  /* 0x3000003dff3f7230 */ /* 0x000fe20000004100 */
[----:B------:R-:W-:Y:S01]  /*5a20*/  F2FP.F16.E4M3.UNPACK_B R64, R68.H1 ;  /* 0x00000044ff40723e */ /* 0x000fe200030006ff */
[----:B------:R-:W-:Y:S01]  /*5a30*/  HADD2.F32 R72, -RZ, R69.H1_H1 ;  /* 0x30000045ff487230 */ /* 0x000fe20000004100 */
        /* <DEDUP_REMOVED lines=40> */
.L_x_1366:
[----:B------:R-:W-:Y:S05]  /*5cc0*/  BSYNC B3 ;  /* 0x0000000000037941 */ /* 0x000fea0003800000 */
.L_x_1365:
[----:B------:R-:W-:Y:S01]  /*5cd0*/  ULDC.64 UR4, c[0x0][0x2e8] ;  /* 0x0000ba0000047ab9 */ /* 0x000fe20000000a00 */
[----:B------:R-:W-:Y:S01]  /*5ce0*/  ULDC.64 UR6, c[0x0][0x208] ;  /* 0x0000820000067ab9 */ /* 0x000fe20000000a00 */
[----:B------:R-:W-:-:S04]  /*5cf0*/  IADD3 R60, P2, P3, R67, UR4, R38 ;  /* 0x00000004433c7c10 */ /* 0x000fc8000fb5e026 */
[----:B------:R-:W-:-:S05]  /*5d00*/  IADD3.X R61, R65, UR5, R32, P2, P3 ;  /* 0x00000005413d7c10 */ /* 0x000fca00097e6420 */
[----:B--2---:R3:W-:Y:S04]  /*5d10*/  STG.E.128 desc[UR6][R60.64], R44 ;  /* 0x0000002c3c007986 */ /* 0x0047e8000c101d06 */
.L_x_1364:
[----:B------:R-:W-:Y:S05]  /*5d20*/  BSYNC B2 ;  /* 0x0000000000027941 */ /* 0x000fea0003800000 */
.L_x_1363:
[----:B------:R-:W-:Y:S05]  /*5d30*/  @P1 BRA `(.L_x_1362) ;  /* 0x0000000400d41947 */ /* 0x000fea0003800000 */
[----:B------:R-:W-:Y:S01]  /*5d40*/  LOP3.LUT P2, RZ, R231, 0x4, RZ, 0xc0, !PT ;  /* 0x00000004e7ff7812 */ /* 0x000fe2000784c0ff */
[C---:B-123--:R-:W-:Y:S01]  /*5d50*/  VIADD R45, R154.reuse, 0x40 ;  /* 0x000000409a2d7836 */ /* 0x04efe20000000000 */
        /* <DEDUP_REMOVED lines=21> */
[----:B------:R-:W-:Y:S02]  /*5eb0*/  F2FP.F16.E4M3.UNPACK_B R45, R45.H1 ;  /* 0x0000002dff2d723e */ /* 0x000fe400030006ff */
        /* <DEDUP_REMOVED lines=9> */
[----:B------:R-:W-:-:S02]  /*5f50*/  HADD2.F32 R57, -RZ, R44.H1_H1 ;  /* 0x3000002cff397230 */ /* 0x000fc40000004100 */
[-C--:B------:R-:W-:Y:S01]  /*5f60*/  FMUL.FTZ R66, R58, R63.reuse ;  /* 0x0000003f3a427220 */ /* 0x080fe20000410000 */
[----:B------:R-:W-:Y:S02]  /*5f70*/  HADD2.F32 R45, -RZ, R45.H0_H0 ;  /* 0x2000002dff2d7230 */ /* 0x000fe40000004100 */
        /* <DEDUP_REMOVED lines=75> */
.L_x_1368:
[----:B------:R-:W-:Y:S05]  /*6430*/  BSYNC B2 ;  /* 0x0000000000027941 */ /* 0x000fea0003800000 */
.L_x_1367:
[----:B------:R-:W-:Y:S01]  /*6440*/  ULDC.64 UR4, c[0x0][0x2e8] ;  /* 0x0000ba0000047ab9 */ /* 0x000fe20000000a00 */
[----:B------:R-:W-:Y:S01]  /*6450*/  ULDC.64 UR6, c[0x0][0x208] ;  /* 0x0000820000067ab9 */ /* 0x000fe20000000a00 */
[----:B------:R-:W-:-:S04]  /*6460*/  IADD3 R56, P2, P3, R34, UR4, R67 ;  /* 0x0000000422387c10 */ /* 0x000fc8000fb5e043 */
[----:B------:R-:W-:-:S05]  /*6470*/  IADD3.X R57, R100, UR5, R65, P2, P3 ;  /* 0x0000000564397c10 */ /* 0x000fca00097e6441 */
[----:B-1----:R4:W-:Y:S04]  /*6480*/  STG.E.128 desc[UR6][R56.64], R44 ;  /* 0x0000002c38007986 */ /* 0x0029e8000c101d06 */
.L_x_1362:
[----:B------:R-:W-:Y:S05]  /*6490*/  BSYNC B1 ;  /* 0x0000000000017941 */ /* 0x000fea0003800000 */
.L_x_1361:
[----:B------:R-:W-:Y:S05]  /*64a0*/  @P4 BRA `(.L_x_1369) ;  /* 0x0000005c005c4947 */ /* 0x000fea0003800000 */
[----:B------:R-:W-:Y:S01]  /*64b0*/  IADD3 R125, P2, P3, R113, R124, R22 ;  /* 0x0000007c717d7210 */ /* 0x000fe20007b5e016 */
[----:B------:R-:W-:Y:S03]  /*64c0*/  BSSY B1, `(.L_x_1370) ;  /* 0x0000076000017945 */ /* 0x000fe60003800000 */
[----:B------:R-:W-:Y:S01]  /*64d0*/  IADD3.X R127, R109, R127, R23, P2, P3 ;  /* 0x0000007f6d7f7210 */ /* 0x000fe200017e6417 */
[----:B------:R-:W-:Y:S08]  /*64e0*/  @P0 BRA `(.L_x_1371) ;  /* 0x0000000400cc0947 */ /* 0x000ff00003800000 */
[----:B-1234-:R1:W2:Y:S01]  /*64f0*/  LDS.128 R44, [R111+0x26400] ;  /* 0x026400006f2c7984 */ /* 0x01e2a20000000c00 */
[----:B------:R-:W-:Y:S01]  /*6500*/  ISETP.GE.AND P2, PT, R228, R126, PT ;  /* 0x0000007ee400720c */ /* 0x000fe20003f46270 */
[----:B------:R-:W-:-:S12]  /*6510*/  BSSY B2, `(.L_x_1372) ;  /* 0x000006b000027945 */ /* 0x000fd80003800000 */
[----:B-1----:R-:W-:Y:S05]  /*6520*/  @P2 BRA `(.L_x_1373) ;  /* 0x0000000400a42947 */ /* 0x002fea0003800000 */
[----:B------:R-:W-:Y:S01]  /*6530*/  SHF.R.U32.HI R60, RZ, 0x8, R53 ;  /* 0x00000008ff3c7819 */ /* 0x000fe20000011635 */
[----:B--2---:R-:W-:Y:S01]  /*6540*/  IMAD.MOV.U32 R54, RZ, RZ, R47 ;  /* 0x000000ffff367224 */ /* 0x004fe200078e002f */
[--C-:B------:R-:W-:Y:S02]  /*6550*/  SHF.R.U32.HI R57, RZ, 0x8, R55.reuse ;  /* 0x00000008ff397819 */ /* 0x100fe40000011637 */
[----:B------:R-:W-:Y:S01]  /*6560*/  LOP3.LUT R56, R55, 0xff0000ff, RZ, 0xc0, !PT ;  /* 0xff0000ff37387812 */ /* 0x000fe200078ec0ff */
[----:B------:R-:W-:Y:S01]  /*6570*/  IMAD.SHL.U32 R47, R60, 0x100, RZ ;  /* 0x000001003c2f7824 */ /* 0x000fe200078e00ff */
[----:B------:R-:W-:Y:S01]  /*6580*/  SHF.R.U32.HI R58, RZ, 0x10, R55 ;  /* 0x00000010ff3a7819 */ /* 0x000fe20000011637 */
[----:B------:R-:W-:Y:S01]  /*6590*/  IMAD.SHL.U32 R55, R57, 0x100, RZ ;  /* 0x0000010039377824 */ /* 0x000fe200078e00ff */
[----:B------:R-:W-:Y:S02]  /*65a0*/  LOP3.LUT R52, R53, 0xff0000ff, RZ, 0xc0, !PT ;  /* 0xff0000ff35347812 */ /* 0x000fe400078ec0ff */
[----:B------:R-:W-:Y:S01]  /*65b0*/  SHF.R.U32.HI R59, RZ, 0x10, R53 ;  /* 0x00000010ff3b7819 */ /* 0x000fe20000011635 */
[----:B------:R-:W-:Y:S01]  /*65c0*/  IMAD.U32 R58, R58, 0x10000, RZ ;  /* 0x000100003a3a7824 */ /* 0x000fe200078e00ff */
[----:B------:R-:W-:Y:S01]  /*65d0*/  LOP3.LUT R47, R52, 0xff00, R47, 0xf8, !PT ;  /* 0x0000ff00342f7812 */ /* 0x000fe200078ef82f */
[----:B------:R-:W-:Y:S01]  /*65e0*/  IMAD.MOV.U32 R53, RZ, RZ, R46 ;  /* 0x000000ffff357224 */ /* 0x000fe200078e002e */
[----:B------:R-:W-:Y:S01]  /*65f0*/  LOP3.LUT R55, R56, 0xff00, R55, 0xf8, !PT ;  /* 0x0000ff0038377812 */ /* 0x000fe200078ef837 */
[----:B------:R-:W-:Y:S01]  /*6600*/  IMAD.U32 R52, R59, 0x10000, RZ ;  /* 0x000100003b347824 */ /* 0x000fe200078e00ff */
[----:B------:R-:W-:-:S02]  /*6610*/  F2FP.F16.E4M3.UNPACK_B R56, R83.H1 ;  /* 0x00000053ff38723e */ /* 0x000fc400030006ff */
        /* <DEDUP_REMOVED lines=8> */
[----:B------:R-:W-:Y:S02]  /*66a0*/  HADD2.F32 R46, -RZ, R46.H0_H0 ;  /* 0x2000002eff2e7230 */ /* 0x000fe40000004100 */
[----:B------:R-:W-:Y:S01]  /*66b0*/  FMUL.FTZ R61, R47, R58 ;  /* 0x0000003a2f3d7220 */ /* 0x000fe20000410000 */
[----:B------:R-:W-:Y:S01]  /*66c0*/  HADD2.F32 R56, -RZ, R55.H0_H0 ;  /* 0x20000037ff387230 */ /* 0x000fe20000004100 */
[----:B------:R-:W-:Y:S01]  /*66d0*/  F2FP.F16.E4M3.UNPACK_B R83, R83 ;  /* 0x00000053ff53723e */ /* 0x000fe200020006ff */
[----:B------:R-:W-:-:S02]  /*66e0*/  HADD2.F32 R52, -RZ, R45.H1_H1 ;  /* 0x3000002dff347230 */ /* 0x000fc40000004100 */
        /* <DEDUP_REMOVED lines=77> */
.L_x_1373:
[----:B------:R-:W-:Y:S05]  /*6bc0*/  BSYNC B2 ;  /* 0x0000000000027941 */ /* 0x000fea0003800000 */
.L_x_1372:
[----:B------:R-:W-:Y:S01]  /*6bd0*/  ULDC.64 UR4, c[0x0][0x2e8] ;  /* 0x0000ba0000047ab9 */ /* 0x000fe20000000a00 */
[----:B------:R-:W-:Y:S01]  /*6be0*/  ULDC.64 UR6, c[0x0][0x208] ;  /* 0x0000820000067ab9 */ /* 0x000fe20000000a00 */
[----:B------:R-:W-:-:S04]  /*6bf0*/  IADD3 R52, P2, P3, R125, UR4, R38 ;  /* 0x000000047d347c10 */ /* 0x000fc8000fb5e026 */
[----:B------:R-:W-:-:S05]  /*6c00*/  IADD3.X R53, R127, UR5, R32, P2, P3 ;  /* 0x000000057f357c10 */ /* 0x000fca00097e6420 */
[----:B--2---:R1:W-:Y:S04]  /*6c10*/  STG.E.128 desc[UR6][R52.64], R44 ;  /* 0x0000002c34007986 */ /* 0x0043e8000c101d06 */
.L_x_1371:
[----:B------:R-:W-:Y:S05]  /*6c20*/  BSYNC B1 ;  /* 0x0000000000017941 */ /* 0x000fea0003800000 */
.L_x_1370:
[----:B------:R-:W-:Y:S05]  /*6c30*/  @P1 BRA `(.L_x_1369) ;  /* 0x0000005400781947 */ /* 0x000fea0003800000 */
[----:B------:R-:W-:Y:S01]  /*6c40*/  LOP3.LUT P2, RZ, R231, 0x4, RZ, 0xc0, !PT ;  /* 0x00000004e7ff7812 */ /* 0x000fe2000784c0ff */
[C---:B-1234-:R-:W-:Y:S01]  /*6c50*/  VIADD R45, R154.reuse, 0x40 ;  /* 0x000000409a2d7836 */ /* 0x05efe20000000000 */
[----:B------:R-:W-:Y:S11]  /*6c60*/  BSSY B1, `(.L_x_1374) ;  /* 0x000006f000017945 */ /* 0x000ff60003800000 */
[----:B------:R-:W-:Y:S01]  /*6c70*/  @P2 VIADD R45, R154, 0xffffffc0 ;  /* 0xffffffc09a2d2836 */ /* 0x000fe20000000000 */
[----:B------:R-:W-:-:S03]  /*6c80*/  ISETP.GE.AND P2, PT, R234, R126, PT ;  /* 0x0000007eea00720c */ /* 0x000fc60003f46270 */
[----:B------:R-:W-:-:S06]  /*6c90*/  IMAD.IADD R45, R18, 0x1, R45 ;  /* 0x00000001122d7824 */ /* 0x000fcc00078e022d */
[----:B------:R-:W1:Y:S04]  /*6ca0*/  LDS.128 R44, [R45+0x26400] ;  /* 0x026400002d2c7984 */ /* 0x000e680000000c00 */
[----:B------:R-:W-:Y:S05]  /*6cb0*/  @P2 BRA `(.L_x_1375) ;  /* 0x0000000400a42947 */ /* 0x000fea0003800000 */
[----:B------:R-:W-:Y:S01]  /*6cc0*/  SHF.R.U32.HI R48, RZ, 0x8, R51 ;  /* 0x00000008ff307819 */ /* 0x000fe20000011633 */
[----:B-1----:R-:W-:Y:S01]  /*6cd0*/  IMAD.MOV.U32 R50, RZ, RZ, R47 ;  /* 0x000000ffff327224 */ /* 0x002fe200078e002f */
[--C-:B------:R-:W-:Y:S02]  /*6ce0*/  SHF.R.U32.HI R54, RZ, 0x8, R49.reuse ;  /* 0x00000008ff367819 */ /* 0x100fe40000011631 */
[----:B------:R-:W-:Y:S01]  /*6cf0*/  SHF.R.U32.HI R56, RZ, 0x10, R49 ;  /* 0x00000010ff387819 */ /* 0x000fe20000011631 */
[----:B------:R-:W-:Y:S01]  /*6d00*/  IMAD.SHL.U32 R47, R48, 0x100, RZ ;  /* 0x00000100302f7824 */ /* 0x000fe200078e00ff */
[----:B------:R-:W-:Y:S01]  /*6d10*/  LOP3.LUT R53, R49, 0xff0000ff, RZ, 0xc0, !PT ;  /* 0xff0000ff31357812 */ /* 0x000fe200078ec0ff */
[----:B------:R-:W-:Y:S01]  /*6d20*/  IMAD.MOV.U32 R49, RZ, RZ, R46 ;  /* 0x000000ffff317224 */ /* 0x000fe200078e002e */
[----:B------:R-:W-:Y:S01]  /*6d30*/  SHF.R.U32.HI R55, RZ, 0x10, R51 ;  /* 0x00000010ff377819 */ /* 0x000fe20000011633 */
[----:B------:R-:W-:Y:S01]  /*6d40*/  IMAD.SHL.U32 R46, R54, 0x100, RZ ;  /* 0x00000100362e7824 */ /* 0x000fe200078e00ff */
[----:B------:R-:W-:-:S03]  /*6d50*/  LOP3.LUT R52, R51, 0xff0000ff, RZ, 0xc0, !PT ;  /* 0xff0000ff33347812 */ /* 0x000fc600078ec0ff */
[----:B------:R-:W-:Y:S01]  /*6d60*/  IMAD.U32 R51, R55, 0x10000, RZ ;  /* 0x0001000037337824 */ /* 0x000fe200078e00ff */
        /* <DEDUP_REMOVED lines=94> */
.L_x_1375:
[----:B------:R-:W-:Y:S05]  /*7350*/  BSYNC B1 ;  /* 0x0000000000017941 */ /* 0x000fea0003800000 */
.L_x_1374:
[----:B------:R-:W-:Y:S01]  /*7360*/  ULDC.64 UR4, c[0x0][0x2e8] ;  /* 0x0000ba0000047ab9 */ /* 0x000fe20000000a00 */
[----:B------:R-:W-:Y:S01]  /*7370*/  ULDC.64 UR6, c[0x0][0x208] ;  /* 0x0000820000067ab9 */ /* 0x000fe20000000a00 */
[----:B------:R-:W-:-:S04]  /*7380*/  IADD3 R48, P2, P3, R34, UR4, R125 ;  /* 0x0000000422307c10 */ /* 0x000fc8000fb5e07d */
[----:B------:R-:W-:-:S05]  /*7390*/  IADD3.X R49, R100, UR5, R127, P2, P3 ;  /* 0x0000000564317c10 */ /* 0x000fca00097e647f */
[----:B-1----:R1:W-:Y:S01]  /*73a0*/  STG.E.128 desc[UR6][R48.64], R44 ;  /* 0x0000002c30007986 */ /* 0x0023e2000c101d06 */
[----:B------:R-:W-:Y:S05]  /*73b0*/  BRA `(.L_x_1369) ;  /* 0x0000004c00987947 */ /* 0x000fea0003800000 */
.L_x_1333:
[----:B------:R-:W2:Y:S01]  /*73c0*/  LDL R48, [R1+0x6c] ;  /* 0x00006c0001307983 */ /* 0x000ea20000100800 */
[C---:B------:R-:W-:Y:S01]  /*73d0*/  ISETP.GE.AND P5, PT, R230.reuse, R112, PT ;  /* 0x00000070e600720c */ /* 0x040fe20003fa6270 */
[C---:B------:R-:W-:Y:S01]  /*73e0*/  VIADD R56, R230.reuse, 0x40 ;  /* 0x00000040e6387836 */ /* 0x040fe20000000000 */
[----:B------:R-:W-:Y:S01]  /*73f0*/  P2R R57, PR, RZ, 0x1 ;  /* 0x00000001ff397803 */ /* 0x000fe20000000000 */
[----:B------:R-:W-:Y:S01]  /*7400*/  VIADD R58, R230, 0x80 ;  /* 0x00000080e63a7836 */ /* 0x000fe20000000000 */
[----:B------:R-:W-:Y:S01]  /*7410*/  ISETP.GE.OR P5, PT, R22, R126, P5 ;  /* 0x0000007e1600720c */ /* 0x000fe20002fa6670 */
[----:B------:R-:W-:-:S12]  /*7420*/  ULDC.64 UR6, c[0x0][0x208] ;  /* 0x0000820000067ab9 */ /* 0x000fd80000000a00 */
[----:B------:R-:W0:Y:S08]  /*7430*/  @!P5 LDC.64 R52, c[0x0][0x3e8] ;  /* 0x0000fa00ff34db82 */ /* 0x000e300000000a00 */
[----:B------:R-:W1:Y:S01]  /*7440*/  @!P5 LDC.64 R54, c[0x0][0x400] ;  /* 0x00010000ff36db82 */ /* 0x000e620000000a00 */
[----:B0-----:R-:W-:-:S04]  /*7450*/  @!P5 IADD3 R52, P2, P3, R84, R52, R44 ;  /* 0x000000345434d210 */ /* 0x001fc80007b5e02c */
[----:B------:R-:W-:Y:S02]  /*7460*/  @!P5 IADD3.X R53, R26, R53, R129, P2, P3 ;  /* 0x000000351a35d210 */ /* 0x000fe400017e6481 */
[----:B------:R-:W-:Y:S02]  /*7470*/  CS2R R66, SRZ ;  /* 0x0000000000427805 */ /* 0x000fe4000001ff00 */
[----:B------:R-:W-:Y:S02]  /*7480*/  CS2R R68, SRZ ;  /* 0x0000000000447805 */ /* 0x000fe4000001ff00 */
[----:B------:R-:W-:Y:S02]  /*7490*/  CS2R R70, SRZ ;  /* 0x0000000000467805 */ /* 0x000fe4000001ff00 */
[----:B------:R-:W-:Y:S02]  /*74a0*/  CS2R R72, SRZ ;  /* 0x0000000000487805 */ /* 0x000fe4000001ff00 */
[----:B------:R-:W-:-:S02]  /*74b0*/  CS2R R74, SRZ ;  /* 0x00000000004a7805 */ /* 0x000fc4000001ff00 */
[----:B--2---:R-:W-:Y:S01]  /*74c0*/  R2UR UR4, R48 ;  /* 0x00000000300472ca */ /* 0x004fe200000e0000 */
[----:B------:R-:W-:-:S05]  /*74d0*/  VIADD R48, R230, 0xc0 ;  /* 0x000000c0e6307836 */ /* 0x000fca0000000000 */
        /* <DEDUP_REMOVED lines=8> */
[----:B------:R-:W-:-:S04]  /*7560*/  @!P2 IMAD R49, R49, 0xc0, RZ ;  /* 0x000000c03131a824 */ /* 0x000fc800078e02ff */
[----:B------:R-:W-:Y:S01]  /*7570*/  @!P2 IMAD.IADD R49, R51, 0x1, R49 ;  /* 0x000000013331a824 */ /* 0x000fe200078e0231 */
[----:B--2---:R-:W-:-:S04]  /*7580*/  @!P2 IADD3 R76, P3, P4, R84, R76, R50 ;  /* 0x0000004c544ca210 */ /* 0x004fc80007c7e032 */
[----:B------:R-:W-:Y:S02]  /*7590*/  @!P2 IADD3.X R77, R26, R77, R49, P3, P4 ;  /* 0x0000004d1a4da210 */ /* 0x000fe40001fe8431 */
[----:B------:R-:W0:Y:S03]  /*75a0*/  @!P2 LDC.64 R48, c[0x0][0x408] ;  /* 0x00010200ff30ab82 */ /* 0x000e260000000a00 */
[----:B------:R-:W2:Y:S01]  /*75b0*/  @!P2 LDG.E.128 R68, desc[UR6][R76.64] ;  /* 0x000000064c44a981 */ /* 0x000ea2000c1e1d00 */
[----:B0-----:R-:W-:-:S04]  /*75c0*/  @!P2 IMAD.WIDE.U32 R50, R48, 0xc0, R46 ;  /* 0x000000c03032a825 */ /* 0x001fc800078e002e */
[----:B------:R-:W-:Y:S01]  /*75d0*/  @!P2 IMAD R49, R49, 0xc0, RZ ;  /* 0x000000c03131a824 */ /* 0x000fe200078e02ff */
[----:B---3--:R-:W-:-:S03]  /*75e0*/  @!P2 IADD3 R78, P3, P4, R90, R78, R50 ;  /* 0x0000004e5a4ea210 */ /* 0x008fc60007c7e032 */
[----:B------:R-:W-:-:S05]  /*75f0*/  @!P2 IMAD.IADD R49, R51, 0x1, R49 ;  /* 0x000000013331a824 */ /* 0x000fca00078e0231 */
[----:B------:R-:W-:Y:S02]  /*7600*/  @!P2 IADD3.X R79, R28, R79, R49, P3, P4 ;  /* 0x0000004f1c4fa210 */ /* 0x000fe40001fe8431 */
[----:B-1----:R-:W-:-:S03]  /*7610*/  @!P5 IADD3 R54, P3, P4, R90, R54, R46 ;  /* 0x000000365a36d210 */ /* 0x002fc60007c7e02e */
[----:B------:R-:W3:Y:S01]  /*7620*/  @!P2 LDG.E.128 R72, desc[UR6][R78.64] ;  /* 0x000000064e48a981 */ /* 0x000ee2000c1e1d00 */
        /* <DEDUP_REMOVED lines=10> */
[----:B------:R-:W4:Y:S03]  /*76d0*/  @!P3 LDC.64 R64, c[0x0][0x3e8] ;  /* 0x0000fa00ff40bb82 */ /* 0x000f260000000a00 */
[----:B------:R-:W-:Y:S02]  /*76e0*/  @!P3 IADD3.X R48, R26, R11, R129, P0, P6 ;  /* 0x0000000b1a30b210 */ /* 0x000fe400007ec481 */
[----:B------:R-:W-:-:S03]  /*76f0*/  @!P4 IADD3 R49, P0, P6, R90, R46, R6 ;  /* 0x0000002e5a31c210 */ /* 0x000fc60007e1e006 */
[----:B------:R-:W5:Y:S01]  /*7700*/  @!P3 LDC.64 R80, c[0x0][0x400] ;  /* 0x00010000ff50bb82 */ /* 0x000f620000000a00 */
        /* <DEDUP_REMOVED lines=9> */
[----:B----4-:R-:W-:Y:S02]  /*77a0*/  @!P3 IADD3 R64, P6, R45, R64, RZ ;  /* 0x000000402d40b210 */ /* 0x010fe40007fde0ff */
[----:B------:R-:W-:-:S03]  /*77b0*/  CS2R R50, SRZ ;  /* 0x0000000000327805 */ /* 0x000fc6000001ff00 */
[----:B------:R-:W-:Y:S01]  /*77c0*/  @!P3 IMAD.X R65, R48, 0x1, R65, P6 ;  /* 0x000000013041b824 */ /* 0x000fe200030e0641 */
[----:B-----5:R-:W-:Y:S02]  /*77d0*/  @!P3 IADD3 R80, P6, R47, R80, RZ ;  /* 0x000000502f50b210 */ /* 0x020fe40007fde0ff */
[----:B------:R-:W-:Y:S02]  /*77e0*/  CS2R R46, SRZ ;  /* 0x00000000002e7805 */ /* 0x000fe4000001ff00 */
[----:B------:R-:W-:Y:S01]  /*77f0*/  CS2R R48, SRZ ;  /* 0x0000000000307805 */ /* 0x000fe2000001ff00 */
[----:B------:R-:W-:Y:S01]  /*7800*/  @!P3 IMAD.X R81, R44, 0x1, R81, P6 ;  /* 0x000000012c51b824 */ /* 0x000fe200030e0651 */
[----:B------:R-:W-:Y:S02]  /*7810*/  CS2R R44, SRZ ;  /* 0x00000000002c7805 */ /* 0x000fe4000001ff00 */
[----:B------:R-:W-:Y:S02]  /*7820*/  CS2R R56, SRZ ;  /* 0x0000000000387805 */ /* 0x000fe4000001ff00 */
[----:B------:R0:W4:Y:S04]  /*7830*/  @!P5 LDG.E.128 R48, desc[UR6][R54.64] ;  /* 0x000000063630d981 */ /* 0x000128000c1e1d00 */
[----:B------:R1:W5:Y:S04]  /*7840*/  @!P5 LDG.E.128 R44, desc[UR6][R52.64] ;  /* 0x00000006342cd981 */ /* 0x000368000c1e1d00 */
[----:B------:R1:W5:Y:S01]  /*7850*/  @!P4 LDG.E.128 R56, desc[UR6][R62.64] ;  /* 0x000000063e38c981 */ /* 0x000362000c1e1d00 */
[----:B0-----:R-:W-:-:S02]  /*7860*/  CS2R R54, SRZ ;  /* 0x0000000000367805 */ /* 0x001fc4000001ff00 */
[----:B-1----:R-:W-:Y:S02]  /*7870*/  CS2R R52, SRZ ;  /* 0x0000000000347805 */ /* 0x002fe4000001ff00 */
[----:B------:R-:W-:-:S04]  /*7880*/  CS2R R62, SRZ ;  /* 0x00000000003e7805 */ /* 0x000fc8000001ff00 */
[----:B------:R0:W5:Y:S02]  /*7890*/  @!P4 LDG.E.128 R52, desc[UR6][R60.64] ;  /* 0x000000063c34c981 */ /* 0x000164000c1e1d00 */
[----:B0-----:R-:W-:-:S06]  /*78a0*/  CS2R R60, SRZ ;  /* 0x00000000003c7805 */ /* 0x001fcc000001ff00 */
[----:B------:R0:W5:Y:S02]  /*78b0*/  @!P3 LDG.E.128 R60, desc[UR6][R64.64] ;  /* 0x00000006403cb981 */ /* 0x000164000c1e1d00 */
[----:B0-----:R-:W-:-:S06]  /*78c0*/  CS2R R64, SRZ ;  /* 0x0000000000407805 */ /* 0x001fcc000001ff00 */
[----:B------:R-:W5:Y:S01]  /*78d0*/  @!P3 LDG.E.128 R64, desc[UR6][R80.64] ;  /* 0x000000065040b981 */ /* 0x000f62000c1e1d00 */
[----:B------:R-:W-:-:S06]  /*78e0*/  UISETP.NE.AND UP0, UPT, UR4, 0x3, UPT ;  /* 0x000000030400788c */ /* 0x000fcc000bf05270 */
[----:B------:R-:W-:Y:S02]  /*78f0*/  PLOP3.LUT P5, PT, PT, PT, UP0, 0x80, 0x0 ;  /* 0x000000000000781c */ /* 0x000fe40003faf008 */
[----:B------:R-:W-:Y:S01]  /*7900*/  ISETP.GE.AND P2, PT, R22, R126, PT ;  /* 0x0000007e1600720c */ /* 0x000fe20003f46270 */
[----:B--2---:R-:W-:Y:S02]  /*7910*/  IMAD.MOV.U32 R142, RZ, RZ, R68 ;  /* 0x000000ffff8e7224 */ /* 0x004fe400078e0044 */
[----:B------:R-:W-:Y:S02]  /*7920*/  IMAD.MOV.U32 R143, RZ, RZ, R70 ;  /* 0x000000ffff8f7224 */ /* 0x000fe400078e0046 */
[----:B---3--:R-:W-:Y:S02]  /*7930*/  IMAD.MOV.U32 R144, RZ, RZ, R72 ;  /* 0x000000ffff907224 */ /* 0x008fe400078e0048 */
[----:B------:R-:W-:Y:S02]  /*7940*/  IMAD.MOV.U32 R145, RZ, RZ, R74 ;  /* 0x000000ffff917224 */ /* 0x000fe400078e004a */
[----:B----4-:R-:W-:-:S02]  /*7950*/  IMAD.MOV.U32 R162, RZ, RZ, R48 ;  /* 0x000000ffffa27224 */ /* 0x010fc400078e0030 */
[----:B------:R-:W-:Y:S02]  /*7960*/  IMAD.MOV.U32 R159, RZ, RZ, R50 ;  /* 0x000000ffff9f7224 */ /* 0x000fe400078e0032 */
[----:B-----5:R-:W-:Y:S02]  /*7970*/  IMAD.MOV.U32 R161, RZ, RZ, R44 ;  /* 0x000000ffffa17224 */ /* 0x020fe400078e002c */
        /* <DEDUP_REMOVED lines=8> */
[----:B------:R-:W-:Y:S01]  /*7a00*/  IMAD.MOV.U32 R151, RZ, RZ, R66 ;  /* 0x000000ffff977224 */ /* 0x000fe200078e0042 */
[----:B------:R-:W-:Y:S06]  /*7a10*/  @!P5 BRA `(.L_x_1376) ;  /* 0x000000000004d947 */ /* 0x000fec0003800000 */
[----:B------:R-:W-:Y:S01]  /*7a20*/  BPT.TRAP 0x1 ;  /* 0x000000040000795c */ /* 0x000fe20000300000 */
.L_x_1376:
[----:B------:R-:W2:Y:S01]  /*7a30*/  LDL R76, [R1+0x54] ;  /* 0x00005400014c7983 */ /* 0x000ea20000100800 */
[----:B------:R-:W-:Y:S01]  /*7a40*/  IMAD R103, R19, 0x8, R18 ;  /* 0x0000000813677824 */ /* 0x000fe200078e0212 */
[----:B------:R-:W0:Y:S01]  /*7a50*/  LDC R147, c[0x0][0x2f4] ;  /* 0x0000bd00ff937b82 */ /* 0x000e220000000800 */
[----:B------:R-:W-:Y:S01]  /*7a60*/  IMAD.MOV.U32 R125, RZ, RZ, R127 ;  /* 0x000000ffff7d7224 */ /* 0x000fe200078e007f */
[----:B------:R-:W-:Y:S06]  /*7a70*/  BSSY B1, `(.L_x_1377) ;  /* 0x0000006000017945 */ /* 0x000fec0003800000 */
[----:B------:R-:W1:Y:S01]  /*7a80*/  LDC.64 R126, c[0x0][0x300] ;  /* 0x0000c000ff7e7b82 */ /* 0x000e620000000a00 */
[----:B0-----:R-:W-:Y:S01]  /*7a90*/  IMAD.IADD R149, R147, 0x1, -R120 ;  /* 0x0000000193957824 */ /* 0x001fe200078e0a78 */
[----:B--2---:R-:W-:-:S04]  /*7aa0*/  SHF.L.U32 R129, R76, 0x1f, RZ ;  /* 0x0000001f4c817819 */ /* 0x004fc800000006ff */
[----:B------:R-:W0:Y:S02]  /*7ab0*/  SYNCS.PHASECHK.TRANS64.TRYWAIT P3, [R103+URZ+0x2e890], R129 ;  /* 0x02e89081670075a7 */ /* 0x000e24000806017f */
[----:B01----:R-:W-:Y:S05]  /*7ac0*/  @!P3 BRA `(.L_x_1378) ;  /* 0x000002f00020b947 */ /* 0x003fea0003800000 */
.L_x_1719:
[----:B------:R-:W-:Y:S05]  /*7ad0*/  BSYNC B1 ;  /* 0x0000000000017941 */ /* 0x000fea0003800000 */
.L_x_1377:
[----:B------:R-:W-:Y:S01]  /*7ae0*/  ISETP.GE.OR P3, PT, R230, R112, P0 ;  /* 0x00000070e600720c */ /* 0x000fe20000766670 */
[----:B------:R-:W-:-:S12]  /*7af0*/  BSSY B1, `(.L_x_1379) ;  /* 0x00000f4000017945 */ /* 0x000fd80003800000 */
[----:B------:R-:W-:Y:S05]  /*7b00*/  @P3 BRA `(.L_x_1380) ;  /* 0x0000000c00c83947 */ /* 0x000fea0003800000 */
[----:B------:R-:W2:Y:S01]  /*7b10*/  LDL R78, [R1+0x88] ;  /* 0x00008800014e7983 */ /* 0x000ea20000100800 */
[----:B------:R-:W-:Y:S02]  /*7b20*/  SHF.R.S32.HI R76, RZ, 0x1f, R230 ;  /* 0x0000001fff4c7819 */ /* 0x000fe400000114e6 */
[----:B------:R-:W-:-:S03]  /*7b30*/  ISETP.NE.AND P6, PT, R0, RZ, PT ;  /* 0x000000ff0000720c */ /* 0x000fc60003fc5270 */
[----:B------:R-:W-:-:S04]  /*7b40*/  IMAD R76, R76, R126, RZ ;  /* 0x0000007e4c4c7224 */ /* 0x000fc800078e02ff */
[----:B------:R-:W-:Y:S01]  /*7b50*/  IMAD R157, R230, R127, R76 ;  /* 0x0000007fe69d7224 */ /* 0x000fe200078e024c */
[----:B------:R-:W-:-:S04]  /*7b60*/  SEL R76, R120, R149, !P6 ;  /* 0x00000095784c7207 */ /* 0x000fc80007000000 */
[----:B------:R-:W-:-:S04]  /*7b70*/  SHF.R.S32.HI R77, RZ, 0x1f, R76 ;  /* 0x0000001fff4d7819 */ /* 0x000fc8000001144c */
[----:B------:R-:W-:-:S04]  /*7b80*/  LEA.HI R76, R77, R76, RZ, 0x5 ;  /* 0x0000004c4d4c7211 */ /* 0x000fc800078f28ff */
[----:B------:R-:W-:-:S05]  /*7b90*/  LEA.HI.SX32 R76, R76, R29, 0x1b ;  /* 0x0000001d4c4c7211 */ /* 0x000fca00078fdaff */
[----:B------:R-:W-:-:S05]  /*7ba0*/  IMAD.SHL.U32 R158, R76, 0x10, RZ ;  /* 0x000000104c9e7824 */ /* 0x000fca00078e00ff */
[----:B------:R-:W-:-:S04]  /*7bb0*/  LOP3.LUT R76, R3, 0x70, R158, 0xf8, !PT ;  /* 0x00000070034c7812 */ /* 0x000fc800078ef89e */
[----:B------:R-:W-:Y:S01]  /*7bc0*/  LOP3.LUT R76, R76, R15, RZ, 0x3c, !PT ;  /* 0x0000000f4c4c7212 */ /* 0x000fe200078e3cff */
[----:B------:R-:W-:-:S04]  /*7bd0*/  IMAD R77, R19, 0x7000, R119 ;  /* 0x00007000134d7824 */ /* 0x000fc800078e0277 */
[----:B------:R-:W-:Y:S02]  /*7be0*/  IMAD.IADD R77, R18, 0x1, R77 ;  /* 0x00000001124d7824 */ /* 0x000fe400078e024d */
[----:B------:R-:W-:Y:S01]  /*7bf0*/  IMAD.WIDE.U32 R134, R230, R126, R124 ;  /* 0x0000007ee6867225 */ /* 0x000fe200078e007c */
[----:B------:R-:W-:Y:S03]  /*7c00*/  BSSY B2, `(.L_x_1381) ;  /* 0x00000d6000027945 */ /* 0x000fe60003800000 */
[----:B------:R-:W-:Y:S01]  /*7c10*/  IMAD.IADD R157, R157, 0x1, R135 ;  /* 0x000000019d9d7824 */ /* 0x000fe200078e0287 */
[----:B------:R-:W-:-:S04]  /*7c20*/  IADD3 R156, P3, P4, R38, R134, R30 ;  /* 0x00000086269c7210 */ /* 0x000fc80007c7e01e */
[----:B------:R-:W-:Y:S01]  /*7c30*/  IADD3.X R164, R32, R157, R31, P3, P4 ;  /* 0x0000009d20a47210 */ /* 0x000fe20001fe841f */
[----:B--2---:R-:W-:-:S04]  /*7c40*/  IMAD.IADD R76, R78, 0x1, R76 ;  /* 0x000000014e4c7824 */ /* 0x004fc800078e024c */
[----:B------:R-:W-:-:S04]  /*7c50*/  IMAD R79, R19, 0x7000, R76 ;  /* 0x00007000134f7824 */ /* 0x000fc800078e024c */
[----:B------:R-:W-:Y:S02]  /*7c60*/  IMAD.IADD R80, R18, 0x1, R79 ;  /* 0x0000000112507824 */ /* 0x000fe400078e024f */
[----:B------:R-:W1:Y:S04]  /*7c70*/  LDS.128 R76, [R77+0x20400] ;  /* 0x020400004d4c7984 */ /* 0x000e680000000c00 */
[----:B------:R-:W2:Y:S01]  /*7c80*/  LDS.128 R80, [R80+0x20400] ;  /* 0x0204000050507984 */ /* 0x000ea20000000c00 */
[----:B------:R-:W-:Y:S05]  /*7c90*/  @P2 BRA `(.L_x_1382) ;  /* 0x0000000c00302947 */ /* 0x000fea0003800000 */
[--C-:B------:R-:W-:Y:S02]  /*7ca0*/  SHF.R.U32.HI R171, RZ, 0x8, R45.reuse ;  /* 0x00000008ffab7819 */ /* 0x100fe4000001162d */
[----:B------:R-:W-:Y:S02]  /*7cb0*/  LOP3.LUT R44, R45, 0xff0000ff, RZ, 0xc0, !PT ;  /* 0xff0000ff2d2c7812 */ /* 0x000fe400078ec0ff */
[----:B------:R-:W-:Y:S01]  /*7cc0*/  SHF.R.U32.HI R170, RZ, 0x10, R45 ;  /* 0x00000010ffaa7819 */ /* 0x000fe2000001162d */
[----:B------:R-:W-:Y:S01]  /*7cd0*/  IMAD.SHL.U32 R45, R171, 0x100, RZ ;  /* 0x00000100ab2d7824 */ /* 0x000fe200078e00ff */
[----:B------:R-:W-:Y:S02]  /*7ce0*/  SHF.R.U32.HI R168, RZ, 0x8, R47 ;  /* 0x00000008ffa87819 */ /* 0x000fe4000001162f */
[----:B------:R-:W-:Y:S02]  /*7cf0*/  SHF.R.U32.HI R163, RZ, 0x8, R51 ;  /* 0x00000008ffa37819 */ /* 0x000fe40000011633 */
[----:B------:R-:W-:-:S02]  /*7d00*/  LOP3.LUT R46, R47, 0xff0000ff, RZ, 0xc0, !PT ;  /* 0xff0000ff2f2e7812 */ /* 0x000fc400078ec0ff */
[----:B------:R-:W-:Y:S01]  /*7d10*/  SHF.R.U32.HI R167, RZ, 0x10, R47 ;  /* 0x00000010ffa77819 */ /* 0x000fe2000001162f */
[----:B------:R-:W-:Y:S01]  /*7d20*/  IMAD.SHL.U32 R47, R168, 0x100, RZ ;  /* 0x00000100a82f7824 */ /* 0x000fe200078e00ff */
[----:B------:R-:W-:Y:S01]  /*7d30*/  LOP3.LUT R44, R44, 0xff00, R45, 0xf8, !PT ;  /* 0x0000ff002c2c7812 */ /* 0x000fe200078ef82d */
[----:B------:R-:W-:Y:S01]  /*7d40*/  IMAD.U32 R45, R170, 0x10000, RZ ;  /* 0x00010000aa2d7824 */ /* 0x000fe200078e00ff */
[----:B------:R-:W-:Y:S02]  /*7d50*/  LOP3.LUT R50, R51, 0xff0000ff, RZ, 0xc0, !PT ;  /* 0xff0000ff33327812 */ /* 0x000fe400078ec0ff */
[----:B------:R-:W-:Y:S01]  /*7d60*/  SHF.R.U32.HI R169, RZ, 0x10, R51 ;  /* 0x00000010ffa97819 */ /* 0x000fe20000011633 */
[----:B------:R-:W-:Y:S01]  /*7d70*/  IMAD.SHL.U32 R51, R163, 0x100, RZ ;  /* 0x00000100a3337824 */ /* 0x000fe200078e00ff */
[----:B------:R-:W-:Y:S02]  /*7d80*/  SHF.R.U32.HI R166, RZ, 0x8, R49 ;  /* 0x00000008ffa67819 */ /* 0x000fe40000011631 */
[----:B------:R-:W-:Y:S01]  /*7d90*/  LOP3.LUT R47, R46, 0xff00, R47, 0xf8, !PT ;  /* 0x0000ff002e2f7812 */ /* 0x000fe200078ef82f */
[----:B------:R-:W-:Y:S01]  /*7da0*/  IMAD.U32 R169, R169, 0x10000, RZ ;  /* 0x00010000a9a97824 */ /* 0x000fe200078e00ff */
[----:B------:R-:W-:-:S02]  /*7db0*/  LOP3.LUT R48, R49, 0xff0000ff, RZ, 0xc0, !PT ;  /* 0xff0000ff31307812 */ /* 0x000fc400078ec0ff */
[----:B------:R-:W-:Y:S01]  /*7dc0*/  SHF.R.U32.HI R165, RZ, 0x10, R49 ;  /* 0x00000010ffa57819 */ /* 0x000fe20000011631 */
[----:B------:R-:W-:Y:S01]  /*7dd0*/  IMAD.SHL.U32 R49, R166, 0x100, RZ ;  /* 0x00000100a6317824 */ /* 0x000fe200078e00ff */
[----:B------:R-:W-:Y:S01]  /*7de0*/  LOP3.LUT R46, R44, 0xff0000, R45, 0xf8, !PT ;  /* 0x00ff00002c2e7812 */ /* 0x000fe200078ef82d */
[----:B------:R-:W-:Y:S01]  /*7df0*/  IMAD.U32 R44, R167, 0x10000, RZ ;  /* 0x00010000a72c7824 */ /* 0x000fe200078e00ff */
[----:B------:R-:W-:Y:S02]  /*7e00*/  LOP3.LUT R168, R50, 0xff00, R51, 0xf8, !PT ;  /* 0x0000ff0032a87812 */ /* 0x000fe400078ef833 */
[----:B------:R-:W-:Y:S02]  /*7e10*/  F2FP.F16.E4M3.UNPACK_B R167, R162.H1 ;  /* 0x000000a2ffa7723e */ /* 0x000fe400030006ff */
[----:B--2---:R-:W-:Y:S02]  /*7e20*/  F2FP.F16.E4M3.UNPACK_B R51, R80.H1 ;  /* 0x00000050ff33723e */ /* 0x004fe400030006ff */
[----:B-1----:R-:W-:Y:S01]  /*7e30*/  F2FP.F16.E4M3.UNPACK_B R50, R76.H1 ;  /* 0x0000004cff32723e */ /* 0x002fe200030006ff */
[----:B------:R-:W-:Y:S01]  /*7e40*/  HADD2.F32 R45, -RZ, R167.H0_H0 ;  /* 0x200000a7ff2d7230 */ /* 0x000fe20000004100 */
[----:B------:R-:W-:Y:S01]  /*7e50*/  LOP3.LUT R166, R48, 0xff00, R49, 0xf8, !PT ;  /* 0x0000ff0030a67812 */ /* 0x000fe200078ef831 */
[----:B------:R-:W-:Y:S01]  /*7e60*/  HADD2.F32 R49, -RZ, R51.H0_H0 ;  /* 0x20000033ff317230 */ /* 0x000fe20000004100 */
[----:B------:R-:W-:Y:S01]  /*7e70*/  F2FP.F16.E4M3.UNPACK_B R163, R161.H1 ;  /* 0x000000a1ffa3723e */ /* 0x000fe200030006ff */
[----:B------:R-:W-:Y:S01]  /*7e80*/  HADD2.F32 R48, -RZ, R50.H0_H0 ;  /* 0x20000032ff307230 */ /* 0x000fe20000004100 */
[----:B------:R-:W-:Y:S01]  /*7e90*/  LOP3.LUT R44, R47, 0xff0000, R44, 0xf8, !PT ;  /* 0x00ff00002f2c7812 */ /* 0x000fe200078ef82c */
[----:B------:R-:W-:-:S02]  /*7ea0*/  IMAD.U32 R47, R165, 0x10000, RZ ;  /* 0x00010000a52f7824 */ /* 0x000fc400078e00ff */
[CC--:B------:R-:W-:Y:S01]  /*7eb0*/  FMUL.FTZ R171, R49.reuse, R45.reuse ;  /* 0x0000002d31ab7220 */ /* 0x0c0fe20000410000 */
[----:B------:R-:W-:Y:S02]  /*7ec0*/  HADD2.F32 R165, -RZ, R163.H0_H0 ;  /* 0x200000a3ffa57230 */ /* 0x000fe40000004100 */
[----:B------:R-:W-:Y:S01]  /*7ed0*/  FMUL.FTZ R170, R48, R45 ;  /* 0x0000002d30aa7220 */ /* 0x000fe20000410000 */
        /* <DEDUP_REMOVED lines=12> */
[----:B------:R-:W-:Y:S01]  /*7fa0*/  F2FP.F16.E4M3.UNPACK_B R161, R76 ;  /* 0x0000004cffa1723e */ /* 0x000fe200020006ff */
[-C--:B------:R-:W-:Y:S01]  /*7fb0*/  FMUL.FTZ R51, R163, R167.reuse ;  /* 0x000000a7a3337220 */ /* 0x080fe20000410000 */
[----:B------:R-:W-:Y:S01]  /*7fc0*/  FMUL.FTZ R170, R50, R167 ;  /* 0x000000a732aa7220 */ /* 0x000fe20000410000 */
[----:B------:R-:W-:-:S02]  /*7fd0*/  HADD2.F32 R162, -RZ, R80.H0_H0 ;  /* 0x20000050ffa27230 */ /* 0x000fc40000004100 */
[----:B------:R-:W-:Y:S02]  /*7fe0*/  HADD2.F32 R76, -RZ, R161.H0_H0 ;  /* 0x200000a1ff4c7230 */ /* 0x000fe40000004100 */
[-C--:B------:R-:W-:Y:S01]  /*7ff0*/  FFMA.FTZ R51, R50, R166.reuse, -R51 ;  /* 0x000000a632337223 */ /* 0x080fe20000010833 */
[----:B------:R-:W-:Y:S01]  /*8000*/  FFMA.FTZ R50, R163, R166, R170 ;  /* 0x000000a6a3327223 */ /* 0x000fe200000100aa */
[----:B------:R-:W-:Y:S02]  /*8010*/  HADD2.F32 R167, -RZ, R165.H0_H0 ;  /* 0x200000a5ffa77230 */ /* 0x000fe40000004100 */
[-C--:B------:R-:W-:Y:S01]  /*8020*/  FMUL.FTZ R171, R162, R169.reuse ;  /* 0x000000a9a2ab7220 */ /* 0x080fe20000410000 */
[----:B------:R-:W-:Y:S01]  /*8030*/  FMUL.FTZ R169, R76, R169 ;  /* 0x000000a94ca97220 */ /* 0x000fe20000410000 */
[----:B------:R-:W-:Y:S01]  /*8040*/  HADD2.F32 R170, -RZ, R168.H1_H1 ;  /* 0x300000a8ffaa7230 */ /* 0x000fe20000004100 */
[----:B------:R-:W-:Y:S01]  /*8050*/  F2FP.F16.E4M3.UNPACK_B R166, R82.H1 ;  /* 0x00000052ffa6723e */ /* 0x000fe200030006ff */
[----:B------:R-:W-:-:S02]  /*8060*/  HADD2.F32 R163, -RZ, R80.H1_H1 ;  /* 0x30000050ffa37230 */ /* 0x000fc40000004100 */
[-C--:B------:R-:W-:Y:S01]  /*8070*/  FFMA.FTZ R80, R162, R167.reuse, R169 ;  /* 0x000000a7a2507223 */ /* 0x080fe200000100a9 */
[----:B------:R-:W-:Y:S02]  /*8080*/  HADD2.F32 R161, -RZ, R161.H1_H1 ;  /* 0x300000a1ffa17230 */ /* 0x000fe40000004100 */
[----:B------:R-:W-:Y:S01]  /*8090*/  FFMA.FTZ R76, R76, R167, -R171 ;  /* 0x000000a74c4c7223 */ /* 0x000fe200000108ab */
[----:B------:R-:W-:Y:S02]  /*80a0*/  HADD2.F32 R168, -RZ, R165.H1_H1 ;  /* 0x300000a5ffa87230 */ /* 0x000fe40000004100 */
[-C--:B------:R-:W-:Y:S01]  /*80b0*/  FMUL.FTZ R162, R163, R170.reuse ;  /* 0x000000aaa3a27220 */ /* 0x080fe20000410000 */
[----:B------:R-:W-:Y:S01]  /*80c0*/  F2FP.F16.E4M3.UNPACK_B R165, R159.H1 ;  /* 0x0000009fffa5723e */ /* 0x000fe200030006ff */
[C---:B------:R-:W-:Y:S01]  /*80d0*/  FMUL.FTZ R170, R161.reuse, R170 ;  /* 0x000000aaa1aa7220 */ /* 0x040fe20000410000 */
[----:B------:R-:W-:Y:S01]  /*80e0*/  F2FP.F16.E4M3.UNPACK_B R169, R160.H1 ;  /* 0x000000a0ffa9723e */ /* 0x000fe200030006ff */
[----:B------:R-:W-:Y:S01]  /*80f0*/  FFMA.FTZ R161, R161, R168, -R162 ;  /* 0x000000a8a1a17223 */ /* 0x000fe200000108a2 */
[----:B------:R-:W-:Y:S01]  /*8100*/  F2FP.F16.E4M3.UNPACK_B R162, R78.H1 ;  /* 0x0000004effa2723e */ /* 0x000fe200030006ff */
[----:B------:R-:W-:-:S02]  /*8110*/  HADD2.F32 R172, -RZ, R165.H0_H0 ;  /* 0x200000a5ffac7230 */ /* 0x000fc40000004100 */
[----:B------:R-:W-:Y:S01]  /*8120*/  FFMA.FTZ R163, R163, R168, R170 ;  /* 0x000000a8a3a37223 */ /* 0x000fe200000100aa */
[----:B------:R-:W-:Y:S01]  /*8130*/  HADD2.F32 R167, -RZ, R166.H0_H0 ;  /* 0x200000a6ffa77230 */ /* 0x000fe20000004100 */
[----:B------:R-:W-:Y:S01]  /*8140*/  F2FP.F16.E4M3.UNPACK_B R78, R78 ;  /* 0x0000004eff4e723e */ /* 0x000fe200020006ff */
[----:B------:R-:W-:Y:S01]  /*8150*/  HADD2.F32 R171, -RZ, R165.H1_H1 ;  /* 0x300000a5ffab7230 */ /* 0x000fe20000004100 */
[----:B------:R-:W-:Y:S01]  /*8160*/  F2FP.SATFINITE.E4M3.F32.PACK_AB_MERGE_C R49, R50, R49, RZ ;  /* 0x000000313231723e */ /* 0x000fe200048070ff */
[----:B------:R-:W-:Y:S02]  /*8170*/  HADD2.F32 R165, -RZ, R162.H0_H0 ;  /* 0x200000a2ffa57230 */ /* 0x000fe40000004100 */
[----:B------:R-:W-:Y:S01]  /*8180*/  FMUL.FTZ R174, R167, R172 ;  /* 0x000000aca7ae7220 */ /* 0x000fe20000410000 */
[----:B------:R-:W-:Y:S01]  /*8190*/  HADD2.F32 R170, -RZ, R169.H0_H0 ;  /* 0x200000a9ffaa7230 */ /* 0x000fe20000004100 */
[----:B------:R-:W-:Y:S01]  /*81a0*/  F2FP.SATFINITE.E4M3.F32.PACK_AB_MERGE_C R48, R51, R48, RZ ;  /* 0x000000303330723e */ /* 0x000fe200048070ff */
[----:B------:R-:W-:-:S02]  /*81b0*/  HADD2.F32 R168, -RZ, R166.H1_H1 ;  /* 0x300000a6ffa87230 */ /* 0x000fc40000004100 */
[C---:B------:R-:W-:Y:S01]  /*81c0*/  FMUL.FTZ R172, R165.reuse, R172 ;  /* 0x000000aca5ac7220 */ /* 0x040fe20000410000 */
[----:B------:R-:W-:Y:S02]  /*81d0*/  HADD2.F32 R166, -RZ, R162.H1_H1 ;  /* 0x300000a2ffa67230 */ /* 0x000fe40000004100 */
        /* <DEDUP_REMOVED lines=12> */
[----:B------:R-:W-:Y:S01]  /*82a0*/  F2FP.F16.E4M3.UNPACK_B R165, R160 ;  /* 0x000000a0ffa5723e */ /* 0x000fe200020006ff */
[--C-:B------:R-:W-:Y:S01]  /*82b0*/  HADD2.F32 R160, -RZ, R159.reuse.H0_H0 ;  /* 0x2000009fffa07230 */ /* 0x100fe20000004100 */
[----:B------:R-:W-:Y:S01]  /*82c0*/  F2FP.SATFINITE.E4M3.F32.PACK_AB_MERGE_C R80, R163, R80, R49 ;  /* 0x00000050a350723e */ /* 0x000fe20004807031 */
[----:B------:R-:W-:Y:S01]  /*82d0*/  HADD2.F32 R159, -RZ, R159.H1_H1 ;  /* 0x3000009fff9f7230 */ /* 0x000fe20000004100 */
[----:B------:R-:W-:Y:S01]  /*82e0*/  F2FP.F16.E4M3.UNPACK_B R50, R81 ;  /* 0x00000051ff32723e */ /* 0x000fe200020006ff */
[----:B------:R-:W-:-:S02]  /*82f0*/  HADD2.F32 R78, -RZ, R78.H1_H1 ;  /* 0x3000004eff4e7230 */ /* 0x000fc40000004100 */
[----:B------:R-:W-:Y:S01]  /*8300*/  FMUL.FTZ R171, R160, R169 ;  /* 0x000000a9a0ab7220 */ /* 0x000fe20000410000 */
[--C-:B------:R-:W-:Y:S02]  /*8310*/  HADD2.F32 R167, -RZ, R165.reuse.H0_H0 ;  /* 0x200000a5ffa77230 */ /* 0x100fe40000004100 */
[CC--:B------:R-:W-:Y:S01]  /*8320*/  FMUL.FTZ R173, R159.reuse, R166.reuse ;  /* 0x000000a69fad7220 */ /* 0x0c0fe20000410000 */
[----:B------:R-:W-:Y:S02]  /*8330*/  HADD2.F32 R165, -RZ, R165.H1_H1 ;  /* 0x300000a5ffa57230 */ /* 0x000fe40000004100 */
[----:B------:R-:W-:Y:S01]  /*8340*/  FMUL.FTZ R166, R78, R166 ;  /* 0x000000a64ea67220 */ /* 0x000fe20000410000 */
[----:B------:R-:W-:Y:S01]  /*8350*/  F2FP.F16.E4M3.UNPACK_B R51, R47 ;  /* 0x0000002fff33723e */ /* 0x000fe200020006ff */
[----:B------:R-:W-:Y:S01]  /*8360*/  FMUL.FTZ R169, R82, R169 ;  /* 0x000000a952a97220 */ /* 0x000fe20000410000 */
[----:B------:R-:W-:Y:S01]  /*8370*/  F2FP.F16.E4M3.UNPACK_B R49, R77 ;  /* 0x0000004dff31723e */ /* 0x000fe200020006ff */
[----:B------:R-:W-:Y:S01]  /*8380*/  FFMA.FTZ R78, R78, R165, -R173 ;  /* 0x000000a54e4e7223 */ /* 0x000fe200000108ad */
[----:B------:R-:W-:Y:S01]  /*8390*/  FFMA.FTZ R171, R82, R167, -R171 ;  /* 0x000000a752ab7223 */ /* 0x000fe200000108ab */
[----:B------:R-:W-:Y:S01]  /*83a0*/  FFMA.FTZ R165, R159, R165, R166 ;  /* 0x000000a59fa57223 */ /* 0x000fe200000100a6 */
[----:B------:R-:W-:Y:S01]  /*83b0*/  F2FP.SATFINITE.E4M3.F32.PACK_AB_MERGE_C R175, R175, R162, RZ ;  /* 0x000000a2afaf723e */ /* 0x000fe200048070ff */
[----:B------:R-:W-:Y:S01]  /*83c0*/  FFMA.FTZ R82, R160, R167, R169 ;  /* 0x000000a7a0527223 */ /* 0x000fe200000100a9 */
[----:B------:R-:W-:Y:S01]  /*83d0*/  F2FP.SATFINITE.E4M3.F32.PACK_AB_MERGE_C R76, R161, R76, R48 ;  /* 0x0000004ca14c723e */ /* 0x000fe20004807030 */
[----:B------:R-:W-:Y:S01]  /*83e0*/  HADD2.F32 R159, -RZ, R50.H0_H0 ;  /* 0x20000032ff9f7230 */ /* 0x000fe20000004100 */
[----:B------:R-:W-:Y:S01]  /*83f0*/  F2FP.F16.E4M3.UNPACK_B R160, R46 ;  /* 0x0000002effa0723e */ /* 0x000fe200020006ff */
[----:B------:R-:W-:Y:S01]  /*8400*/  HADD2.F32 R162, -RZ, R51.H0_H0 ;  /* 0x20000033ffa27230 */ /* 0x000fe20000004100 */
[----:B------:R-:W-:Y:S01]  /*8410*/  F2FP.F16.E4M3.UNPACK_B R81, R81.H1 ;  /* 0x00000051ff51723e */ /* 0x000fe200030006ff */
[----:B------:R-:W-:Y:S01]  /*8420*/  HADD2.F32 R48, -RZ, R49.H0_H0 ;  /* 0x20000031ff307230 */ /* 0x000fe20000004100 */
[----:B------:R-:W-:Y:S01]  /*8430*/  F2FP.F16.E4M3.UNPACK_B R77, R77.H1 ;  /* 0x0000004dff4d723e */ /* 0x000fe200030006ff */
        /* <DEDUP_REMOVED lines=9> */
[CC--:B------:R-:W-:Y:S01]  /*84d0*/  FMUL.FTZ R166, R50.reuse, R162.reuse ;  /* 0x000000a232a67220 */ /* 0x0c0fe20000410000 */
[----:B------:R-:W-:Y:S01]  /*84e0*/  F2FP.F16.E4M3.UNPACK_B R161, R47.H1 ;  /* 0x0000002fffa1723e */ /* 0x000fe200030006ff */
[C---:B------:R-:W-:Y:S01]  /*84f0*/  FMUL.FTZ R159, R51.reuse, R162 ;  /* 0x000000a2339f7220 */ /* 0x040fe20000410000 */
[----:B------:R-:W-:Y:S01]  /*8500*/  F2FP.F16.E4M3.UNPACK_B R46, R46.H1 ;  /* 0x0000002eff2e723e */ /* 0x000fe200030006ff */
[-C--:B------:R-:W-:Y:S01]  /*8510*/  FFMA.FTZ R51, R51, R160.reuse, -R166 ;  /* 0x000000a033337223 */ /* 0x080fe200000108a6 */
[----:B------:R-:W-:Y:S02]  /*8520*/  HADD2.F32 R47, -RZ, R77.H0_H0 ;  /* 0x2000004dff2f7230 */ /* 0x000fe40000004100 */
[----:B------:R-:W-:Y:S01]  /*8530*/  FFMA.FTZ R50, R50, R160, R159 ;  /* 0x000000a032327223 */ /* 0x000fe2000001009f */
[----:B------:R-:W-:Y:S01]  /*8540*/  HADD2.F32 R159, -RZ, R81.H0_H0 ;  /* 0x20000051ff9f7230 */ /* 0x000fe20000004100 */
[----:B------:R-:W-:Y:S01]  /*8550*/  F2FP.SATFINITE.E4M3.F32.PACK_AB_MERGE_C R172, R177, R172, RZ ;  /* 0x000000acb1ac723e */ /* 0x000fe200048070ff */
[----:B------:R-:W-:Y:S01]  /*8560*/  HADD2.F32 R166, -RZ, R161.H0_H0 ;  /* 0x200000a1ffa67230 */ /* 0x000fe20000004100 */
[----:B------:R-:W-:Y:S01]  /*8570*/  F2FP.F16.E4M3.UNPACK_B R169, R45.H1 ;  /* 0x0000002dffa9723e */ /* 0x000fe200030006ff */
[----:B------:R-:W-:Y:S01]  /*8580*/  HADD2.F32 R162, -RZ, R46.H0_H0 ;  /* 0x2000002effa27230 */ /* 0x000fe20000004100 */
[----:B------:R-:W-:Y:S01]  /*8590*/  F2FP.SATFINITE.E4M3.F32.PACK_AB_MERGE_C R82, R165, R82, R172 ;  /* 0x00000052a552723e */ /* 0x000fe200048070ac */
[----:B------:R-:W-:-:S02]  /*85a0*/  HADD2.F32 R77, -RZ, R77.H1_H1 ;  /* 0x3000004dff4d7230 */ /* 0x000fc40000004100 */
[-C--:B------:R-:W-:Y:S01]  /*85b0*/  FMUL.FTZ R168, R159, R166.reuse ;  /* 0x000000a69fa87220 */ /* 0x080fe20000410000 */
[----:B------:R-:W-:Y:S02]  /*85c0*/  HADD2.F32 R160, -RZ, R81.H1_H1 ;  /* 0x30000051ffa07230 */ /* 0x000fe40000004100 */
[C---:B------:R-:W-:Y:S01]  /*85d0*/  FMUL.FTZ R166, R47.reuse, R166 ;  /* 0x000000a62fa67220 */ /* 0x040fe20000410000 */
[----:B------:R-:W-:Y:S01]  /*85e0*/  HADD2.F32 R161, -RZ, R161.H1_H1 ;  /* 0x300000a1ffa17230 */ /* 0x000fe20000004100 */
[----:B------:R-:W-:Y:S01]  /*85f0*/  F2FP.F16.E4M3.UNPACK_B R81, R79 ;  /* 0x0000004fff51723e */ /* 0x000fe200020006ff */
[----:B------:R-:W-:Y:S02]  /*8600*/  HADD2.F32 R163, -RZ, R46.H1_H1 ;  /* 0x3000002effa37230 */ /* 0x000fe40000004100 */
[-C--:B------:R-:W-:Y:S01]  /*8610*/  FFMA.FTZ R46, R47, R162.reuse, -R168 ;  /* 0x000000a22f2e7223 */ /* 0x080fe200000108a8 */
[----:B------:R-:W-:Y:S01]  /*8620*/  FFMA.FTZ R47, R159, R162, R166 ;  /* 0x000000a29f2f7223 */ /* 0x000fe200000100a6 */
[-C--:B------:R-:W-:Y:S01]  /*8630*/  FMUL.FTZ R170, R160, R161.reuse ;  /* 0x000000a1a0aa7220 */ /* 0x080fe20000410000 */
[----:B------:R-:W-:Y:S01]  /*8640*/  FMUL.FTZ R159, R77, R161 ;  /* 0x000000a14d9f7220 */ /* 0x000fe20000410000 */
[----:B------:R-:W-:-:S02]  /*8650*/  F2FP.F16.E4M3.UNPACK_B R162, R83.H1 ;  /* 0x00000053ffa2723e */ /* 0x000fc400030006ff */
[----:B------:R-:W-:Y:S01]  /*8660*/  F2FP.F16.E4M3.UNPACK_B R161, R83 ;  /* 0x00000053ffa1723e */ /* 0x000fe200020006ff */
[----:B------:R-:W-:Y:S01]  /*8670*/  FFMA.FTZ R77, R77, R163, -R170 ;  /* 0x000000a34d4d7223 */ /* 0x000fe200000108aa */
[----:B------:R-:W-:Y:S01]  /*8680*/  F2FP.F16.E4M3.UNPACK_B R79, R79.H1 ;  /* 0x0000004fff4f723e */ /* 0x000fe200030006ff */
[----:B------:R-:W-:Y:S01]  /*8690*/  FFMA.FTZ R160, R160, R163, R159 ;  /* 0x000000a3a0a07223 */ /* 0x000fe2000001009f */
[----:B------:R-:W-:Y:S01]  /*86a0*/  F2FP.F16.E4M3.UNPACK_B R168, R45 ;  /* 0x0000002dffa8723e */ /* 0x000fe200020006ff */
[----:B------:R-:W-:Y:S01]  /*86b0*/  HADD2.F32 R163, -RZ, R161.H0_H0 ;  /* 0x200000a1ffa37230 */ /* 0x000fe20000004100 */
[----:B------:R-:W-:Y:S01]  /*86c0*/  F2FP.SATFINITE.E4M3.F32.PACK_AB_MERGE_C R78, R78, R171, R175 ;  /* 0x000000ab4e4e723e */ /* 0x000fe200048070af */
[----:B------:R-:W-:Y:S01]  /*86d0*/  HADD2.F32 R171, -RZ, R169.H0_H0 ;  /* 0x200000a9ffab7230 */ /* 0x000fe20000004100 */
[-C--:B------:R-:W-:Y:S01]  /*86e0*/  F2FP.F16.E4M3.UNPACK_B R45, R44.reuse ;  /* 0x0000002cff2d723e */ /* 0x080fe200020006ff */
[----:B------:R-:W-:Y:S01]  /*86f0*/  HADD2.F32 R159, -RZ, R79.H0_H0 ;  /* 0x2000004fff9f7230 */ /* 0x000fe20000004100 */
[----:B------:R-:W-:Y:S01]  /*8700*/  F2FP.F16.E4M3.UNPACK_B R165, R44.H1 ;  /* 0x0000002cffa5723e */ /* 0x000fe200030006ff */
[----:B------:R-:W-:Y:S01]  /*8710*/  HADD2.F32 R44, -RZ, R162.H0_H0 ;  /* 0x200000a2ff2c7230 */ /* 0x000fe20000004100 */
[----:B------:R-:W-:Y:S01]  /*8720*/  F2FP.SATFINITE.E4M3.F32.PACK_AB_MERGE_C R46, R77, R46, RZ ;  /* 0x0000002e4d2e723e */ /* 0x000fe200048070ff */
[----:B------:R-:W-:Y:S01]  /*8730*/  HADD2.F32 R170, -RZ, R168.H0_H0 ;  /* 0x200000a8ffaa7230 */ /* 0x000fe20000004100 */
[----:B------:R-:W-:Y:S01]  /*8740*/  F2FP.SATFINITE.E4M3.F32.PACK_AB_MERGE_C R47, R160, R47, RZ ;  /* 0x0000002fa02f723e */ /* 0x000fe200048070ff */
[----:B------:R-:W-:-:S02]  /*8750*/  HADD2.F32 R83, -RZ, R81.H0_H0 ;  /* 0x20000051ff537230 */ /* 0x000fc40000004100 */
[-C--:B------:R-:W-:Y:S01]  /*8760*/  FMUL.FTZ R174, R44, R171.reuse ;  /* 0x000000ab2cae7220 */ /* 0x080fe20000410000 */
[----:B------:R-:W-:Y:S02]  /*8770*/  HADD2.F32 R162, -RZ, R162.H1_H1 ;  /* 0x300000a2ffa27230 */ /* 0x000fe40000004100 */
[-C--:B------:R-:W-:Y:S01]  /*8780*/  FMUL.FTZ R172, R163, R170.reuse ;  /* 0x000000aaa3ac7220 */ /* 0x080fe20000410000 */
[----:B------:R-:W-:Y:S02]  /*8790*/  HADD2.F32 R169, -RZ, R169.H1_H1 ;  /* 0x300000a9ffa97230 */ /* 0x000fe40000004100 */
[----:B------:R-:W-:Y:S01]  /*87a0*/  FMUL.FTZ R171, R159, R171 ;  /* 0x000000ab9fab7220 */ /* 0x000fe20000410000 */
[----:B------:R-:W-:Y:S02]  /*87b0*/  HADD2.F32 R79, -RZ, R79.H1_H1 ;  /* 0x3000004fff4f7230 */ /* 0x000fe40000004100 */
[----:B------:R-:W-:Y:S01]  /*87c0*/  FMUL.FTZ R170, R83, R170 ;  /* 0x000000aa53aa7220 */ /* 0x000fe20000410000 */
[----:B------:R-:W-:-:S02]  /*87d0*/  HADD2.F32 R167, -RZ, R165.H0_H0 ;  /* 0x200000a5ffa77230 */ /* 0x000fc40000004100 */
[-C--:B------:R-:W-:Y:S01]  /*87e0*/  FMUL.FTZ R176, R162, R169.reuse ;  /* 0x000000a9a2b07220 */ /* 0x080fe20000410000 */
[----:B------:R-:W-:Y:S02]  /*87f0*/  HADD2.F32 R166, -RZ, R45.H0_H0 ;  /* 0x2000002dffa67230 */ /* 0x000fe40000004100 */
[----:B------:R-:W-:Y:S01]  /*8800*/  FMUL.FTZ R169, R79, R169 ;  /* 0x000000a94fa97220 */ /* 0x000fe20000410000 */
[----:B------:R-:W-:Y:S02]  /*8810*/  HADD2.F32 R161, -RZ, R161.H1_H1 ;  /* 0x300000a1ffa17230 */ /* 0x000fe40000004100 */
[----:B------:R-:W-:Y:S01]  /*8820*/  FFMA.FTZ R171, R44, R167, R171 ;  /* 0x000000a72cab7223 */ /* 0x000fe200000100ab */
[----:B------:R-:W-:Y:S02]  /*8830*/  HADD2.F32 R168, -RZ, R168.H1_H1 ;  /* 0x300000a8ffa87230 */ /* 0x000fe40000004100 */
[----:B------:R-:W-:Y:S01]  /*8840*/  FFMA.FTZ R172, R83, R166, -R172 ;  /* 0x000000a653ac7223 */ /* 0x000fe200000108ac */
[----:B------:R-:W-:-:S02]  /*8850*/  HADD2.F32 R165, -RZ, R165.H1_H1 ;  /* 0x300000a5ffa57230 */ /* 0x000fc40000004100 */
[----:B------:R-:W-:Y:S01]  /*8860*/  FFMA.FTZ R170, R163, R166, R170 ;  /* 0x000000a6a3aa7223 */ /* 0x000fe200000100aa */
[----:B------:R-:W-:Y:S02]  /*8870*/  HADD2.F32 R81, -RZ, R81.H1_H1 ;  /* 0x30000051ff517230 */ /* 0x000fe40000004100 */
[----:B------:R-:W-:Y:S01]  /*8880*/  FFMA.FTZ R174, R159, R167, -R174 ;  /* 0x000000a79fae7223 */ /* 0x000fe200000108ae */
[----:B------:R-:W-:Y:S02]  /*8890*/  HADD2.F32 R44, -RZ, R45.H1_H1 ;  /* 0x3000002dff2c7230 */ /* 0x000fe40000004100 */
[-C--:B------:R-:W-:Y:S01]  /*88a0*/  FMUL.FTZ R166, R161, R168.reuse ;  /* 0x000000a8a1a67220 */ /* 0x080fe20000410000 */
[-C--:B------:R-:W-:Y:S01]  /*88b0*/  FFMA.FTZ R79, R79, R165.reuse, -R176 ;  /* 0x000000a54f4f7223 */ /* 0x080fe200000108b0 */
[C---:B------:R-:W-:Y:S01]  /*88c0*/  FMUL.FTZ R168, R81.reuse, R168 ;  /* 0x000000a851a87220 */ /* 0x040fe20000410000 */
[----:B------:R-:W-:Y:S01]  /*88d0*/  FFMA.FTZ R162, R162, R165, R169 ;  /* 0x000000a5a2a27223 */ /* 0x000fe200000100a9 */
[----:B------:R-:W-:Y:S01]  /*88e0*/  FFMA.FTZ R81, R81, R44, -R166 ;  /* 0x0000002c51517223 */ /* 0x000fe200000108a6 */
[----:B------:R-:W-:Y:S01]  /*88f0*/  F2FP.SATFINITE.E4M3.F32.PACK_AB_MERGE_C R77, R51, R48, R46 ;  /* 0x00000030334d723e */ /* 0x000fe2000480702e */
[----:B------:R-:W-:Y:S01]  /*8900*/  FFMA.FTZ R161, R161, R44, R168 ;  /* 0x0000002ca1a17223 */ /* 0x000fe200000100a8 */
[----:B------:R-:W-:-:S02]  /*8910*/  F2FP.SATFINITE.E4M3.F32.PACK_AB_MERGE_C R79, R79, R174, RZ ;  /* 0x000000ae4f4f723e */ /* 0x000fc400048070ff */
[----:B------:R-:W-:Y:S02]  /*8920*/  F2FP.SATFINITE.E4M3.F32.PACK_AB_MERGE_C R162, R162, R171, RZ ;  /* 0x000000aba2a2723e */ /* 0x000fe400048070ff */
[----:B------:R-:W-:Y:S02]  /*8930*/  F2FP.SATFINITE.E4M3.F32.PACK_AB_MERGE_C R79, R81, R172, R79 ;  /* 0x000000ac514f723e */ /* 0x000fe4000480704f */
[----:B------:R-:W-:Y:S02]  /*8940*/  F2FP.SATFINITE.E4M3.F32.PACK_AB_MERGE_C R81, R50, R49, R47 ;  /* 0x000000313251723e */ /* 0x000fe4000480702f */
[----:B------:R-:W-:-:S07]  /*8950*/  F2FP.SATFINITE.E4M3.F32.PACK_AB_MERGE_C R83, R161, R170, R162 ;  /* 0x000000aaa153723e */ /* 0x000fce00048070a2 */
.L_x_1382:
[----:B------:R-:W-:Y:S05]  /*8960*/  BSYNC B2 ;  /* 0x0000000000027941 */ /* 0x000fea0003800000 */
.L_x_1381:
[----:B------:R-:W-:Y:S01]  /*8970*/  ISETP.GE.AND P3, PT, R158, R147, PT ;  /* 0x000000939e00720c */ /* 0x000fe20003f66270 */
[----:B------:R-:W-:Y:S01]  /*8980*/  ULDC.64 UR4, c[0x0][0x2e8] ;  /* 0x0000ba0000047ab9 */ /* 0x000fe20000000a00 */
[----:B------:R-:W-:-:S11]  /*8990*/  ULDC.64 UR6, c[0x0][0x208] ;  /* 0x0000820000067ab9 */ /* 0x000fd60000000a00 */
        /* <DEDUP_REMOVED lines=9> */
.L_x_1380:
[----:B------:R-:W-:Y:S05]  /*8a30*/  BSYNC B1 ;  /* 0x0000000000017941 */ /* 0x000fea0003800000 */
.L_x_1379:
[----:B-1----:R-:W-:Y:S01]  /*8a40*/  VIADD R45, R230, 0x40 ;  /* 0x00000040e62d7836 */ /* 0x002fe20000000000 */
[----:B------:R-:W-:Y:S04]  /*8a50*/  BSSY B1, `(.L_x_1383) ;  /* 0x0000102000017945 */ /* 0x000fe80003800000 */
[----:B------:R-:W-:-:S13]  /*8a60*/  ISETP.GE.OR P3, PT, R45, R112, P0 ;  /* 0x000000702d00720c */ /* 0x000fda0000766670 */
[----:B------:R-:W-:Y:S05]  /*8a70*/  @P3 BRA `(.L_x_1384) ;  /* 0x0000000c00fc3947 */ /* 0x000fea0003800000 */
[----:B------:R-:W2:Y:S01]  /*8a80*/  LDL R46, [R1+0x90] ;  /* 0x00009000012e7983 */ /* 0x000ea20000100800 */
[-C--:B------:R-:W-:Y:S01]  /*8a90*/  IMAD R44, R128, R126.reuse, RZ ;  /* 0x0000007e802c7224 */ /* 0x080fe200078e02ff */
        /* <DEDUP_REMOVED lines=10> */
[----:B------:R-:W-:Y:S01]  /*8b40*/  IMAD.SHL.U32 R48, R48, 0x80, RZ ;  /* 0x0000008030307824 */ /* 0x000fe200078e00ff */
[----:B------:R-:W-:Y:S01]  /*8b50*/  LEA.HI R44, R45, R44, RZ, 0x5 ;  /* 0x0000002c2d2c7211 */ /* 0x000fe200078f28ff */
[----:B------:R-:W-:Y:S01]  /*8b60*/  IMAD R45, R19, 0x7000, R118 ;  /* 0x00007000132d7824 */ /* 0x000fe200078e0276 */
[----:B------:R-:W-:Y:S01]  /*8b70*/  LOP3.LUT R47, R47, 0x380, RZ, 0xc0, !PT ;  /* 0x000003802f2f7812 */ /* 0x000fe200078ec0ff */
[----:B------:R-:W-:Y:S01]  /*8b80*/  IMAD.IADD R79, R77, 0x1, R79 ;  /* 0x000000014d4f7824 */ /* 0x000fe200078e024f */
[----:B------:R-:W-:Y:S01]  /*8b90*/  LEA.HI.SX32 R44, R44, R29, 0x1b ;  /* 0x0000001d2c2c7211 */ /* 0x000fe200078fdaff */
[----:B------:R-:W-:Y:S01]  /*8ba0*/  IMAD.IADD R45, R18, 0x1, R45 ;  /* 0x00000001122d7824 */ /* 0x000fe200078e022d */
[----:B------:R-:W-:Y:S02]  /*8bb0*/  LOP3.LUT R48, R48, 0x380, RZ, 0xc0, !PT ;  /* 0x0000038030307812 */ /* 0x000fe400078ec0ff */
[----:B------:R-:W-:Y:S01]  /*8bc0*/  SHF.R.U32.HI R47, RZ, 0x3, R47 ;  /* 0x00000003ff2f7819 */ /* 0x000fe2000001162f */
[----:B------:R-:W-:Y:S01]  /*8bd0*/  IMAD.SHL.U32 R81, R44, 0x10, RZ ;  /* 0x000000102c517824 */ /* 0x000fe200078e00ff */
[----:B------:R-:W-:-:S04]  /*8be0*/  IADD3.X R82, R32, R79, R31, P3, P4 ;  /* 0x0000004f20527210 */ /* 0x000fc80001fe841f */
[----:B------:R-:W-:-:S04]  /*8bf0*/  LOP3.LUT R44, R48, 0x70, R81, 0xf8, !PT ;  /* 0x00000070302c7812 */ /* 0x000fc800078ef851 */
[----:B------:R-:W-:-:S05]  /*8c00*/  LOP3.LUT R44, R44, R47, RZ, 0x3c, !PT ;  /* 0x0000002f2c2c7212 */ /* 0x000fca00078e3cff */
[----:B--2---:R-:W-:-:S04]  /*8c10*/  IMAD.IADD R44, R46, 0x1, R44 ;  /* 0x000000012e2c7824 */ /* 0x004fc800078e022c */
        /* <DEDUP_REMOVED lines=8> */
[----:B--2---:R-:W-:Y:S01]  /*8ca0*/  IMAD.MOV.U32 R58, RZ, RZ, R48 ;  /* 0x000000ffff3a7224 */ /* 0x004fe200078e0030 */
[----:B------:R-:W-:Y:S01]  /*8cb0*/  SHF.R.U32.HI R135, RZ, 0x8, R55 ;  /* 0x00000008ff877819 */ /* 0x000fe20000011637 */
[----:B------:R-:W-:Y:S01]  /*8cc0*/  IMAD.SHL.U32 R44, R157, 0x100, RZ ;  /* 0x000001009d2c7824 */ /* 0x000fe200078e00ff */
[----:B------:R-:W-:Y:S01]  /*8cd0*/  SHF.R.U32.HI R80, RZ, 0x8, R59 ;  /* 0x00000008ff507819 */ /* 0x000fe2000001163b */
[----:B------:R-:W-:Y:S01]  /*8ce0*/  IMAD.MOV.U32 R52, RZ, RZ, R45 ;  /* 0x000000ffff347224 */ /* 0x000fe200078e002d */
[----:B------:R-:W-:Y:S02]  /*8cf0*/  SHF.R.U32.HI R159, RZ, 0x10, R55 ;  /* 0x00000010ff9f7819 */ /* 0x000fe40000011637 */
[----:B------:R-:W-:Y:S01]  /*8d00*/  LOP3.LUT R83, R83, 0xff00, R44, 0xf8, !PT ;  /* 0x0000ff0053537812 */ /* 0x000fe200078ef82c */
[----:B------:R-:W-:Y:S01]  /*8d10*/  IMAD.SHL.U32 R44, R135, 0x100, RZ ;  /* 0x00000100872c7824 */ /* 0x000fe200078e00ff */
[----:B------:R-:W-:Y:S01]  /*8d20*/  LOP3.LUT R55, R55, 0xff0000ff, RZ, 0xc0, !PT ;  /* 0xff0000ff37377812 */ /* 0x000fe200078ec0ff */
[----:B------:R-:W-:Y:S01]  /*8d30*/  IMAD.SHL.U32 R48, R80, 0x100, RZ ;  /* 0x0000010050307824 */ /* 0x000fe200078e00ff */
[----:B------:R-:W-:-:S02]  /*8d40*/  SHF.R.U32.HI R158, RZ, 0x10, R57 ;  /* 0x00000010ff9e7819 */ /* 0x000fc40000011639 */
[----:B------:R-:W-:Y:S02]  /*8d50*/  SHF.R.U32.HI R134, RZ, 0x8, R57 ;  /* 0x00000008ff867819 */ /* 0x000fe40000011639 */
[----:B------:R-:W-:Y:S02]  /*8d60*/  LOP3.LUT R54, R57, 0xff0000ff, RZ, 0xc0, !PT ;  /* 0xff0000ff39367812 */ /* 0x000fe400078ec0ff */
[----:B------:R-:W-:Y:S01]  /*8d70*/  LOP3.LUT R57, R59, 0xff0000ff, RZ, 0xc0, !PT ;  /* 0xff0000ff3b397812 */ /* 0x000fe200078ec0ff */
[----:B------:R-:W-:Y:S01]  /*8d80*/  IMAD.SHL.U32 R45, R134, 0x100, RZ ;  /* 0x00000100862d7824 */ /* 0x000fe200078e00ff */
[----:B------:R-:W-:Y:S01]  /*8d90*/  SHF.R.U32.HI R160, RZ, 0x10, R53 ;  /* 0x00000010ffa07819 */ /* 0x000fe20000011635 */
[----:B------:R-:W-:Y:S01]  /*8da0*/  IMAD.MOV.U32 R53, RZ, RZ, R46 ;  /* 0x000000ffff357224 */ /* 0x000fe200078e002e */
[----:B------:R-:W-:Y:S01]  /*8db0*/  LOP3.LUT R55, R55, 0xff00, R44, 0xf8, !PT ;  /* 0x0000ff0037377812 */ /* 0x000fe200078ef82c */
[----:B------:R-:W-:Y:S01]  /*8dc0*/  IMAD.U32 R44, R159, 0x10000, RZ ;  /* 0x000100009f2c7824 */ /* 0x000fe200078e00ff */
[----:B------:R-:W-:Y:S01]  /*8dd0*/  SHF.R.U32.HI R156, RZ, 0x10, R59 ;  /* 0x00000010ff9c7819 */ /* 0x000fe2000001163b */
[----:B------:R-:W-:Y:S01]  /*8de0*/  IMAD.U32 R46, R160, 0x10000, RZ ;  /* 0x00010000a02e7824 */ /* 0x000fe200078e00ff */
[----:B------:R-:W-:Y:S01]  /*8df0*/  LOP3.LUT R157, R57, 0xff00, R48, 0xf8, !PT ;  /* 0x0000ff00399d7812 */ /* 0x000fe200078ef830 */
[----:B------:R-:W-:Y:S01]  /*8e00*/  IMAD.U32 R48, R158, 0x10000, RZ ;  /* 0x000100009e307824 */ /* 0x000fe200078e00ff */
[----:B------:R-:W-:Y:S01]  /*8e10*/  F2FP.F16.E4M3.UNPACK_B R134, R154.H1 ;  /* 0x0000009aff86723e */ /* 0x000fe200030006ff */
[----:B------:R-:W-:Y:S01]  /*8e20*/  IMAD.U32 R156, R156, 0x10000, RZ ;  /* 0x000100009c9c7824 */ /* 0x000fe200078e00ff */
[----:B------:R-:W-:-:S02]  /*8e30*/  F2FP.F16.E4M3.UNPACK_B R59, R58.H1 ;  /* 0x0000003aff3b723e */ /* 0x000fc400030006ff */
[----:B------:R-:W-:Y:S02]  /*8e40*/  F2FP.F16.E4M3.UNPACK_B R57, R56.H1 ;  /* 0x00000038ff39723e */ /* 0x000fe400030006ff */
[----:B------:R-:W-:Y:S01]  /*8e50*/  LOP3.LUT R135, R54, 0xff00, R45, 0xf8, !PT ;  /* 0x0000ff0036877812 */ /* 0x000fe200078ef82d */
[----:B------:R-:W-:Y:S01]  /*8e60*/  HADD2.F32 R45, -RZ, R134.H0_H0 ;  /* 0x20000086ff2d7230 */ /* 0x000fe20000004100 */
[----:B------:R-:W-:Y:S01]  /*8e70*/  LOP3.LUT R44, R55, 0xff0000, R44, 0xf8, !PT ;  /* 0x00ff0000372c7812 */ /* 0x000fe200078ef82c */
[----:B------:R-:W-:Y:S01]  /*8e80*/  HADD2.F32 R55, -RZ, R59.H0_H0 ;  /* 0x2000003bff377230 */ /* 0x000fe20000004100 */
[----:B------:R-:W-:Y:S01]  /*8e90*/  F2FP.F16.E4M3.UNPACK_B R80, R152.H1 ;  /* 0x00000098ff50723e */ /* 0x000fe200030006ff */
[--C-:B------:R-:W-:Y:S01]  /*8ea0*/  HADD2.F32 R54, -RZ, R57.reuse.H0_H0 ;  /* 0x20000039ff367230 */ /* 0x100fe20000004100 */
[----:B------:R-:W-:Y:S01]  /*8eb0*/  LOP3.LUT R46, R83, 0xff0000, R46, 0xf8, !PT ;  /* 0x00ff0000532e7812 */ /* 0x000fe200078ef82e */
[----:B------:R-:W-:Y:S02]  /*8ec0*/  HADD2.F32 R57, -RZ, R57.H1_H1 ;  /* 0x30000039ff397230 */ /* 0x000fe40000004100 */
[----:B------:R-:W-:Y:S01]  /*8ed0*/  FMUL.FTZ R159, R55, R45 ;  /* 0x0000002d379f7220 */ /* 0x000fe20000410000 */
[----:B------:R-:W-:-:S02]  /*8ee0*/  HADD2.F32 R83, -RZ, R80.H0_H0 ;  /* 0x20000050ff537230 */ /* 0x000fc40000004100 */
[C---:B------:R-:W-:Y:S01]  /*8ef0*/  FMUL.FTZ R158, R54.reuse, R45 ;  /* 0x0000002d369e7220 */ /* 0x040fe20000410000 */
[----:B------:R-:W-:Y:S01]  /*8f00*/  LOP3.LUT R48, R135, 0xff0000, R48, 0xf8, !PT ;  /* 0x00ff000087307812 */ /* 0x000fe200078ef830 */
[----:B------:R-:W-:Y:S01]  /*8f10*/  HADD2.F32 R135, -RZ, R80.H1_H1 ;  /* 0x30000050ff877230 */ /* 0x000fe20000004100 */
[----:B------:R-:W-:Y:S01]  /*8f20*/  F2FP.F16.E4M3.UNPACK_B R154, R154 ;  /* 0x0000009aff9a723e */ /* 0x000fe200020006ff */
[-C--:B------:R-:W-:Y:S01]  /*8f30*/  FFMA.FTZ R54, R54, R83.reuse, -R159 ;  /* 0x0000005336367223 */ /* 0x080fe2000001089f */
[----:B------:R-:W-:Y:S01]  /*8f40*/  FFMA.FTZ R55, R55, R83, R158 ;  /* 0x0000005337377223 */ /* 0x000fe2000001009e */
[----:B------:R-:W-:Y:S01]  /*8f50*/  HADD2.F32 R83, -RZ, R134.H1_H1 ;  /* 0x30000086ff537230 */ /* 0x000fe20000004100 */
[----:B------:R-:W-:Y:S01]  /*8f60*/  F2FP.F16.E4M3.UNPACK_B R80, R56 ;  /* 0x00000038ff50723e */ /* 0x000fe200020006ff */
[----:B------:R-:W-:Y:S01]  /*8f70*/  HADD2.F32 R134, -RZ, R59.H1_H1 ;  /* 0x3000003bff867230 */ /* 0x000fe20000004100 */
[----:B------:R-:W-:Y:S02]  /*8f80*/  F2FP.F16.E4M3.UNPACK_B R59, R58 ;  /* 0x0000003aff3b723e */ /* 0x000fe400020006ff */
[----:B------:R-:W-:Y:S01]  /*8f90*/  LOP3.LUT R45, R157, 0xff0000, R156, 0xf8, !PT ;  /* 0x00ff00009d2d7812 */ /* 0x000fe200078ef89c */
[-C--:B------:R-:W-:Y:S01]  /*8fa0*/  FMUL.FTZ R157, R57, R83.reuse ;  /* 0x00000053399d7220 */ /* 0x080fe20000410000 */
[----:B------:R-:W-:Y:S01]  /*8fb0*/  FMUL.FTZ R56, R134, R83 ;  /* 0x0000005386387220 */ /* 0x000fe20000410000 */
[----:B------:R-:W-:Y:S01]  /*8fc0*/  F2FP.F16.E4M3.UNPACK_B R152, R152 ;  /* 0x00000098ff98723e */ /* 0x000fe200020006ff */
[----:B------:R-:W-:Y:S01]  /*8fd0*/  HADD2.F32 R156, -RZ, R154.H0_H0 ;  /* 0x2000009aff9c7230 */ /* 0x000fe20000004100 */
[----:B------:R-:W-:Y:S01]  /*8fe0*/  F2FP.F16.E4M3.UNPACK_B R158, R155.H1 ;  /* 0x0000009bff9e723e */ /* 0x000fe200030006ff */
        /* <DEDUP_REMOVED lines=12> */
[----:B------:R-:W-:Y:S01]  /*90b0*/  HADD2.F32 R156, -RZ, R152.H1_H1 ;  /* 0x30000098ff9c7230 */ /* 0x000fe20000004100 */
[----:B------:R-:W-:Y:S01]  /*90c0*/  F2FP.F16.E4M3.UNPACK_B R152, R50.H1 ;  /* 0x00000032ff98723e */ /* 0x000fe200030006ff */
        /* <DEDUP_REMOVED lines=22> */
[--C-:B------:R-:W-:Y:S02]  /*9230*/  HADD2.F32 R154, -RZ, R155.reuse.H0_H0 ;  /* 0x2000009bff9a7230 */ /* 0x100fe40000004100 */
[----:B------:R-:W-:Y:S01]  /*9240*/  FFMA.FTZ R161, R134, R157, -R135 ;  /* 0x0000009d86a17223 */ /* 0x000fe20000010887 */
[----:B------:R-:W-:Y:S01]  /*9250*/  F2FP.F16.E4M3.UNPACK_B R134, R50 ;  /* 0x00000032ff86723e */ /* 0x000fe200020006ff */
[----:B------:R-:W-:Y:S01]  /*9260*/  HADD2.F32 R155, -RZ, R155.H1_H1 ;  /* 0x3000009bff9b7230 */ /* 0x000fe20000004100 */
[----:B------:R-:W-:Y:S01]  /*9270*/  F2FP.F16.E4M3.UNPACK_B R153, R153 ;  /* 0x00000099ff99723e */ /* 0x000fe200020006ff */
[----:B------:R-:W-:-:S02]  /*9280*/  HADD2.F32 R50, -RZ, R53.H0_H0 ;  /* 0x20000035ff327230 */ /* 0x000fc40000004100 */
[----:B------:R-:W-:Y:S01]  /*9290*/  FFMA.FTZ R160, R152, R157, R163 ;  /* 0x0000009d98a07223 */ /* 0x000fe200000100a3 */
[--C-:B------:R-:W-:Y:S01]  /*92a0*/  HADD2.F32 R135, -RZ, R134.reuse.H0_H0 ;  /* 0x20000086ff877230 */ /* 0x100fe20000004100 */
[----:B------:R-:W-:Y:S01]  /*92b0*/  F2FP.SATFINITE.E4M3.F32.PACK_AB_MERGE_C R54, R57, R54, RZ ;  /* 0x000000363936723e */ /* 0x000fe200048070ff */
[----:B------:R-:W-:Y:S01]  /*92c0*/  HADD2.F32 R134, -RZ, R134.H1_H1 ;  /* 0x30000086ff867230 */ /* 0x000fe20000004100 */
[----:B------:R-:W-:Y:S01]  /*92d0*/  F2FP.SATFINITE.E4M3.F32.PACK_AB_MERGE_C R56, R56, R55, RZ ;  /* 0x000000373838723e */ /* 0x000fe200048070ff */
[----:B------:R-:W-:Y:S02]  /*92e0*/  HADD2.F32 R53, -RZ, R53.H1_H1 ;  /* 0x30000035ff357230 */ /* 0x000fe40000004100 */
[----:B------:R-:W-:Y:S01]  /*92f0*/  FMUL.FTZ R157, R135, R154 ;  /* 0x0000009a879d7220 */ /* 0x000fe20000410000 */
[--C-:B------:R-:W-:Y:S02]  /*9300*/  HADD2.F32 R152, -RZ, R153.reuse.H0_H0 ;  /* 0x20000099ff987230 */ /* 0x100fe40000004100 */
[----:B------:R-:W-:Y:S01]  /*9310*/  FMUL.FTZ R156, R134, R155 ;  /* 0x0000009b869c7220 */ /* 0x000fe20000410000 */
[----:B------:R-:W-:-:S02]  /*9320*/  HADD2.F32 R153, -RZ, R153.H1_H1 ;  /* 0x30000099ff997230 */ /* 0x000fc40000004100 */
[----:B------:R-:W-:Y:S01]  /*9330*/  FMUL.FTZ R155, R53, R155 ;  /* 0x0000009b359b7220 */ /* 0x000fe20000410000 */
[----:B------:R-:W-:Y:S01]  /*9340*/  F2FP.SATFINITE.E4M3.F32.PACK_AB_MERGE_C R55, R83, R58, R54 ;  /* 0x0000003a5337723e */ /* 0x000fe20004807036 */
[----:B------:R-:W-:Y:S01]  /*9350*/  FMUL.FTZ R154, R50, R154 ;  /* 0x0000009a329a7220 */ /* 0x000fe20000410000 */
[----:B------:R-:W-:Y:S01]  /*9360*/  F2FP.F16.E4M3.UNPACK_B R58, R48 ;  /* 0x00000030ff3a723e */ /* 0x000fe200020006ff */
[----:B------:R-:W-:Y:S01]  /*9370*/  FFMA.FTZ R155, R134, R153, R155 ;  /* 0x00000099869b7223 */ /* 0x000fe2000001009b */
[----:B------:R-:W-:Y:S01]  /*9380*/  F2FP.F16.E4M3.UNPACK_B R134, R49 ;  /* 0x00000031ff86723e */ /* 0x000fe200020006ff */
[----:B------:R-:W-:Y:S01]  /*9390*/  FFMA.FTZ R157, R50, R152, -R157 ;  /* 0x00000098329d7223 */ /* 0x000fe2000001089d */
[----:B------:R-:W-:Y:S01]  /*93a0*/  F2FP.F16.E4M3.UNPACK_B R57, R52 ;  /* 0x00000034ff39723e */ /* 0x000fe200020006ff */
[----:B------:R-:W-:Y:S01]  /*93b0*/  FFMA.FTZ R50, R135, R152, R154 ;  /* 0x0000009887327223 */ /* 0x000fe2000001009a */
[----:B------:R-:W-:Y:S01]  /*93c0*/  F2FP.SATFINITE.E4M3.F32.PACK_AB_MERGE_C R54, R80, R59, R56 ;  /* 0x0000003b5036723e */ /* 0x000fe20004807038 */
[----:B------:R-:W-:Y:S01]  /*93d0*/  HADD2.F32 R59, -RZ, R134.H0_H0 ;  /* 0x20000086ff3b7230 */ /* 0x000fe20000004100 */
[----:B------:R-:W-:Y:S01]  /*93e0*/  F2FP.F16.E4M3.UNPACK_B R80, R46 ;  /* 0x0000002eff50723e */ /* 0x000fe200020006ff */
[----:B------:R-:W-:-:S02]  /*93f0*/  HADD2.F32 R135, -RZ, R58.H0_H0 ;  /* 0x2000003aff877230 */ /* 0x000fc40000004100 */
[----:B------:R-:W-:Y:S01]  /*9400*/  FFMA.FTZ R156, R53, R153, -R156 ;  /* 0x00000099359c7223 */ /* 0x000fe2000001089c */
[--C-:B------:R-:W-:Y:S01]  /*9410*/  HADD2.F32 R56, -RZ, R57.reuse.H0_H0 ;  /* 0x20000039ff387230 */ /* 0x100fe20000004100 */
[----:B------:R-:W-:Y:S01]  /*9420*/  F2FP.SATFINITE.E4M3.F32.PACK_AB_MERGE_C R159, R160, R159, RZ ;  /* 0x0000009fa09f723e */ /* 0x000fe200048070ff */
[----:B------:R-:W-:Y:S02]  /*9430*/  HADD2.F32 R83, -RZ, R80.H0_H0 ;  /* 0x20000050ff537230 */ /* 0x000fe40000004100 */
[-C--:B------:R-:W-:Y:S01]  /*9440*/  FMUL.FTZ R153, R59, R135.reuse ;  /* 0x000000873b997220 */ /* 0x080fe20000410000 */
[----:B------:R-:W-:Y:S02]  /*9450*/  HADD2.F32 R134, -RZ, R134.H1_H1 ;  /* 0x30000086ff867230 */ /* 0x000fe40000004100 */
[----:B------:R-:W-:Y:S01]  /*9460*/  FMUL.FTZ R152, R56, R135 ;  /* 0x0000008738987220 */ /* 0x000fe20000410000 */
[----:B------:R-:W-:Y:S01]  /*9470*/  HADD2.F32 R135, -RZ, R58.H1_H1 ;  /* 0x3000003aff877230 */ /* 0x000fe20000004100 */
[----:B------:R-:W-:Y:S01]  /*9480*/  F2FP.SATFINITE.E4M3.F32.PACK_AB_MERGE_C R50, R155, R50, R159 ;  /* 0x000000329b32723e */ /* 0x000fe2000480709f */
[----:B------:R-:W-:-:S02]  /*9490*/  HADD2.F32 R58, -RZ, R57.H1_H1 ;  /* 0x30000039ff3a7230 */ /* 0x000fc40000004100 */
[-C--:B------:R-:W-:Y:S01]  /*94a0*/  FFMA.FTZ R56, R56, R83.reuse, -R153 ;  /* 0x0000005338387223 */ /* 0x080fe20000010899 */
[----:B------:R-:W-:Y:S01]  /*94b0*/  FFMA.FTZ R57, R59, R83, R152 ;  /* 0x000000533b397223 */ /* 0x000fe20000010098 */
[----:B------:R-:W-:Y:S02]  /*94c0*/  HADD2.F32 R83, -RZ, R80.H1_H1 ;  /* 0x30000050ff537230 */ /* 0x000fe40000004100 */
[-C--:B------:R-:W-:Y:S01]  /*94d0*/  FMUL.FTZ R153, R134, R135.reuse ;  /* 0x0000008786997220 */ /* 0x080fe20000410000 */
[C---:B------:R-:W-:Y:S01]  /*94e0*/  FMUL.FTZ R155, R58.reuse, R135 ;  /* 0x000000873a9b7220 */ /* 0x040fe20000410000 */
[----:B------:R-:W-:Y:S02]  /*94f0*/  F2FP.F16.E4M3.UNPACK_B R59, R49.H1 ;  /* 0x00000031ff3b723e */ /* 0x000fe400030006ff */
[----:B------:R-:W-:Y:S01]  /*9500*/  F2FP.F16.E4M3.UNPACK_B R135, R48.H1 ;  /* 0x00000030ff87723e */ /* 0x000fe200030006ff */
[----:B------:R-:W-:Y:S01]  /*9510*/  FFMA.FTZ R49, R58, R83, -R153 ;  /* 0x000000533a317223 */ /* 0x000fe20000010899 */
[----:B------:R-:W-:Y:S01]  /*9520*/  F2FP.F16.E4M3.UNPACK_B R52, R52.H1 ;  /* 0x00000034ff34723e */ /* 0x000fe200030006ff */
[----:B------:R-:W-:Y:S01]  /*9530*/  HADD2.F32 R80, -RZ, R59.H0_H0 ;  /* 0x2000003bff507230 */ /* 0x000fe20000004100 */
[----:B------:R-:W-:Y:S01]  /*9540*/  F2FP.F16.E4M3.UNPACK_B R46, R46.H1 ;  /* 0x0000002eff2e723e */ /* 0x000fe200030006ff */
[----:B------:R-:W-:-:S02]  /*9550*/  HADD2.F32 R153, -RZ, R135.H0_H0 ;  /* 0x20000087ff997230 */ /* 0x000fc40000004100 */
[----:B------:R-:W-:Y:S01]  /*9560*/  FFMA.FTZ R48, R134, R83, R155 ;  /* 0x0000005386307223 */ /* 0x000fe2000001009b */
[----:B------:R-:W-:Y:S01]  /*9570*/  HADD2.F32 R58, -RZ, R52.H0_H0 ;  /* 0x20000034ff3a7230 */ /* 0x000fe20000004100 */
        /* <DEDUP_REMOVED lines=8> */
[----:B------:R-:W-:Y:S01]  /*9600*/  FFMA.FTZ R157, R80, R83, R153 ;  /* 0x00000053509d7223 */ /* 0x000fe20000010099 */
[----:B------:R-:W-:Y:S02]  /*9610*/  HADD2.F32 R134, -RZ, R46.H1_H1 ;  /* 0x3000002eff867230 */ /* 0x000fe40000004100 */
[----:B------:R-:W-:Y:S01]  /*9620*/  FMUL.FTZ R80, R52, R135 ;  /* 0x0000008734507220 */ /* 0x000fe20000410000 */
[----:B------:R-:W-:Y:S01]  /*9630*/  F2FP.F16.E4M3.UNPACK_B R153, R45.H1 ;  /* 0x0000002dff99723e */ /* 0x000fe200030006ff */
[C---:B------:R-:W-:Y:S01]  /*9640*/  FMUL.FTZ R159, R59.reuse, R135 ;  /* 0x000000873b9f7220 */ /* 0x040fe20000410000 */
[----:B------:R-:W-:Y:S01]  /*9650*/  FFMA.FTZ R156, R58, R83, -R155 ;  /* 0x000000533a9c7223 */ /* 0x000fe2000001089b */
[-C--:B------:R-:W-:Y:S01]  /*9660*/  FFMA.FTZ R158, R59, R134.reuse, R80 ;  /* 0x000000863b9e7223 */ /* 0x080fe20000010050 */
[----:B------:R-:W-:Y:S01]  /*9670*/  F2FP.F16.E4M3.UNPACK_B R59, R51.H1 ;  /* 0x00000033ff3b723e */ /* 0x000fe200030006ff */
[----:B------:R-:W-:Y:S01]  /*9680*/  HADD2.F32 R155, -RZ, R153.H0_H0 ;  /* 0x20000099ff9b7230 */ /* 0x000fe20000004100 */
[----:B------:R-:W-:Y:S01]  /*9690*/  F2FP.F16.E4M3.UNPACK_B R46, R47 ;  /* 0x0000002fff2e723e */ /* 0x000fe200020006ff */
[----:B------:R-:W-:Y:S01]  /*96a0*/  FFMA.FTZ R159, R52, R134, -R159 ;  /* 0x00000086349f7223 */ /* 0x000fe2000001089f */
[----:B------:R-:W-:-:S02]  /*96b0*/  F2FP.F16.E4M3.UNPACK_B R152, R45 ;  /* 0x0000002dff98723e */ /* 0x000fc400020006ff */
[----:B------:R-:W-:Y:S01]  /*96c0*/  F2FP.F16.E4M3.UNPACK_B R58, R51 ;  /* 0x00000033ff3a723e */ /* 0x000fe200020006ff */
[----:B------:R-:W-:Y:S01]  /*96d0*/  HADD2.F32 R51, -RZ, R46.H0_H0 ;  /* 0x2000002eff337230 */ /* 0x000fe20000004100 */
[----:B------:R-:W-:Y:S01]  /*96e0*/  F2FP.F16.E4M3.UNPACK_B R47, R47.H1 ;  /* 0x0000002fff2f723e */ /* 0x000fe200030006ff */
[----:B------:R-:W-:Y:S01]  /*96f0*/  HADD2.F32 R154, -RZ, R152.H0_H0 ;  /* 0x20000098ff9a7230 */ /* 0x000fe20000004100 */
[-C--:B------:R-:W-:Y:S01]  /*9700*/  F2FP.F16.E4M3.UNPACK_B R45, R44.reuse ;  /* 0x0000002cff2d723e */ /* 0x080fe200020006ff */
[----:B------:R-:W-:Y:S01]  /*9710*/  HADD2.F32 R80, -RZ, R58.H0_H0 ;  /* 0x2000003aff507230 */ /* 0x000fe20000004100 */
[----:B------:R-:W-:Y:S01]  /*9720*/  F2FP.F16.E4M3.UNPACK_B R83, R44.H1 ;  /* 0x0000002cff53723e */ /* 0x000fe200030006ff */
[----:B------:R-:W-:Y:S02]  /*9730*/  HADD2.F32 R44, -RZ, R59.H0_H0 ;  /* 0x2000003bff2c7230 */ /* 0x000fe40000004100 */
[----:B------:R-:W-:Y:S01]  /*9740*/  FMUL.FTZ R161, R51, R154 ;  /* 0x0000009a33a17220 */ /* 0x000fe20000410000 */
[----:B------:R-:W-:-:S02]  /*9750*/  HADD2.F32 R52, -RZ, R47.H0_H0 ;  /* 0x2000002fff347230 */ /* 0x000fc40000004100 */
[----:B------:R-:W-:Y:S01]  /*9760*/  FMUL.FTZ R160, R80, R154 ;  /* 0x0000009a50a07220 */ /* 0x000fe20000410000 */
[----:B------:R-:W-:Y:S02]  /*9770*/  HADD2.F32 R135, -RZ, R83.H0_H0 ;  /* 0x20000053ff877230 */ /* 0x000fe40000004100 */
[-C--:B------:R-:W-:Y:S01]  /*9780*/  FMUL.FTZ R163, R44, R155.reuse ;  /* 0x0000009b2ca37220 */ /* 0x080fe20000410000 */
[----:B------:R-:W-:Y:S02]  /*9790*/  HADD2.F32 R134, -RZ, R45.H0_H0 ;  /* 0x2000002dff867230 */ /* 0x000fe40000004100 */
[C---:B------:R-:W-:Y:S01]  /*97a0*/  FMUL.FTZ R155, R52.reuse, R155 ;  /* 0x0000009b349b7220 */ /* 0x040fe20000410000 */
[----:B------:R-:W-:Y:S02]  /*97b0*/  HADD2.F32 R59, -RZ, R59.H1_H1 ;  /* 0x3000003bff3b7230 */ /* 0x000fe40000004100 */
[----:B------:R-:W-:Y:S01]  /*97c0*/  FFMA.FTZ R163, R52, R135, -R163 ;  /* 0x0000008734a37223 */ /* 0x000fe200000108a3 */
        /* <DEDUP_REMOVED lines=14> */
[----:B------:R-:W-:Y:S01]  /*98b0*/  FMUL.FTZ R51, R46, R51 ;  /* 0x000000332e337220 */ /* 0x000fe20000410000 */
[----:B------:R-:W-:Y:S01]  /*98c0*/  F2FP.SATFINITE.E4M3.F32.PACK_AB_MERGE_C R157, R158, R157, RZ ;  /* 0x0000009d9e9d723e */ /* 0x000fe200048070ff */
        /* <DEDUP_REMOVED lines=13> */
.L_x_1386:
[----:B------:R-:W-:Y:S05]  /*99a0*/  BSYNC B2 ;  /* 0x0000000000027941 */ /* 0x000fea0003800000 */
.L_x_1385:
        /* <DEDUP_REMOVED lines=12> */
.L_x_1384:
[----:B------:R-:W-:Y:S05]  /*9a70*/  BSYNC B1 ;  /* 0x0000000000017941 */ /* 0x000fea0003800000 */
.L_x_1383:
        /* <DEDUP_REMOVED lines=14> */
[----:B------:R-:W-:Y:S01]  /*9b60*/  SHF.R.S32.HI R45, RZ, 0x1f, R44 ;  /* 0x0000001fff2d7819 */ /* 0x000fe2000001142c */
[----:B------:R-:W-:-:S03]  /*9b70*/  IMAD.SHL.U32 R47, R47, 0x80, RZ ;  /* 0x000000802f2f7824 */ /* 0x000fc600078e00ff */
[----:B------:R-:W-:Y:S01]  /*9b80*/  LEA.HI R44, R45, R44, RZ, 0x5 ;  /* 0x0000002c2d2c7211 */ /* 0x000fe200078f28ff */
[----:B------:R-:W-:Y:S01]  /*9b90*/  IMAD R45, R19, 0x7000, R117 ;  /* 0x00007000132d7824 */ /* 0x000fe200078e0275 */
[----:B------:R-:W-:Y:S02]  /*9ba0*/  LOP3.LUT R47, R47, 0x380, RZ, 0xc0, !PT ;  /* 0x000003802f2f7812 */ /* 0x000fe400078ec0ff */
[----:B------:R-:W-:Y:S01]  /*9bb0*/  LEA.HI.SX32 R44, R44, R29, 0x1b ;  /* 0x0000001d2c2c7211 */ /* 0x000fe200078fdaff */
[----:B------:R-:W-:Y:S01]  /*9bc0*/  IMAD.IADD R45, R18, 0x1, R45 ;  /* 0x00000001122d7824 */ /* 0x000fe200078e022d */
[----:B------:R-:W-:-:S03]  /*9bd0*/  IADD3.X R76, R32, R55, R31, P3, P4 ;  /* 0x00000037204c7210 */ /* 0x000fc60001fe841f */
[----:B------:R-:W-:-:S05]  /*9be0*/  IMAD.SHL.U32 R57, R44, 0x10, RZ ;  /* 0x000000102c397824 */ /* 0x000fca00078e00ff */
        /* <DEDUP_REMOVED lines=13> */
[----:B------:R-:W-:Y:S01]  /*9cc0*/  SHF.R.U32.HI R77, RZ, 0x8, R65 ;  /* 0x00000008ff4d7819 */ /* 0x000fe20000011641 */
[----:B------:R-:W-:Y:S01]  /*9cd0*/  IMAD.SHL.U32 R44, R58, 0x100, RZ ;  /* 0x000001003a2c7824 */ /* 0x000fe200078e00ff */
[----:B------:R-:W-:Y:S01]  /*9ce0*/  SHF.R.U32.HI R66, RZ, 0x8, R67 ;  /* 0x00000008ff427819 */ /* 0x000fe20000011643 */
[----:B------:R-:W-:Y:S01]  /*9cf0*/  IMAD.U32 R45, R82, 0x10000, RZ ;  /* 0x00010000522d7824 */ /* 0x000fe200078e00ff */
[----:B------:R-:W-:Y:S01]  /*9d00*/  SHF.R.U32.HI R78, RZ, 0x8, R63 ;  /* 0x00000008ff4e7819 */ /* 0x000fe2000001163f */
[----:B------:R-:W-:Y:S01]  /*9d10*/  IMAD.MOV.U32 R58, RZ, RZ, R46 ;  /* 0x000000ffff3a7224 */ /* 0x000fe200078e002e */
[----:B------:R-:W-:-:S02]  /*9d20*/  LOP3.LUT R62, R65, 0xff0000ff, RZ, 0xc0, !PT ;  /* 0xff0000ff413e7812 */ /* 0x000fc400078ec0ff */
[----:B------:R-:W-:Y:S01]  /*9d30*/  SHF.R.U32.HI R80, RZ, 0x10, R65 ;  /* 0x00000010ff507819 */ /* 0x000fe20000011641 */
[----:B------:R-:W-:Y:S01]  /*9d40*/  IMAD.SHL.U32 R65, R77, 0x100, RZ ;  /* 0x000001004d417824 */ /* 0x000fe200078e00ff */
[----:B------:R-:W-:Y:S02]  /*9d50*/  LOP3.LUT R64, R67, 0xff0000ff, RZ, 0xc0, !PT ;  /* 0xff0000ff43407812 */ /* 0x000fe400078ec0ff */
[----:B------:R-:W-:Y:S01]  /*9d60*/  SHF.R.U32.HI R79, RZ, 0x10, R67 ;  /* 0x00000010ff4f7819 */ /* 0x000fe20000011643 */
[----:B------:R-:W-:Y:S01]  /*9d70*/  IMAD.SHL.U32 R67, R66, 0x100, RZ ;  /* 0x0000010042437824 */ /* 0x000fe200078e00ff */
[----:B------:R-:W-:Y:S02]  /*9d80*/  LOP3.LUT R60, R63, 0xff0000ff, RZ, 0xc0, !PT ;  /* 0xff0000ff3f3c7812 */ /* 0x000fe400078ec0ff */
[----:B------:R-:W-:Y:S01]  /*9d90*/  SHF.R.U32.HI R81, RZ, 0x10, R63 ;  /* 0x00000010ff517819 */ /* 0x000fe2000001163f */
[----:B--2---:R-:W-:Y:S01]  /*9da0*/  IMAD.MOV.U32 R63, RZ, RZ, R48 ;  /* 0x000000ffff3f7224 */ /* 0x004fe200078e0030 */
[----:B------:R-:W-:Y:S01]  /*9db0*/  LOP3.LUT R44, R59, 0xff00, R44, 0xf8, !PT ;  /* 0x0000ff003b2c7812 */ /* 0x000fe200078ef82c */
[----:B------:R-:W-:Y:S01]  /*9dc0*/  IMAD.SHL.U32 R59, R78, 0x100, RZ ;  /* 0x000001004e3b7824 */ /* 0x000fe200078e00ff */
[----:B------:R-:W-:Y:S01]  /*9dd0*/  LOP3.LUT R48, R62, 0xff00, R65, 0xf8, !PT ;  /* 0x0000ff003e307812 */ /* 0x000fe200078ef841 */
[----:B------:R-:W-:Y:S01]  /*9de0*/  IMAD.U32 R79, R79, 0x10000, RZ ;  /* 0x000100004f4f7824 */ /* 0x000fe200078e00ff */
[----:B------:R-:W-:Y:S01]  /*9df0*/  LOP3.LUT R46, R44, 0xff0000, R45, 0xf8, !PT ;  /* 0x00ff00002c2e7812 */ /* 0x000fe200078ef82d */
[----:B------:R-:W-:Y:S01]  /*9e00*/  IMAD.U32 R44, R81, 0x10000, RZ ;  /* 0x00010000512c7824 */ /* 0x000fe200078e00ff */
[----:B------:R-:W-:Y:S01]  /*9e10*/  LOP3.LUT R78, R64, 0xff00, R67, 0xf8, !PT ;  /* 0x0000ff00404e7812 */ /* 0x000fe200078ef843 */
[----:B------:R-:W-:Y:S01]  /*9e20*/  IMAD.U32 R67, R80, 0x10000, RZ ;  /* 0x0001000050437824 */ /* 0x000fe200078e00ff */
[----:B------:R-:W-:-:S02]  /*9e30*/  LOP3.LUT R59, R60, 0xff00, R59, 0xf8, !PT ;  /* 0x0000ff003c3b7812 */ /* 0x000fc400078ef83b */
[----:B------:R-:W-:Y:S02]  /*9e40*/  F2FP.F16.E4M3.UNPACK_B R77, R150.H1 ;  /* 0x00000096ff4d723e */ /* 0x000fe400030006ff */
[----:B------:R-:W-:Y:S02]  /*9e50*/  F2FP.F16.E4M3.UNPACK_B R64, R63.H1 ;  /* 0x0000003fff40723e */ /* 0x000fe400030006ff */
[----:B------:R-:W-:Y:S01]  /*9e60*/  F2FP.F16.E4M3.UNPACK_B R62, R61.H1 ;  /* 0x0000003dff3e723e */ /* 0x000fe200030006ff */
[--C-:B------:R-:W-:Y:S01]  /*9e70*/  HADD2.F32 R45, -RZ, R77.reuse.H0_H0 ;  /* 0x2000004dff2d7230 */ /* 0x100fe20000004100 */
[----:B------:R-:W-:Y:S01]  /*9e80*/  LOP3.LUT R44, R59, 0xff0000, R44, 0xf8, !PT ;  /* 0x00ff00003b2c7812 */ /* 0x000fe200078ef82c */
[----:B------:R-:W-:Y:S01]  /*9e90*/  HADD2.F32 R60, -RZ, R64.H0_H0 ;  /* 0x20000040ff3c7230 */ /* 0x000fe20000004100 */
[----:B------:R-:W-:Y:S01]  /*9ea0*/  F2FP.F16.E4M3.UNPACK_B R65, R146.H1 ;  /* 0x00000092ff41723e */ /* 0x000fe200030006ff */
[----:B------:R-:W-:Y:S01]  /*9eb0*/  HADD2.F32 R59, -RZ, R62.H0_H0 ;  /* 0x2000003eff3b7230 */ /* 0x000fe20000004100 */
[----:B------:R-:W-:Y:S01]  /*9ec0*/  F2FP.F16.E4M3.UNPACK_B R150, R150 ;  /* 0x00000096ff96723e */ /* 0x000fe200020006ff */
[----:B------:R-:W-:-:S02]  /*9ed0*/  HADD2.F32 R77, -RZ, R77.H1_H1 ;  /* 0x3000004dff4d7230 */ /* 0x000fc40000004100 */
[CC--:B------:R-:W-:Y:S01]  /*9ee0*/  FMUL.FTZ R80, R60.reuse, R45.reuse ;  /* 0x0000002d3c507220 */ /* 0x0c0fe20000410000 */
[----:B------:R-:W-:Y:S02]  /*9ef0*/  HADD2.F32 R66, -RZ, R65.H0_H0 ;  /* 0x20000041ff427230 */ /* 0x000fe40000004100 */
[C---:B------:R-:W-:Y:S01]  /*9f00*/  FMUL.FTZ R81, R59.reuse, R45 ;  /* 0x0000002d3b517220 */ /* 0x040fe20000410000 */
[----:B------:R-:W-:Y:S01]  /*9f10*/  HADD2.F32 R62, -RZ, R62.H1_H1 ;  /* 0x3000003eff3e7230 */ /* 0x000fe20000004100 */
[----:B------:R-:W-:Y:S01]  /*9f20*/  F2FP.F16.E4M3.UNPACK_B R61, R61 ;  /* 0x0000003dff3d723e */ /* 0x000fe200020006ff */
[-C--:B------:R-:W-:Y:S01]  /*9f30*/  FFMA.FTZ R59, R59, R66.reuse, -R80 ;  /* 0x000000423b3b7223 */ /* 0x080fe20000010850 */
[----:B------:R-:W-:Y:S01]  /*9f40*/  FFMA.FTZ R60, R60, R66, R81 ;  /* 0x000000423c3c7223 */ /* 0x000fe20000010051 */
[----:B------:R-:W-:Y:S01]  /*9f50*/  HADD2.F32 R66, -RZ, R64.H1_H1 ;  /* 0x30000040ff427230 */ /* 0x000fe20000004100 */
[----:B------:R-:W-:Y:S01]  /*9f60*/  F2FP.F16.E4M3.UNPACK_B R64, R63 ;  /* 0x0000003fff40723e */ /* 0x000fe200020006ff */
[----:B------:R-:W-:Y:S01]  /*9f70*/  HADD2.F32 R63, -RZ, R61.H0_H0 ;  /* 0x2000003dff3f7230 */ /* 0x000fe20000004100 */
[----:B------:R-:W-:Y:S01]  /*9f80*/  LOP3.LUT R48, R48, 0xff0000, R67, 0xf8, !PT ;  /* 0x00ff000030307812 */ /* 0x000fe200078ef843 */
[----:B------:R-:W-:Y:S01]  /*9f90*/  HADD2.F32 R67, -RZ, R65.H1_H1 ;  /* 0x30000041ff437230 */ /* 0x000fe20000004100 */
[----:B------:R-:W-:Y:S01]  /*9fa0*/  LOP3.LUT R45, R78, 0xff0000, R79, 0xf8, !PT ;  /* 0x00ff00004e2d7812 */ /* 0x000fe200078ef84f */
[----:B------:R-:W-:Y:S01]  /*9fb0*/  FMUL.FTZ R79, R66, R77 ;  /* 0x0000004d424f7220 */ /* 0x000fe20000410000 */
[----:B------:R-:W-:Y:S01]  /*9fc0*/  F2FP.F16.E4M3.UNPACK_B R146, R146 ;  /* 0x00000092ff92723e */ /* 0x000fe200020006ff */
[----:B------:R-:W-:-:S02]  /*9fd0*/  HADD2.F32 R78, -RZ, R150.H0_H0 ;  /* 0x20000096ff4e7230 */ /* 0x000fc40000004100 */
[C---:B------:R-:W-:Y:S01]  /*9fe0*/  FMUL.FTZ R77, R62.reuse, R77 ;  /* 0x0000004d3e4d7220 */ /* 0x040fe20000410000 */
[----:B------:R-:W-:Y:S02]  /*9ff0*/  HADD2.F32 R65, -RZ, R64.H0_H0 ;  /* 0x20000040ff417230 */ /* 0x000fe40000004100 */
[-C--:B------:R-:W-:Y:S01]  /*a000*/  FFMA.FTZ R62, R62, R67.reuse, -R79 ;  /* 0x000000433e3e7223 */ /* 0x080fe2000001084f */
[----:B------:R-:W-:Y:S02]  /*a010*/  HADD2.F32 R150, -RZ, R150.H1_H1 ;  /* 0x30000096ff967230 */ /* 0x000fe40000004100 */
[----:B------:R-:W-:Y:S01]  /*a020*/  FFMA.FTZ R135, R66, R67, R77 ;  /* 0x0000004342877223 */ /* 0x000fe2000001004d */
[----:B------:R-:W-:Y:S02]  /*a030*/  HADD2.F32 R66, -RZ, R146.H0_H0 ;  /* 0x20000092ff427230 */ /* 0x000fe40000004100 */
[-C--:B------:R-:W-:Y:S01]  /*a040*/  FMUL.FTZ R80, R65, R78.reuse ;  /* 0x0000004e41507220 */ /* 0x080fe20000410000 */
[C---:B------:R-:W-:Y:S01]  /*a050*/  FMUL.FTZ R78, R63.reuse, R78 ;  /* 0x0000004e3f4e7220 */ /* 0x040fe20000410000 */
[----:B------:R-:W-:Y:S01]  /*a060*/  HADD2.F32 R64, -RZ, R64.H1_H1 ;  /* 0x30000040ff407230 */ /* 0x000fe20000004100 */
[----:B------:R-:W-:Y:S01]  /*a070*/  F2FP.F16.E4M3.UNPACK_B R67, R148.H1 ;  /* 0x00000094ff43723e */ /* 0x000fe200030006ff */
[-C--:B------:R-:W-:Y:S01]  /*a080*/  FFMA.FTZ R79, R63, R66.reuse, -R80 ;  /* 0x000000423f4f7223 */ /* 0x080fe20000010850 */
[----:B------:R-:W-:Y:S01]  /*a090*/  FFMA.FTZ R81, R65, R66, R78 ;  /* 0x0000004241517223 */ /* 0x000fe2000001004e */
[----:B------:R-:W-:-:S02]  /*a0a0*/  HADD2.F32 R61, -RZ, R61.H1_H1 ;  /* 0x3000003dff3d7230 */ /* 0x000fc40000004100 */
[C---:B------:R-:W-:Y:S01]  /*a0b0*/  FMUL.FTZ R66, R64.reuse, R150 ;  /* 0x0000009640427220 */ /* 0x040fe20000410000 */
[----:B------:R-:W-:Y:S01]  /*a0c0*/  HADD2.F32 R146, -RZ, R146.H1_H1 ;  /* 0x30000092ff927230 */ /* 0x000fe20000004100 */
[-C--:B------:R-:W-:Y:S02]  /*a0d0*/  F2FP.F16.E4M3.UNPACK_B R63, R151.reuse.H1 ;  /* 0x00000097ff3f723e */ /* 0x080fe400030006ff */
[----:B------:R-:W-:Y:S01]  /*a0e0*/  F2FP.F16.E4M3.UNPACK_B R65, R50.H1 ;  /* 0x00000032ff41723e */ /* 0x000fe200030006ff */
[C---:B------:R-:W-:Y:S01]  /*a0f0*/  FMUL.FTZ R83, R61.reuse, R150 ;  /* 0x000000963d537220 */ /* 0x040fe20000410000 */
[----:B------:R-:W-:Y:S01]  /*a100*/  FFMA.FTZ R82, R61, R146, -R66 ;  /* 0x000000923d527223 */ /* 0x000fe20000010842 */
[----:B------:R-:W-:Y:S01]  /*a110*/  F2FP.F16.E4M3.UNPACK_B R61, R58.H1 ;  /* 0x0000003aff3d723e */ /* 0x000fe200030006ff */
[----:B------:R-:W-:Y:S02]  /*a120*/  HADD2.F32 R77, -RZ, R63.H0_H0 ;  /* 0x2000003fff4d7230 */ /* 0x000fe40000004100 */
[----:B------:R-:W-:Y:S01]  /*a130*/  FFMA.FTZ R146, R64, R146, R83 ;  /* 0x0000009240927223 */ /* 0x000fe20000010053 */
[----:B------:R-:W-:Y:S01]  /*a140*/  HADD2.F32 R66, -RZ, R65.H0_H0 ;  /* 0x20000041ff427230 */ /* 0x000fe20000004100 */
[----:B------:R-:W-:Y:S01]  /*a150*/  F2FP.F16.E4M3.UNPACK_B R151, R151 ;  /* 0x00000097ff97723e */ /* 0x000fe200020006ff */
[----:B------:R-:W-:Y:S01]  /*a160*/  HADD2.F32 R80, -RZ, R63.H1_H1 ;  /* 0x3000003fff507230 */ /* 0x000fe20000004100 */
[----:B------:R-:W-:Y:S01]  /*a170*/  F2FP.F16.E4M3.UNPACK_B R58, R58 ;  /* 0x0000003aff3a723e */ /* 0x000fe200020006ff */
[----:B------:R-:W-:-:S02]  /*a180*/  HADD2.F32 R63, -RZ, R61.H0_H0 ;  /* 0x2000003dff3f7230 */ /* 0x000fc40000004100 */
[-C--:B------:R-:W-:Y:S01]  /*a190*/  FMUL.FTZ R78, R66, R77.reuse ;  /* 0x0000004d424e7220 */ /* 0x080fe20000410000 */
[----:B------:R-:W-:Y:S01]  /*a1a0*/  HADD2.F32 R64, -RZ, R67.H0_H0 ;  /* 0x20000043ff407230 */ /* 0x000fe20000004100 */
[----:B------:R-:W-:Y:S01]  /*a1b0*/  F2FP.F16.E4M3.UNPACK_B R148, R148 ;  /* 0x00000094ff94723e */ /* 0x000fe200020006ff */
[----:B------:R-:W-:Y:S02]  /*a1c0*/  HADD2.F32 R65, -RZ, R65.H1_H1 ;  /* 0x30000041ff417230 */ /* 0x000fe40000004100 */
[C---:B------:R-:W-:Y:S01]  /*a1d0*/  FMUL.FTZ R77, R63.reuse, R77 ;  /* 0x0000004d3f4d7220 */ /* 0x040fe20000410000 */
[----:B------:R-:W-:Y:S02]  /*a1e0*/  HADD2.F32 R61, -RZ, R61.H1_H1 ;  /* 0x3000003dff3d7230 */ /* 0x000fe40000004100 */
[----:B------:R-:W-:Y:S01]  /*a1f0*/  FFMA.FTZ R134, R63, R64, -R78 ;  /* 0x000000403f867223 */ /* 0x000fe2000001084e */
[----:B------:R-:W-:Y:S02]  /*a200*/  HADD2.F32 R78, -RZ, R67.H1_H1 ;  /* 0x30000043ff4e7230 */ /* 0x000fe40000004100 */
[-C--:B------:R-:W-:Y:S01]  /*a210*/  FMUL.FTZ R150, R65, R80.reuse ;  /* 0x0000005041967220 */ /* 0x080fe20000410000 */
[----:B------:R-:W-:Y:S01]  /*a220*/  F2FP.SATFINITE.E4M3.F32.PACK_AB_MERGE_C R59, R62, R59, RZ ;  /* 0x0000003b3e3b723e */ /* 0x000fe200048070ff */
[C---:B------:R-:W-:Y:S01]  /*a230*/  FMUL.FTZ R152, R61.reuse, R80 ;  /* 0x000000503d987220 */ /* 0x040fe20000410000 */
[----:B------:R-:W-:Y:S01]  /*a240*/  FFMA.FTZ R80, R66, R64, R77 ;  /* 0x0000004042507223 */ /* 0x000fe2000001004d */
[----:B------:R-:W-:Y:S01]  /*a250*/  FFMA.FTZ R153, R61, R78, -R150 ;  /* 0x0000004e3d997223 */ /* 0x000fe20000010896 */
[----:B------:R-:W-:Y:S01]  /*a260*/  F2FP.F16.E4M3.UNPACK_B R61, R50 ;  /* 0x00000032ff3d723e */ /* 0x000fe200020006ff */
[----:B------:R-:W-:Y:S01]  /*a270*/  FFMA.FTZ R155, R65, R78, R152 ;  /* 0x0000004e419b7223 */ /* 0x000fe20000010098 */
[----:B------:R-:W-:Y:S01]  /*a280*/  HADD2.F32 R65, -RZ, R151.H0_H0 ;  /* 0x20000097ff417230 */ /* 0x000fe20000004100 */
[----:B------:R-:W-:Y:S01]  /*a290*/  F2FP.F16.E4M3.UNPACK_B R62, R56 ;  /* 0x00000038ff3e723e */ /* 0x000fe200020006ff */
[----:B------:R-:W-:Y:S01]  /*a2a0*/  HADD2.F32 R50, -RZ, R58.H0_H0 ;  /* 0x2000003aff327230 */ /* 0x000fe20000004100 */
[----:B------:R-:W-:Y:S01]  /*a2b0*/  F2FP.SATFINITE.E4M3.F32.PACK_AB_MERGE_C R59, R82, R79, R59 ;  /* 0x0000004f523b723e */ /* 0x000fe2000480703b */
[----:B------:R-:W-:Y:S01]  /*a2c0*/  HADD2.F32 R63, -RZ, R61.H0_H0 ;  /* 0x2000003dff3f7230 */ /* 0x000fe20000004100 */
[----:B------:R-:W-:Y:S01]  /*a2d0*/  F2FP.SATFINITE.E4M3.F32.PACK_AB_MERGE_C R155, R155, R80, RZ ;  /* 0x000000509b9b723e */ /* 0x000fe200048070ff */
[----:B------:R-:W-:-:S02]  /*a2e0*/  HADD2.F32 R151, -RZ, R151.H1_H1 ;  /* 0x30000097ff977230 */ /* 0x000fc40000004100 */
[CC--:B------:R-:W-:Y:S01]  /*a2f0*/  FMUL.FTZ R66, R50.reuse, R65.reuse ;  /* 0x0000004132427220 */ /* 0x0c0fe20000410000 */
[----:B------:R-:W-:Y:S02]  /*a300*/  HADD2.F32 R61, -RZ, R61.H1_H1 ;  /* 0x3000003dff3d7230 */ /* 0x000fe40000004100 */
[----:B------:R-:W-:Y:S01]  /*a310*/  FMUL.FTZ R67, R63, R65 ;  /* 0x000000413f437220 */ /* 0x000fe20000410000 */
[----:B------:R-:W-:Y:S01]  /*a320*/  HADD2.F32 R64, -RZ, R148.H0_H0 ;  /* 0x20000094ff407230 */ /* 0x000fe20000004100 */
[----:B------:R-:W-:Y:S01]  /*a330*/  F2FP.SATFINITE.E4M3.F32.PACK_AB_MERGE_C R60, R135, R60, RZ ;  /* 0x0000003c873c723e */ /* 0x000fe200048070ff */
[----:B------:R-:W-:Y:S02]  /*a340*/  HADD2.F32 R58, -RZ, R58.H1_H1 ;  /* 0x3000003aff3a7230 */ /* 0x000fe40000004100 */
[-C--:B------:R-:W-:Y:S01]  /*a350*/  FMUL.FTZ R65, R61, R151.reuse ;  /* 0x000000973d417220 */ /* 0x080fe20000410000 */
[----:B------:R-:W-:Y:S02]  /*a360*/  HADD2.F32 R148, -RZ, R148.H1_H1 ;  /* 0x30000094ff947230 */ /* 0x000fe40000004100 */
[-C--:B------:R-:W-:Y:S01]  /*a370*/  FFMA.FTZ R50, R50, R64.reuse, -R67 ;  /* 0x0000004032327223 */ /* 0x080fe20000010843 */
[----:B------:R-:W-:Y:S01]  /*a380*/  FFMA.FTZ R66, R63, R64, R66 ;  /* 0x000000403f427223 */ /* 0x000fe20000010042 */
[C---:B------:R-:W-:Y:S01]  /*a390*/  FMUL.FTZ R78, R58.reuse, R151 ;  /* 0x000000973a4e7220 */ /* 0x040fe20000410000 */
[----:B------:R-:W-:Y:S01]  /*a3a0*/  F2FP.F16.E4M3.UNPACK_B R63, R49 ;  /* 0x00000031ff3f723e */ /* 0x000fe200020006ff */
[----:B------:R-:W-:Y:S01]  /*a3b0*/  FFMA.FTZ R77, R58, R148, -R65 ;  /* 0x000000943a4d7223 */ /* 0x000fe20000010841 */
[----:B------:R-:W-:Y:S01]  /*a3c0*/  F2FP.F16.E4M3.UNPACK_B R64, R48 ;  /* 0x00000030ff40723e */ /* 0x000fe200020006ff */
[----:B------:R-:W-:Y:S01]  /*a3d0*/  FFMA.FTZ R83, R61, R148, R78 ;  /* 0x000000943d537223 */ /* 0x000fe2000001004e */
[----:B------:R-:W-:Y:S01]  /*a3e0*/  F2FP.SATFINITE.E4M3.F32.PACK_AB_MERGE_C R58, R153, R134, RZ ;  /* 0x00000086993a723e */ /* 0x000fe200048070ff */
[----:B------:R-:W-:Y:S01]  /*a3f0*/  HADD2.F32 R65, -RZ, R63.H0_H0 ;  /* 0x2000003fff417230 */ /* 0x000fe20000004100 */
[----:B------:R-:W-:Y:S01]  /*a400*/  F2FP.F16.E4M3.UNPACK_B R67, R46 ;  /* 0x0000002eff43723e */ /* 0x000fe200020006ff */
[----:B------:R-:W-:Y:S01]  /*a410*/  HADD2.F32 R80, -RZ, R64.H0_H0 ;  /* 0x20000040ff507230 */ /* 0x000fe20000004100 */
[----:B------:R-:W-:Y:S01]  /*a420*/  F2FP.SATFINITE.E4M3.F32.PACK_AB_MERGE_C R58, R77, R50, R58 ;  /* 0x000000324d3a723e */ /* 0x000fe2000480703a */
[----:B------:R-:W-:Y:S01]  /*a430*/  HADD2.F32 R61, -RZ, R62.H0_H0 ;  /* 0x2000003eff3d7230 */ /* 0x000fe20000004100 */
[----:B------:R-:W-:Y:S01]  /*a440*/  F2FP.SATFINITE.E4M3.F32.PACK_AB_MERGE_C R50, R83, R66, R155 ;  /* 0x000000425332723e */ /* 0x000fe2000480709b */
[----:B------:R-:W-:-:S02]  /*a450*/  HADD2.F32 R77, -RZ, R64.H1_H1 ;  /* 0x30000040ff4d7230 */ /* 0x000fc40000004100 */
[-C--:B------:R-:W-:Y:S01]  /*a460*/  FMUL.FTZ R82, R65, R80.reuse ;  /* 0x0000005041527220 */ /* 0x080fe20000410000 */
[----:B------:R-:W-:Y:S02]  /*a470*/  HADD2.F32 R78, -RZ, R67.H0_H0 ;  /* 0x20000043ff4e7230 */ /* 0x000fe40000004100 */
[----:B------:R-:W-:Y:S01]  /*a480*/  FMUL.FTZ R80, R61, R80 ;  /* 0x000000503d507220 */ /* 0x000fe20000410000 */
[----:B------:R-:W-:Y:S01]  /*a490*/  HADD2.F32 R66, -RZ, R63.H1_H1 ;  /* 0x3000003fff427230 */ /* 0x000fe20000004100 */
[----:B------:R-:W-:Y:S01]  /*a4a0*/  F2FP.SATFINITE.E4M3.F32.PACK_AB_MERGE_C R60, R146, R81, R60 ;  /* 0x00000051923c723e */ /* 0x000fe2000480703c */
[----:B------:R-:W-:Y:S02]  /*a4b0*/  HADD2.F32 R64, -RZ, R62.H1_H1 ;  /* 0x3000003eff407230 */ /* 0x000fe40000004100 */
[----:B------:R-:W-:Y:S01]  /*a4c0*/  FFMA.FTZ R62, R65, R78, R80 ;  /* 0x0000004e413e7223 */ /* 0x000fe20000010050 */
[----:B------:R-:W-:Y:S02]  /*a4d0*/  HADD2.F32 R67, -RZ, R67.H1_H1 ;  /* 0x30000043ff437230 */ /* 0x000fe40000004100 */
[----:B------:R-:W-:Y:S01]  /*a4e0*/  FMUL.FTZ R79, R66, R77 ;  /* 0x0000004d424f7220 */ /* 0x000fe20000410000 */
[----:B------:R-:W-:Y:S01]  /*a4f0*/  F2FP.F16.E4M3.UNPACK_B R65, R49.H1 ;  /* 0x00000031ff41723e */ /* 0x000fe200030006ff */
[C---:B------:R-:W-:Y:S01]  /*a500*/  FMUL.FTZ R81, R64.reuse, R77 ;  /* 0x0000004d40517220 */ /* 0x040fe20000410000 */
[----:B------:R-:W-:Y:S01]  /*a510*/  F2FP.F16.E4M3.UNPACK_B R77, R48.H1 ;  /* 0x00000030ff4d723e */ /* 0x000fe200030006ff */
[----:B------:R-:W-:Y:S01]  /*a520*/  FFMA.FTZ R61, R61, R78, -R82 ;  /* 0x0000004e3d3d7223 */ /* 0x000fe20000010852 */
[----:B------:R-:W-:Y:S01]  /*a530*/  F2FP.F16.E4M3.UNPACK_B R63, R56.H1 ;  /* 0x00000038ff3f723e */ /* 0x000fe200030006ff */
        /* <DEDUP_REMOVED lines=71> */
.L_x_1390:
[----:B------:R-:W-:Y:S05]  /*a9b0*/  BSYNC B2 ;  /* 0x0000000000027941 */ /* 0x000fea0003800000 */
.L_x_1389:
        /* <DEDUP_REMOVED lines=12> */
.L_x_1388:
[----:B------:R-:W-:Y:S05]  /*aa80*/  BSYNC B1 ;  /* 0x0000000000017941 */ /* 0x000fea0003800000 */
.L_x_1387:
[----:B-1----:R-:W-:Y:S02]  /*aa90*/  VIADD R45, R230, 0xc0 ;  /* 0x000000c0e62d7836 */ /* 0x002fe40000000000 */
[-C--:B------:R-:W-:Y:S02]  /*aaa0*/  IMAD R44, R122, R126.reuse, RZ ;  /* 0x0000007e7a2c7224 */ /* 0x080fe400078e02ff */
        /* <DEDUP_REMOVED lines=8> */
[----:B------:R-:W-:Y:S01]  /*ab30*/  VIADD R45, R230, 0xc0 ;  /* 0x000000c0e62d7836 */ /* 0x000fe20000000000 */
[----:B------:R-:W-:Y:S01]  /*ab40*/  ISETP.NE.AND P6, PT, R0, RZ, PT ;  /* 0x000000ff0000720c */ /* 0x000fe20003fc5270 */
[----:B------:R-:W-:Y:S01]  /*ab50*/  BSSY B1, `(.L_x_1391) ;  /* 0x00000e9000017945 */ /* 0x000fe20003800000 */
[----:B------:R-:W-:Y:S01]  /*ab60*/  IADD3.X R44, R32, R57, R31, P3, P4 ;  /* 0x00000039202c7210 */ /* 0x000fe20001fe841f */
[----:B------:R-:W-:Y:S01]  /*ab70*/  IMAD.SHL.U32 R45, R45, 0x80, RZ ;  /* 0x000000802d2d7824 */ /* 0x000fe200078e00ff */
[----:B------:R-:W-:-:S04]  /*ab80*/  SEL R149, R120, R149, !P6 ;  /* 0x0000009578957207 */ /* 0x000fc80007000000 */
        /* <DEDUP_REMOVED lines=25> */
[----:B------:R-:W-:Y:S01]  /*ad20*/  SHF.R.U32.HI R68, RZ, 0x10, R71 ;  /* 0x00000010ff447819 */ /* 0x000fe20000011647 */
[----:B------:R-:W-:Y:S01]  /*ad30*/  IMAD.MOV.U32 R58, RZ, RZ, R50 ;  /* 0x000000ffff3a7224 */ /* 0x000fe200078e0032 */
[----:B------:R-:W-:Y:S01]  /*ad40*/  LOP3.LUT R61, R61, 0xff00, R44, 0xf8, !PT ;  /* 0x0000ff003d3d7812 */ /* 0x000fe200078ef82c */
[----:B------:R-:W-:Y:S01]  /*ad50*/  IMAD.SHL.U32 R44, R66, 0x100, RZ ;  /* 0x00000100422c7824 */ /* 0x000fe200078e00ff */
[----:B------:R-:W-:Y:S01]  /*ad60*/  LOP3.LUT R65, R71, 0xff0000ff, RZ, 0xc0, !PT ;  /* 0xff0000ff47417812 */ /* 0x000fe200078ec0ff */
[----:B------:R-:W-:Y:S01]  /*ad70*/  IMAD.U32 R48, R74, 0x10000, RZ ;  /* 0x000100004a307824 */ /* 0x000fe200078e00ff */
[----:B------:R-:W-:-:S02]  /*ad80*/  SHF.R.U32.HI R64, RZ, 0x8, R73 ;  /* 0x00000008ff407819 */ /* 0x000fc40000011649 */
[----:B------:R-:W-:Y:S02]  /*ad90*/  SHF.R.U32.HI R62, RZ, 0x8, R75 ;  /* 0x00000008ff3e7819 */ /* 0x000fe4000001164b */
[----:B------:R-:W-:Y:S01]  /*ada0*/  LOP3.LUT R65, R65, 0xff00, R44, 0xf8, !PT ;  /* 0x0000ff0041417812 */ /* 0x000fe200078ef82c */
[----:B------:R-:W-:Y:S01]  /*adb0*/  IMAD.SHL.U32 R46, R64, 0x100, RZ ;  /* 0x00000100402e7824 */ /* 0x000fe200078e00ff */
[----:B------:R-:W-:Y:S01]  /*adc0*/  LOP3.LUT R48, R61, 0xff0000, R48, 0xf8, !PT ;  /* 0x00ff00003d307812 */ /* 0x000fe200078ef830 */
[----:B------:R-:W-:Y:S01]  /*add0*/  IMAD.U32 R44, R68, 0x10000, RZ ;  /* 0x00010000442c7824 */ /* 0x000fe200078e00ff */
[----:B------:R-:W-:Y:S01]  /*ade0*/  LOP3.LUT R67, R73, 0xff0000ff, RZ, 0xc0, !PT ;  /* 0xff0000ff49437812 */ /* 0x000fe200078ec0ff */
[----:B------:R-:W-:Y:S01]  /*adf0*/  IMAD.SHL.U32 R50, R62, 0x100, RZ ;  /* 0x000001003e327824 */ /* 0x000fe200078e00ff */
[----:B------:R-:W-:Y:S02]  /*ae00*/  F2FP.F16.E4M3.UNPACK_B R68, R144.H1 ;  /* 0x00000090ff44723e */ /* 0x000fe400030006ff */
[----:B------:R-:W-:-:S02]  /*ae10*/  F2FP.F16.E4M3.UNPACK_B R61, R60.H1 ;  /* 0x0000003cff3d723e */ /* 0x000fc400030006ff */
[----:B------:R-:W-:Y:S02]  /*ae20*/  F2FP.F16.E4M3.UNPACK_B R64, R63.H1 ;  /* 0x0000003fff40723e */ /* 0x000fe400030006ff */
[----:B------:R-:W-:Y:S01]  /*ae30*/  SHF.R.U32.HI R72, RZ, 0x10, R73 ;  /* 0x00000010ff487819 */ /* 0x000fe20000011649 */
[----:B------:R-:W-:Y:S01]  /*ae40*/  HADD2.F32 R62, -RZ, R61.H0_H0 ;  /* 0x2000003dff3e7230 */ /* 0x000fe20000004100 */
[----:B------:R-:W-:Y:S02]  /*ae50*/  LOP3.LUT R71, R75, 0xff0000ff, RZ, 0xc0, !PT ;  /* 0xff0000ff4b477812 */ /* 0x000fe400078ec0ff */
[----:B------:R-:W-:Y:S01]  /*ae60*/  LOP3.LUT R69, R67, 0xff00, R46, 0xf8, !PT ;  /* 0x0000ff0043457812 */ /* 0x000fe200078ef82e */
[--C-:B------:R-:W-:Y:S01]  /*ae70*/  HADD2.F32 R46, -RZ, R68.reuse.H0_H0 ;  /* 0x20000044ff2e7230 */ /* 0x100fe20000004100 */
[----:B------:R-:W-:Y:S01]  /*ae80*/  F2FP.F16.E4M3.UNPACK_B R66, R142.H1 ;  /* 0x0000008eff42723e */ /* 0x000fe200030006ff */
[----:B------:R-:W-:Y:S01]  /*ae90*/  HADD2.F32 R68, -RZ, R68.H1_H1 ;  /* 0x30000044ff447230 */ /* 0x000fe20000004100 */
[----:B------:R-:W-:Y:S01]  /*aea0*/  LOP3.LUT R44, R65, 0xff0000, R44, 0xf8, !PT ;  /* 0x00ff0000412c7812 */ /* 0x000fe200078ef82c */
[----:B------:R-:W-:Y:S01]  /*aeb0*/  HADD2.F32 R65, -RZ, R64.H0_H0 ;  /* 0x20000040ff417230 */ /* 0x000fe20000004100 */
[----:B------:R-:W-:Y:S01]  /*aec0*/  LOP3.LUT R71, R71, 0xff00, R50, 0xf8, !PT ;  /* 0x0000ff0047477812 */ /* 0x000fe200078ef832 */
[----:B------:R-:W-:-:S02]  /*aed0*/  IMAD.U32 R50, R72, 0x10000, RZ ;  /* 0x0001000048327824 */ /* 0x000fc400078e00ff */
[CC--:B------:R-:W-:Y:S01]  /*aee0*/  FMUL.FTZ R72, R62.reuse, R46.reuse ;  /* 0x0000002e3e487220 */ /* 0x0c0fe20000410000 */
[--C-:B------:R-:W-:Y:S02]  /*aef0*/  HADD2.F32 R67, -RZ, R66.reuse.H0_H0 ;  /* 0x20000042ff437230 */ /* 0x100fe40000004100 */
[C---:B------:R-:W-:Y:S01]  /*af00*/  FMUL.FTZ R73, R65.reuse, R46 ;  /* 0x0000002e41497220 */ /* 0x040fe20000410000 */
[----:B------:R-:W-:Y:S01]  /*af10*/  SHF.R.U32.HI R70, RZ, 0x10, R75 ;  /* 0x00000010ff467819 */ /* 0x000fe2000001164b */
[----:B------:R-:W-:Y:S01]  /*af20*/  HADD2.F32 R66, -RZ, R66.H1_H1 ;  /* 0x30000042ff427230 */ /* 0x000fe20000004100 */
[----:B------:R-:W-:Y:S01]  /*af30*/  F2FP.F16.E4M3.UNPACK_B R144, R144 ;  /* 0x00000090ff90723e */ /* 0x000fe200020006ff */
[-C--:B------:R-:W-:Y:S01]  /*af40*/  FFMA.FTZ R72, R65, R67.reuse, R72 ;  /* 0x0000004341487223 */ /* 0x080fe20000010048 */
[----:B------:R-:W-:Y:S01]  /*af50*/  FFMA.FTZ R73, R62, R67, -R73 ;  /* 0x000000433e497223 */ /* 0x000fe20000010849 */
[----:B------:R-:W-:Y:S01]  /*af60*/  HADD2.F32 R65, -RZ, R64.H1_H1 ;  /* 0x30000040ff417230 */ /* 0x000fe20000004100 */
[----:B------:R-:W-:Y:S01]  /*af70*/  F2FP.F16.E4M3.UNPACK_B R63, R63 ;  /* 0x0000003fff3f723e */ /* 0x000fe200020006ff */
[----:B------:R-:W-:Y:S01]  /*af80*/  HADD2.F32 R62, -RZ, R61.H1_H1 ;  /* 0x3000003dff3e7230 */ /* 0x000fe20000004100 */
[----:B------:R-:W-:Y:S01]  /*af90*/  F2FP.F16.E4M3.UNPACK_B R60, R60 ;  /* 0x0000003cff3c723e */ /* 0x000fe200020006ff */
[----:B------:R-:W-:Y:S01]  /*afa0*/  IMAD.U32 R70, R70, 0x10000, RZ ;  /* 0x0001000046467824 */ /* 0x000fe200078e00ff */
[----:B------:R-:W-:Y:S01]  /*afb0*/  LOP3.LUT R50, R69, 0xff0000, R50, 0xf8, !PT ;  /* 0x00ff000045327812 */ /* 0x000fe200078ef832 */
[----:B------:R-:W-:Y:S01]  /*afc0*/  FMUL.FTZ R69, R65, R68 ;  /* 0x0000004441457220 */ /* 0x000fe20000410000 */
[----:B------:R-:W-:Y:S01]  /*afd0*/  F2FP.F16.E4M3.UNPACK_B R142, R142 ;  /* 0x0000008eff8e723e */ /* 0x000fe200020006ff */
[----:B------:R-:W-:-:S02]  /*afe0*/  HADD2.F32 R67, -RZ, R144.H0_H0 ;  /* 0x20000090ff437230 */ /* 0x000fc40000004100 */
[C---:B------:R-:W-:Y:S01]  /*aff0*/  FMUL.FTZ R68, R62.reuse, R68 ;  /* 0x000000443e447220 */ /* 0x040fe20000410000 */
[--C-:B------:R-:W-:Y:S01]  /*b000*/  HADD2.F32 R64, -RZ, R63.reuse.H0_H0 ;  /* 0x2000003fff407230 */ /* 0x100fe20000004100 */
[----:B------:R-:W-:Y:S01]  /*b010*/  LOP3.LUT R46, R71, 0xff0000, R70, 0xf8, !PT ;  /* 0x00ff0000472e7812 */ /* 0x000fe200078ef846 */
[----:B------:R-:W-:Y:S02]  /*b020*/  HADD2.F32 R61, -RZ, R60.H0_H0 ;  /* 0x2000003cff3d7230 */ /* 0x000fe40000004100 */
[-C--:B------:R-:W-:Y:S01]  /*b030*/  FFMA.FTZ R70, R62, R66.reuse, -R69 ;  /* 0x000000423e467223 */ /* 0x080fe20000010845 */
[----:B------:R-:W-:Y:S01]  /*b040*/  FFMA.FTZ R75, R65, R66, R68 ;  /* 0x00000042414b7223 */ /* 0x000fe20000010044 */
[----:B------:R-:W-:Y:S02]  /*b050*/  HADD2.F32 R144, -RZ, R144.H1_H1 ;  /* 0x30000090ff907230 */ /* 0x000fe40000004100 */
[----:B------:R-:W-:Y:S01]  /*b060*/  FMUL.FTZ R66, R64, R67 ;  /* 0x0000004340427220 */ /* 0x000fe20000410000 */
[----:B------:R-:W-:-:S02]  /*b070*/  HADD2.F32 R63, -RZ, R63.H1_H1 ;  /* 0x3000003fff3f7230 */ /* 0x000fc40000004100 */
[----:B------:R-:W-:Y:S01]  /*b080*/  FMUL.FTZ R67, R61, R67 ;  /* 0x000000433d437220 */ /* 0x000fe20000410000 */
[----:B------:R-:W-:Y:S02]  /*b090*/  HADD2.F32 R62, -RZ, R142.H0_H0 ;  /* 0x2000008eff3e7230 */ /* 0x000fe40000004100 */
[----:B------:R-:W-:Y:S02]  /*b0a0*/  HADD2.F32 R60, -RZ, R60.H1_H1 ;  /* 0x3000003cff3c7230 */ /* 0x000fe40000004100 */
[----:B------:R-:W-:Y:S01]  /*b0b0*/  FMUL.FTZ R65, R63, R144 ;  /* 0x000000903f417220 */ /* 0x000fe20000410000 */
[----:B------:R-:W-:Y:S02]  /*b0c0*/  HADD2.F32 R142, -RZ, R142.H1_H1 ;  /* 0x3000008eff8e7230 */ /* 0x000fe40000004100 */
[-C--:B------:R-:W-:Y:S01]  /*b0d0*/  FFMA.FTZ R68, R61, R62.reuse, -R66 ;  /* 0x0000003e3d447223 */ /* 0x080fe20000010842 */
[----:B------:R-:W-:Y:S01]  /*b0e0*/  FFMA.FTZ R69, R64, R62, R67 ;  /* 0x0000003e40457223 */ /* 0x000fe20000010043 */
        /* <DEDUP_REMOVED lines=26> */
[----:B------:R-:W-:Y:S02]  /*b290*/  HADD2.F32 R63, -RZ, R145.H0_H0 ;  /* 0x20000091ff3f7230 */ /* 0x000fe40000004100 */
[----:B------:R-:W-:Y:S01]  /*b2a0*/  FFMA.FTZ R76, R62, R65, R79 ;  /* 0x000000413e4c7223 */ /* 0x000fe2000001004f */
[----:B------:R-:W-:-:S02]  /*b2b0*/  HADD2.F32 R58, -RZ, R56.H0_H0 ;  /* 0x20000038ff3a7230 */ /* 0x000fc40000004100 */
[--C-:B------:R-:W-:Y:S02]  /*b2c0*/  HADD2.F32 R61, -RZ, R60.reuse.H0_H0 ;  /* 0x2000003cff3d7230 */ /* 0x100fe40000004100 */
[----:B------:R-:W-:Y:S02]  /*b2d0*/  HADD2.F32 R145, -RZ, R145.H1_H1 ;  /* 0x30000091ff917230 */ /* 0x000fe40000004100 */
[-C--:B------:R-:W-:Y:S01]  /*b2e0*/  FMUL.FTZ R64, R58, R63.reuse ;  /* 0x0000003f3a407220 */ /* 0x080fe20000410000 */
[----:B------:R-:W-:Y:S02]  /*b2f0*/  HADD2.F32 R60, -RZ, R60.H1_H1 ;  /* 0x3000003cff3c7230 */ /* 0x000fe40000004100 */
[----:B------:R-:W-:Y:S01]  /*b300*/  FMUL.FTZ R65, R61, R63 ;  /* 0x0000003f3d417220 */ /* 0x000fe20000410000 */
[----:B------:R-:W-:Y:S01]  /*b310*/  HADD2.F32 R62, -RZ, R143.H0_H0 ;  /* 0x2000008fff3e7230 */ /* 0x000fe20000004100 */
[----:B------:R-:W-:Y:S01]  /*b320*/  F2FP.SATFINITE.E4M3.F32.PACK_AB_MERGE_C R76, R76, R77, RZ ;  /* 0x0000004d4c4c723e */ /* 0x000fe200048070ff */
[----:B------:R-:W-:-:S02]  /*b330*/  HADD2.F32 R56, -RZ, R56.H1_H1 ;  /* 0x30000038ff387230 */ /* 0x000fc40000004100 */
[-C--:B------:R-:W-:Y:S01]  /*b340*/  FMUL.FTZ R63, R60, R145.reuse ;  /* 0x000000913c3f7220 */ /* 0x080fe20000410000 */
[----:B------:R-:W-:Y:S02]  /*b350*/  HADD2.F32 R143, -RZ, R143.H1_H1 ;  /* 0x3000008fff8f7230 */ /* 0x000fe40000004100 */
[-C--:B------:R-:W-:Y:S01]  /*b360*/  FFMA.FTZ R74, R61, R62.reuse, R64 ;  /* 0x0000003e3d4a7223 */ /* 0x080fe20000010040 */
[----:B------:R-:W-:Y:S01]  /*b370*/  FFMA.FTZ R58, R58, R62, -R65 ;  /* 0x0000003e3a3a7223 */ /* 0x000fe20000010841 */
[C---:B------:R-:W-:Y:S01]  /*b380*/  FMUL.FTZ R145, R56.reuse, R145 ;  /* 0x0000009138917220 */ /* 0x040fe20000410000 */
[----:B------:R-:W-:Y:S01]  /*b390*/  F2FP.F16.E4M3.UNPACK_B R64, R49 ;  /* 0x00000031ff40723e */ /* 0x000fe200020006ff */
[-C--:B------:R-:W-:Y:S01]  /*b3a0*/  FFMA.FTZ R63, R56, R143.reuse, -R63 ;  /* 0x0000008f383f7223 */ /* 0x080fe2000001083f */
[----:B------:R-:W-:Y:S01]  /*b3b0*/  F2FP.SATFINITE.E4M3.F32.PACK_AB_MERGE_C R56, R67, R66, RZ ;  /* 0x000000424338723e */ /* 0x000fe200048070ff */
[----:B------:R-:W-:Y:S01]  /*b3c0*/  FFMA.FTZ R145, R60, R143, R145 ;  /* 0x0000008f3c917223 */ /* 0x000fe20000010091 */
[----:B------:R-:W-:Y:S01]  /*b3d0*/  F2FP.F16.E4M3.UNPACK_B R67, R50 ;  /* 0x00000032ff43723e */ /* 0x000fe200020006ff */
[--C-:B------:R-:W-:Y:S01]  /*b3e0*/  HADD2.F32 R65, -RZ, R64.reuse.H0_H0 ;  /* 0x20000040ff417230 */ /* 0x100fe20000004100 */
[----:B------:R-:W-:Y:S01]  /*b3f0*/  F2FP.F16.E4M3.UNPACK_B R62, R45 ;  /* 0x0000002dff3e723e */ /* 0x000fe200020006ff */
[----:B------:R-:W-:Y:S01]  /*b400*/  HADD2.F32 R64, -RZ, R64.H1_H1 ;  /* 0x30000040ff407230 */ /* 0x000fe20000004100 */
[----:B------:R-:W-:Y:S01]  /*b410*/  F2FP.SATFINITE.E4M3.F32.PACK_AB_MERGE_C R61, R70, R73, RZ ;  /* 0x00000049463d723e */ /* 0x000fe200048070ff */
[--C-:B------:R-:W-:Y:S01]  /*b420*/  HADD2.F32 R70, -RZ, R67.reuse.H0_H0 ;  /* 0x20000043ff467230 */ /* 0x100fe20000004100 */
[----:B------:R-:W-:Y:S01]  /*b430*/  F2FP.F16.E4M3.UNPACK_B R66, R48 ;  /* 0x00000030ff42723e */ /* 0x000fe200020006ff */
[----:B------:R-:W-:Y:S01]  /*b440*/  HADD2.F32 R67, -RZ, R67.H1_H1 ;  /* 0x30000043ff437230 */ /* 0x000fe20000004100 */
[----:B------:R-:W-:Y:S01]  /*b450*/  F2FP.SATFINITE.E4M3.F32.PACK_AB_MERGE_C R58, R63, R58, R56 ;  /* 0x0000003a3f3a723e */ /* 0x000fe20004807038 */
[----:B------:R-:W-:Y:S01]  /*b460*/  HADD2.F32 R63, -RZ, R62.H0_H0 ;  /* 0x2000003eff3f7230 */ /* 0x000fe20000004100 */
[----:B------:R-:W-:Y:S01]  /*b470*/  F2FP.SATFINITE.E4M3.F32.PACK_AB_MERGE_C R60, R75, R72, RZ ;  /* 0x000000484b3c723e */ /* 0x000fe200048070ff */
[----:B------:R-:W-:Y:S01]  /*b480*/  FMUL.FTZ R72, R65, R70 ;  /* 0x0000004641487220 */ /* 0x000fe20000410000 */
[----:B------:R-:W-:Y:S01]  /*b490*/  F2FP.SATFINITE.E4M3.F32.PACK_AB_MERGE_C R61, R71, R68, R61 ;  /* 0x00000044473d723e */ /* 0x000fe2000480703d */
[----:B------:R-:W-:-:S02]  /*b4a0*/  HADD2.F32 R68, -RZ, R66.H0_H0 ;  /* 0x20000042ff447230 */ /* 0x000fc40000004100 */
[----:B------:R-:W-:Y:S01]  /*b4b0*/  FMUL.FTZ R70, R63, R70 ;  /* 0x000000463f467220 */ /* 0x000fe20000410000 */
[----:B------:R-:W-:Y:S01]  /*b4c0*/  F2FP.SATFINITE.E4M3.F32.PACK_AB_MERGE_C R60, R144, R69, R60 ;  /* 0x00000045903c723e */ /* 0x000fe2000480703c */
[----:B------:R-:W-:Y:S02]  /*b4d0*/  HADD2.F32 R62, -RZ, R62.H1_H1 ;  /* 0x3000003eff3e7230 */ /* 0x000fe40000004100 */
[-C--:B------:R-:W-:Y:S01]  /*b4e0*/  FMUL.FTZ R69, R64, R67.reuse ;  /* 0x0000004340457220 */ /* 0x080fe20000410000 */
[-C--:B------:R-:W-:Y:S01]  /*b4f0*/  FFMA.FTZ R70, R65, R68.reuse, R70 ;  /* 0x0000004441467223 */ /* 0x080fe20000010046 */
[----:B------:R-:W-:Y:S02]  /*b500*/  HADD2.F32 R65, -RZ, R66.H1_H1 ;  /* 0x30000042ff417230 */ /* 0x000fe40000004100 */
[----:B------:R-:W-:Y:S01]  /*b510*/  FFMA.FTZ R72, R63, R68, -R72 ;  /* 0x000000443f487223 */ /* 0x000fe20000010848 */
[C---:B------:R-:W-:Y:S01]  /*b520*/  FMUL.FTZ R67, R62.reuse, R67 ;  /* 0x000000433e437220 */ /* 0x040fe20000410000 */
[----:B------:R-:W-:Y:S01]  /*b530*/  F2FP.F16.E4M3.UNPACK_B R45, R45.H1 ;  /* 0x0000002dff2d723e */ /* 0x000fe200030006ff */
[----:B------:R-:W-:Y:S01]  /*b540*/  FFMA.FTZ R71, R62, R65, -R69 ;  /* 0x000000413e477223 */ /* 0x000fe20000010845 */
[----:B------:R-:W-:Y:S01]  /*b550*/  F2FP.F16.E4M3.UNPACK_B R63, R49.H1 ;  /* 0x00000031ff3f723e */ /* 0x000fe200030006ff */
[----:B------:R-:W-:Y:S01]  /*b560*/  FFMA.FTZ R73, R64, R65, R67 ;  /* 0x0000004140497223 */ /* 0x000fe20000010043 */
[----:B------:R-:W-:Y:S01]  /*b570*/  F2FP.F16.E4M3.UNPACK_B R62, R50.H1 ;  /* 0x00000032ff3e723e */ /* 0x000fe200030006ff */
[----:B------:R-:W-:Y:S01]  /*b580*/  HADD2.F32 R49, -RZ, R45.H0_H0 ;  /* 0x2000002dff317230 */ /* 0x000fe20000004100 */
[----:B------:R-:W-:Y:S01]  /*b590*/  F2FP.F16.E4M3.UNPACK_B R48, R48.H1 ;  /* 0x00000030ff30723e */ /* 0x000fe200030006ff */
[--C-:B------:R-:W-:Y:S01]  /*b5a0*/  HADD2.F32 R50, -RZ, R63.reuse.H0_H0 ;  /* 0x2000003fff327230 */ /* 0x100fe20000004100 */
[----:B------:R-:W-:Y:S01]  /*b5b0*/  F2FP.SATFINITE.E4M3.F32.PACK_AB_MERGE_C R56, R145, R74, R76 ;  /* 0x0000004a9138723e */ /* 0x000fe2000480704c */
[----:B------:R-:W-:Y:S01]  /*b5c0*/  HADD2.F32 R64, -RZ, R62.H0_H0 ;  /* 0x2000003eff407230 */ /* 0x000fe20000004100 */
[----:B------:R-:W-:Y:S01]  /*b5d0*/  F2FP.F16.E4M3.UNPACK_B R67, R46.H1 ;  /* 0x0000002eff43723e */ /* 0x000fe200030006ff */
[----:B------:R-:W-:-:S02]  /*b5e0*/  HADD2.F32 R63, -RZ, R63.H1_H1 ;  /* 0x3000003fff3f7230 */ /* 0x000fc40000004100 */
[----:B------:R-:W-:Y:S02]  /*b5f0*/  HADD2.F32 R66, -RZ, R62.H1_H1 ;  /* 0x3000003eff427230 */ /* 0x000fe40000004100 */
[CC--:B------:R-:W-:Y:S01]  /*b600*/  FMUL.FTZ R68, R50.reuse, R64.reuse ;  /* 0x0000004032447220 */ /* 0x0c0fe20000410000 */
[----:B------:R-:W-:Y:S02]  /*b610*/  HADD2.F32 R45, -RZ, R45.H1_H1 ;  /* 0x3000002dff2d7230 */ /* 0x000fe40000004100 */
[----:B------:R-:W-:Y:S01]  /*b620*/  FMUL.FTZ R65, R49, R64 ;  /* 0x0000004031417220 */ /* 0x000fe20000410000 */
[--C-:B------:R-:W-:Y:S02]  /*b630*/  HADD2.F32 R62, -RZ, R48.reuse.H0_H0 ;  /* 0x20000030ff3e7230 */ /* 0x100fe40000004100 */
[-C--:B------:R-:W-:Y:S01]  /*b640*/  FMUL.FTZ R64, R63, R66.reuse ;  /* 0x000000423f407220 */ /* 0x080fe20000410000 */
[----:B------:R-:W-:Y:S02]  /*b650*/  HADD2.F32 R48, -RZ, R48.H1_H1 ;  /* 0x30000030ff307230 */ /* 0x000fe40000004100 */
[----:B------:R-:W-:Y:S01]  /*b660*/  FMUL.FTZ R66, R45, R66 ;  /* 0x000000422d427220 */ /* 0x000fe20000410000 */
[----:B------:R-:W-:Y:S01]  /*b670*/  FFMA.FTZ R75, R50, R62, R65 ;  /* 0x0000003e324b7223 */ /* 0x000fe20000010041 */
[----:B------:R-:W-:-:S02]  /*b680*/  F2FP.F16.E4M3.UNPACK_B R50, R51 ;  /* 0x00000033ff32723e */ /* 0x000fc400020006ff */
[----:B------:R-:W-:Y:S01]  /*b690*/  FFMA.FTZ R76, R63, R48, R66 ;  /* 0x000000303f4c7223 */ /* 0x000fe20000010042 */
[----:B------:R-:W-:Y:S01]  /*b6a0*/  F2FP.F16.E4M3.UNPACK_B R66, R46 ;  /* 0x0000002eff42723e */ /* 0x000fe200020006ff */
[----:B------:R-:W-:Y:S01]  /*b6b0*/  FFMA.FTZ R77, R45, R48, -R64 ;  /* 0x000000302d4d7223 */ /* 0x000fe20000010840 */
[-C--:B------:R-:W-:Y:S01]  /*b6c0*/  F2FP.F16.E4M3.UNPACK_B R45, R47.reuse ;  /* 0x0000002fff2d723e */ /* 0x080fe200020006ff */
[----:B------:R-:W-:Y:S01]  /*b6d0*/  FFMA.FTZ R74, R49, R62, -R68 ;  /* 0x0000003e314a7223 */ /* 0x000fe20000010844 */
[----:B------:R-:W-:Y:S01]  /*b6e0*/  F2FP.F16.E4M3.UNPACK_B R47, R47.H1 ;  /* 0x0000002fff2f723e */ /* 0x000fe200030006ff */
[----:B------:R-:W-:Y:S01]  /*b6f0*/  HADD2.F32 R62, -RZ, R50.H0_H0 ;  /* 0x20000032ff3e7230 */ /* 0x000fe20000004100 */
[-C--:B------:R-:W-:Y:S01]  /*b700*/  F2FP.F16.E4M3.UNPACK_B R46, R44.reuse ;  /* 0x0000002cff2e723e */ /* 0x080fe200020006ff */
[----:B------:R-:W-:Y:S01]  /*b710*/  HADD2.F32 R69, -RZ, R66.H0_H0 ;  /* 0x20000042ff457230 */ /* 0x000fe20000004100 */
[----:B------:R-:W-:Y:S01]  /*b720*/  F2FP.F16.E4M3.UNPACK_B R51, R51.H1 ;  /* 0x00000033ff33723e */ /* 0x000fe200030006ff */
[----:B------:R-:W-:Y:S01]  /*b730*/  HADD2.F32 R48, -RZ, R45.H0_H0 ;  /* 0x2000002dff307230 */ /* 0x000fe20000004100 */
[----:B------:R-:W-:Y:S01]  /*b740*/  F2FP.F16.E4M3.UNPACK_B R63, R44.H1 ;  /* 0x0000002cff3f723e */ /* 0x000fe200030006ff */
[----:B------:R-:W-:-:S02]  /*b750*/  HADD2.F32 R49, -RZ, R47.H0_H0 ;  /* 0x2000002fff317230 */ /* 0x000fc40000004100 */
[-C--:B------:R-:W-:Y:S01]  /*b760*/  FMUL.FTZ R79, R62, R69.reuse ;  /* 0x000000453e4f7220 */ /* 0x080fe20000410000 */
[----:B------:R-:W-:Y:S02]  /*b770*/  HADD2.F32 R68, -RZ, R67.H0_H0 ;  /* 0x20000043ff447230 */ /* 0x000fe40000004100 */
[C---:B------:R-:W-:Y:S01]  /*b780*/  FMUL.FTZ R69, R48.reuse, R69 ;  /* 0x0000004530457220 */ /* 0x040fe20000410000 */
[----:B------:R-:W-:Y:S01]  /*b790*/  HADD2.F32 R65, -RZ, R46.H0_H0 ;  /* 0x2000002eff417230 */ /* 0x000fe20000004100 */
[----:B------:R-:W-:Y:S01]  /*b7a0*/  F2FP.SATFINITE.E4M3.F32.PACK_AB_MERGE_C R74, R77, R74, RZ ;  /* 0x0000004a4d4a723e */ /* 0x000fe200048070ff */
[----:B------:R-:W-:Y:S02]  /*b7b0*/  HADD2.F32 R44, -RZ, R51.H0_H0 ;  /* 0x20000033ff2c7230 */ /* 0x000fe40000004100 */
[----:B------:R-:W-:Y:S01]  /*b7c0*/  FMUL.FTZ R81, R49, R68 ;  /* 0x0000004431517220 */ /* 0x000fe20000410000 */
[----:B------:R-:W-:Y:S02]  /*b7d0*/  HADD2.F32 R64, -RZ, R63.H0_H0 ;  /* 0x2000003fff407230 */ /* 0x000fe40000004100 */
[----:B------:R-:W-:Y:S01]  /*b7e0*/  FFMA.FTZ R79, R48, R65, -R79 ;  /* 0x00000041304f7223 */ /* 0x000fe2000001084f */
[----:B------:R-:W-:-:S02]  /*b7f0*/  HADD2.F32 R51, -RZ, R51.H1_H1 ;  /* 0x30000033ff337230 */ /* 0x000fc40000004100 */
[C---:B------:R-:W-:Y:S01]  /*b800*/  FMUL.FTZ R78, R44.reuse, R68 ;  /* 0x000000442c4e7220 */ /* 0x040fe20000410000 */
[----:B------:R-:W-:Y:S02]  /*b810*/  HADD2.F32 R48, -RZ, R67.H1_H1 ;  /* 0x30000043ff307230 */ /* 0x000fe40000004100 */
[-C--:B------:R-:W-:Y:S01]  /*b820*/  FFMA.FTZ R81, R44, R64.reuse, R81 ;  /* 0x000000402c517223 */ /* 0x080fe20000010051 */
[----:B------:R-:W-:Y:S02]  /*b830*/  HADD2.F32 R47, -RZ, R47.H1_H1 ;  /* 0x3000002fff2f7230 */ /* 0x000fe40000004100 */
[----:B------:R-:W-:Y:S01]  /*b840*/  FFMA.FTZ R69, R62, R65, R69 ;  /* 0x000000413e457223 */ /* 0x000fe20000010045 */
[----:B------:R-:W-:Y:S02]  /*b850*/  HADD2.F32 R50, -RZ, R50.H1_H1 ;  /* 0x30000032ff327230 */ /* 0x000fe40000004100 */
[----:B------:R-:W-:Y:S01]  /*b860*/  FFMA.FTZ R78, R49, R64, -R78 ;  /* 0x00000040314e7223 */ /* 0x000fe2000001084e */
[----:B------:R-:W-:-:S02]  /*b870*/  HADD2.F32 R66, -RZ, R66.H1_H1 ;  /* 0x30000042ff427230 */ /* 0x000fc40000004100 */
[-C--:B------:R-:W-:Y:S01]  /*b880*/  FMUL.FTZ R62, R51, R48.reuse ;  /* 0x00000030333e7220 */ /* 0x080fe20000410000 */
[----:B------:R-:W-:Y:S02]  /*b890*/  HADD2.F32 R45, -RZ, R45.H1_H1 ;  /* 0x3000002dff2d7230 */ /* 0x000fe40000004100 */
[----:B------:R-:W-:Y:S01]  /*b8a0*/  FMUL.FTZ R64, R47, R48 ;  /* 0x000000302f407220 */ /* 0x000fe20000410000 */
[----:B------:R-:W-:Y:S02]  /*b8b0*/  HADD2.F32 R44, -RZ, R63.H1_H1 ;  /* 0x3000003fff2c7230 */ /* 0x000fe40000004100 */
        /* <DEDUP_REMOVED lines=15> */
[----:B------:R-:W-:Y:S01]  /*b9b0*/  F2FP.SATFINITE.E4M3.F32.PACK_AB_MERGE_C R51, R46, R69, R64 ;  /* 0x000000452e33723e */ /* 0x000fe20004807040 */
[----:B------:R-:W-:Y:S01]  /*b9c0*/  IMAD.MOV.U32 R46, RZ, RZ, R58 ;  /* 0x000000ffff2e7224 */ /* 0x000fe200078e003a */
[----:B------:R-:W-:-:S07]  /*b9d0*/  F2FP.SATFINITE.E4M3.F32.PACK_AB_MERGE_C R49, R73, R70, R75 ;  /* 0x000000464931723e */ /* 0x000fce000480704b */
.L_x_1392:
[----:B------:R-:W-:Y:S05]  /*b9e0*/  BSYNC B1 ;  /* 0x0000000000017941 */ /* 0x000fea0003800000 */
.L_x_1391:
[----:B------:R-:W-:Y:S01]  /*b9f0*/  ISETP.GE.AND P2, PT, R59, R147, PT ;  /* 0x000000933b00720c */ /* 0x000fe20003f46270 */
[----:B------:R-:W-:Y:S02]  /*ba00*/  ULDC.64 UR4, c[0x0][0x208] ;  /* 0x0000820000047ab9 */ /* 0x000fe40000000a00 */
[----:B-1----:R3:W-:Y:S10]  /*ba10*/  STG.E.128 desc[UR4][R54.64], R44 ;  /* 0x0000002c36007986 */ /* 0x0027f4000c101d04 */
[----:B------:R-:W-:Y:S05]  /*ba20*/  @P2 BRA `(.L_x_1369) ;  /* 0x0000000400fc2947 */ /* 0x000fea0003800000 */
[--C-:B---3--:R-:W-:Y:S01]  /*ba30*/  SHF.R.S32.HI R44, RZ, 0x1f, R59.reuse ;  /* 0x0000001fff2c7819 */ /* 0x108fe2000001143b */
[----:B------:R-:W-:Y:S01]  /*ba40*/  ULDC.64 UR4, c[0x0][0x208] ;  /* 0x0000820000047ab9 */ /* 0x000fe20000000a00 */
[----:B------:R-:W-:-:S04]  /*ba50*/  IADD3 R59, P2, P3, R38, R124, R59 ;  /* 0x0000007c263b7210 */ /* 0x000fc80007b5e03b */
[----:B------:R-:W-:Y:S02]  /*ba60*/  IADD3.X R44, R32, R57, R44, P2, P3 ;  /* 0x00000039202c7210 */ /* 0x000fe400017e642c */
[----:B------:R-:W-:-:S05]  /*ba70*/  IADD3 R52, P2, R59, R52, RZ ;  /* 0x000000343b347210 */ /* 0x000fca0007f5e0ff */
[----:B------:R-:W-:-:S05]  /*ba80*/  IMAD.X R53, R44, 0x1, R53, P2 ;  /* 0x000000012c357824 */ /* 0x000fca00010e0635 */
[----:B--2---:R4:W-:Y:S01]  /*ba90*/  STG.E.128 desc[UR4][R52.64], R48 ;  /* 0x0000003034007986 */ /* 0x0049e2000c101d04 */
[----:B------:R-:W-:Y:S05]  /*baa0*/  BRA `(.L_x_1369) ;  /* 0x0000000400dc7947 */ /* 0x000fea0003800000 */
.L_x_1332:
[----:B------:R-:W2:Y:S02]  /*bab0*/  LDL R44, [R1+0x6c] ;  /* 0x00006c00012c7983 */ /* 0x000ea40000100800 */
[----:B--2---:R-:W-:-:S13]  /*bac0*/  R2UR UR4, R44 ;  /* 0x000000002c0472ca */ /* 0x004fda00000e0000 */
[----:B------:R-:W-:-:S06]  /*bad0*/  UISETP.NE.AND UP0, UPT, UR4, 0x3, UPT ;  /* 0x000000030400788c */ /* 0x000fcc000bf05270 */
[----:B------:R-:W-:-:S13]  /*bae0*/  PLOP3.LUT P5, PT, PT, PT, UP0, 0x80, 0x0 ;  /* 0x000000000000781c */ /* 0x000fda0003faf008 */
[----:B------:R-:W-:Y:S05]  /*baf0*/  @!P5 BRA `(.L_x_1393) ;  /* 0x000000000004d947 */ /* 0x000fea0003800000 */
[----:B------:R-:W-:Y:S01]  /*bb00*/  BPT.TRAP 0x1 ;  /* 0x000000040000795c */ /* 0x000fe20000300000 */
.L_x_1393:
[----:B------:R-:W2:Y:S01]  /*bb10*/  LDL R44, [R1+0x54] ;  /* 0x00005400012c7983 */ /* 0x000ea20000100800 */
[----:B------:R-:W-:Y:S01]  /*bb20*/  IMAD R103, R19, 0x8, R18 ;  /* 0x0000000813677824 */ /* 0x000fe200078e0212 */
[----:B------:R-:W-:Y:S01]  /*bb30*/  BSSY B1, `(.L_x_1394) ;  /* 0x0000008000017945 */ /* 0x000fe20003800000 */
[----:B------:R-:W-:Y:S01]  /*bb40*/  IMAD R112, R24, -0xe0, R2 ;  /* 0xffffff2018707824 */ /* 0x000fe200078e0202 */
[----:B------:R-:W-:-:S04]  /*bb50*/  SHF.R.S32.HI R45, RZ, 0x1f, R24 ;  /* 0x0000001fff2d7819 */ /* 0x000fc80000011418 */
[----:B------:R-:W-:Y:S02]  /*bb60*/  VIMNMX R112, R112, 0xe0, PT ;  /* 0x000000e070707848 */ /* 0x000fe40003fe0100 */
[----:B--2---:R-:W-:Y:S01]  /*bb70*/  SHF.L.U32 R129, R44, 0x1f, RZ ;  /* 0x0000001f2c817819 */ /* 0x004fe200000006ff */
[----:B------:R-:W-:-:S03]  /*bb80*/  IMAD R44, R13, R24, RZ ;  /* 0x000000180d2c7224 */ /* 0x000fc600078e02ff */
[----:B------:R-:W0:Y:S02]  /*bb90*/  SYNCS.PHASECHK.TRANS64.TRYWAIT P2, [R103+URZ+0x2e890], R129 ;  /* 0x02e89081670075a7 */ /* 0x000e24000804017f */
[----:B0-----:R-:W-:Y:S05]  /*bba0*/  @!P2 BRA `(.L_x_1395) ;  /* 0x000002ac00fca947 */ /* 0x001fea0003800000 */
.L_x_1720:
[----:B------:R-:W-:Y:S05]  /*bbb0*/  BSYNC B1 ;  /* 0x0000000000017941 */ /* 0x000fea0003800000 */
.L_x_1394:
[----:B------:R-:W-:Y:S01]  /*bbc0*/  ISETP.GE.AND P2, PT, R230, R112, PT ;  /* 0x00000070e600720c */ /* 0x000fe20003f46270 */
[----:B------:R-:W-:Y:S01]  /*bbd0*/  IMAD R45, R45, R130, R44 ;  /* 0x000000822d2d7224 */ /* 0x000fe200078e022c */
[----:B------:R-:W-:Y:S01]  /*bbe0*/  BSSY B1, `(.L_x_1396) ;  /* 0x0000016000017945 */ /* 0x000fe20003800000 */
[----:B------:R-:W-:-:S04]  /*bbf0*/  IMAD.WIDE.U32 R48, R130, R24, RZ ;  /* 0x0000001882307225 */ /* 0x000fc800078e00ff */
[----:B------:R-:W-:-:S06]  /*bc00*/  IMAD.IADD R52, R45, 0x1, R49 ;  /* 0x000000012d347824 */ /* 0x000fcc00078e0231 */
[----:B------:R-:W-:Y:S05]  /*bc10*/  @P2 BRA `(.L_x_1397) ;  /* 0x0000000000482947 */ /* 0x000fea0003800000 */
[----:B------:R-:W1:Y:S01]  /*bc20*/  @!P0 LDS.128 R44, [R111+0x20400] ;  /* 0x020400006f2c8984 */ /* 0x000e620000000c00 */
[----:B------:R-:W2:Y:S01]  /*bc30*/  @!P0 LDC.64 R50, c[0x0][0x2e8] ;  /* 0x0000ba00ff328b82 */ /* 0x000ea20000000a00 */
[----:B------:R-:W-:Y:S01]  /*bc40*/  ULDC.64 UR4, c[0x0][0x208] ;  /* 0x0000820000047ab9 */ /* 0x000fe20000000a00 */
[----:B--2---:R-:W-:-:S04]  /*bc50*/  @!P0 IADD3 R50, P2, P3, R48, R50, R33 ;  /* 0x0000003230328210 */ /* 0x004fc80007b5e021 */
[----:B------:R-:W-:-:S05]  /*bc60*/  @!P0 IADD3.X R51, R52, R51, R35, P2, P3 ;  /* 0x0000003334338210 */ /* 0x000fca00017e6423 */
[----:B-1----:R1:W-:Y:S01]  /*bc70*/  @!P0 STG.E.128 desc[UR4][R50.64], R44 ;  /* 0x0000002c32008986 */ /* 0x0023e2000c101d04 */
[----:B------:R-:W-:Y:S05]  /*bc80*/  @P1 BRA `(.L_x_1397) ;  /* 0x00000000002c1947 */ /* 0x000fea0003800000 */
[----:B------:R-:W-:Y:S01]  /*bc90*/  ULDC.64 UR4, c[0x0][0x2e8] ;  /* 0x0000ba0000047ab9 */ /* 0x000fe20000000a00 */
[----:B-1----:R-:W-:Y:S01]  /*bca0*/  VIADD R44, R21, 0x40 ;  /* 0x00000040152c7836 */ /* 0x002fe20000000000 */
[----:B------:R-:W-:Y:S01]  /*bcb0*/  IADD3 R50, P2, P3, R37, UR4, R48 ;  /* 0x0000000425327c10 */ /* 0x000fe2000fb5e030 */
[----:B------:R-:W-:-:S03]  /*bcc0*/  ULDC.64 UR6, c[0x0][0x208] ;  /* 0x0000820000067ab9 */ /* 0x000fc60000000a00 */
[----:B------:R-:W-:Y:S02]  /*bcd0*/  IADD3.X R51, R101, UR5, R52, P2, P3 ;  /* 0x0000000565337c10 */ /* 0x000fe400097e6434 */
[----:B------:R-:W-:-:S13]  /*bce0*/  LOP3.LUT P2, RZ, R231, 0x4, RZ, 0xc0, !PT ;  /* 0x00000004e7ff7812 */ /* 0x000fda000784c0ff */
[----:B------:R-:W-:-:S04]  /*bcf0*/  @P2 VIADD R44, R21, 0xffffffc0 ;  /* 0xffffffc0152c2836 */ /* 0x000fc80000000000 */
[----:B------:R-:W-:-:S04]  /*bd00*/  IMAD R45, R19, 0x7000, R44 ;  /* 0x00007000132d7824 */ /* 0x000fc800078e022c */
[----:B------:R-:W-:-:S06]  /*bd10*/  IMAD.IADD R45, R18, 0x1, R45 ;  /* 0x00000001122d7824 */ /* 0x000fcc00078e022d */
[----:B------:R-:W1:Y:S04]  /*bd20*/  LDS.128 R44, [R45+0x20400] ;  /* 0x020400002d2c7984 */ /* 0x000e680000000c00 */
[----:B-1----:R2:W-:Y:S02]  /*bd30*/  STG.E.128 desc[UR6][R50.64], R44 ;  /* 0x0000002c32007986 */ /* 0x0025e4000c101d06 */
.L_x_1397:
[----:B------:R-:W-:Y:S05]  /*bd40*/  BSYNC B1 ;  /* 0x0000000000017941 */ /* 0x000fea0003800000 */
.L_x_1396:
[----:B-12---:R-:W-:Y:S01]  /*bd50*/  VIADD R44, R230, 0x40 ;  /* 0x00000040e62c7836 */ /* 0x006fe20000000000 */
[----:B------:R-:W-:Y:S04]  /*bd60*/  BSSY B1, `(.L_x_1398) ;  /* 0x0000017000017945 */ /* 0x000fe80003800000 */
[----:B------:R-:W-:-:S13]  /*bd70*/  ISETP.GE.AND P2, PT, R44, R112, PT ;  /* 0x000000702c00720c */ /* 0x000fda0003f46270 */
[----:B------:R-:W-:Y:S05]  /*bd80*/  @P2 BRA `(.L_x_1399) ;  /* 0x0000000000502947 */ /* 0x000fea0003800000 */
[----:B------:R-:W1:Y:S01]  /*bd90*/  @!P0 LDS.128 R44, [R111+0x22400] ;  /* 0x022400006f2c8984 */ /* 0x000e620000000c00 */
[----:B------:R-:W2:Y:S01]  /*bda0*/  @!P0 LDC.64 R50, c[0x0][0x2e8] ;  /* 0x0000ba00ff328b82 */ /* 0x000ea20000000a00 */
[----:B------:R-:W-:Y:S01]  /*bdb0*/  IADD3 R54, P2, R98, R48, RZ ;  /* 0x0000003062367210 */ /* 0x000fe20007f5e0ff */
[----:B------:R-:W-:-:S04]  /*bdc0*/  ULDC.64 UR4, c[0x0][0x208] ;  /* 0x0000820000047ab9 */ /* 0x000fc80000000a00 */
[----:B------:R-:W-:Y:S01]  /*bdd0*/  IMAD.X R56, R52, 0x1, R99, P2 ;  /* 0x0000000134387824 */ /* 0x000fe200010e0663 */
        /* <DEDUP_REMOVED lines=15> */
.L_x_1399:
[----:B------:R-:W-:Y:S05]  /*bed0*/  BSYNC B1 ;  /* 0x0000000000017941 */ /* 0x000fea0003800000 */
.L_x_1398:
[----:B-12---:R-:W-:Y:S01]  /*bee0*/  VIADD R44, R230, 0x80 ;  /* 0x00000080e62c7836 */ /* 0x006fe20000000000 */
[----:B------:R-:W-:Y:S04]  /*bef0*/  BSSY B1, `(.L_x_1400) ;  /* 0x0000017000017945 */ /* 0x000fe80003800000 */
[----:B------:R-:W-:-:S13]  /*bf00*/  ISETP.GE.AND P2, PT, R44, R112, PT ;  /* 0x000000702c00720c */ /* 0x000fda0003f46270 */
[----:B------:R-:W-:Y:S05]  /*bf10*/  @P2 BRA `(.L_x_1401) ;  /* 0x0000000000502947 */ /* 0x000fea0003800000 */
[----:B------:R-:W1:Y:S01]  /*bf20*/  @!P0 LDS.128 R44, [R111+0x24400] ;  /* 0x024400006f2c8984 */ /* 0x000e620000000c00 */
[----:B------:R-:W2:Y:S01]  /*bf30*/  @!P0 LDC.64 R50, c[0x0][0x2e8] ;  /* 0x0000ba00ff328b82 */ /* 0x000ea20000000a00 */
[----:B------:R-:W-:Y:S01]  /*bf40*/  LEA R54, P2, R36, R48, 0x7 ;  /* 0x0000003024367211 */ /* 0x000fe200078438ff */
        /* <DEDUP_REMOVED lines=17> */
.L_x_1401:
[----:B------:R-:W-:Y:S05]  /*c060*/  BSYNC B1 ;  /* 0x0000000000017941 */ /* 0x000fea0003800000 */
.L_x_1400:
[----:B-12---:R-:W-:-:S05]  /*c070*/  VIADD R44, R230, 0xc0 ;  /* 0x000000c0e62c7836 */ /* 0x006fca0000000000 */
[----:B------:R-:W-:-:S13]  /*c080*/  ISETP.GE.AND P2, PT, R44, R112, PT ;  /* 0x000000702c00720c */ /* 0x000fda0003f46270 */
[----:B------:R-:W-:Y:S05]  /*c090*/  @P2 BRA `(.L_x_1369) ;  /* 0x0000000000602947 */ /* 0x000fea0003800000 */
[----:B------:R-:W1:Y:S01]  /*c0a0*/  LDC.64 R46, c[0x0][0x300] ;  /* 0x0000c000ff2e7b82 */ /* 0x000e620000000a00 */
[----:B------:R-:W-:Y:S01]  /*c0b0*/  IMAD.MOV.U32 R50, RZ, RZ, R48 ;  /* 0x000000ffff327224 */ /* 0x000fe200078e0030 */
[----:B------:R-:W-:Y:S01]  /*c0c0*/  ULDC.64 UR4, c[0x0][0x208] ;  /* 0x0000820000047ab9 */ /* 0x000fe20000000a00 */
[----:B------:R-:W-:-:S05]  /*c0d0*/  IMAD.MOV.U32 R51, RZ, RZ, R52 ;  /* 0x000000ffff337224 */ /* 0x000fca00078e0034 */
[----:B------:R-:W2:Y:S01]  /*c0e0*/  @!P0 LDC.64 R44, c[0x0][0x2e8] ;  /* 0x0000ba00ff2c8b82 */ /* 0x000ea20000000a00 */
[----:B-1----:R-:W-:-:S04]  /*c0f0*/  IMAD.WIDE.U32 R50, R46, 0xc0, R50 ;  /* 0x000000c02e327825 */ /* 0x002fc800078e0032 */
[----:B------:R-:W-:-:S04]  /*c100*/  IMAD R47, R47, 0xc0, RZ ;  /* 0x000000c02f2f7824 */ /* 0x000fc800078e02ff */
[----:B------:R-:W-:Y:S01]  /*c110*/  IMAD.IADD R52, R51, 0x1, R47 ;  /* 0x0000000133347824 */ /* 0x000fe200078e022f */
[----:B--2---:R-:W-:-:S04]  /*c120*/  @!P0 IADD3 R48, P2, P3, R50, R44, R33 ;  /* 0x0000002c32308210 */ /* 0x004fc80007b5e021 */
[----:B------:R-:W-:Y:S02]  /*c130*/  @!P0 IADD3.X R49, R52, R45, R35, P2, P3 ;  /* 0x0000002d34318210 */ /* 0x000fe400017e6423 */
[----:B------:R-:W1:Y:S04]  /*c140*/  @!P0 LDS.128 R44, [R111+0x26400] ;  /* 0x026400006f2c8984 */ /* 0x000e680000000c00 */
        /* <DEDUP_REMOVED lines=13> */
.L_x_1369:
[----:B------:R-:W-:Y:S05]  /*c220*/  BSYNC B0 ;  /* 0x0000000000007941 */ /* 0x000fea0003800000 */
.L_x_1331:
[----:B-1234-:R-:W1:Y:S01]  /*c230*/  S2R R44, SR_TID.X ;  /* 0x00000000002c7919 */ /* 0x01ee620000002100 */
[----:B------:R-:W-:Y:S01]  /*c240*/  @!PT LDS RZ, [RZ] ;  /* 0x00000000fffff984 */ /* 0x000fe20000000800 */
[----:B------:R-:W-:Y:S01]  /*c250*/  @!PT LDS RZ, [RZ] ;  /* 0x00000000fffff984 */ /* 0x000fe20000000800 */
[----:B------:R-:W-:Y:S01]  /*c260*/  @!PT LDS RZ, [RZ] ;  /* 0x00000000fffff984 */ /* 0x000fe20000000800 */
[----:B------:R-:W-:Y:S01]  /*c270*/  @!PT LDS RZ, [RZ] ;  /* 0x00000000fffff984 */ /* 0x000fe20000000800 */
[----:B------:R2:W-:Y:S06]  /*c280*/  MEMBAR.ALL.CTA ;  /* 0x0000000000007992 */ /* 0x0005ec0000008000 */
[----:B--2---:R-:W2:Y:S01]  /*c290*/  FENCE.VIEW.ASYNC.S ;  /* 0x00000000000073c6 */ /* 0x004ea20000000000 */
[----:B------:R-:W-:Y:S05]  /*c2a0*/  WARPSYNC.ALL ;  /* 0x0000000000007948 */ /* 0x000fea0003800000 */
[----:B------:R-:W-:Y:S01]  /*c2b0*/  BSSY B0, `(.L_x_1402) ;  /* 0x0000009000007945 */ /* 0x000fe20003800000 */
[----:B-1----:R-:W-:Y:S01]  /*c2c0*/  LOP3.LUT R44, R44, 0x7f, RZ, 0xc0, !PT ;  /* 0x0000007f2c2c7812 */ /* 0x002fe200078ec0ff */
[----:B--2---:R1:W-:Y:S03]  /*c2d0*/  BAR.SYNC.DEFER_BLOCKING R136, 0x80 ;  /* 0x000200880000751d */ /* 0x0043e60000010000 */
[----:B------:R-:W-:-:S13]  /*c2e0*/  ISETP.NE.AND P2, PT, R44, RZ, PT ;  /* 0x000000ff2c00720c */ /* 0x000fda0003f45270 */
[----:B------:R-:W-:-:S05]  /*c2f0*/  @!P2 VIADD R44, R103, 0x2e8a0 ;  /* 0x0002e8a0672ca836 */ /* 0x000fca0000000000 */
[----:B------:R-:W-:-:S04]  /*c300*/  @!P2 PRMT R44, RZ, 0x654, R44 ;  /* 0x00000654ff2ca816 */ /* 0x000fc8000000002c */
[----:B------:R1:W-:Y:S01]  /*c310*/  @!P2 SYNCS.ARRIVE.TRANS64.RED.A1T0 RZ, [R44+URZ], RZ ;  /* 0x000000ff2cffa9a7 */ /* 0x0003e2000810043f */
[----:B------:R-:W-:Y:S05]  /*c320*/  @!P5 BRA `(.L_x_1403) ;  /* 0x000000000004d947 */ /* 0x000fea0003800000 */
[----:B------:R-:W-:Y:S01]  /*c330*/  BPT.TRAP 0x1 ;  /* 0x000000040000795c */ /* 0x000fe20000300000 */
.L_x_1403:
[----:B------:R-:W-:Y:S05]  /*c340*/  BSYNC B0 ;  /* 0x0000000000007941 */ /* 0x000fea0003800000 */
.L_x_1402:
[----:B------:R-:W2:Y:S01]  /*c350*/  SYNCS.PHASECHK.TRANS64.TRYWAIT P3, [R103+URZ+0x2e8b0], R129 ;  /* 0x02e8b081670075a7 */ /* 0x000ea2000806017f */
[----:B------:R-:W-:Y:S01]  /*c360*/  ULDC.64 UR4, c[0x0][0x318] ;  /* 0x0000c60000047ab9 */ /* 0x000fe20000000a00 */
[----:B------:R-:W-:Y:S01]  /*c370*/  ULDC.64 UR60, c[0x0][0x328] ;  /* 0x0000ca00003c7ab9 */ /* 0x000fe20000000a00 */
[----:B-1----:R-:W-:Y:S01]  /*c380*/  IMAD.U32 R44, RZ, RZ, UR5 ;  /* 0x00000005ff2c7e24 */ /* 0x002fe2000f8e00ff */
[----:B------:R-:W-:Y:S01]  /*c390*/  BSSY B0, `(.L_x_1404) ;  /* 0x0000005000007945 */ /* 0x000fe20003800000 */
[----:B------:R-:W-:-:S03]  /*c3a0*/  IMAD.U32 R45, RZ, RZ, UR4 ;  /* 0x00000004ff2d7e24 */ /* 0x000fc6000f8e00ff */
[----:B------:R1:W-:Y:S04]  /*c3b0*/  STL [R1+0x8], R44 ;  /* 0x0000082c01007387 */ /* 0x0003e80000100800 */
[----:B------:R1:W-:Y:S02]  /*c3c0*/  STL [R1+0xc], R45 ;  /* 0x00000c2d01007387 */ /* 0x0003e40000100800 */
[----:B-12---:R-:W-:Y:S05]  /*c3d0*/  @!P3 BRA `(.L_x_1405) ;  /* 0x000002a80004b947 */ /* 0x006fea0003800000 */
.L_x_1721:
[----:B------:R-:W-:Y:S05]  /*c3e0*/  BSYNC B0 ;  /* 0x0000000000007941 */ /* 0x000fea0003800000 */
.L_x_1404:
[----:B------:R2:W5:Y:S04]  /*c3f0*/  LDL R54, [R1+0xc] ;  /* 0x00000c0001367983 */ /* 0x0005680000100800 */
[----:B------:R2:W5:Y:S01]  /*c400*/  LDL R53, [R1+0x8] ;  /* 0x0000080001357983 */ /* 0x0005620000100800 */
[----:B------:R-:W-:Y:S01]  /*c410*/  ISETP.GE.AND P3, PT, R230, R112, PT ;  /* 0x00000070e600720c */ /* 0x000fe20003f66270 */
[----:B------:R-:W-:Y:S01]  /*c420*/  BSSY B0, `(.L_x_1406) ;  /* 0x000001a000007945 */ /* 0x000fe20003800000 */
[----:B------:R-:W-:-:S11]  /*c430*/  IMAD.WIDE R48, R24, 0xe0, R94 ;  /* 0x000000e018307825 */ /* 0x000fd600078e025e */
[----:B--2---:R-:W-:Y:S05]  /*c440*/  @P3 BRA `(.L_x_1407) ;  /* 0x00000000005c3947 */ /* 0x004fea0003800000 */
[----:B------:R-:W-:Y:S01]  /*c450*/  ULDC UR6, c[0x0][0x2f4] ;  /* 0x0000bd0000067ab9 */ /* 0x000fe20000000800 */
[----:B------:R-:W-:Y:S01]  /*c460*/  PLOP3.LUT P4, PT, PT, PT, PT, 0x8, 0x0 ;  /* 0x000000000000781c */ /* 0x000fe20003f8e170 */
[----:B------:R-:W-:Y:S01]  /*c470*/  IMAD.MOV.U32 R44, RZ, RZ, R40 ;  /* 0x000000ffff2c7224 */ /* 0x000fe200078e0028 */
[----:B------:R-:W-:Y:S01]  /*c480*/  ISETP.GE.AND P3, PT, R4, UR6, PT ;  /* 0x0000000604007c0c */ /* 0x000fe2000bf66270 */
[----:B------:R-:W-:Y:S01]  /*c490*/  IMAD.MOV.U32 R45, RZ, RZ, R102 ;  /* 0x000000ffff2d7224 */ /* 0x000fe200078e0066 */
[----:B-----5:R-:W-:Y:S01]  /*c4a0*/  R2UR UR5, R54 ;  /* 0x00000000360572ca */ /* 0x020fe200000e0000 */
[----:B------:R-:W-:Y:S01]  /*c4b0*/  IMAD R47, R49, UR60, RZ ;  /* 0x0000003c312f7c24 */ /* 0x000fe2000f8e02ff */
[----:B------:R-:W-:Y:S01]  /*c4c0*/  R2UR UR4, R53 ;  /* 0x00000000350472ca */ /* 0x000fe200000e0000 */
[----:B------:R-:W-:-:S04]  /*c4d0*/  IMAD.WIDE.U32 R44, R48, UR60, R44 ;  /* 0x0000003c302c7c25 */ /* 0x000fc8000f8e002c */
[----:B------:R-:W-:-:S04]  /*c4e0*/  IMAD R47, R48, UR61, R47 ;  /* 0x0000003d302f7c24 */ /* 0x000fc8000f8e022f */
[----:B------:R-:W-:Y:S01]  /*c4f0*/  @!P3 LOP3.LUT P5, RZ, R231, 0x4, RZ, 0xc0, !PT ;  /* 0x00000004e7ffb812 */ /* 0x000fe200078ac0ff */
[----:B------:R-:W-:-:S03]  /*c500*/  @!P3 VIADD R52, R110, 0x40 ;  /* 0x000000406e34b836 */ /* 0x000fc60000000000 */
[----:B------:R-:W-:Y:S02]  /*c510*/  @!P3 PLOP3.LUT P4, PT, P5, PT, PT, 0x80, 0x0 ;  /* 0x000000000000b81c */ /* 0x000fe40002f8f070 */
[----:B------:R-:W-:-:S04]  /*c520*/  IADD3 R50, P5, R44, UR5, RZ ;  /* 0x000000052c327c10 */ /* 0x000fc8000ffbe0ff */
[----:B------:R-:W-:Y:S01]  /*c530*/  IADD3.X R51, R45, UR4, R47, P5, !PT ;  /* 0x000000042d337c10 */ /* 0x000fe2000affe42f */
[----:B------:R-:W-:-:S06]  /*c540*/  ULDC.64 UR4, c[0x0][0x208] ;  /* 0x0000820000047ab9 */ /* 0x000fcc0000000a00 */
[----:B------:R-:W-:Y:S01]  /*c550*/  @P4 VIADD R52, R110, 0xffffffc0 ;  /* 0xffffffc06e344836 */ /* 0x000fe20000000000 */
[----:B------:R-:W-:-:S03]  /*c560*/  ISETP.GE.AND P4, PT, R22, UR6, PT ;  /* 0x0000000616007c0c */ /* 0x000fc6000bf86270 */
[----:B------:R-:W-:-:S10]  /*c570*/  @!P3 IMAD.IADD R52, R18, 0x1, R52 ;  /* 0x000000011234b824 */ /* 0x000fd400078e0234 */
[----:B------:R-:W2:Y:S04]  /*c580*/  @!P4 LDS.128 R44, [R111+0xe400] ;  /* 0x00e400006f2cc984 */ /* 0x000ea80000000c00 */
[----:B--2---:R-:W-:Y:S04]  /*c590*/  @!P4 STG.E.128 desc[UR4][R50.64], R44 ;  /* 0x0000002c3200c986 */ /* 0x004fe8000c101d04 */
[----:B------:R-:W2:Y:S04]  /*c5a0*/  @!P3 LDS.128 R44, [R52+0xe400] ;  /* 0x00e40000342cb984 */ /* 0x000ea80000000c00 */
[----:B--2---:R2:W-:Y:S02]  /*c5b0*/  @!P3 STG.E.128 desc[UR4][R50.64+0x40], R44 ;  /* 0x0000402c3200b986 */ /* 0x0045e4000c101d04 */
.L_x_1407:
[----:B------:R-:W-:Y:S05]  /*c5c0*/  BSYNC B0 ;  /* 0x0000000000007941 */ /* 0x000fea0003800000 */
.L_x_1406:
[----:B--2---:R-:W-:Y:S01]  /*c5d0*/  VIADD R44, R230, 0x40 ;  /* 0x00000040e62c7836 */ /* 0x004fe20000000000 */
[----:B------:R-:W-:Y:S04]  /*c5e0*/  BSSY B0, `(.L_x_1408) ;  /* 0x000001c000007945 */ /* 0x000fe80003800000 */
[----:B------:R-:W-:-:S13]  /*c5f0*/  ISETP.GE.AND P3, PT, R44, R112, PT ;  /* 0x000000702c00720c */ /* 0x000fda0003f66270 */
[----:B------:R-:W-:Y:S05]  /*c600*/  @P3 BRA `(.L_x_1409) ;  /* 0x0000000000643947 */ /* 0x000fea0003800000 */
[----:B------:R-:W-:Y:S01]  /*c610*/  ULDC UR6, c[0x0][0x2f4] ;  /* 0x0000bd0000067ab9 */ /* 0x000fe20000000800 */
[----:B------:R-:W-:Y:S01]  /*c620*/  PLOP3.LUT P4, PT, PT, PT, PT, 0x8, 0x0 ;  /* 0x000000000000781c */ /* 0x000fe20003f8e170 */
[----:B------:R-:W-:Y:S01]  /*c630*/  IMAD.MOV.U32 R44, RZ, RZ, R40 ;  /* 0x000000ffff2c7224 */ /* 0x000fe200078e0028 */
[----:B------:R-:W-:Y:S01]  /*c640*/  ISETP.GE.AND P3, PT, R4, UR6, PT ;  /* 0x0000000604007c0c */ /* 0x000fe2000bf66270 */
[----:B------:R-:W-:Y:S01]  /*c650*/  IMAD.MOV.U32 R45, RZ, RZ, R102 ;  /* 0x000000ffff2d7224 */ /* 0x000fe200078e0066 */
[----:B-----5:R-:W-:Y:S02]  /*c660*/  R2UR UR4, R54 ;  /* 0x00000000360472ca */ /* 0x020fe400000e0000 */
[----:B------:R-:W-:-:S09]  /*c670*/  R2UR UR7, R53 ;  /* 0x00000000350772ca */ /* 0x000fd200000e0000 */
        /* <DEDUP_REMOVED lines=9> */
[----:B------:R-:W-:Y:S01]  /*c710*/  IMAD R47, R47, UR61, R46 ;  /* 0x0000003d2f2f7c24 */ /* 0x000fe2000f8e022e */
[----:B------:R-:W-:Y:S01]  /*c720*/  ULDC.64 UR4, c[0x0][0x208] ;  /* 0x0000820000047ab9 */ /* 0x000fe20000000a00 */
[----:B------:R-:W-:-:S03]  /*c730*/  @!P3 IMAD.IADD R52, R18, 0x1, R52 ;  /* 0x000000011234b824 */ /* 0x000fc600078e0234 */
[----:B------:R-:W-:Y:S02]  /*c740*/  IADD3.X R51, R45, UR7, R47, P4, !PT ;  /* 0x000000072d337c10 */ /* 0x000fe4000a7fe42f */
[----:B------:R-:W-:-:S13]  /*c750*/  ISETP.GE.AND P4, PT, R22, UR6, PT ;  /* 0x0000000616007c0c */ /* 0x000fda000bf86270 */
[----:B------:R-:W2:Y:S04]  /*c760*/  @!P4 LDS.128 R44, [R111+0x10400] ;  /* 0x010400006f2cc984 */ /* 0x000ea80000000c00 */
[----:B--2---:R-:W-:Y:S04]  /*c770*/  @!P4 STG.E.128 desc[UR4][R50.64], R44 ;  /* 0x0000002c3200c986 */ /* 0x004fe8000c101d04 */
[----:B------:R-:W2:Y:S04]  /*c780*/  @!P3 LDS.128 R44, [R52+0x10400] ;  /* 0x01040000342cb984 */ /* 0x000ea80000000c00 */
[----:B--2---:R2:W-:Y:S02]  /*c790*/  @!P3 STG.E.128 desc[UR4][R50.64+0x40], R44 ;  /* 0x0000402c3200b986 */ /* 0x0045e4000c101d04 */
.L_x_1409:
[----:B------:R-:W-:Y:S05]  /*c7a0*/  BSYNC B0 ;  /* 0x0000000000007941 */ /* 0x000fea0003800000 */
.L_x_1408:
        /* <DEDUP_REMOVED lines=29> */
.L_x_1411:
[----:B------:R-:W-:Y:S05]  /*c980*/  BSYNC B0 ;  /* 0x0000000000007941 */ /* 0x000fea0003800000 */
.L_x_1410:
        /* <DEDUP_REMOVED lines=21> */
[----:B------:R-:W-:Y:S01]  /*cae0*/  @!P3 IMAD.IADD R50, R18, 0x1, R50 ;  /* 0x000000011232b824 */ /* 0x000fe200078e0232 */
[----:B------:R-:W-:Y:S02]  /*caf0*/  ULDC.64 UR4, c[0x0][0x208] ;  /* 0x0000820000047ab9 */ /* 0x000fe40000000a00 */
[----:B------:R-:W-:Y:S02]  /*cb00*/  IADD3.X R49, R45, UR7, R47, P4, !PT ;  /* 0x000000072d317c10 */ /* 0x000fe4000a7fe42f */
[----:B------:R-:W-:-:S13]  /*cb10*/  ISETP.GE.AND P4, PT, R22, UR6, PT ;  /* 0x0000000616007c0c */ /* 0x000fda000bf86270 */
[----:B------:R-:W2:Y:S04]  /*cb20*/  @!P4 LDS.128 R44, [R111+0x14400] ;  /* 0x014400006f2cc984 */ /* 0x000ea80000000c00 */
[----:B--2---:R-:W-:Y:S04]  /*cb30*/  @!P4 STG.E.128 desc[UR4][R48.64], R44 ;  /* 0x0000002c3000c986 */ /* 0x004fe8000c101d04 */
[----:B------:R-:W2:Y:S04]  /*cb40*/  @!P3 LDS.128 R44, [R50+0x14400] ;  /* 0x01440000322cb984 */ /* 0x000ea80000000c00 */
[----:B--2---:R2:W-:Y:S02]  /*cb50*/  @!P3 STG.E.128 desc[UR4][R48.64+0x40], R44 ;  /* 0x0000402c3000b986 */ /* 0x0045e4000c101d04 */
.L_x_1413:
[----:B------:R-:W-:Y:S05]  /*cb60*/  BSYNC B0 ;  /* 0x0000000000007941 */ /* 0x000fea0003800000 */
.L_x_1412:
[----:B--2---:R-:W2:Y:S01]  /*cb70*/  LDL.LU R45, [R1+0x54] ;  /* 0x00005400012d7983 */ /* 0x004ea20000300800 */
[----:B01----:R-:W-:Y:S01]  /*cb80*/  @!P2 VIADD R103, R103, 0x2e8c0 ;  /* 0x0002e8c06767a836 */ /* 0x003fe20000000000 */
[----:B------:R-:W-:Y:S01]  /*cb90*/  ISETP.NE.AND P3, PT, R104, RZ, PT ;  /* 0x000000ff6800720c */ /* 0x000fe20003f65270 */
[----:B------:R-:W-:Y:S01]  /*cba0*/  VIADD R19, R19, 0x1 ;  /* 0x0000000113137836 */ /* 0x000fe20000000000 */
[----:B------:R-:W-:Y:S01]  /*cbb0*/  @!PT LDS RZ, [RZ] ;  /* 0x00000000fffff984 */ /* 0x000fe20000000800 */
[----:B------:R-:W-:Y:S01]  /*cbc0*/  @!PT LDS RZ, [RZ] ;  /* 0x00000000fffff984 */ /* 0x000fe20000000800 */
[----:B------:R-:W-:Y:S01]  /*cbd0*/  @!PT LDS RZ, [RZ] ;  /* 0x00000000fffff984 */ /* 0x000fe20000000800 */
[----:B------:R-:W-:Y:S01]  /*cbe0*/  @!PT LDS RZ, [RZ] ;  /* 0x00000000fffff984 */ /* 0x000fe20000000800 */
[----:B------:R0:W-:Y:S06]  /*cbf0*/  MEMBAR.ALL.CTA ;  /* 0x0000000000007992 */ /* 0x0001ec0000008000 */
[----:B0-----:R-:W0:Y:S01]  /*cc00*/  FENCE.VIEW.ASYNC.S ;  /* 0x00000000000073c6 */ /* 0x001e220000000000 */
[----:B------:R-:W-:Y:S01]  /*cc10*/  @!P2 PRMT R103, RZ, 0x654, R103 ;  /* 0x00000654ff67a816 */ /* 0x000fe20000000067 */
[----:B0-----:R0:W-:Y:S06]  /*cc20*/  BAR.SYNC.DEFER_BLOCKING R136, 0x80 ;  /* 0x000200880000751d */ /* 0x0011ec0000010000 */
[----:B------:R0:W-:Y:S01]  /*cc30*/  @!P2 SYNCS.ARRIVE.TRANS64.RED.A1T0 RZ, [R103+URZ], RZ ;  /* 0x000000ff67ffa9a7 */ /* 0x0001e2000810043f */
[----:B------:R-:W-:-:S04]  /*cc40*/  ISETP.NE.AND P2, PT, R19, 0x2, PT ;  /* 0x000000021300780c */ /* 0x000fc80003f45270 */
[----:B------:R-:W-:Y:S02]  /*cc50*/  SEL R44, RZ, 0x1, P2 ;  /* 0x00000001ff2c7807 */ /* 0x000fe40001000000 */
[----:B------:R-:W-:Y:S02]  /*cc60*/  SEL R19, R19, RZ, P2 ;  /* 0x000000ff13137207 */ /* 0x000fe40001000000 */
[----:B--2---:R-:W-:-:S05]  /*cc70*/  LOP3.LUT R45, R45, R44, RZ, 0x3c, !PT ;  /* 0x0000002c2d2d7212 */ /* 0x004fca00078e3cff */
[----:B------:R0:W-:Y:S01]  /*cc80*/  STL [R1+0x54], R45 ;  /* 0x0000542d01007387 */ /* 0x0001e20000100800 */
[----:B------:R-:W-:Y:S05]  /*cc90*/  @P3 BRA `(.L_x_1414) ;  /* 0xffffff5c00f43947 */ /* 0x000fea000383ffff */
[----:B0-----:R-:W0:Y:S01]  /*cca0*/  S2R R45, SR_TID.X ;  /* 0x00000000002d7919 */ /* 0x001e220000002100 */
[----:B------:R-:W-:Y:S02]  /*ccb0*/  PLOP3.LUT P0, PT, PT, PT, PT, 0x8, 0x0 ;  /* 0x000000000000781c */ /* 0x000fe40003f0e170 */
[----:B0-----:R-:W-:-:S04]  /*ccc0*/  SHF.R.U32.HI R45, RZ, 0x7, R45 ;  /* 0x00000007ff2d7819 */ /* 0x001fc8000001162d */
[----:B------:R-:W-:-:S13]  /*ccd0*/  ISETP.NE.AND P3, PT, R45, 0x1, PT ;  /* 0x000000012d00780c */ /* 0x000fda0003f65270 */
[----:B------:R-:W-:Y:S06]  /*cce0*/  @!P3 BAR.ARV 0x9, 0x100 ;  /* 0x024400000000bb1d */ /* 0x000fec0000002000 */
.L_x_1326:
[----:B------:R-:W-:Y:S05]  /*ccf0*/  @P0 BRA `(.L_x_1415) ;  /* 0x00000000000c0947 */ /* 0x000fea0003800000 */
[----:B------:R-:W0:Y:S01]  /*cd00*/  FENCE.VIEW.ASYNC.G ;  /* 0x00000000000073c6 */ /* 0x000e220000000100 */
[----:B------:R-:W-:Y:S05]  /*cd10*/  WARPSYNC.ALL ;  /* 0x0000000000007948 */ /* 0x000fea0003800000 */
[----:B0-----:R-:W-:Y:S06]  /*cd20*/  BAR.ARV 0xc, 0x180 ;  /* 0x0306000000007b1d */ /* 0x001fec0000002000 */
.L_x_1415:
[----:B------:R-:W2:Y:S01]  /*cd30*/  LDL R20, [R1+0x84] ;  /* 0x0000840001147983 */ /* 0x000ea20000100800 */
[----:B------:R-:W-:Y:S01]  /*cd40*/  ULDC.64 UR6, c[0x0][0x998] ;  /* 0x0002660000067ab9 */ /* 0x000fe20000000a00 */
[----:B------:R-:W-:Y:S02]  /*cd50*/  ULDC.64 UR4, c[0x0][0x990] ;  /* 0x0002640000047ab9 */ /* 0x000fe40000000a00 */
[----:B------:R-:W3:Y:S01]  /*cd60*/  LDL R15, [R1+0x8c] ;  /* 0x00008c00010f7983 */ /* 0x000ee20000100800 */
[----:B------:R-:W-:Y:S02]  /*cd70*/  ISETP.NE.U32.AND P1, PT, RZ, UR6, PT ;  /* 0x00000006ff007c0c */ /* 0x000fe4000bf25070 */
[----:B------:R-:W-:Y:S01]  /*cd80*/  ISETP.NE.U32.AND P0, PT, RZ, UR4, PT ;  /* 0x00000004ff007c0c */ /* 0x000fe2000bf05070 */
[----:B------:R-:W4:Y:S01]  /*cd90*/  LDL R14, [R1+0x64] ;  /* 0x00006400010e7983 */ /* 0x000f220000100800 */
[----:B------:R-:W-:Y:S01]  /*cda0*/  ISETP.NE.AND.EX P1, PT, RZ, UR7, PT, P1 ;  /* 0x00000007ff007c0c */ /* 0x000fe2000bf25310 */
[----:B------:R-:W-:Y:S01]  /*cdb0*/  ULDC.64 UR8, c[0x0][0x208] ;  /* 0x0000820000087ab9 */ /* 0x000fe20000000a00 */
[----:B------:R-:W-:-:S11]  /*cdc0*/  ISETP.NE.AND.EX P0, PT, RZ, UR5, PT, P0 ;  /* 0x00000005ff007c0c */ /* 0x000fd6000bf05300 */
[----:B------:R-:W0:Y:S08]  /*cdd0*/  @P1 LDC.64 R8, c[0x0][0x9b8] ;  /* 0x00026e00ff081b82 */ /* 0x000e300000000a00 */
[----:B------:R-:W1:Y:S08]  /*cde0*/  @P0 LDC.64 R6, c[0x0][0x9a8] ;  /* 0x00026a00ff060b82 */ /* 0x000e700000000a00 */
[----:B------:R-:W3:Y:S08]  /*cdf0*/  @P1 LDC.64 R12, c[0x0][0x9c0] ;  /* 0x00027000ff0c1b82 */ /* 0x000ef00000000a00 */
[----:B------:R-:W3:Y:S01]  /*ce00*/  @P0 LDC.64 R10, c[0x0][0x9b0] ;  /* 0x00026c00ff0a0b82 */ /* 0x000ee20000000a00 */
[----:B--2---:R-:W-:-:S02]  /*ce10*/  @P1 SHF.R.S32.HI R5, RZ, 0x1f, R20 ;  /* 0x0000001fff051819 */ /* 0x004fc40000011414 */
[----:B------:R-:W-:-:S03]  /*ce20*/  @P0 SHF.R.S32.HI R3, RZ, 0x1f, R20 ;  /* 0x0000001fff030819 */ /* 0x000fc60000011414 */
[----:B0-----:R-:W-:Y:S02]  /*ce30*/  @P1 IMAD R2, R5, R8, RZ ;  /* 0x0000000805021224 */ /* 0x001fe400078e02ff */
[----:B-1----:R-:W-:Y:S02]  /*ce40*/  @P0 IMAD R0, R3, R6, RZ ;  /* 0x0000000603000224 */ /* 0x002fe400078e02ff */
[C---:B------:R-:W-:Y:S02]  /*ce50*/  @P1 IMAD R9, R20.reuse, R9, R2 ;  /* 0x0000000914091224 */ /* 0x040fe400078e0202 */
[----:B------:R-:W-:-:S04]  /*ce60*/  @P1 IMAD.WIDE.U32 R4, R20, R8, RZ ;  /* 0x0000000814041225 */ /* 0x000fc800078e00ff */
[C---:B------:R-:W-:Y:S02]  /*ce70*/  @P0 IMAD R7, R20.reuse, R7, R0 ;  /* 0x0000000714070224 */ /* 0x040fe400078e0200 */
[----:B------:R-:W-:-:S04]  /*ce80*/  @P0 IMAD.WIDE.U32 R2, R20, R6, RZ ;  /* 0x0000000614020225 */ /* 0x000fc800078e00ff */
[----:B------:R-:W-:Y:S02]  /*ce90*/  @P1 IMAD.IADD R5, R5, 0x1, R9 ;  /* 0x0000000105051824 */ /* 0x000fe400078e0209 */
[----:B------:R-:W-:Y:S02]  /*cea0*/  @P0 IMAD.IADD R3, R3, 0x1, R7 ;  /* 0x0000000103030824 */ /* 0x000fe400078e0207 */
[----:B---3--:R-:W-:-:S04]  /*ceb0*/  @P1 IMAD.WIDE.U32 R6, R15, R12, R4 ;  /* 0x0000000c0f061225 */ /* 0x008fc800078e0004 */
[----:B------:R-:W-:Y:S01]  /*cec0*/  @P0 IMAD.WIDE.U32 R2, R15, R10, R2 ;  /* 0x0000000a0f020225 */ /* 0x000fe200078e0002 */
[----:B------:R-:W-:-:S03]  /*ced0*/  @P1 LEA R8, P3, R6, UR6, 0x2 ;  /* 0x0000000606081c11 */ /* 0x000fc6000f8610ff */
[C---:B------:R-:W-:Y:S01]  /*cee0*/  @P1 IMAD R5, R15.reuse, R13, R7 ;  /* 0x0000000d0f051224 */ /* 0x040fe200078e0207 */
[----:B------:R-:W-:Y:S01]  /*cef0*/  @P0 LEA R4, P2, R2, UR4, 0x2 ;  /* 0x0000000402040c11 */ /* 0x000fe2000f8410ff */
[----:B------:R-:W-:Y:S01]  /*cf00*/  @P0 IMAD R3, R15, R11, R3 ;  /* 0x0000000b0f030224 */ /* 0x000fe200078e0203 */
[----:B------:R-:W0:Y:S01]  /*cf10*/  LDC.64 R12, c[0x0][0x9e0] ;  /* 0x00027800ff0c7b82 */ /* 0x000e220000000a00 */
[----:B------:R-:W-:Y:S01]  /*cf20*/  IMAD.MOV.U32 R0, RZ, RZ, 0x3f800000 ;  /* 0x3f800000ff007424 */ /* 0x000fe200078e00ff */
[----:B------:R-:W-:Y:S01]  /*cf30*/  @P1 LEA.HI.X R9, R6, UR7, R5, 0x2, P3 ;  /* 0x0000000706091c11 */ /* 0x000fe200098f1405 */
[----:B----4-:R-:W-:Y:S01]  /*cf40*/  VIADD R7, R14, 0x7f ;  /* 0x0000007f0e077836 */ /* 0x010fe20000000000 */
[----:B------:R-:W-:Y:S01]  /*cf50*/  @P0 LEA.HI.X R5, R2, UR5, R3, 0x2, P2 ;  /* 0x0000000502050c11 */ /* 0x000fe200090f1403 */
[----:B------:R-:W-:Y:S01]  /*cf60*/  IMAD.MOV.U32 R3, RZ, RZ, 0x3f800000 ;  /* 0x3f800000ff037424 */ /* 0x000fe200078e00ff */
[----:B------:R-:W-:Y:S01]  /*cf70*/  ULDC UR4, c[0x0][0x988] ;  /* 0x0002620000047ab9 */ /* 0x000fe20000000800 */
[----:B------:R-:W2:Y:S01]  /*cf80*/  @P1 LDG.E R0, desc[UR8][R8.64] ;  /* 0x0000000808001981 */ /* 0x000ea2000c1e1900 */
[----:B------:R-:W1:Y:S03]  /*cf90*/  LDC R2, c[0x0][0x448] ;  /* 0x00011200ff027b82 */ /* 0x000e660000000800 */
[----:B------:R3:W2:Y:S01]  /*cfa0*/  @P0 LDG.E R3, desc[UR8][R4.64] ;  /* 0x0000000804030981 */ /* 0x0006a2000c1e1900 */
[----:B0-----:R-:W-:-:S02]  /*cfb0*/  ISETP.GE.AND P2, PT, R13, 0x1, PT ;  /* 0x000000010d00780c */ /* 0x001fc40003f46270 */
[----:B-1----:R-:W-:-:S13]  /*cfc0*/  ISETP.NE.AND P1, PT, R2, 0x1, PT ;  /* 0x000000010200780c */ /* 0x002fda0003f25270 */
[----:B------:R-:W0:Y:S08]  /*cfd0*/  @P1 LDC R2, c[0x0][0x44c] ;  /* 0x00011300ff021b82 */ /* 0x000e300000000800 */
[----:B------:R-:W1:Y:S01]  /*cfe0*/  @P1 LDC R11, c[0x0][0x450] ;  /* 0x00011400ff0b1b82 */ /* 0x000e620000000800 */
[----:B0-----:R-:W-:-:S05]  /*cff0*/  @P1 IMAD.HI.U32 R2, R7, R2, RZ ;  /* 0x0000000207021227 */ /* 0x001fca00078e00ff */
[----:B-1----:R-:W-:-:S05]  /*d000*/  @P1 SHF.R.U32.HI R7, RZ, R11, R2 ;  /* 0x0000000bff071219 */ /* 0x002fca0000011602 */
[----:B------:R-:W-:-:S04]  /*d010*/  IMAD.IADD R7, R138, 0x1, R7 ;  /* 0x000000018a077824 */ /* 0x000fc800078e0207 */
[----:B---3--:R-:W-:Y:S02]  /*d020*/  IMAD.IADD R4, R7, 0x1, R12 ;  /* 0x0000000107047824 */ /* 0x008fe400078e020c */
[----:B--2---:R-:W-:-:S04]  /*d030*/  FMUL.FTZ R0, R3, R0 ;  /* 0x0000000003007220 */ /* 0x004fc80000410000 */
[----:B------:R-:W-:Y:S01]  /*d040*/  FMUL.FTZ R2, R0, UR4 ;  /* 0x0000000400027c20 */ /* 0x000fe20008410000 */
[----:B------:R-:W-:Y:S06]  /*d050*/  @!P2 BRA `(.L_x_1416) ;  /* 0x000000000048a947 */ /* 0x000fec0003800000 */
        /* <DEDUP_REMOVED lines=11> */
.L_x_1418:
[----:B------:R-:W-:-:S13]  /*d110*/  ISETP.NE.AND P0, PT, R13, 0x1, PT ;  /* 0x000000010d00780c */ /* 0x000fda0003f05270 */
[----:B------:R-:W0:Y:S02]  /*d120*/  @P0 LDC.64 R6, c[0x0][0x9e8] ;  /* 0x00027a00ff060b82 */ /* 0x000e240000000a00 */
[----:B0-----:R-:W-:-:S05]  /*d130*/  @P0 IMAD.HI.U32 R6, R0, R6, RZ ;  /* 0x0000000600060227 */ /* 0x001fca00078e00ff */
[----:B------:R-:W-:-:S07]  /*d140*/  @P0 SHF.R.U32.HI R0, RZ, R7, R6 ;  /* 0x00000007ff000219 */ /* 0x000fce0000011606 */
.L_x_1419:
[----:B------:R-:W-:Y:S05]  /*d150*/  BSYNC B0 ;  /* 0x0000000000007941 */ /* 0x000fea0003800000 */
.L_x_1417:
[----:B------:R-:W-:-:S05]  /*d160*/  IMAD R3, R0, R13, R13 ;  /* 0x0000000d00037224 */ /* 0x000fca00078e020d */
[----:B------:R-:W-:-:S07]  /*d170*/  VIMNMX R4, R4, R3, PT ;  /* 0x0000000304047248 */ /* 0x000fce0003fe0100 */
.L_x_1416:
[----:B------:R-:W0:Y:S01]  /*d180*/  @P1 LDC R0, c[0x0][0x44c] ;  /* 0x00011300ff001b82 */ /* 0x000e220000000800 */
[----:B------:R-:W-:Y:S01]  /*d190*/  VIADD R5, R4, 0xdf ;  /* 0x000000df04057836 */ /* 0x000fe20000000000 */
[----:B------:R-:W-:Y:S01]  /*d1a0*/  ULDC UR4, c[0x0][0x9dc] ;  /* 0x0002770000047ab9 */ /* 0x000fe20000000800 */
[----:B------:R-:W-:-:S04]  /*d1b0*/  IMAD.MOV.U32 R4, RZ, RZ, RZ ;  /* 0x000000ffff047224 */ /* 0x000fc800078e00ff */
[----:B------:R-:W-:Y:S01]  /*d1c0*/  IMAD.HI R4, R5, -0x6db6db6d, R4 ;  /* 0x9249249305047827 */ /* 0x000fe200078e0204 */
[----:B------:R-:W1:Y:S03]  /*d1d0*/  @P1 LDC R6, c[0x0][0x450] ;  /* 0x00011400ff061b82 */ /* 0x000e660000000800 */
[----:B0-----:R-:W-:-:S04]  /*d1e0*/  @P1 IMAD.HI.U32 R3, R14, R0, RZ ;  /* 0x000000000e031227 */ /* 0x001fc800078e00ff */
[----:B------:R-:W-:Y:S01]  /*d1f0*/  IMAD.MOV.U32 R0, RZ, RZ, R14 ;  /* 0x000000ffff007224 */ /* 0x000fe200078e000e */
        /* <DEDUP_REMOVED lines=17> */
.L_x_1422:
[----:B------:R-:W-:-:S13]  /*d310*/  ISETP.NE.AND P0, PT, R13, 0x1, PT ;  /* 0x000000010d00780c */ /* 0x000fda0003f05270 */
[----:B------:R-:W0:Y:S02]  /*d320*/  @P0 LDC.64 R6, c[0x0][0x9e8] ;  /* 0x00027a00ff060b82 */ /* 0x000e240000000a00 */
[----:B0-----:R-:W-:-:S05]  /*d330*/  @P0 IMAD.HI.U32 R4, R0, R6, RZ ;  /* 0x0000000600040227 */ /* 0x001fca00078e00ff */
[----:B------:R-:W-:-:S07]  /*d340*/  @P0 SHF.R.U32.HI R0, RZ, R7, R4 ;  /* 0x00000007ff000219 */ /* 0x000fce0000011604 */
.L_x_1423:
[----:B------:R-:W-:Y:S05]  /*d350*/  BSYNC B0 ;  /* 0x0000000000007941 */ /* 0x000fea0003800000 */
.L_x_1421:
[----:B------:R-:W-:-:S05]  /*d360*/  IMAD R0, R0, R13, RZ ;  /* 0x0000000d00007224 */ /* 0x000fca00078e02ff */
[----:B------:R-:W-:-:S07]  /*d370*/  VIMNMX R5, R5, R0, !PT ;  /* 0x0000000005057248 */ /* 0x000fce0007fe0100 */
.L_x_1420:
[----:B------:R-:W-:Y:S01]  /*d380*/  IMAD.MOV.U32 R4, RZ, RZ, RZ ;  /* 0x000000ffff047224 */ /* 0x000fe200078e00ff */
[----:B------:R-:W-:Y:S01]  /*d390*/  BSSY B0, `(.L_x_1424) ;  /* 0x0000028000007945 */ /* 0x000fe20003800000 */
[----:B------:R-:W-:Y:S02]  /*d3a0*/  IMAD.MOV.U32 R136, RZ, RZ, RZ ;  /* 0x000000ffff887224 */ /* 0x000fe400078e00ff */
[----:B------:R-:W-:-:S05]  /*d3b0*/  IMAD.HI R5, R5, -0x6db6db6d, R4 ;  /* 0x9249249305057827 */ /* 0x000fca00078e0204 */
[----:B------:R-:W-:-:S04]  /*d3c0*/  SHF.R.U32.HI R0, RZ, 0x1f, R5 ;  /* 0x0000001fff007819 */ /* 0x000fc80000011605 */
[----:B------:R-:W-:-:S04]  /*d3d0*/  LEA.HI.SX32 R0, R5, R0, 0x19 ;  /* 0x0000000005007211 */ /* 0x000fc800078fcaff */
[----:B------:R-:W-:-:S04]  /*d3e0*/  VIMNMX R9, RZ, R0, !PT ;  /* 0x00000000ff097248 */ /* 0x000fc80007fe0100 */
[----:B------:R-:W-:-:S13]  /*d3f0*/  ISETP.GT.AND P0, PT, R139, R9, PT ;  /* 0x000000098b00720c */ /* 0x000fda0003f04270 */
[----:B------:R-:W-:Y:S05]  /*d400*/  @!P0 BRA `(.L_x_1425) ;  /* 0x0000000000808947 */ /* 0x000fea0003800000 */
[----:B------:R-:W2:Y:S01]  /*d410*/  LDL R3, [R1+0x9c] ;  /* 0x00009c0001037983 */ /* 0x000ea20000100800 */
[----:B------:R-:W-:Y:S01]  /*d420*/  ULDC UR4, c[0x0][0x9f0] ;  /* 0x00027c0000047ab9 */ /* 0x000fe20000000800 */
[----:B--2---:R-:W-:-:S04]  /*d430*/  ISETP.NE.AND P0, PT, R3, RZ, PT ;  /* 0x000000ff0300720c */ /* 0x004fc80003f05270 */
        /* <DEDUP_REMOVED lines=29> */
.L_x_1425:
[----:B------:R-:W-:Y:S05]  /*d610*/  BSYNC B0 ;  /* 0x0000000000007941 */ /* 0x000fea0003800000 */
.L_x_1424:
[----:B------:R-:W2:Y:S01]  /*d620*/  LDL R0, [R1+0xa4] ;  /* 0x0000a40001007983 */ /* 0x000ea20000100800 */
[----:B------:R-:W-:Y:S02]  /*d630*/  PLOP3.LUT P0, PT, PT, PT, PT, 0x80, 0x0 ;  /* 0x000000000000781c */ /* 0x000fe40003f0f070 */
[----:B------:R-:W-:Y:S02]  /*d640*/  CS2R R4, SRZ ;  /* 0x0000000000047805 */ /* 0x000fe4000001ff00 */
        /* <DEDUP_REMOVED lines=9> */
[----:B------:R-:W-:Y:S02]  /*d6e0*/  CS2R R104, SRZ ;  /* 0x0000000000687805 */ /* 0x000fe4000001ff00 */
[----:B------:R-:W-:Y:S02]  /*d6f0*/  CS2R R118, SRZ ;  /* 0x0000000000767805 */ /* 0x000fe4000001ff00 */
[----:B------:R-:W-:Y:S01]  /*d700*/  CS2R R72, SRZ ;  /* 0x0000000000487805 */ /* 0x000fe2000001ff00 */
[----:B------:R-:W-:Y:S01]  /*d710*/  IMAD.MOV.U32 R125, RZ, RZ, RZ ;  /* 0x000000ffff7d7224 */ /* 0x000fe200078e00ff */
[----:B------:R-:W-:Y:S02]  /*d720*/  CS2R R48, SRZ ;  /* 0x0000000000307805 */ /* 0x000fe4000001ff00 */
[----:B------:R-:W-:Y:S01]  /*d730*/  CS2R R102, SRZ ;  /* 0x0000000000667805 */ /* 0x000fe2000001ff00 */
[----:B------:R-:W-:Y:S01]  /*d740*/  IMAD.MOV.U32 R46, RZ, RZ, RZ ;  /* 0x000000ffff2e7224 */ /* 0x000fe200078e00ff */
[----:B------:R-:W-:Y:S01]  /*d750*/  CS2R R40, SRZ ;  /* 0x0000000000287805 */ /* 0x000fe2000001ff00 */
[----:B------:R-:W-:Y:S01]  /*d760*/  IMAD.MOV.U32 R42, RZ, RZ, RZ ;  /* 0x000000ffff2a7224 */ /* 0x000fe200078e00ff */
[----:B-----5:R-:W-:Y:S01]  /*d770*/  CS2R R52, SRZ ;  /* 0x0000000000347805 */ /* 0x020fe2000001ff00 */
[----:B------:R-:W-:Y:S01]  /*d780*/  IMAD.MOV.U32 R123, RZ, RZ, RZ ;  /* 0x000000ffff7b7224 */ /* 0x000fe200078e00ff */
[----:B------:R-:W-:-:S02]  /*d790*/  CS2R R114, SRZ ;  /* 0x0000000000727805 */ /* 0x000fc4000001ff00 */
[----:B------:R-:W-:Y:S02]  /*d7a0*/  CS2R R100, SRZ ;  /* 0x0000000000647805 */ /* 0x000fe4000001ff00 */
[----:B------:R-:W-:Y:S01]  /*d7b0*/  CS2R R84, SRZ ;  /* 0x0000000000547805 */ /* 0x000fe2000001ff00 */
[----:B------:R-:W-:Y:S01]  /*d7c0*/  IMAD.MOV.U32 R79, RZ, RZ, RZ ;  /* 0x000000ffff4f7224 */ /* 0x000fe200078e00ff */
[----:B------:R-:W-:Y:S02]  /*d7d0*/  CS2R R112, SRZ ;  /* 0x0000000000707805 */ /* 0x000fe4000001ff00 */
[----:B------:R-:W-:Y:S01]  /*d7e0*/  CS2R R28, SRZ ;  /* 0x00000000001c7805 */ /* 0x000fe2000001ff00 */
[----:B------:R-:W-:Y:S01]  /*d7f0*/  IMAD.MOV.U32 R82, RZ, RZ, RZ ;  /* 0x000000ffff527224 */ /* 0x000fe200078e00ff */
[----:B------:R-:W-:Y:S02]  /*d800*/  CS2R R80, SRZ ;  /* 0x0000000000507805 */ /* 0x000fe4000001ff00 */
[----:B------:R-:W-:-:S02]  /*d810*/  CS2R R56, SRZ ;  /* 0x0000000000387805 */ /* 0x000fc4000001ff00 */
[----:B------:R-:W-:Y:S02]  /*d820*/  CS2R R36, SRZ ;  /* 0x0000000000247805 */ /* 0x000fe4000001ff00 */
[----:B------:R-:W-:Y:S01]  /*d830*/  CS2R R60, SRZ ;  /* 0x00000000003c7805 */ /* 0x000fe2000001ff00 */
[----:B------:R-:W-:Y:S01]  /*d840*/  IMAD.MOV.U32 R12, RZ, RZ, RZ ;  /* 0x000000ffff0c7224 */ /* 0x000fe200078e00ff */
[----:B------:R-:W-:Y:S02]  /*d850*/  CS2R R68, SRZ ;  /* 0x0000000000447805 */ /* 0x000fe4000001ff00 */
[----:B------:R-:W-:Y:S01]  /*d860*/  CS2R R64, SRZ ;  /* 0x0000000000407805 */ /* 0x000fe2000001ff00 */
[----:B------:R-:W-:Y:S01]  /*d870*/  IMAD.MOV.U32 R111, RZ, RZ, RZ ;  /* 0x000000ffff6f7224 */ /* 0x000fe200078e00ff */
[----:B------:R-:W-:Y:S01]  /*d880*/  CS2R R10, SRZ ;  /* 0x00000000000a7805 */ /* 0x000fe2000001ff00 */
[----:B------:R-:W-:Y:S02]  /*d890*/  IMAD.MOV.U32 R51, RZ, RZ, RZ ;  /* 0x000000ffff337224 */ /* 0x000fe400078e00ff */
[----:B------:R-:W-:-:S02]  /*d8a0*/  IMAD.MOV.U32 R90, RZ, RZ, RZ ;  /* 0x000000ffff5a7224 */ /* 0x000fc400078e00ff */
[----:B------:R-:W-:Y:S02]  /*d8b0*/  IMAD.MOV.U32 R106, RZ, RZ, RZ ;  /* 0x000000ffff6a7224 */ /* 0x000fe400078e00ff */
[----:B--2---:R-:W-:Y:S02]  /*d8c0*/  IMAD R3, R0, R136, R9 ;  /* 0x0000008800037224 */ /* 0x004fe400078e0209 */
[----:B------:R-:W-:-:S03]  /*d8d0*/  IMAD.MOV.U32 R0, RZ, RZ, RZ ;  /* 0x000000ffff007224 */ /* 0x000fc600078e00ff */
[----:B------:R0:W-:Y:S01]  /*d8e0*/  STL [R1+0x74], R3 ;  /* 0x0000740301007387 */ /* 0x0001e20000100800 */
[----:B------:R-:W-:-:S04]  /*d8f0*/  VIADDMNMX R136, R3, R136, R139, PT ;  /* 0x0000008803887246 */ /* 0x000fc8000380018b */
[----:B------:R-:W-:-:S13]  /*d900*/  ISETP.GT.AND P1, PT, R136, R3, PT ;  /* 0x000000038800720c */ /* 0x000fda0003f24270 */
[----:B0-----:R-:W-:Y:S05]  /*d910*/  @!P1 BRA `(.L_x_1426) ;  /* 0x000001cc00a89947 */ /* 0x001fea0003800000 */
[----:B------:R-:W0:Y:S01]  /*d920*/  S2R R3, SR_TID.X ;  /* 0x0000000000037919 */ /* 0x000e220000002100 */
[----:B------:R-:W-:Y:S01]  /*d930*/  UMOV UR4, 0xffffffff ;  /* 0xffffffff00047882 */ /* 0x000fe20000000000 */
[----:B0-----:R-:W-:-:S05]  /*d940*/  VIADD R28, R3, 0xffffff80 ;  /* 0xffffff80031c7836 */ /* 0x001fca0000000000 */
[----:B------:R-:W-:-:S04]  /*d950*/  SHF.R.S32.HI R33, RZ, 0x1f, R28 ;  /* 0x0000001fff217819 */ /* 0x000fc8000001141c */
[----:B------:R-:W-:-:S04]  /*d960*/  LEA.HI R13, R33, R28, RZ, 0x7 ;  /* 0x0000001c210d7211 */ /* 0x000fc800078f38ff */
[----:B------:R-:W-:Y:S01]  /*d970*/  SHF.R.S32.HI R13, RZ, 0x7, R13 ;  /* 0x00000007ff0d7819 */ /* 0x000fe2000001140d */
[----:B------:R-:W-:Y:S06]  /*d980*/  BRA.DIV UR4, `(.L_x_1427) ;  /* 0x0000029204ac7947 */ /* 0x000fec000b800000 */
[----:B------:R-:W0:Y:S04]  /*d990*/  SHFL.IDX PT, R0, R13, RZ, 0x1f ;  /* 0x00001fff0d007589 */ /* 0x000e2800000e0000 */
[----:B0-----:R1:W-:Y:S02]  /*d9a0*/  STL [R1+0x58], R0 ;  /* 0x0000580001007387 */ /* 0x0013e40000100800 */
.L_x_1724:
[----:B------:R-:W1:Y:S01]  /*d9b0*/  LDL R3, [R1+0x58] ;  /* 0x0000580001037983 */ /* 0x000e620000100800 */
[----:B------:R-:W-:Y:S01]  /*d9c0*/  VIADD R25, R18, 0x1c400 ;  /* 0x0001c40012197836 */ /* 0x000fe20000000000 */
[----:B------:R-:W-:Y:S04]  /*d9d0*/  BSSY B6, `(.L_x_1428) ;  /* 0x0000019000067945 */ /* 0x000fe80003800000 */
[----:B------:R-:W-:Y:S02]  /*d9e0*/  LOP3.LUT P0, RZ, R25, 0x9f, RZ, 0xc0, !PT ;  /* 0x0000009f19ff7812 */ /* 0x000fe4000780c0ff */
[----:B-1----:R-:W-:-:S04]  /*d9f0*/  LEA.HI R0, R3, R3, RZ, 0x1 ;  /* 0x0000000303007211 */ /* 0x002fc800078f08ff */
[----:B------:R-:W-:-:S05]  /*da00*/  LOP3.LUT R0, R0, 0x1e, RZ, 0xc0, !PT ;  /* 0x0000001e00007812 */ /* 0x000fca00078ec0ff */
[----:B------:R-:W-:-:S04]  /*da10*/  IMAD.IADD R0, R3, 0x1, -R0 ;  /* 0x0000000103007824 */ /* 0x000fc800078e0a00 */
[----:B------:R-:W-:-:S05]  /*da20*/  IMAD R0, R0, 0x2000, R25 ;  /* 0x0000200000007824 */ /* 0x000fca00078e0219 */
        /* <DEDUP_REMOVED lines=19> */
.L_x_1429:
[----:B------:R-:W-:Y:S05]  /*db60*/  BSYNC B6 ;  /* 0x0000000000067941 */ /* 0x000fea0003800000 */
.L_x_1428:
[----:B------:R-:W-:Y:S02]  /*db70*/  ULDC UR4, c[0x0][0x3f4] ;  /* 0x0000fd0000047ab9 */ /* 0x000fe40000000800 */
[----:B------:R-:W-:-:S13]  /*db80*/  ISETP.LT.AND P0, PT, RZ, UR4, PT ;  /* 0x00000004ff007c0c */ /* 0x000fda000bf01270 */
[----:B------:R-:W-:Y:S05]  /*db90*/  @P0 BRA `(.L_x_1430) ;  /* 0x0000000000480947 */ /* 0x000fea0003800000 */
[----:B------:R-:W2:Y:S02]  /*dba0*/  LDL R20, [R1+0xa8] ;  /* 0x0000a80001147983 */ /* 0x000ea40000100800 */
[----:B--2---:R-:W-:-:S13]  /*dbb0*/  R2UR UR5, R20 ;  /* 0x00000000140572ca */ /* 0x004fda00000e0000 */
[----:B------:R-:W-:-:S04]  /*dbc0*/  ULEA.HI UR4, UR5, UR5, URZ, 0x1 ;  /* 0x0000000505047291 */ /* 0x000fc8000f8f083f */
[----:B------:R-:W-:-:S04]  /*dbd0*/  ULOP3.LUT UR4, UR4, 0xfffffffe, URZ, 0xc0, !UPT ;  /* 0xfffffffe04047892 */ /* 0x000fc8000f8ec03f */
[----:B------:R-:W-:-:S06]  /*dbe0*/  UIADD3 UR4, UR5, -UR4, URZ ;  /* 0x8000000405047290 */ /* 0x000fcc000fffe03f */
[----:B------:R-:W-:-:S05]  /*dbf0*/  IMAD.U32 R3, RZ, RZ, UR4 ;  /* 0x00000004ff037e24 */ /* 0x000fca000f8e00ff */
[----:B------:R-:W-:-:S04]  /*dc00*/  SHF.L.U32 R3, R3, 0x1f, RZ ;  /* 0x0000001f03037819 */ /* 0x000fc800000006ff */
[----:B------:R1:W2:Y:S03]  /*dc10*/  SYNCS.PHASECHK.TRANS64.TRYWAIT P0, [R18+URZ+0x2e800], R3 ;  /* 0x02e80003120075a7 */ /* 0x0002a6000800017f */
[----:B--2---:R-:W-:Y:S05]  /*dc20*/  @!P0 NANOSLEEP.SYNCS 0x989680 ;  /* 0x009896800000895d */ /* 0x004fea0003900000 */
[----:B------:R-:W2:Y:S01]  /*dc30*/  @!P0 SYNCS.PHASECHK.TRANS64 P0, [R18+URZ+0x2e800], R3 ;  /* 0x02e80003120085a7 */ /* 0x000ea2000800007f */
[----:B------:R-:W-:Y:S04]  /*dc40*/  BSSY B0, `(.L_x_1431) ;  /* 0x0000006000007945 */ /* 0x000fe80003800000 */
[----:B--2---:R-:W-:Y:S05]  /*dc50*/  @P0 BRA `(.L_x_1432) ;  /* 0x0000000000100947 */ /* 0x004fea0003800000 */
.L_x_1433:
[----:B--2---:R2:W3:Y:S02]  /*dc60*/  SYNCS.PHASECHK.TRANS64.TRYWAIT P0, [R18+URZ+0x2e800], R3 ;  /* 0x02e80003120075a7 */ /* 0x0044e4000800017f */
[----:B---3--:R-:W-:Y:S05]  /*dc70*/  @!P0 NANOSLEEP.SYNCS 0x989680 ;  /* 0x009896800000895d */ /* 0x008fea0003900000 */
[----:B------:R-:W3:Y:S02]  /*dc80*/  @!P0 SYNCS.PHASECHK.TRANS64 P0, [R18+URZ+0x2e800], R3 ;  /* 0x02e80003120085a7 */ /* 0x000ee4000800007f */
[----:B---3--:R-:W-:Y:S05]  /*dc90*/  @!P0 BRA `(.L_x_1433) ;  /* 0xfffffffc00f08947 */ /* 0x008fea000383ffff */
.L_x_1432:
[----:B------:R-:W-:Y:S05]  /*dca0*/  BSYNC B0 ;  /* 0x0000000000007941 */ /* 0x000fea0003800000 */
.L_x_1431:
[----:B------:R-:W-:Y:S05]  /*dcb0*/  BRA `(.L_x_1434) ;  /* 0x0000005000007947 */ /* 0x000fea0003800000 */
.L_x_1430:
[----:B------:R-:W-:Y:S01]  /*dcc0*/  LOP3.LUT P0, RZ, R25, 0x3ff, RZ, 0xc0, !PT ;  /* 0x000003ff19ff7812 */ /* 0x000fe2000780c0ff */
[----:B------:R-:W-:Y:S01]  /*dcd0*/  ULDC.64 UR4, c[0x0][0x3f8] ;  /* 0x0000fe0000047ab9 */ /* 0x000fe20000000a00 */
[----:B------:R-:W-:Y:S01]  /*dce0*/  SHF.R.S32.HI R0, RZ, 0x1f, R121 ;  /* 0x0000001fff007819 */ /* 0x000fe20000011479 */
[----:B------:R-:W-:Y:S01]  /*dcf0*/  ULDC.64 UR6, c[0x0][0x408] ;  /* 0x0001020000067ab9 */ /* 0x000fe20000000a00 */
[----:B------:R-:W-:Y:S01]  /*dd00*/  IMAD.WIDE.U32 R24, R121, UR4, RZ ;  /* 0x0000000479187c25 */ /* 0x000fe2000f8e00ff */
[----:B------:R-:W-:Y:S03]  /*dd10*/  BSSY B6, `(.L_x_1435) ;  /* 0x0000019000067945 */ /* 0x000fe60003800000 */
[C---:B------:R-:W-:Y:S02]  /*dd20*/  IMAD R4, R0.reuse, UR4, RZ ;  /* 0x0000000400047c24 */ /* 0x040fe4000f8e02ff */
[----:B------:R-:W-:-:S02]  /*dd30*/  IMAD R0, R0, UR6, RZ ;  /* 0x0000000600007c24 */ /* 0x000fc4000f8e02ff */
[C---:B------:R-:W-:Y:S02]  /*dd40*/  IMAD R29, R121.reuse, UR5, R4 ;  /* 0x00000005791d7c24 */ /* 0x040fe4000f8e0204 */
[C---:B------:R-:W-:Y:S02]  /*dd50*/  IMAD R31, R121.reuse, UR7, R0 ;  /* 0x00000007791f7c24 */ /* 0x040fe4000f8e0200 */
[----:B------:R-:W-:-:S04]  /*dd60*/  IMAD.WIDE.U32 R26, R121, UR6, RZ ;  /* 0x00000006791a7c25 */ /* 0x000fc8000f8e00ff */
[----:B------:R-:W-:Y:S02]  /*dd70*/  IMAD.IADD R29, R29, 0x1, R25 ;  /* 0x000000011d1d7824 */ /* 0x000fe400078e0219 */
        /* <DEDUP_REMOVED lines=18> */
.L_x_1436:
[----:B------:R-:W-:Y:S05]  /*dea0*/  BSYNC B6 ;  /* 0x0000000000067941 */ /* 0x000fea0003800000 */
.L_x_1435:
[----:B------:R-:W2:Y:S01]  /*deb0*/  LDL R40, [R1+0x64] ;  /* 0x0000640001287983 */ /* 0x000ea20000100800 */
[----:B------:R-:W-:Y:S01]  /*dec0*/  ULDC.U8 UR4, c[0x0][0x410] ;  /* 0x0001040000047ab9 */ /* 0x000fe20000000000 */
[----:B------:R-:W-:Y:S01]  /*ded0*/  LEA.HI R33, R33, R28, RZ, 0x2 ;  /* 0x0000001c21217211 */ /* 0x000fe200078f10ff */
[----:B------:R-:W-:Y:S01]  /*dee0*/  BSSY B0, `(.L_x_1437) ;  /* 0x00004d5000007945 */ /* 0x000fe20003800000 */
[----:B------:R-:W-:Y:S02]  /*def0*/  ISETP.NE.AND P0, PT, RZ, UR4, PT ;  /* 0x00000004ff007c0c */ /* 0x000fe4000bf05270 */
[----:B------:R-:W-:-:S05]  /*df00*/  LOP3.LUT R33, R33, 0xfffffffc, RZ, 0xc0, !PT ;  /* 0xfffffffc21217812 */ /* 0x000fca00078ec0ff */
[----:B------:R-:W-:Y:S02]  /*df10*/  IMAD.IADD R28, R28, 0x1, -R33 ;  /* 0x000000011c1c7824 */ /* 0x000fe400078e0a21 */
[----:B--2---:R-:W-:-:S04]  /*df20*/  IMAD.IADD R41, R230, 0x1, R40 ;  /* 0x00000001e6297824 */ /* 0x004fc800078e0228 */
[----:B------:R-:W-:Y:S05]  /*df30*/  @!P0 BRA `(.L_x_1438) ;  /* 0x0000002400c08947 */ /* 0x000fea0003800000 */
[----:B------:R-:W1:Y:S01]  /*df40*/  LDC R34, c[0x0][0x448] ;  /* 0x00011200ff227b82 */ /* 0x000e620000000800 */
[----:B------:R-:W-:Y:S01]  /*df50*/  IMAD R3, R28, 0x40, R41 ;  /* 0x000000401c037824 */ /* 0x000fe200078e0229 */
[----:B------:R-:W-:Y:S01]  /*df60*/  ULDC.64 UR4, c[0x0][0x3f8] ;  /* 0x0000fe0000047ab9 */ /* 0x000fe20000000a00 */
[----:B------:R-:W-:Y:S01]  /*df70*/  IMAD.MOV.U32 R8, RZ, RZ, R24 ;  /* 0x000000ffff087224 */ /* 0x000fe200078e0018 */
[----:B------:R-:W-:Y:S01]  /*df80*/  ULDC.64 UR6, c[0x0][0x408] ;  /* 0x0001020000067ab9 */ /* 0x000fe20000000a00 */
[----:B------:R-:W-:Y:S01]  /*df90*/  IMAD.MOV.U32 R9, RZ, RZ, R29 ;  /* 0x000000ffff097224 */ /* 0x000fe200078e001d */
[----:B------:R-:W-:Y:S01]  /*dfa0*/  ULDC.64 UR8, c[0x0][0x400] ;  /* 0x0001000000087ab9 */ /* 0x000fe20000000a00 */
[----:B------:R-:W-:Y:S01]  /*dfb0*/  IMAD.MOV.U32 R10, RZ, RZ, R26 ;  /* 0x000000ffff0a7224 */ /* 0x000fe200078e001a */
[----:B------:R-:W-:Y:S01]  /*dfc0*/  SHF.R.S32.HI R35, RZ, 0x1f, R228 ;  /* 0x0000001fff237819 */ /* 0x000fe200000114e4 */
[----:B------:R-:W-:Y:S01]  /*dfd0*/  IMAD.MOV.U32 R11, RZ, RZ, R31 ;  /* 0x000000ffff0b7224 */ /* 0x000fe200078e001f */
[----:B------:R-:W-:-:S02]  /*dfe0*/  SHF.R.S32.HI R37, RZ, 0x1f, R234 ;  /* 0x0000001fff257819 */ /* 0x000fc400000114ea */
[----:B-1----:R-:W-:-:S13]  /*dff0*/  ISETP.NE.AND P0, PT, R34, 0x1, PT ;  /* 0x000000012200780c */ /* 0x002fda0003f05270 */
[----:B------:R-:W1:Y:S08]  /*e000*/  @P0 LDC R0, c[0x0][0x44c] ;  /* 0x00011300ff000b82 */ /* 0x000e700000000800 */
[----:B------:R-:W2:Y:S01]  /*e010*/  @P0 LDC R5, c[0x0][0x450] ;  /* 0x00011400ff050b82 */ /* 0x000ea20000000800 */
[----:B-1----:R-:W-:-:S05]  /*e020*/  @P0 IMAD.HI.U32 R0, R3, R0, RZ ;  /* 0x0000000003000227 */ /* 0x002fca00078e00ff */
[----:B--2---:R-:W-:-:S04]  /*e030*/  @P0 SHF.R.U32.HI R3, RZ, R5, R0 ;  /* 0x00000005ff030219 */ /* 0x004fc80000011600 */
[----:B------:R-:W-:Y:S01]  /*e040*/  SHF.R.S32.HI R0, RZ, 0x1f, R3 ;  /* 0x0000001fff007819 */ /* 0x000fe20000011403 */
[----:B------:R-:W-:-:S04]  /*e050*/  IMAD.WIDE.U32 R8, R3, UR4, R8 ;  /* 0x0000000403087c25 */ /* 0x000fc8000f8e0008 */
[----:B------:R-:W-:Y:S02]  /*e060*/  IMAD R4, R0, UR4, RZ ;  /* 0x0000000400047c24 */ /* 0x000fe4000f8e02ff */
[----:B------:R-:W-:-:S04]  /*e070*/  IMAD.WIDE.U32 R10, R3, UR6, R10 ;  /* 0x00000006030a7c25 */ /* 0x000fc8000f8e000a */
[----:B------:R-:W-:Y:S01]  /*e080*/  IMAD R0, R0, UR6, RZ ;  /* 0x0000000600007c24 */ /* 0x000fe2000f8e02ff */
[----:B------:R-:W-:Y:S01]  /*e090*/  IADD3 R7, P1, R10, UR8, RZ ;  /* 0x000000080a077c10 */ /* 0x000fe2000ff3e0ff */
[C---:B------:R-:W-:Y:S01]  /*e0a0*/  IMAD R13, R3.reuse, UR5, R4 ;  /* 0x00000005030d7c24 */ /* 0x040fe2000f8e0204 */
[----:B------:R-:W-:Y:S01]  /*e0b0*/  ULDC.64 UR4, c[0x0][0x3e8] ;  /* 0x0000fa0000047ab9 */ /* 0x000fe20000000a00 */
[----:B------:R-:W-:Y:S01]  /*e0c0*/  IMAD R3, R3, UR7, R0 ;  /* 0x0000000703037c24 */ /* 0x000fe2000f8e0200 */
[----:B------:R-:W-:Y:S01]  /*e0d0*/  IADD3 R5, P0, R8, UR4, RZ ;  /* 0x0000000408057c10 */ /* 0x000fe2000ff1e0ff */
[----:B------:R-:W-:-:S03]  /*e0e0*/  UMOV UR4, 0xffffffff ;  /* 0xffffffff00047882 */ /* 0x000fc60000000000 */
[----:B------:R-:W-:Y:S02]  /*e0f0*/  IADD3.X R6, R9, UR5, R13, P0, !PT ;  /* 0x0000000509067c10 */ /* 0x000fe400087fe40d */
[----:B------:R-:W-:Y:S01]  /*e100*/  IADD3.X R8, R11, UR9, R3, P1, !PT ;  /* 0x000000090b087c10 */ /* 0x000fe20008ffe403 */
[----:B------:R-:W-:Y:S06]  /*e110*/  BRA.DIV UR4, `(.L_x_1439) ;  /* 0x0000028a04f07947 */ /* 0x000fec000b800000 */
[----:B------:R1:W2:Y:S04]  /*e120*/  SHFL.IDX PT, R0, R6, RZ, 0x1c1f ;  /* 0x001c1fff06007589 */ /* 0x0002a800000e0000 */
[----:B------:R1:W3:Y:S04]  /*e130*/  SHFL.IDX PT, R3, R5, RZ, 0x1c1f ;  /* 0x001c1fff05037589 */ /* 0x0002e800000e0000 */
[----:B------:R1:W4:Y:S04]  /*e140*/  SHFL.IDX PT, R4, R8, RZ, 0x1c1f ;  /* 0x001c1fff08047589 */ /* 0x00032800000e0000 */
[----:B0-----:R1:W0:Y:S02]  /*e150*/  SHFL.IDX PT, R14, R7, RZ, 0x1c1f ;  /* 0x001c1fff070e7589 */ /* 0x00122400000e0000 */
.L_x_1730:
[----:B------:R-:W5:Y:S01]  /*e160*/  LDL R9, [R1+0x10] ;  /* 0x0000100001097983 */ /* 0x000f620000100800 */
[----:B------:R-:W-:Y:S01]  /*e170*/  BSSY B1, `(.L_x_1440) ;  /* 0x000001c000017945 */ /* 0x000fe20003800000 */
[----:B------:R-:W-:Y:S02]  /*e180*/  CS2R R28, SRZ ;  /* 0x00000000001c7805 */ /* 0x000fe4000001ff00 */
[----:B------:R-:W-:Y:S02]  /*e190*/  CS2R R24, SRZ ;  /* 0x0000000000187805 */ /* 0x000fe4000001ff00 */
[----:B------:R-:W-:Y:S02]  /*e1a0*/  CS2R R30, SRZ ;  /* 0x00000000001e7805 */ /* 0x000fe4000001ff00 */
[----:B------:R-:W-:Y:S01]  /*e1b0*/  CS2R R20, SRZ ;  /* 0x0000000000147805 */ /* 0x000fe2000001ff00 */
[----:B-----5:R-:W-:-:S05]  /*e1c0*/  IMAD R34, R9, R34, RZ ;  /* 0x0000002209227224 */ /* 0x020fca00078e02ff */
[----:B------:R-:W-:-:S13]  /*e1d0*/  ISETP.GE.AND P0, PT, R41, R34, PT ;  /* 0x000000222900720c */ /* 0x000fda0003f06270 */
[----:B------:R-:W-:Y:S05]  /*e1e0*/  @P0 BRA `(.L_x_1441) ;  /* 0x0000000000500947 */ /* 0x000fea0003800000 */
[----:B------:R-:W-:Y:S01]  /*e1f0*/  ULDC UR4, c[0x0][0x3f4] ;  /* 0x0000fd0000047ab9 */ /* 0x000fe20000000800 */
[----:B------:R-:W-:Y:S02]  /*e200*/  CS2R R30, SRZ ;  /* 0x00000000001e7805 */ /* 0x000fe4000001ff00 */
[----:B------:R-:W-:Y:S02]  /*e210*/  ISETP.GE.AND P3, PT, R228, UR4, PT ;  /* 0x00000004e4007c0c */ /* 0x000fe4000bf66270 */
[----:B------:R-:W-:Y:S02]  /*e220*/  CS2R R20, SRZ ;  /* 0x0000000000147805 */ /* 0x000fe4000001ff00 */
[----:B------:R-:W-:Y:S02]  /*e230*/  ISETP.GE.AND P4, PT, R234, UR4, PT ;  /* 0x00000004ea007c0c */ /* 0x000fe4000bf86270 */
[----:B------:R-:W-:Y:S01]  /*e240*/  CS2R R24, SRZ ;  /* 0x0000000000187805 */ /* 0x000fe2000001ff00 */
[----:B------:R-:W-:-:S06]  /*e250*/  ULDC.64 UR6, c[0x0][0x208] ;  /* 0x0000820000067ab9 */ /* 0x000fcc0000000a00 */
[----:B---3--:R-:W-:-:S04]  /*e260*/  @!P3 IADD3 R10, P0, R228, R3, RZ ;  /* 0x00000003e40ab210 */ /* 0x008fc80007f1e0ff */
[CC--:B0-----:R-:W-:Y:S02]  /*e270*/  @!P4 IADD3 R26, P2, R234.reuse, R14.reuse, RZ ;  /* 0x0000000eea1ac210 */ /* 0x0c1fe40007f5e0ff */
[----:B------:R-:W-:Y:S01]  /*e280*/  @!P4 IADD3 R12, P1, R234, R3, RZ ;  /* 0x00000003ea0cc210 */ /* 0x000fe20007f3e0ff */
[----:B--2---:R-:W-:Y:S01]  /*e290*/  @!P3 IMAD.X R11, R0, 0x1, R35, P0 ;  /* 0x00000001000bb824 */ /* 0x004fe200000e0623 */
[----:B------:R-:W-:Y:S02]  /*e2a0*/  @!P3 IADD3 R14, P0, R228, R14, RZ ;  /* 0x0000000ee40eb210 */ /* 0x000fe40007f1e0ff */
[----:B------:R-:W-:Y:S01]  /*e2b0*/  CS2R R28, SRZ ;  /* 0x00000000001c7805 */ /* 0x000fe2000001ff00 */
[--C-:B----4-:R-:W-:Y:S02]  /*e2c0*/  @!P4 IMAD.X R27, R4, 0x1, R37.reuse, P2 ;  /* 0x00000001041bc824 */ /* 0x110fe400010e0625 */
[----:B------:R-:W-:Y:S01]  /*e2d0*/  @!P4 IMAD.X R13, R0, 0x1, R37, P1 ;  /* 0x00000001000dc824 */ /* 0x000fe200008e0625 */
[----:B------:R0:W5:Y:S01]  /*e2e0*/  @!P3 LD.E.64 R30, desc[UR6][R10.64] ;  /* 0x000000060a1eb980 */ /* 0x000162000c101b00 */
[----:B------:R-:W-:-:S03]  /*e2f0*/  @!P3 IMAD.X R15, R4, 0x1, R35, P0 ;  /* 0x00000001040fb824 */ /* 0x000fc600000e0623 */
[----:B------:R0:W5:Y:S04]  /*e300*/  @!P4 LD.E.64 R20, desc[UR6][R12.64] ;  /* 0x000000060c14c980 */ /* 0x000168000c101b00 */
[----:B------:R0:W5:Y:S04]  /*e310*/  @!P4 LD.E.64 R24, desc[UR6][R26.64] ;  /* 0x000000061a18c980 */ /* 0x000168000c101b00 */
[----:B------:R0:W5:Y:S02]  /*e320*/  @!P3 LD.E.64 R28, desc[UR6][R14.64] ;  /* 0x000000060e1cb980 */ /* 0x000164000c101b00 */
.L_x_1441:
[----:B------:R-:W-:Y:S05]  /*e330*/  BSYNC B1 ;  /* 0x0000000000017941 */ /* 0x000fea0003800000 */
.L_x_1440:
[----:B------:R-:W-:Y:S01]  /*e340*/  UMOV UR4, 0xffffffff ;  /* 0xffffffff00047882 */ /* 0x000fe20000000000 */
[----:B0-----:R-:W-:Y:S02]  /*e350*/  CS2R R26, SRZ ;  /* 0x00000000001a7805 */ /* 0x001fe4000001ff00 */
[----:B------:R-:W-:Y:S05]  /*e360*/  BRA.DIV UR4, `(.L_x_1442) ;  /* 0x0000028a04cc7947 */ /* 0x000fea000b800000 */
[----:B--2---:R0:W2:Y:S04]  /*e370*/  SHFL.IDX PT, R0, R6, 0x1, 0x1c1f ;  /* 0x003c1f0006007f89 */ /* 0x0040a800000e0000 */
[----:B---3--:R0:W3:Y:S04]  /*e380*/  SHFL.IDX PT, R3, R5, 0x1, 0x1c1f ;  /* 0x003c1f0005037f89 */ /* 0x0080e800000e0000 */
[----:B----4-:R0:W4:Y:S04]  /*e390*/  SHFL.IDX PT, R4, R8, 0x1, 0x1c1f ;  /* 0x003c1f0008047f89 */ /* 0x01012800000e0000 */
[----:B------:R0:W0:Y:S02]  /*e3a0*/  SHFL.IDX PT, R14, R7, 0x1, 0x1c1f ;  /* 0x003c1f00070e7f89 */ /* 0x00002400000e0000 */
.L_x_1736:
[----:B01----:R-:W-:Y:S01]  /*e3b0*/  VIADD R5, R41, 0x40 ;  /* 0x0000004029057836 */ /* 0x003fe20000000000 */
[----:B------:R-:W-:Y:S01]  /*e3c0*/  BSSY B1, `(.L_x_1443) ;  /* 0x000001a000017945 */ /* 0x000fe20003800000 */
[----:B------:R-:W-:Y:S02]  /*e3d0*/  CS2R R8, SRZ ;  /* 0x0000000000087805 */ /* 0x000fe4000001ff00 */
[----:B------:R-:W-:Y:S02]  /*e3e0*/  CS2R R12, SRZ ;  /* 0x00000000000c7805 */ /* 0x000fe4000001ff00 */
[----:B------:R-:W-:Y:S02]  /*e3f0*/  CS2R R10, SRZ ;  /* 0x00000000000a7805 */ /* 0x000fe4000001ff00 */
[----:B------:R-:W-:-:S13]  /*e400*/  ISETP.GE.AND P0, PT, R5, R34, PT ;  /* 0x000000220500720c */ /* 0x000fda0003f06270 */
[----:B------:R-:W-:Y:S05]  /*e410*/  @P0 BRA `(.L_x_1444) ;  /* 0x0000000000500947 */ /* 0x000fea0003800000 */
[----:B------:R-:W-:Y:S01]  /*e420*/  ULDC UR4, c[0x0][0x3f4] ;  /* 0x0000fd0000047ab9 */ /* 0x000fe20000000800 */
[----:B------:R-:W-:Y:S02]  /*e430*/  CS2R R10, SRZ ;  /* 0x00000000000a7805 */ /* 0x000fe4000001ff00 */
[----:B------:R-:W-:Y:S02]  /*e440*/  ISETP.GE.AND P4, PT, R228, UR4, PT ;  /* 0x00000004e4007c0c */ /* 0x000fe4000bf86270 */
[----:B------:R-:W-:Y:S02]  /*e450*/  CS2R R8, SRZ ;  /* 0x0000000000087805 */ /* 0x000fe4000001ff00 */
[----:B------:R-:W-:Y:S02]  /*e460*/  ISETP.GE.AND P5, PT, R234, UR4, PT ;  /* 0x00000004ea007c0c */ /* 0x000fe4000bfa6270 */
[----:B------:R-:W-:Y:S02]  /*e470*/  CS2R R12, SRZ ;  /* 0x00000000000c7805 */ /* 0x000fe4000001ff00 */
[----:B------:R-:W-:Y:S01]  /*e480*/  CS2R R26, SRZ ;  /* 0x00000000001a7805 */ /* 0x000fe2000001ff00 */
[----:B------:R-:W-:-:S04]  /*e490*/  ULDC.64 UR6, c[0x0][0x208] ;  /* 0x0000820000067ab9 */ /* 0x000fc80000000a00 */
[----:B------:R-:W-:-:S04]  /*e4a0*/  @!P4 IADD3 R38, P1, R228, R14, RZ ;  /* 0x0000000ee426c210 */ /* 0x000fc80007f3e0ff */
[-C--:B---3--:R-:W-:Y:S02]  /*e4b0*/  @!P5 IADD3 R32, P2, R234, R3.reuse, RZ ;  /* 0x00000003ea20d210 */ /* 0x088fe40007f5e0ff */
[----:B------:R-:W-:Y:S01]  /*e4c0*/  @!P4 IADD3 R6, P0, R228, R3, RZ ;  /* 0x00000003e406c210 */ /* 0x000fe20007f1e0ff */
[----:B----4-:R-:W-:Y:S01]  /*e4d0*/  @!P4 IMAD.X R39, R4, 0x1, R35, P1 ;  /* 0x000000010427c824 */ /* 0x010fe200008e0623 */
[----:B------:R-:W-:Y:S01]  /*e4e0*/  @!P5 IADD3 R14, P3, R234, R14, RZ ;  /* 0x0000000eea0ed210 */ /* 0x000fe20007f7e0ff */
[C---:B--2---:R-:W-:Y:S02]  /*e4f0*/  @!P5 IMAD.X R33, R0.reuse, 0x1, R37, P2 ;  /* 0x000000010021d824 */ /* 0x044fe400010e0625 */
[----:B------:R-:W-:Y:S01]  /*e500*/  @!P4 IMAD.X R7, R0, 0x1, R35, P0 ;  /* 0x000000010007c824 */ /* 0x000fe200000e0623 */
[----:B------:R0:W5:Y:S01]  /*e510*/  @!P4 LD.E.64 R26, desc[UR6][R38.64] ;  /* 0x00000006261ac980 */ /* 0x000162000c101b00 */
[----:B------:R-:W-:-:S03]  /*e520*/  @!P5 IMAD.X R15, R4, 0x1, R37, P3 ;  /* 0x00000001040fd824 */ /* 0x000fc600018e0625 */
[----:B------:R0:W5:Y:S04]  /*e530*/  @!P5 LD.E.64 R10, desc[UR6][R32.64] ;  /* 0x00000006200ad980 */ /* 0x000168000c101b00 */
[----:B------:R0:W5:Y:S04]  /*e540*/  @!P5 LD.E.64 R8, desc[UR6][R14.64] ;  /* 0x000000060e08d980 */ /* 0x000168000c101b00 */
[----:B------:R0:W5:Y:S02]  /*e550*/  @!P4 LD.E.64 R12, desc[UR6][R6.64] ;  /* 0x00000006060cc980 */ /* 0x000164000c101b00 */
.L_x_1444:
[----:B------:R-:W-:Y:S05]  /*e560*/  BSYNC B1 ;  /* 0x0000000000017941 */ /* 0x000fea0003800000 */
.L_x_1443:
[----:B--2---:R-:W2:Y:S04]  /*e570*/  LDL R0, [R1+0xa8] ;  /* 0x0000a80001007983 */ /* 0x004ea80000100800 */
[----:B----4-:R-:W4:Y:S01]  /*e580*/  LDL R4, [R1+0x88] ;  /* 0x0000880001047983 */ /* 0x010f220000100800 */
[----:B0-----:R-:W-:Y:S01]  /*e590*/  VIADDMNMX R15, R34, -R40, 0x80, PT ;  /* 0x00000080220f7446 */ /* 0x001fe20003800928 */
[----:B------:R-:W-:Y:S01]  /*e5a0*/  BSSY B1, `(.L_x_1445) ;  /* 0x0000013000017945 */ /* 0x000fe20003800000 */
[C---:B------:R-:W-:Y:S02]  /*e5b0*/  LOP3.LUT P2, RZ, R231.reuse, 0x4, RZ, 0xc0, !PT ;  /* 0x00000004e7ff7812 */ /* 0x040fe4000784c0ff */
[----:B------:R-:W-:Y:S02]  /*e5c0*/  ISETP.GE.AND P1, PT, R230, R15, PT ;  /* 0x0000000fe600720c */ /* 0x000fe40003f26270 */
[----:B--2---:R-:W-:Y:S01]  /*e5d0*/  R2UR UR5, R0 ;  /* 0x00000000000572ca */ /* 0x004fe200000e0000 */
[----:B------:R-:W-:-:S05]  /*e5e0*/  IMAD.SHL.U32 R0, R231, 0x80, RZ ;  /* 0x00000080e7007824 */ /* 0x000fca00078e00ff */
[----:B---3--:R-:W-:-:S04]  /*e5f0*/  LOP3.LUT R3, R0, 0x380, RZ, 0xc0, !PT ;  /* 0x0000038000037812 */ /* 0x008fc800078ec0ff */
[----:B------:R-:W-:Y:S02]  /*e600*/  LOP3.LUT R0, R3, 0x30, R22, 0xf8, !PT ;  /* 0x0000003003007812 */ /* 0x000fe400078ef816 */
[----:B------:R-:W-:Y:S01]  /*e610*/  SHF.R.U32.HI R3, RZ, 0x3, R3 ;  /* 0x00000003ff037819 */ /* 0x000fe20000011603 */
[----:B------:R-:W-:-:S03]  /*e620*/  ULEA.HI UR4, UR5, UR5, URZ, 0x1 ;  /* 0x0000000505047291 */ /* 0x000fc6000f8f083f */
[----:B------:R-:W-:Y:S01]  /*e630*/  LOP3.LUT R3, R0, R3, RZ, 0x3c, !PT ;  /* 0x0000000300037212 */ /* 0x000fe200078e3cff */
[----:B------:R-:W-:-:S03]  /*e640*/  ULOP3.LUT UR4, UR4, 0xfffffffe, URZ, 0xc0, !UPT ;  /* 0xfffffffe04047892 */ /* 0x000fc6000f8ec03f */
[----:B----4-:R-:W-:Y:S01]  /*e650*/  IADD3 R3, R18, R3, R4 ;  /* 0x0000000312037210 */ /* 0x010fe20007ffe004 */
[----:B------:R-:W-:-:S04]  /*e660*/  UIADD3 UR4, UR5, -UR4, URZ ;  /* 0x8000000405047290 */ /* 0x000fc8000fffe03f */
[C---:B------:R-:W-:Y:S02]  /*e670*/  VIADD R4, R3.reuse, 0x1c400 ;  /* 0x0001c40003047836 */ /* 0x040fe40000000000 */
[----:B------:R-:W-:Y:S02]  /*e680*/  IMAD.U32 R5, RZ, RZ, UR4 ;  /* 0x00000004ff057e24 */ /* 0x000fe4000f8e00ff */
[----:B------:R-:W-:-:S03]  /*e690*/  VIADD R0, R3, 0x1c440 ;  /* 0x0001c44003007836 */ /* 0x000fc60000000000 */
[----:B------:R-:W-:-:S04]  /*e6a0*/  SHF.L.U32 R5, R5, 0x1f, RZ ;  /* 0x0000001f05057819 */ /* 0x000fc800000006ff */
[----:B------:R-:W0:Y:S02]  /*e6b0*/  SYNCS.PHASECHK.TRANS64.TRYWAIT P0, [R18+URZ+0x2e800], R5 ;  /* 0x02e80005120075a7 */ /* 0x000e24000800017f */
[----:B0-----:R-:W-:Y:S05]  /*e6c0*/  @!P0 BRA `(.L_x_1446) ;  /* 0x0000028800648947 */ /* 0x001fea0003800000 */
.L_x_1737:
[----:B------:R-:W-:Y:S05]  /*e6d0*/  BSYNC B1 ;  /* 0x0000000000017941 */ /* 0x000fea0003800000 */
.L_x_1445:
[----:B------:R-:W-:Y:S01]  /*e6e0*/  BSSY B1, `(.L_x_1447) ;  /* 0x00000fa000017945 */ /* 0x000fe20003800000 */
[----:B------:R-:W-:-:S03]  /*e6f0*/  @P2 VIADD R0, R4, 0xffffffc0 ;  /* 0xffffffc004002836 */ /* 0x000fc60000000000 */
[----:B------:R-:W-:Y:S05]  /*e700*/  @P1 BRA `(.L_x_1448) ;  /* 0x0000000c00dc1947 */ /* 0x000fea0003800000 */
[----:B0-----:R-:W0:Y:S01]  /*e710*/  LDC R5, c[0x0][0x3f4] ;  /* 0x0000fd00ff057b82 */ /* 0x001e220000000800 */
[----:B------:R-:W-:Y:S01]  /*e720*/  BSSY B2, `(.L_x_1449) ;  /* 0x000007a000027945 */ /* 0x000fe20003800000 */
[-C--:B0-----:R-:W-:Y:S02]  /*e730*/  ISETP.GE.AND P0, PT, R228, R5.reuse, PT ;  /* 0x00000005e400720c */ /* 0x081fe40003f06270 */
[----:B------:R-:W-:-:S11]  /*e740*/  ISETP.GE.AND P1, PT, R234, R5, PT ;  /* 0x00000005ea00720c */ /* 0x000fd60003f26270 */
[----:B------:R-:W-:Y:S05]  /*e750*/  @P0 BRA `(.L_x_1450) ;  /* 0x0000000400d80947 */ /* 0x000fea0003800000 */
[----:B------:R-:W0:Y:S01]  /*e760*/  LDS.128 R4, [R3+0x1c400] ;  /* 0x01c4000003047984 */ /* 0x000e220000000c00 */
[----:B-----5:R-:W-:Y:S02]  /*e770*/  SHF.R.U32.HI R35, RZ, 0x8, R31 ;  /* 0x00000008ff237819 */ /* 0x020fe4000001161f */
[----:B------:R-:W-:Y:S02]  /*e780*/  LOP3.LUT R34, R31, 0xff, RZ, 0xc0, !PT ;  /* 0x000000ff1f227812 */ /* 0x000fe400078ec0ff */
[----:B------:R-:W-:Y:S02]  /*e790*/  LOP3.LUT R35, R35, 0xff, RZ, 0xc0, !PT ;  /* 0x000000ff23237812 */ /* 0x000fe400078ec0ff */
[----:B------:R-:W-:Y:S02]  /*e7a0*/  SHF.R.U32.HI R39, RZ, 0x8, R29 ;  /* 0x00000008ff277819 */ /* 0x000fe4000001161d */
[----:B------:R-:W-:Y:S02]  /*e7b0*/  PRMT R34, R35, 0x7604, R34 ;  /* 0x0000760423227816 */ /* 0x000fe40000000022 */
[----:B------:R-:W-:-:S02]  /*e7c0*/  SHF.R.U32.HI R35, RZ, 0x10, R31 ;  /* 0x00000010ff237819 */ /* 0x000fc4000001161f */
[----:B------:R-:W-:Y:S02]  /*e7d0*/  LOP3.LUT R38, R29, 0xff, RZ, 0xc0, !PT ;  /* 0x000000ff1d267812 */ /* 0x000fe400078ec0ff */
[----:B------:R-:W-:Y:S01]  /*e7e0*/  LOP3.LUT R39, R39, 0xff, RZ, 0xc0, !PT ;  /* 0x000000ff27277812 */ /* 0x000fe200078ec0ff */
[----:B------:R-:W-:Y:S01]  /*e7f0*/  IMAD.U32 R35, R35, 0x10000, RZ ;  /* 0x0001000023237824 */ /* 0x000fe200078e00ff */
[----:B------:R-:W-:Y:S02]  /*e800*/  SHF.R.U32.HI R40, RZ, 0x10, R29 ;  /* 0x00000010ff287819 */ /* 0x000fe4000001161d */
[----:B------:R-:W-:Y:S02]  /*e810*/  SHF.R.U32.HI R32, RZ, 0x8, R30 ;  /* 0x00000008ff207819 */ /* 0x000fe4000001161e */
[----:B------:R-:W-:Y:S01]  /*e820*/  PRMT R38, R39, 0x7604, R38 ;  /* 0x0000760427267816 */ /* 0x000fe20000000026 */
[----:B------:R-:W-:Y:S01]  /*e830*/  IMAD.U32 R39, R40, 0x10000, RZ ;  /* 0x0001000028277824 */ /* 0x000fe200078e00ff */
[----:B------:R-:W-:-:S02]  /*e840*/  LOP3.LUT R14, R30, 0xff, RZ, 0xc0, !PT ;  /* 0x000000ff1e0e7812 */ /* 0x000fc400078ec0ff */
[----:B------:R-:W-:Y:S02]  /*e850*/  LOP3.LUT R33, R32, 0xff, RZ, 0xc0, !PT ;  /* 0x000000ff20217812 */ /* 0x000fe400078ec0ff */
[----:B------:R-:W-:Y:S02]  /*e860*/  SHF.R.U32.HI R32, RZ, 0x8, R28 ;  /* 0x00000008ff207819 */ /* 0x000fe4000001161c */
[----:B------:R-:W-:Y:S02]  /*e870*/  PRMT R33, R33, 0x7604, R14 ;  /* 0x0000760421217816 */ /* 0x000fe4000000000e */
[----:B------:R-:W-:Y:S02]  /*e880*/  LOP3.LUT R14, R28, 0xff, RZ, 0xc0, !PT ;  /* 0x000000ff1c0e7812 */ /* 0x000fe400078ec0ff */
[----:B------:R-:W-:Y:S02]  /*e890*/  LOP3.LUT R37, R32, 0xff, RZ, 0xc0, !PT ;  /* 0x000000ff20257812 */ /* 0x000fe400078ec0ff */
[----:B------:R-:W-:-:S02]  /*e8a0*/  LOP3.LUT R35, R34, 0xff0000, R35, 0xf8, !PT ;  /* 0x00ff000022237812 */ /* 0x000fc400078ef823 */
[----:B------:R-:W-:Y:S02]  /*e8b0*/  LOP3.LUT R39, R38, 0xff0000, R39, 0xf8, !PT ;  /* 0x00ff000026277812 */ /* 0x000fe400078ef827 */
[----:B------:R-:W-:Y:S02]  /*e8c0*/  PRMT R37, R37, 0x7604, R14 ;  /* 0x0000760425257816 */ /* 0x000fe4000000000e */
[----:B------:R-:W-:Y:S02]  /*e8d0*/  LOP3.LUT R39, R39, 0xff000000, R29, 0xf8, !PT ;  /* 0xff00000027277812 */ /* 0x000fe400078ef81d */
[----:B------:R-:W-:Y:S02]  /*e8e0*/  LOP3.LUT R35, R35, 0xff000000, R31, 0xf8, !PT ;  /* 0xff00000023237812 */ /* 0x000fe400078ef81f */
[----:B------:R-:W-:Y:S02]  /*e8f0*/  LOP3.LUT R33, R33, 0xff0000, R30, 0xf8, !PT ;  /* 0x00ff000021217812 */ /* 0x000fe400078ef81e */
[----:B0-----:R-:W-:-:S02]  /*e900*/  F2FP.F16.E4M3.UNPACK_B R14, R6.H1 ;  /* 0x00000006ff0e723e */ /* 0x001fc400030006ff */
[----:B------:R-:W-:Y:S02]  /*e910*/  LOP3.LUT R37, R37, 0xff0000, R28, 0xf8, !PT ;  /* 0x00ff000025257812 */ /* 0x000fe400078ef81c */
[----:B------:R-:W-:Y:S02]  /*e920*/  F2FP.F16.E4M3.UNPACK_B R38, R39 ;  /* 0x00000027ff26723e */ /* 0x000fe400020006ff */
[----:B------:R-:W-:Y:S02]  /*e930*/  F2FP.F16.E4M3.UNPACK_B R32, R35 ;  /* 0x00000023ff20723e */ /* 0x000fe400020006ff */
[----:B------:R-:W-:Y:S01]  /*e940*/  LOP3.LUT R33, R33, 0xff000000, R30, 0xf8, !PT ;  /* 0xff00000021217812 */ /* 0x000fe200078ef81e */
[--C-:B------:R-:W-:Y:S01]  /*e950*/  HADD2.F32 R30, -RZ, R14.reuse.H0_H0 ;  /* 0x2000000eff1e7230 */ /* 0x100fe20000004100 */
[----:B------:R-:W-:Y:S01]  /*e960*/  LOP3.LUT R34, R37, 0xff000000, R28, 0xf8, !PT ;  /* 0xff00000025227812 */ /* 0x000fe200078ef81c */
[----:B------:R-:W-:Y:S01]  /*e970*/  HADD2.F32 R14, -RZ, R14.H1_H1 ;  /* 0x3000000eff0e7230 */ /* 0x000fe20000004100 */
[----:B------:R-:W-:Y:S01]  /*e980*/  F2FP.F16.E4M3.UNPACK_B R29, R6 ;  /* 0x00000006ff1d723e */ /* 0x000fe200020006ff */
[----:B------:R-:W-:Y:S01]  /*e990*/  HADD2.F32 R41, -RZ, R38.H1_H1 ;  /* 0x30000026ff297230 */ /* 0x000fe20000004100 */
[----:B------:R-:W-:Y:S01]  /*e9a0*/  F2FP.F16.E4M3.UNPACK_B R28, R5.H1 ;  /* 0x00000005ff1c723e */ /* 0x000fe200030006ff */
[----:B------:R-:W-:Y:S01]  /*e9b0*/  HADD2.F32 R37, -RZ, R32.H1_H1 ;  /* 0x30000020ff257230 */ /* 0x000fe20000004100 */
[----:B------:R-:W-:Y:S01]  /*e9c0*/  F2FP.F16.E4M3.UNPACK_B R31, R7 ;  /* 0x00000007ff1f723e */ /* 0x000fe200020006ff */
[----:B------:R-:W-:-:S02]  /*e9d0*/  HADD2.F32 R38, -RZ, R38.H0_H0 ;  /* 0x20000026ff267230 */ /* 0x000fc40000004100 */
[C---:B------:R-:W-:Y:S01]  /*e9e0*/  FMUL.FTZ R43, R14.reuse, R41 ;  /* 0x000000290e2b7220 */ /* 0x040fe20000410000 */
[----:B------:R-:W-:Y:S02]  /*e9f0*/  HADD2.F32 R32, -RZ, R32.H0_H0 ;  /* 0x20000020ff207230 */ /* 0x000fe40000004100 */
[----:B------:R-:W-:Y:S01]  /*ea00*/  FMUL.FTZ R40, R14, R37 ;  /* 0x000000250e287220 */ /* 0x000fe20000410000 */
[----:B------:R-:W-:Y:S01]  /*ea10*/  F2FP.F16.E4M3.UNPACK_B R14, R5 ;  /* 0x00000005ff0e723e */ /* 0x000fe200020006ff */
[--C-:B------:R-:W-:Y:S01]  /*ea20*/  HADD2.F32 R5, -RZ, R29.reuse.H1_H1 ;  /* 0x3000001dff057230 */ /* 0x100fe20000004100 */
[----:B------:R-:W-:Y:S01]  /*ea30*/  F2FP.F16.E4M3.UNPACK_B R39, R39.H1 ;  /* 0x00000027ff27723e */ /* 0x000fe200030006ff */
[C---:B------:R-:W-:Y:S01]  /*ea40*/  FFMA.FTZ R43, R30.reuse, R37, -R43 ;  /* 0x000000251e2b7223 */ /* 0x040fe2000001082b */
[----:B------:R-:W-:Y:S01]  /*ea50*/  FFMA.FTZ R44, R30, R41, R40 ;  /* 0x000000291e2c7223 */ /* 0x000fe20000010028 */
[----:B------:R-:W-:Y:S01]  /*ea60*/  HADD2.F32 R29, -RZ, R29.H0_H0 ;  /* 0x2000001dff1d7230 */ /* 0x000fe20000004100 */
[----:B------:R-:W-:Y:S01]  /*ea70*/  F2FP.F16.E4M3.UNPACK_B R35, R35.H1 ;  /* 0x00000023ff23723e */ /* 0x000fe200030006ff */
[C---:B------:R-:W-:Y:S01]  /*ea80*/  FMUL.FTZ R30, R5.reuse, R38 ;  /* 0x00000026051e7220 */ /* 0x040fe20000410000 */
[----:B------:R-:W-:Y:S01]  /*ea90*/  FMUL.FTZ R37, R5, R32 ;  /* 0x0000002005257220 */ /* 0x000fe20000410000 */
[----:B------:R-:W-:Y:S01]  /*eaa0*/  HADD2.F32 R5, -RZ, R31.H1_H1 ;  /* 0x3000001fff057230 */ /* 0x000fe20000004100 */
[----:B------:R-:W-:Y:S01]  /*eab0*/  F2FP.F16.E4M3.UNPACK_B R7, R7.H1 ;  /* 0x00000007ff07723e */ /* 0x000fe200030006ff */
[----:B------:R-:W-:-:S02]  /*eac0*/  HADD2.F32 R40, -RZ, R39.H0_H0 ;  /* 0x20000027ff287230 */ /* 0x000fc40000004100 */
[C---:B------:R-:W-:Y:S01]  /*ead0*/  FFMA.FTZ R41, R29.reuse, R32, -R30 ;  /* 0x000000201d297223 */ /* 0x040fe2000001081e */
[----:B------:R-:W-:Y:S02]  /*eae0*/  HADD2.F32 R30, -RZ, R35.H0_H0 ;  /* 0x20000023ff1e7230 */ /* 0x000fe40000004100 */
[----:B------:R-:W-:Y:S01]  /*eaf0*/  FFMA.FTZ R42, R29, R38, R37 ;  /* 0x000000261d2a7223 */ /* 0x000fe20000010025 */
[----:B------:R-:W-:Y:S02]  /*eb00*/  HADD2.F32 R31, -RZ, R31.H0_H0 ;  /* 0x2000001fff1f7230 */ /* 0x000fe40000004100 */
[C---:B------:R-:W-:Y:S01]  /*eb10*/  FMUL.FTZ R32, R5.reuse, R40 ;  /* 0x0000002805207220 */ /* 0x040fe20000410000 */
[----:B------:R-:W-:Y:S02]  /*eb20*/  HADD2.F32 R38, -RZ, R39.H1_H1 ;  /* 0x30000027ff267230 */ /* 0x000fe40000004100 */
[----:B------:R-:W-:Y:S01]  /*eb30*/  FMUL.FTZ R46, R5, R30 ;  /* 0x0000001e052e7220 */ /* 0x000fe20000410000 */
[----:B------:R-:W-:-:S02]  /*eb40*/  HADD2.F32 R29, -RZ, R7.H1_H1 ;  /* 0x30000007ff1d7230 */ /* 0x000fc40000004100 */
[C---:B------:R-:W-:Y:S01]  /*eb50*/  FFMA.FTZ R39, R31.reuse, R30, -R32 ;  /* 0x0000001e1f277223 */ /* 0x040fe20000010820 */
[----:B------:R-:W-:Y:S02]  /*eb60*/  HADD2.F32 R30, -RZ, R35.H1_H1 ;  /* 0x30000023ff1e7230 */ /* 0x000fe40000004100 */
[----:B------:R-:W-:Y:S01]  /*eb70*/  FFMA.FTZ R46, R31, R40, R46 ;  /* 0x000000281f2e7223 */ /* 0x000fe2000001002e */
[----:B------:R-:W-:Y:S01]  /*eb80*/  F2FP.F16.E4M3.UNPACK_B R6, R4 ;  /* 0x00000004ff06723e */ /* 0x000fe200020006ff */
[----:B------:R-:W-:Y:S02]  /*eb90*/  HADD2.F32 R5, -RZ, R7.H0_H0 ;  /* 0x20000007ff057230 */ /* 0x000fe40000004100 */
[C---:B------:R-:W-:Y:S01]  /*eba0*/  FMUL.FTZ R32, R29.reuse, R38 ;  /* 0x000000261d207220 */ /* 0x040fe20000410000 */
[----:B------:R-:W-:Y:S01]  /*ebb0*/  FMUL.FTZ R40, R29, R30 ;  /* 0x0000001e1d287220 */ /* 0x000fe20000410000 */
[----:B------:R-:W-:Y:S02]  /*ebc0*/  F2FP.F16.E4M3.UNPACK_B R4, R4.H1 ;  /* 0x00000004ff04723e */ /* 0x000fe400030006ff */
[----:B------:R-:W-:Y:S01]  /*ebd0*/  F2FP.F16.E4M3.UNPACK_B R31, R34 ;  /* 0x00000022ff1f723e */ /* 0x000fe200020006ff */
[C---:B------:R-:W-:Y:S01]  /*ebe0*/  FFMA.FTZ R45, R5.reuse, R30, -R32 ;  /* 0x0000001e052d7223 */ /* 0x040fe20000010820 */
[-C--:B------:R-:W-:Y:S01]  /*ebf0*/  F2FP.F16.E4M3.UNPACK_B R29, R33.reuse ;  /* 0x00000021ff1d723e */ /* 0x080fe200020006ff */
[----:B------:R-:W-:Y:S01]  /*ec00*/  FFMA.FTZ R48, R5, R38, R40 ;  /* 0x0000002605307223 */ /* 0x000fe20000010028 */
[----:B------:R-:W-:Y:S01]  /*ec10*/  HADD2.F32 R7, -RZ, R4.H1_H1 ;  /* 0x30000004ff077230 */ /* 0x000fe20000004100 */
[----:B------:R-:W-:Y:S01]  /*ec20*/  F2FP.F16.E4M3.UNPACK_B R33, R33.H1 ;  /* 0x00000021ff21723e */ /* 0x000fe200030006ff */
[----:B------:R-:W-:Y:S01]  /*ec30*/  HADD2.F32 R32, -RZ, R31.H1_H1 ;  /* 0x3000001fff207230 */ /* 0x000fe20000004100 */
[----:B------:R-:W-:Y:S01]  /*ec40*/  F2FP.F16.E4M3.UNPACK_B R34, R34.H1 ;  /* 0x00000022ff22723e */ /* 0x000fe200030006ff */
[----:B------:R-:W-:-:S02]  /*ec50*/  HADD2.F32 R30, -RZ, R29.H1_H1 ;  /* 0x3000001dff1e7230 */ /* 0x000fc40000004100 */
[----:B------:R-:W-:Y:S02]  /*ec60*/  HADD2.F32 R5, -RZ, R4.H0_H0 ;  /* 0x20000004ff057230 */ /* 0x000fe40000004100 */
[C---:B------:R-:W-:Y:S01]  /*ec70*/  FMUL.FTZ R38, R7.reuse, R32 ;  /* 0x0000002007267220 */ /* 0x040fe20000410000 */
[----:B------:R-:W-:Y:S02]  /*ec80*/  HADD2.F32 R31, -RZ, R31.H0_H0 ;  /* 0x2000001fff1f7230 */ /* 0x000fe40000004100 */
[-C--:B------:R-:W-:Y:S01]  /*ec90*/  FMUL.FTZ R40, R7, R30.reuse ;  /* 0x0000001e07287220 */ /* 0x080fe20000410000 */
[--C-:B------:R-:W-:Y:S02]  /*eca0*/  HADD2.F32 R4, -RZ, R6.reuse.H1_H1 ;  /* 0x30000006ff047230 */ /* 0x100fe40000004100 */
[C---:B------:R-:W-:Y:S01]  /*ecb0*/  FFMA.FTZ R38, R5.reuse, R30, -R38 ;  /* 0x0000001e05267223 */ /* 0x040fe20000010826 */
[----:B------:R-:W-:Y:S02]  /*ecc0*/  HADD2.F32 R29, -RZ, R29.H0_H0 ;  /* 0x2000001dff1d7230 */ /* 0x000fe40000004100 */
[----:B------:R-:W-:Y:S01]  /*ecd0*/  FFMA.FTZ R35, R5, R32, R40 ;  /* 0x0000002005237223 */ /* 0x000fe20000010028 */
[----:B------:R-:W-:-:S02]  /*ece0*/  HADD2.F32 R6, -RZ, R6.H0_H0 ;  /* 0x20000006ff067230 */ /* 0x000fc40000004100 */
[C---:B------:R-:W-:Y:S01]  /*ecf0*/  FMUL.FTZ R7, R4.reuse, R31 ;  /* 0x0000001f04077220 */ /* 0x040fe20000410000 */
[--C-:B------:R-:W-:Y:S02]  /*ed00*/  HADD2.F32 R5, -RZ, R28.reuse.H1_H1 ;  /* 0x3000001cff057230 */ /* 0x100fe40000004100 */
[-C--:B------:R-:W-:Y:S01]  /*ed10*/  FMUL.FTZ R4, R4, R29.reuse ;  /* 0x0000001d04047220 */ /* 0x080fe20000410000 */
[----:B------:R-:W-:Y:S02]  /*ed20*/  HADD2.F32 R28, -RZ, R28.H0_H0 ;  /* 0x2000001cff1c7230 */ /* 0x000fe40000004100 */
[C---:B------:R-:W-:Y:S01]  /*ed30*/  FFMA.FTZ R30, R6.reuse, R29, -R7 ;  /* 0x0000001d061e7223 */ /* 0x040fe20000010807 */
[----:B------:R-:W-:Y:S02]  /*ed40*/  HADD2.F32 R29, -RZ, R34.H1_H1 ;  /* 0x30000022ff1d7230 */ /* 0x000fe40000004100 */
[----:B------:R-:W-:Y:S01]  /*ed50*/  FFMA.FTZ R31, R6, R31, R4 ;  /* 0x0000001f061f7223 */ /* 0x000fe20000010004 */
[----:B------:R-:W-:-:S02]  /*ed60*/  HADD2.F32 R6, -RZ, R33.H1_H1 ;  /* 0x30000021ff067230 */ /* 0x000fc40000004100 */
[----:B------:R-:W-:Y:S02]  /*ed70*/  HADD2.F32 R7, -RZ, R34.H0_H0 ;  /* 0x20000022ff077230 */ /* 0x000fe40000004100 */
[C---:B------:R-:W-:Y:S01]  /*ed80*/  FMUL.FTZ R37, R5.reuse, R29 ;  /* 0x0000001d05257220 */ /* 0x040fe20000410000 */
[--C-:B------:R-:W-:Y:S02]  /*ed90*/  HADD2.F32 R4, -RZ, R14.reuse.H1_H1 ;  /* 0x3000000eff047230 */ /* 0x100fe40000004100 */
[-C--:B------:R-:W-:Y:S01]  /*eda0*/  FMUL.FTZ R32, R5, R6.reuse ;  /* 0x0000000605207220 */ /* 0x080fe20000410000 */
[----:B------:R-:W-:Y:S02]  /*edb0*/  HADD2.F32 R33, -RZ, R33.H0_H0 ;  /* 0x20000021ff217230 */ /* 0x000fe40000004100 */
[----:B------:R-:W-:Y:S01]  /*edc0*/  FFMA.FTZ R37, R28, R6, -R37 ;  /* 0x000000061c257223 */ /* 0x000fe20000010825 */
[----:B------:R-:W-:Y:S02]  /*edd0*/  HADD2.F32 R14, -RZ, R14.H0_H0 ;  /* 0x2000000eff0e7230 */ /* 0x000fe40000004100 */
[----:B------:R-:W-:Y:S01]  /*ede0*/  FMUL.FTZ R5, R4, R7 ;  /* 0x0000000704057220 */ /* 0x000fe20000410000 */
[----:B------:R-:W-:Y:S01]  /*edf0*/  FFMA.FTZ R32, R28, R29, R32 ;  /* 0x0000001d1c207223 */ /* 0x000fe20000010020 */
[----:B------:R-:W-:Y:S01]  /*ee00*/  FMUL.FTZ R4, R4, R33 ;  /* 0x0000002104047220 */ /* 0x000fe20000410000 */
[----:B------:R-:W-:Y:S01]  /*ee10*/  F2FP.SATFINITE.E4M3.F32.PACK_AB_MERGE_C R6, R44, R43, RZ ;  /* 0x0000002b2c06723e */ /* 0x000fe200048070ff */
[----:B------:R-:W-:-:S02]  /*ee20*/  FFMA.FTZ R5, R14, R33, -R5 ;  /* 0x000000210e057223 */ /* 0x000fc40000010805 */
[----:B------:R-:W-:Y:S01]  /*ee30*/  FFMA.FTZ R14, R14, R7, R4 ;  /* 0x000000070e0e7223 */ /* 0x000fe20000010004 */
[----:B------:R-:W-:Y:S02]  /*ee40*/  F2FP.SATFINITE.E4M3.F32.PACK_AB_MERGE_C R7, R48, R45, RZ ;  /* 0x0000002d3007723e */ /* 0x000fe400048070ff */
[----:B------:R-:W-:Y:S02]  /*ee50*/  F2FP.SATFINITE.E4M3.F32.PACK_AB_MERGE_C R4, R35, R38, RZ ;  /* 0x000000262304723e */ /* 0x000fe400048070ff */
[----:B------:R-:W-:Y:S02]  /*ee60*/  F2FP.SATFINITE.E4M3.F32.PACK_AB_MERGE_C R32, R32, R37, RZ ;  /* 0x000000252020723e */ /* 0x000fe400048070ff */
[----:B------:R-:W-:Y:S02]  /*ee70*/  F2FP.SATFINITE.E4M3.F32.PACK_AB_MERGE_C R6, R42, R41, R6 ;  /* 0x000000292a06723e */ /* 0x000fe40004807006 */
[----:B------:R-:W-:Y:S02]  /*ee80*/  F2FP.SATFINITE.E4M3.F32.PACK_AB_MERGE_C R7, R46, R39, R7 ;  /* 0x000000272e07723e */ /* 0x000fe40004807007 */
[----:B------:R-:W-:-:S02]  /*ee90*/  F2FP.SATFINITE.E4M3.F32.PACK_AB_MERGE_C R4, R31, R30, R4 ;  /* 0x0000001e1f04723e */ /* 0x000fc40004807004 */
[----:B------:R-:W-:-:S05]  /*eea0*/  F2FP.SATFINITE.E4M3.F32.PACK_AB_MERGE_C R5, R14, R5, R32 ;  /* 0x000000050e05723e */ /* 0x000fca0004807020 */
[----:B------:R0:W-:Y:S02]  /*eeb0*/  STS.128 [R3+0x1c400], R4 ;  /* 0x01c4000403007388 */ /* 0x0001e40000000c00 */
.L_x_1450:
[----:B------:R-:W-:Y:S05]  /*eec0*/  BSYNC B2 ;  /* 0x0000000000027941 */ /* 0x000fea0003800000 */
.L_x_1449:
[----:B------:R-:W-:Y:S05]  /*eed0*/  @P1 BRA `(.L_x_1448) ;  /* 0x0000000400e81947 */ /* 0x000fea0003800000 */
[----:B0-----:R-:W0:Y:S01]  /*eee0*/  LDS.128 R4, [R0] ;  /* 0x0000000000047984 */ /* 0x001e220000000c00 */
[----:B-----5:R-:W-:Y:S02]  /*eef0*/  SHF.R.U32.HI R28, RZ, 0x8, R21 ;  /* 0x00000008ff1c7819 */ /* 0x020fe40000011615 */
[----:B------:R-:W-:Y:S02]  /*ef00*/  SHF.R.U32.HI R32, RZ, 0x8, R25 ;  /* 0x00000008ff207819 */ /* 0x000fe40000011619 */
[----:B------:R-:W-:Y:S02]  /*ef10*/  LOP3.LUT R31, R21, 0xff, RZ, 0xc0, !PT ;  /* 0x000000ff151f7812 */ /* 0x000fe400078ec0ff */
[----:B------:R-:W-:Y:S02]  /*ef20*/  LOP3.LUT R35, R25, 0xff, RZ, 0xc0, !PT ;  /* 0x000000ff19237812 */ /* 0x000fe400078ec0ff */
[----:B------:R-:W-:Y:S02]  /*ef30*/  LOP3.LUT R28, R28, 0xff, RZ, 0xc0, !PT ;  /* 0x000000ff1c1c7812 */ /* 0x000fe400078ec0ff */
[----:B------:R-:W-:-:S02]  /*ef40*/  LOP3.LUT R32, R32, 0xff, RZ, 0xc0, !PT ;  /* 0x000000ff20207812 */ /* 0x000fc400078ec0ff */
[----:B------:R-:W-:Y:S02]  /*ef50*/  SHF.R.U32.HI R14, RZ, 0x8, R20 ;  /* 0x00000008ff0e7819 */ /* 0x000fe40000011614 */
[----:B------:R-:W-:Y:S02]  /*ef60*/  SHF.R.U32.HI R30, RZ, 0x8, R24 ;  /* 0x00000008ff1e7819 */ /* 0x000fe40000011618 */
[----:B------:R-:W-:Y:S02]  /*ef70*/  PRMT R31, R28, 0x7604, R31 ;  /* 0x000076041c1f7816 */ /* 0x000fe4000000001f */
[----:B------:R-:W-:Y:S02]  /*ef80*/  PRMT R35, R32, 0x7604, R35 ;  /* 0x0000760420237816 */ /* 0x000fe40000000023 */
[----:B------:R-:W-:Y:S02]  /*ef90*/  SHF.R.U32.HI R28, RZ, 0x10, R21 ;  /* 0x00000010ff1c7819 */ /* 0x000fe40000011615 */
[----:B------:R-:W-:-:S02]  /*efa0*/  SHF.R.U32.HI R32, RZ, 0x10, R25 ;  /* 0x00000010ff207819 */ /* 0x000fc40000011619 */
[----:B------:R-:W-:Y:S02]  /*efb0*/  LOP3.LUT R29, R20, 0xff, RZ, 0xc0, !PT ;  /* 0x000000ff141d7812 */ /* 0x000fe400078ec0ff */
[----:B------:R-:W-:Y:S02]  /*efc0*/  LOP3.LUT R14, R14, 0xff, RZ, 0xc0, !PT ;  /* 0x000000ff0e0e7812 */ /* 0x000fe400078ec0ff */
[----:B------:R-:W-:Y:S02]  /*efd0*/  LOP3.LUT R33, R24, 0xff, RZ, 0xc0, !PT ;  /* 0x000000ff18217812 */ /* 0x000fe400078ec0ff */
[----:B------:R-:W-:Y:S02]  /*efe0*/  LOP3.LUT R30, R30, 0xff, RZ, 0xc0, !PT ;  /* 0x000000ff1e1e7812 */ /* 0x000fe400078ec0ff */
[----:B------:R-:W-:Y:S02]  /*eff0*/  LOP3.LUT R28, R28, 0xff, RZ, 0xc0, !PT ;  /* 0x000000ff1c1c7812 */ /* 0x000fe400078ec0ff */
[----:B------:R-:W-:-:S02]  /*f000*/  LOP3.LUT R32, R32, 0xff, RZ, 0xc0, !PT ;  /* 0x000000ff20207812 */ /* 0x000fc400078ec0ff */
[----:B------:R-:W-:Y:S02]  /*f010*/  PRMT R29, R14, 0x7604, R29 ;  /* 0x000076040e1d7816 */ /* 0x000fe4000000001d */
[----:B------:R-:W-:Y:S02]  /*f020*/  PRMT R33, R30, 0x7604, R33 ;  /* 0x000076041e217816 */ /* 0x000fe40000000021 */
[----:B------:R-:W-:Y:S02]  /*f030*/  SHF.R.U32.HI R14, RZ, 0x10, R20 ;  /* 0x00000010ff0e7819 */ /* 0x000fe40000011614 */
[----:B------:R-:W-:Y:S02]  /*f040*/  SHF.R.U32.HI R30, RZ, 0x10, R24 ;  /* 0x00000010ff1e7819 */ /* 0x000fe40000011618 */
[----:B------:R-:W-:Y:S02]  /*f050*/  PRMT R31, R28, 0x7054, R31 ;  /* 0x000070541c1f7816 */ /* 0x000fe4000000001f */
[----:B------:R-:W-:-:S02]  /*f060*/  PRMT R35, R32, 0x7054, R35 ;  /* 0x0000705420237816 */ /* 0x000fc40000000023 */
[----:B------:R-:W-:Y:S02]  /*f070*/  LOP3.LUT R14, R14, 0xff, RZ, 0xc0, !PT ;  /* 0x000000ff0e0e7812 */ /* 0x000fe400078ec0ff */
[----:B------:R-:W-:Y:S02]  /*f080*/  LOP3.LUT R30, R30, 0xff, RZ, 0xc0, !PT ;  /* 0x000000ff1e1e7812 */ /* 0x000fe400078ec0ff */
[----:B------:R-:W-:Y:S02]  /*f090*/  LOP3.LUT R35, R35, 0xff000000, R25, 0xf8, !PT ;  /* 0xff00000023237812 */ /* 0x000fe400078ef819 */
[----:B------:R-:W-:Y:S02]  /*f0a0*/  LOP3.LUT R31, R31, 0xff000000, R21, 0xf8, !PT ;  /* 0xff0000001f1f7812 */ /* 0x000fe400078ef815 */
[----:B------:R-:W-:Y:S02]  /*f0b0*/  PRMT R29, R14, 0x7054, R29 ;  /* 0x000070540e1d7816 */ /* 0x000fe4000000001d */
[----:B------:R-:W-:-:S02]  /*f0c0*/  PRMT R33, R30, 0x7054, R33 ;  /* 0x000070541e217816 */ /* 0x000fc40000000021 */
[-C--:B0-----:R-:W-:Y:S02]  /*f0d0*/  F2FP.F16.E4M3.UNPACK_B R14, R6.reuse.H1 ;  /* 0x00000006ff0e723e */ /* 0x081fe400030006ff */
[----:B------:R-:W-:Y:S02]  /*f0e0*/  F2FP.F16.E4M3.UNPACK_B R32, R35 ;  /* 0x00000023ff20723e */ /* 0x000fe400020006ff */
[----:B------:R-:W-:Y:S02]  /*f0f0*/  F2FP.F16.E4M3.UNPACK_B R28, R31 ;  /* 0x0000001fff1c723e */ /* 0x000fe400020006ff */
[----:B------:R-:W-:Y:S01]  /*f100*/  LOP3.LUT R30, R33, 0xff000000, R24, 0xf8, !PT ;  /* 0xff000000211e7812 */ /* 0x000fe200078ef818 */
[--C-:B------:R-:W-:Y:S01]  /*f110*/  HADD2.F32 R24, -RZ, R14.reuse.H0_H0 ;  /* 0x2000000eff187230 */ /* 0x100fe20000004100 */
[----:B------:R-:W-:Y:S01]  /*f120*/  F2FP.F16.E4M3.UNPACK_B R21, R6 ;  /* 0x00000006ff15723e */ /* 0x000fe200020006ff */
[----:B------:R-:W-:Y:S01]  /*f130*/  HADD2.F32 R14, -RZ, R14.H1_H1 ;  /* 0x3000000eff0e7230 */ /* 0x000fe20000004100 */
[----:B------:R-:W-:Y:S01]  /*f140*/  LOP3.LUT R29, R29, 0xff000000, R20, 0xf8, !PT ;  /* 0xff0000001d1d7812 */ /* 0x000fe200078ef814 */
        /* <DEDUP_REMOVED lines=82> */
[----:B------:R1:W-:Y:S02]  /*f670*/  STS.128 [R0], R4 ;  /* 0x0000000400007388 */ /* 0x0003e40000000c00 */
.L_x_1448:
[----:B------:R-:W-:Y:S05]  /*f680*/  BSYNC B1 ;  /* 0x0000000000017941 */ /* 0x000fea0003800000 */
.L_x_1447:
[----:B01----:R-:W-:-:S05]  /*f690*/  VIADD R4, R230, 0x40 ;  /* 0x00000040e6047836 */ /* 0x003fca0000000000 */
[----:B------:R-:W-:-:S13]  /*f6a0*/  ISETP.GE.AND P0, PT, R4, R15, PT ;  /* 0x0000000f0400720c */ /* 0x000fda0003f06270 */
[----:B------:R-:W-:Y:S05]  /*f6b0*/  @P0 BRA `(.L_x_1451) ;  /* 0x00000034005c0947 */ /* 0x000fea0003800000 */
[----:B------:R-:W0:Y:S01]  /*f6c0*/  LDC R5, c[0x0][0x3f4] ;  /* 0x0000fd00ff057b82 */ /* 0x000e220000000800 */
[----:B------:R-:W-:Y:S01]  /*f6d0*/  BSSY B1, `(.L_x_1452) ;  /* 0x000007e000017945 */ /* 0x000fe20003800000 */
[-C--:B0-----:R-:W-:Y:S02]  /*f6e0*/  ISETP.GE.AND P0, PT, R228, R5.reuse, PT ;  /* 0x00000005e400720c */ /* 0x081fe40003f06270 */
[----:B------:R-:W-:-:S11]  /*f6f0*/  ISETP.GE.AND P1, PT, R234, R5, PT ;  /* 0x00000005ea00720c */ /* 0x000fd60003f26270 */
[----:B------:R-:W-:Y:S05]  /*f700*/  @P0 BRA `(.L_x_1453) ;  /* 0x0000000400e80947 */ /* 0x000fea0003800000 */
[----:B------:R-:W0:Y:S01]  /*f710*/  LDS.128 R4, [R3+0x1e400] ;  /* 0x01e4000003047984 */ /* 0x000e220000000c00 */
        /* <DEDUP_REMOVED lines=34> */
[----:B------:R-:W-:Y:S01]  /*f940*/  HADD2.F32 R12, -RZ, R14.H1_H1 ;  /* 0x3000000eff0c7230 */ /* 0x000fe20000004100 */
[----:B------:R-:W-:Y:S01]  /*f950*/  LOP3.LUT R29, R29, 0xff000000, R26, 0xf8, !PT ;  /* 0xff0000001d1d7812 */ /* 0x000fe200078ef81a */
[--C-:B------:R-:W-:Y:S01]  /*f960*/  HADD2.F32 R28, -RZ, R27.reuse.H1_H1 ;  /* 0x3000001bff1c7230 */ /* 0x100fe20000004100 */
[----:B------:R-:W-:Y:S01]  /*f970*/  F2FP.F16.E4M3.UNPACK_B R13, R5.H1 ;  /* 0x00000005ff0d723e */ /* 0x000fe200030006ff */
[----:B------:R-:W-:Y:S01]  /*f980*/  HADD2.F32 R26, -RZ, R24.H1_H1 ;  /* 0x30000018ff1a7230 */ /* 0x000fe20000004100 */
[----:B------:R-:W-:Y:S01]  /*f990*/  F2FP.F16.E4M3.UNPACK_B R20, R7 ;  /* 0x00000007ff14723e */ /* 0x000fe200020006ff */
[----:B------:R-:W-:Y:S01]  /*f9a0*/  HADD2.F32 R15, -RZ, R14.H0_H0 ;  /* 0x2000000eff0f7230 */ /* 0x000fe20000004100 */
[----:B------:R-:W-:Y:S01]  /*f9b0*/  F2FP.F16.E4M3.UNPACK_B R14, R6 ;  /* 0x00000006ff0e723e */ /* 0x000fe200020006ff */
[C---:B------:R-:W-:Y:S01]  /*f9c0*/  FMUL.FTZ R30, R12.reuse, R28 ;  /* 0x0000001c0c1e7220 */ /* 0x040fe20000410000 */
[----:B------:R-:W-:Y:S01]  /*f9d0*/  FMUL.FTZ R33, R12, R26 ;  /* 0x0000001a0c217220 */ /* 0x000fe20000410000 */
[----:B------:R-:W-:Y:S01]  /*f9e0*/  F2FP.F16.E4M3.UNPACK_B R12, R5 ;  /* 0x00000005ff0c723e */ /* 0x000fe200020006ff */
[----:B------:R-:W-:-:S02]  /*f9f0*/  HADD2.F32 R27, -RZ, R27.H0_H0 ;  /* 0x2000001bff1b7230 */ /* 0x000fc40000004100 */
[C---:B------:R-:W-:Y:S01]  /*fa00*/  FFMA.FTZ R32, R15.reuse, R26, -R30 ;  /* 0x0000001a0f207223 */ /* 0x040fe2000001081e */
[----:B------:R-:W-:Y:S02]  /*fa10*/  HADD2.F32 R5, -RZ, R14.H1_H1 ;  /* 0x3000000eff057230 */ /* 0x000fe40000004100 */
[----:B------:R-:W-:Y:S01]  /*fa20*/  FFMA.FTZ R35, R15, R28, R33 ;  /* 0x0000001c0f237223 */ /* 0x000fe20000010021 */
[----:B------:R-:W-:Y:S01]  /*fa30*/  HADD2.F32 R24, -RZ, R24.H0_H0 ;  /* 0x20000018ff187230 */ /* 0x000fe20000004100 */
[----:B------:R-:W-:Y:S01]  /*fa40*/  F2FP.F16.E4M3.UNPACK_B R31, R31.H1 ;  /* 0x0000001fff1f723e */ /* 0x000fe200030006ff */
[----:B------:R-:W-:Y:S01]  /*fa50*/  HADD2.F32 R14, -RZ, R14.H0_H0 ;  /* 0x2000000eff0e7230 */ /* 0x000fe20000004100 */
[----:B------:R-:W-:Y:S01]  /*fa60*/  F2FP.F16.E4M3.UNPACK_B R25, R25.H1 ;  /* 0x00000019ff19723e */ /* 0x000fe200030006ff */
[C---:B------:R-:W-:Y:S01]  /*fa70*/  FMUL.FTZ R15, R5.reuse, R27 ;  /* 0x0000001b050f7220 */ /* 0x040fe20000410000 */
[----:B------:R-:W-:Y:S01]  /*fa80*/  FMUL.FTZ R30, R5, R24 ;  /* 0x00000018051e7220 */ /* 0x000fe20000410000 */
[----:B------:R-:W-:Y:S01]  /*fa90*/  F2FP.F16.E4M3.UNPACK_B R7, R7.H1 ;  /* 0x00000007ff07723e */ /* 0x000fe200030006ff */
[----:B------:R-:W-:-:S02]  /*faa0*/  HADD2.F32 R5, -RZ, R20.H1_H1 ;  /* 0x30000014ff057230 */ /* 0x000fc40000004100 */
[C---:B------:R-:W-:Y:S01]  /*fab0*/  FFMA.FTZ R28, R14.reuse, R24, -R15 ;  /* 0x000000180e1c7223 */ /* 0x040fe2000001080f */
[----:B------:R-:W-:Y:S02]  /*fac0*/  HADD2.F32 R26, -RZ, R31.H0_H0 ;  /* 0x2000001fff1a7230 */ /* 0x000fe40000004100 */
[----:B------:R-:W-:Y:S01]  /*fad0*/  FFMA.FTZ R33, R14, R27, R30 ;  /* 0x0000001b0e217223 */ /* 0x000fe2000001001e */
[----:B------:R-:W-:Y:S01]  /*fae0*/  HADD2.F32 R15, -RZ, R25.H0_H0 ;  /* 0x20000019ff0f7230 */ /* 0x000fe20000004100 */
[----:B------:R-:W-:Y:S01]  /*faf0*/  F2FP.F16.E4M3.UNPACK_B R6, R4 ;  /* 0x00000004ff06723e */ /* 0x000fe200020006ff */
        /* <DEDUP_REMOVED lines=8> */
[----:B------:R-:W-:Y:S02]  /*fb80*/  HADD2.F32 R5, -RZ, R7.H0_H0 ;  /* 0x20000007ff057230 */ /* 0x000fe40000004100 */
[C---:B------:R-:W-:Y:S01]  /*fb90*/  FMUL.FTZ R24, R14.reuse, R31 ;  /* 0x0000001f0e187220 */ /* 0x040fe20000410000 */
[----:B------:R-:W-:Y:S01]  /*fba0*/  F2FP.F16.E4M3.UNPACK_B R4, R4.H1 ;  /* 0x00000004ff04723e */ /* 0x000fe200030006ff */
[----:B------:R-:W-:Y:S01]  /*fbb0*/  FMUL.FTZ R20, R14, R25 ;  /* 0x000000190e147220 */ /* 0x000fe20000410000 */
[----:B------:R-:W-:Y:S01]  /*fbc0*/  F2FP.F16.E4M3.UNPACK_B R15, R29 ;  /* 0x0000001dff0f723e */ /* 0x000fe200020006ff */
[C---:B------:R-:W-:Y:S01]  /*fbd0*/  FFMA.FTZ R34, R5.reuse, R25, -R24 ;  /* 0x0000001905227223 */ /* 0x040fe20000010818 */
[----:B------:R-:W-:Y:S01]  /*fbe0*/  F2FP.F16.E4M3.UNPACK_B R14, R21 ;  /* 0x00000015ff0e723e */ /* 0x000fe200020006ff */
[----:B------:R-:W-:Y:S01]  /*fbf0*/  FFMA.FTZ R31, R5, R31, R20 ;  /* 0x0000001f051f7223 */ /* 0x000fe20000010014 */
[----:B------:R-:W-:Y:S01]  /*fc00*/  HADD2.F32 R7, -RZ, R4.H1_H1 ;  /* 0x30000004ff077230 */ /* 0x000fe20000004100 */
[----:B------:R-:W-:Y:S01]  /*fc10*/  F2FP.F16.E4M3.UNPACK_B R21, R21.H1 ;  /* 0x00000015ff15723e */ /* 0x000fe200030006ff */
[----:B------:R-:W-:Y:S01]  /*fc20*/  HADD2.F32 R24, -RZ, R15.H1_H1 ;  /* 0x3000000fff187230 */ /* 0x000fe20000004100 */
[----:B------:R-:W-:Y:S01]  /*fc30*/  F2FP.F16.E4M3.UNPACK_B R29, R29.H1 ;  /* 0x0000001dff1d723e */ /* 0x000fe200030006ff */
[----:B------:R-:W-:Y:S01]  /*fc40*/  HADD2.F32 R20, -RZ, R14.H1_H1 ;  /* 0x3000000eff147230 */ /* 0x000fe20000004100 */
[----:B------:R-:W-:Y:S01]  /*fc50*/  F2FP.SATFINITE.E4M3.F32.PACK_AB_MERGE_C R31, R31, R34, RZ ;  /* 0x000000221f1f723e */ /* 0x000fe200048070ff */
[----:B------:R-:W-:-:S02]  /*fc60*/  HADD2.F32 R5, -RZ, R4.H0_H0 ;  /* 0x20000004ff057230 */ /* 0x000fc40000004100 */
[----:B------:R-:W-:Y:S01]  /*fc70*/  FMUL.FTZ R26, R7, R24 ;  /* 0x00000018071a7220 */ /* 0x000fe20000410000 */
[----:B------:R-:W-:Y:S02]  /*fc80*/  HADD2.F32 R25, -RZ, R15.H0_H0 ;  /* 0x2000000fff197230 */ /* 0x000fe40000004100 */
[----:B------:R-:W-:Y:S02]  /*fc90*/  HADD2.F32 R4, -RZ, R6.H1_H1 ;  /* 0x30000006ff047230 */ /* 0x000fe40000004100 */
[-C--:B------:R-:W-:Y:S01]  /*fca0*/  FFMA.FTZ R26, R5, R20.reuse, -R26 ;  /* 0x00000014051a7223 */ /* 0x080fe2000001081a */
[----:B------:R-:W-:Y:S02]  /*fcb0*/  HADD2.F32 R15, -RZ, R14.H0_H0 ;  /* 0x2000000eff0f7230 */ /* 0x000fe40000004100 */
[----:B------:R-:W-:Y:S01]  /*fcc0*/  FMUL.FTZ R14, R7, R20 ;  /* 0x00000014070e7220 */ /* 0x000fe20000410000 */
[----:B------:R-:W-:Y:S02]  /*fcd0*/  HADD2.F32 R6, -RZ, R6.H0_H0 ;  /* 0x20000006ff067230 */ /* 0x000fe40000004100 */
[C---:B------:R-:W-:Y:S01]  /*fce0*/  FMUL.FTZ R7, R4.reuse, R25 ;  /* 0x0000001904077220 */ /* 0x040fe20000410000 */
[----:B------:R-:W-:Y:S01]  /*fcf0*/  FMUL.FTZ R4, R4, R15 ;  /* 0x0000000f04047220 */ /* 0x000fe20000410000 */
[----:B------:R-:W-:-:S02]  /*fd00*/  FFMA.FTZ R27, R5, R24, R14 ;  /* 0x00000018051b7223 */ /* 0x000fc4000001000e */
[C---:B------:R-:W-:Y:S01]  /*fd10*/  FFMA.FTZ R15, R6.reuse, R15, -R7 ;  /* 0x0000000f060f7223 */ /* 0x040fe20000010807 */
[----:B------:R-:W-:Y:S02]  /*fd20*/  HADD2.F32 R5, -RZ, R13.H1_H1 ;  /* 0x3000000dff057230 */ /* 0x000fe40000004100 */
[----:B------:R-:W-:Y:S01]  /*fd30*/  FFMA.FTZ R20, R6, R25, R4 ;  /* 0x0000001906147223 */ /* 0x000fe20000010004 */
[----:B------:R-:W-:Y:S02]  /*fd40*/  HADD2.F32 R6, -RZ, R21.H1_H1 ;  /* 0x30000015ff067230 */ /* 0x000fe40000004100 */
[--C-:B------:R-:W-:Y:S02]  /*fd50*/  HADD2.F32 R14, -RZ, R29.reuse.H1_H1 ;  /* 0x3000001dff0e7230 */ /* 0x100fe40000004100 */
[----:B------:R-:W-:Y:S02]  /*fd60*/  HADD2.F32 R29, -RZ, R29.H0_H0 ;  /* 0x2000001dff1d7230 */ /* 0x000fe40000004100 */
[----:B------:R-:W-:Y:S01]  /*fd70*/  FMUL.FTZ R7, R5, R6 ;  /* 0x0000000605077220 */ /* 0x000fe20000410000 */
[----:B------:R-:W-:-:S02]  /*fd80*/  HADD2.F32 R4, -RZ, R12.H1_H1 ;  /* 0x3000000cff047230 */ /* 0x000fc40000004100 */
[----:B------:R-:W-:Y:S01]  /*fd90*/  FMUL.FTZ R24, R5, R14 ;  /* 0x0000000e05187220 */ /* 0x000fe20000410000 */
[----:B------:R-:W-:Y:S02]  /*fda0*/  HADD2.F32 R21, -RZ, R21.H0_H0 ;  /* 0x20000015ff157230 */ /* 0x000fe40000004100 */
[----:B------:R-:W-:Y:S02]  /*fdb0*/  HADD2.F32 R13, -RZ, R13.H0_H0 ;  /* 0x2000000dff0d7230 */ /* 0x000fe40000004100 */
[C---:B------:R-:W-:Y:S01]  /*fdc0*/  FMUL.FTZ R5, R4.reuse, R29 ;  /* 0x0000001d04057220 */ /* 0x040fe20000410000 */
[----:B------:R-:W-:Y:S02]  /*fdd0*/  HADD2.F32 R12, -RZ, R12.H0_H0 ;  /* 0x2000000cff0c7230 */ /* 0x000fe40000004100 */
        /* <DEDUP_REMOVED lines=8> */
[----:B------:R-:W-:Y:S02]  /*fe60*/  F2FP.SATFINITE.E4M3.F32.PACK_AB_MERGE_C R6, R33, R28, R6 ;  /* 0x0000001c2106723e */ /* 0x000fe40004807006 */
[----:B------:R-:W-:Y:S02]  /*fe70*/  F2FP.SATFINITE.E4M3.F32.PACK_AB_MERGE_C R7, R37, R30, R31 ;  /* 0x0000001e2507723e */ /* 0x000fe4000480701f */
[----:B------:R-:W-:Y:S02]  /*fe80*/  F2FP.SATFINITE.E4M3.F32.PACK_AB_MERGE_C R4, R20, R15, R4 ;  /* 0x0000000f1404723e */ /* 0x000fe40004807004 */
[----:B------:R-:W-:-:S05]  /*fe90*/  F2FP.SATFINITE.E4M3.F32.PACK_AB_MERGE_C R5, R12, R5, R24 ;  /* 0x000000050c05723e */ /* 0x000fca0004807018 */
[----:B------:R0:W-:Y:S02]  /*fea0*/  STS.128 [R3+0x1e400], R4 ;  /* 0x01e4000403007388 */ /* 0x0001e40000000c00 */
.L_x_1453:
[----:B------:R-:W-:Y:S05]  /*feb0*/  BSYNC B1 ;  /* 0x0000000000017941 */ /* 0x000fea0003800000 */
.L_x_1452:
[----:B------:R-:W-:Y:S05]  /*fec0*/  @P1 BRA `(.L_x_1451) ;  /* 0x0000002c00581947 */ /* 0x000fea0003800000 */
[----:B0-----:R-:W0:Y:S01]  /*fed0*/  LDS.128 R4, [R0+0x2000] ;  /* 0x0020000000047984 */ /* 0x001e220000000c00 */
[----:B-----5:R-:W-:Y:S02]  /*fee0*/  SHF.R.U32.HI R12, RZ, 0x8, R10 ;  /* 0x00000008ff0c7819 */ /* 0x020fe4000001160a */
[----:B------:R-:W-:Y:S02]  /*fef0*/  LOP3.LUT R3, R10, 0xff, RZ, 0xc0, !PT ;  /* 0x000000ff0a037812 */ /* 0x000fe400078ec0ff */
[----:B------:R-:W-:Y:S02]  /*ff00*/  LOP3.LUT R12, R12, 0xff, RZ, 0xc0, !PT ;  /* 0x000000ff0c0c7812 */ /* 0x000fe400078ec0ff */
[----:B------:R-:W-:Y:S02]  /*ff10*/  SHF.R.U32.HI R14, RZ, 0x8, R11 ;  /* 0x00000008ff0e7819 */ /* 0x000fe4000001160b */
[----:B------:R-:W-:Y:S02]  /*ff20*/  SHF.R.U32.HI R21, RZ, 0x8, R9 ;  /* 0x00000008ff157819 */ /* 0x000fe40000011609 */
[----:B------:R-:W-:-:S02]  /*ff30*/  PRMT R3, R12, 0x7604, R3 ;  /* 0x000076040c037816 */ /* 0x000fc40000000003 */
[----:B------:R-:W-:Y:S02]  /*ff40*/  LOP3.LUT R13, R11, 0xff, RZ, 0xc0, !PT ;  /* 0x000000ff0b0d7812 */ /* 0x000fe400078ec0ff */
[----:B------:R-:W-:Y:S02]  /*ff50*/  LOP3.LUT R14, R14, 0xff, RZ, 0xc0, !PT ;  /* 0x000000ff0e0e7812 */ /* 0x000fe400078ec0ff */
[----:B------:R-:W-:Y:S02]  /*ff60*/  SHF.R.U32.HI R24, RZ, 0x10, R11 ;  /* 0x00000010ff187819 */ /* 0x000fe4000001160b */
[----:B------:R-:W-:Y:S02]  /*ff70*/  SHF.R.U32.HI R12, RZ, 0x8, R8 ;  /* 0x00000008ff0c7819 */ /* 0x000fe40000011608 */
[----:B------:R-:W-:Y:S02]  /*ff80*/  SHF.R.U32.HI R25, RZ, 0x10, R9 ;  /* 0x00000010ff197819 */ /* 0x000fe40000011609 */
[----:B------:R-:W-:-:S02]  /*ff90*/  LOP3.LUT R20, R9, 0xff, RZ, 0xc0, !PT ;  /* 0x000000ff09147812 */ /* 0x000fc400078ec0ff */
[----:B------:R-:W-:Y:S01]  /*ffa0*/  LOP3.LUT R21, R21, 0xff, RZ, 0xc0, !PT ;  /* 0x000000ff15157812 */ /* 0x000fe200078ec0ff */
[----:B------:R-:W-:Y:S01]  /*ffb0*/  IMAD.U32 R25, R25, 0x10000, RZ ;  /* 0x0001000019197824 */ /* 0x000fe200078e00ff */
[----:B------:R-:W-:Y:S02]  /*ffc0*/  PRMT R13, R14, 0x7604, R13 ;  /* 0x000076040e0d7816 */ /* 0x000fe4000000000d */
[----:B------:R-:W-:Y:S01]  /*ffd0*/  LOP3.LUT R15, R12, 0xff, RZ, 0xc0, !PT ;  /* 0x000000ff0c0f7812 */ /* 0x000fe200078ec0ff */
[----:B------:R-:W-:Y:S01]  /*ffe0*/  IMAD.U32 R12, R24, 0x10000, RZ ;  /* 0x00010000180c7824 */ /* 0x000fe200078e00ff */
[----:B------:R-:W-:Y:S02]  /*fff0*/  LOP3.LUT R14, R8, 0xff, RZ, 0xc0, !PT ;  /* 0x000000ff080e7812 */ /* 0x000fe400078ec0ff */
[----:B------:R-:W-:Y:S02]  /*10000*/  PRMT R20, R21, 0x7604, R20 ;  /* 0x0000760415147816 */ /* 0x000fe40000000014 */
[----:B------:R-:W-:-:S02]  /*10010*/  PRMT R21, R15, 0x7604, R14 ;  /* 0x000076040f157816 */ /* 0x000fc4000000000e */
[----:B------:R-:W-:Y:S02]  /*10020*/  LOP3.LUT R15, R13, 0xff0000, R12, 0xf8, !PT ;  /* 0x00ff00000d0f7812 */ /* 0x000fe400078ef80c */
[----:B------:R-:W-:Y:S02]  /*10030*/  LOP3.LUT R25, R20, 0xff0000, R25, 0xf8, !PT ;  /* 0x00ff000014197812 */ /* 0x000fe400078ef819 */
[----:B------:R-:W-:Y:S02]  /*10040*/  LOP3.LUT R15, R15, 0xff000000, R11, 0xf8, !PT ;  /* 0xff0000000f0f7812 */ /* 0x000fe400078ef80b */
[----:B------:R-:W-:Y:S02]  /*10050*/  LOP3.LUT R25, R25, 0xff000000, R9, 0xf8, !PT ;  /* 0xff00000019197812 */ /* 0x000fe400078ef809 */
[----:B------:R-:W-:Y:S02]  /*10060*/  LOP3.LUT R13, R3, 0xff0000, R10, 0xf8, !PT ;  /* 0x00ff0000030d7812 */ /* 0x000fe400078ef80a */
[----:B0-----:R-:W-:-:S02]  /*10070*/  F2FP.F16.E4M3.UNPACK_B R3, R6.H1 ;  /* 0x00000006ff03723e */ /* 0x001fc400030006ff */
[--C-:B------:R-:W-:Y:S02]  /*10080*/  LOP3.LUT R21, R21, 0xff0000, R8.reuse, 0xf8, !PT ;  /* 0x00ff000015157812 */ /* 0x100fe400078ef808 */
[----:B------:R-:W-:Y:S01]  /*10090*/  F2FP.F16.E4M3.UNPACK_B R20, R25 ;  /* 0x00000019ff14723e */ /* 0x000fe200020006ff */
[--C-:B------:R-:W-:Y:S01]  /*100a0*/  HADD2.F32 R9, -RZ, R3.reuse.H0_H0 ;  /* 0x20000003ff097230 */ /* 0x100fe20000004100 */
[----:B------:R-:W-:Y:S02]  /*100b0*/  F2FP.F16.E4M3.UNPACK_B R12, R15 ;  /* 0x0000000fff0c723e */ /* 0x000fe400020006ff */
[----:B------:R-:W-:Y:S01]  /*100c0*/  LOP3.LUT R21, R21, 0xff000000, R8, 0xf8, !PT ;  /* 0xff00000015157812 */ /* 0x000fe200078ef808 */
[----:B------:R-:W-:Y:S01]  /*100d0*/  HADD2.F32 R8, -RZ, R3.H1_H1 ;  /* 0x30000003ff087230 */ /* 0x000fe20000004100 */
[----:B------:R-:W-:Y:S01]  /*100e0*/  F2FP.F16.E4M3.UNPACK_B R6, R6 ;  /* 0x00000006ff06723e */ /* 0x000fe200020006ff */
[----:B------:R-:W-:Y:S01]  /*100f0*/  HADD2.F32 R24, -RZ, R20.H1_H1 ;  /* 0x30000014ff187230 */ /* 0x000fe20000004100 */
[----:B------:R-:W-:Y:S01]  /*10100*/  LOP3.LUT R13, R13, 0xff000000, R10, 0xf8, !PT ;  /* 0xff0000000d0d7812 */ /* 0x000fe200078ef80a */
[----:B------:R-:W-:Y:S01]  /*10110*/  HADD2.F32 R14, -RZ, R12.H1_H1 ;  /* 0x3000000cff0e7230 */ /* 0x000fe20000004100 */
[-C--:B------:R-:W-:Y:S01]  /*10120*/  F2FP.F16.E4M3.UNPACK_B R10, R7.reuse ;  /* 0x00000007ff0a723e */ /* 0x080fe200020006ff */
[----:B------:R-:W-:Y:S01]  /*10130*/  HADD2.F32 R20, -RZ, R20.H0_H0 ;  /* 0x20000014ff147230 */ /* 0x000fe20000004100 */
[----:B------:R-:W-:Y:S01]  /*10140*/  F2FP.F16.E4M3.UNPACK_B R11, R7.H1 ;  /* 0x00000007ff0b723e */ /* 0x000fe200030006ff */
[C---:B------:R-:W-:Y:S01]  /*10150*/  FMUL.FTZ R26, R8.reuse, R24 ;  /* 0x00000018081a7220 */ /* 0x040fe20000410000 */
[----:B------:R-:W-:Y:S01]  /*10160*/  FMUL.FTZ R27, R8, R14 ;  /* 0x0000000e081b7220 */ /* 0x000fe20000410000 */
[-C--:B------:R-:W-:Y:S01]  /*10170*/  F2FP.F16.E4M3.UNPACK_B R7, R5.reuse ;  /* 0x00000005ff07723e */ /* 0x080fe200020006ff */
[----:B------:R-:W-:Y:S01]  /*10180*/  HADD2.F32 R12, -RZ, R12.H0_H0 ;  /* 0x2000000cff0c7230 */ /* 0x000fe20000004100 */
[----:B------:R-:W-:Y:S01]  /*10190*/  F2FP.F16.E4M3.UNPACK_B R8, R5.H1 ;  /* 0x00000005ff08723e */ /* 0x000fe200030006ff */
[----:B------:R-:W-:-:S02]  /*101a0*/  HADD2.F32 R5, -RZ, R6.H1_H1 ;  /* 0x30000006ff057230 */ /* 0x000fc40000004100 */
[C---:B------:R-:W-:Y:S01]  /*101b0*/  FFMA.FTZ R26, R9.reuse, R14, -R26 ;  /* 0x0000000e091a7223 */ /* 0x040fe2000001081a */
[----:B------:R-:W-:Y:S01]  /*101c0*/  FFMA.FTZ R29, R9, R24, R27 ;  /* 0x00000018091d7223 */ /* 0x000fe2000001001b */
[----:B------:R-:W-:Y:S01]  /*101d0*/  HADD2.F32 R6, -RZ, R6.H0_H0 ;  /* 0x20000006ff067230 */ /* 0x000fe20000004100 */
[----:B------:R-:W-:Y:S01]  /*101e0*/  F2FP.F16.E4M3.UNPACK_B R25, R25.H1 ;  /* 0x00000019ff19723e */ /* 0x000fe200030006ff */
[C---:B------:R-:W-:Y:S01]  /*101f0*/  FMUL.FTZ R9, R5.reuse, R20 ;  /* 0x0000001405097220 */ /* 0x040fe20000410000 */
[----:B------:R-:W-:Y:S01]  /*10200*/  F2FP.F16.E4M3.UNPACK_B R15, R15.H1 ;  /* 0x0000000fff0f723e */ /* 0x000fe200030006ff */
[-C--:B------:R-:W-:Y:S01]  /*10210*/  FMUL.FTZ R27, R5, R12.reuse ;  /* 0x0000000c051b7220 */ /* 0x080fe20000410000 */
[----:B------:R-:W-:Y:S02]  /*10220*/  HADD2.F32 R5, -RZ, R10.H1_H1 ;  /* 0x3000000aff057230 */ /* 0x000fe40000004100 */
[----:B------:R-:W-:Y:S01]  /*10230*/  FFMA.FTZ R24, R6, R12, -R9 ;  /* 0x0000000c06187223 */ /* 0x000fe20000010809 */
[----:B------:R-:W-:-:S02]  /*10240*/  HADD2.F32 R14, -RZ, R25.H0_H0 ;  /* 0x20000019ff0e7230 */ /* 0x000fc40000004100 */
[----:B------:R-:W-:Y:S01]  /*10250*/  FFMA.FTZ R27, R6, R20, R27 ;  /* 0x00000014061b7223 */ /* 0x000fe2000001001b */
[----:B------:R-:W-:Y:S01]  /*10260*/  HADD2.F32 R9, -RZ, R15.H0_H0 ;  /* 0x2000000fff097230 */ /* 0x000fe20000004100 */
[----:B------:R-:W-:Y:S01]  /*10270*/  F2FP.F16.E4M3.UNPACK_B R3, R4 ;  /* 0x00000004ff03723e */ /* 0x000fe200020006ff */
[----:B------:R-:W-:Y:S02]  /*10280*/  HADD2.F32 R10, -RZ, R10.H0_H0 ;  /* 0x2000000aff0a7230 */ /* 0x000fe40000004100 */
[C---:B------:R-:W-:Y:S01]  /*10290*/  FMUL.FTZ R31, R5.reuse, R14 ;  /* 0x0000000e051f7220 */ /* 0x040fe20000410000 */
[----:B------:R-:W-:Y:S02]  /*102a0*/  HADD2.F32 R25, -RZ, R25.H1_H1 ;  /* 0x30000019ff197230 */ /* 0x000fe40000004100 */
[-C--:B------:R-:W-:Y:S01]  /*102b0*/  FMUL.FTZ R5, R5, R9.reuse ;  /* 0x0000000905057220 */ /* 0x080fe20000410000 */
[----:B------:R-:W-:Y:S02]  /*102c0*/  HADD2.F32 R6, -RZ, R11.H1_H1 ;  /* 0x3000000bff067230 */ /* 0x000fe40000004100 */
[----:B------:R-:W-:Y:S01]  /*102d0*/  FFMA.FTZ R31, R10, R9, -R31 ;  /* 0x000000090a1f7223 */ /* 0x000fe2000001081f */
[----:B------:R-:W-:-:S02]  /*102e0*/  HADD2.F32 R15, -RZ, R15.H1_H1 ;  /* 0x3000000fff0f7230 */ /* 0x000fc40000004100 */
[----:B------:R-:W-:Y:S01]  /*102f0*/  FFMA.FTZ R28, R10, R14, R5 ;  /* 0x0000000e0a1c7223 */ /* 0x000fe20000010005 */
[----:B------:R-:W-:Y:S02]  /*10300*/  HADD2.F32 R11, -RZ, R11.H0_H0 ;  /* 0x2000000bff0b7230 */ /* 0x000fe40000004100 */
[C---:B------:R-:W-:Y:S01]  /*10310*/  FMUL.FTZ R12, R6.reuse, R25 ;  /* 0x00000019060c7220 */ /* 0x040fe20000410000 */
[----:B------:R-:W-:Y:S01]  /*10320*/  F2FP.F16.E4M3.UNPACK_B R5, R21 ;  /* 0x00000015ff05723e */ /* 0x000fe200020006ff */
[-C--:B------:R-:W-:Y:S01]  /*10330*/  FMUL.FTZ R10, R6, R15.reuse ;  /* 0x0000000f060a7220 */ /* 0x080fe20000410000 */
[----:B------:R-:W-:Y:S01]  /*10340*/  F2FP.F16.E4M3.UNPACK_B R4, R4.H1 ;  /* 0x00000004ff04723e */ /* 0x000fe200030006ff */
[C---:B------:R-:W-:Y:S01]  /*10350*/  FFMA.FTZ R30, R11.reuse, R15, -R12 ;  /* 0x0000000f0b1e7223 */ /* 0x040fe2000001080c */
[----:B------:R-:W-:Y:S01]  /*10360*/  F2FP.F16.E4M3.UNPACK_B R9, R13 ;  /* 0x0000000dff09723e */ /* 0x000fe200020006ff */
[----:B------:R-:W-:Y:S01]  /*10370*/  FFMA.FTZ R25, R11, R25, R10 ;  /* 0x000000190b197223 */ /* 0x000fe2000001000a */
[--C-:B------:R-:W-:Y:S01]  /*10380*/  HADD2.F32 R12, -RZ, R5.reuse.H1_H1 ;  /* 0x30000005ff0c7230 */ /* 0x100fe20000004100 */
[----:B------:R-:W-:Y:S01]  /*10390*/  F2FP.F16.E4M3.UNPACK_B R13, R13.H1 ;  /* 0x0000000dff0d723e */ /* 0x000fe200030006ff */
[----:B------:R-:W-:Y:S01]  /*103a0*/  HADD2.F32 R11, -RZ, R5.H0_H0 ;  /* 0x20000005ff0b7230 */ /* 0x000fe20000004100 */
[----:B------:R-:W-:Y:S01]  /*103b0*/  F2FP.F16.E4M3.UNPACK_B R21, R21.H1 ;  /* 0x00000015ff15723e */ /* 0x000fe200030006ff */
[----:B------:R-:W-:-:S02]  /*103c0*/  HADD2.F32 R6, -RZ, R4.H1_H1 ;  /* 0x30000004ff067230 */ /* 0x000fc40000004100 */
[----:B------:R-:W-:Y:S02]  /*103d0*/  HADD2.F32 R10, -RZ, R9.H1_H1 ;  /* 0x30000009ff0a7230 */ /* 0x000fe40000004100 */
[----:B------:R-:W-:Y:S02]  /*103e0*/  HADD2.F32 R5, -RZ, R4.H0_H0 ;  /* 0x20000004ff057230 */ /* 0x000fe40000004100 */
[C---:B------:R-:W-:Y:S01]  /*103f0*/  FMUL.FTZ R14, R6.reuse, R12 ;  /* 0x0000000c060e7220 */ /* 0x040fe20000410000 */
[----:B------:R-:W-:Y:S02]  /*10400*/  HADD2.F32 R4, -RZ, R3.H1_H1 ;  /* 0x30000003ff047230 */ /* 0x000fe40000004100 */
[-C--:B------:R-:W-:Y:S01]  /*10410*/  FMUL.FTZ R20, R6, R10.reuse ;  /* 0x0000000a06147220 */ /* 0x080fe20000410000 */
[----:B------:R-:W-:Y:S02]  /*10420*/  HADD2.F32 R9, -RZ, R9.H0_H0 ;  /* 0x20000009ff097230 */ /* 0x000fe40000004100 */
[----:B------:R-:W-:Y:S01]  /*10430*/  FFMA.FTZ R14, R5, R10, -R14 ;  /* 0x0000000a050e7223 */ /* 0x000fe2000001080e */
[----:B------:R-:W-:-:S02]  /*10440*/  HADD2.F32 R3, -RZ, R3.H0_H0 ;  /* 0x20000003ff037230 */ /* 0x000fc40000004100 */
[C---:B------:R-:W-:Y:S01]  /*10450*/  FMUL.FTZ R6, R4.reuse, R11 ;  /* 0x0000000b04067220 */ /* 0x040fe20000410000 */
[----:B------:R-:W-:Y:S01]  /*10460*/  FFMA.FTZ R15, R5, R12, R20 ;  /* 0x0000000c050f7223 */ /* 0x000fe20000010014 */
[-C--:B------:R-:W-:Y:S01]  /*10470*/  FMUL.FTZ R4, R4, R9.reuse ;  /* 0x0000000904047220 */ /* 0x080fe20000410000 */
[----:B------:R-:W-:Y:S02]  /*10480*/  HADD2.F32 R5, -RZ, R13.H1_H1 ;  /* 0x3000000dff057230 */ /* 0x000fe40000004100 */
[C---:B------:R-:W-:Y:S01]  /*10490*/  FFMA.FTZ R12, R3.reuse, R9, -R6 ;  /* 0x00000009030c7223 */ /* 0x040fe20000010806 */
[--C-:B------:R-:W-:Y:S02]  /*104a0*/  HADD2.F32 R9, -RZ, R21.reuse.H1_H1 ;  /* 0x30000015ff097230 */ /* 0x100fe40000004100 */
[----:B------:R-:W-:Y:S01]  /*104b0*/  FFMA.FTZ R11, R3, R11, R4 ;  /* 0x0000000b030b7223 */ /* 0x000fe20000010004 */
[----:B------:R-:W-:Y:S02]  /*104c0*/  HADD2.F32 R4, -RZ, R8.H1_H1 ;  /* 0x30000008ff047230 */ /* 0x000fe40000004100 */
[----:B------:R-:W-:-:S02]  /*104d0*/  HADD2.F32 R10, -RZ, R21.H0_H0 ;  /* 0x20000015ff0a7230 */ /* 0x000fc40000004100 */
[----:B------:R-:W-:Y:S02]  /*104e0*/  HADD2.F32 R3, -RZ, R7.H1_H1 ;  /* 0x30000007ff037230 */ /* 0x000fe40000004100 */
[C---:B------:R-:W-:Y:S01]  /*104f0*/  FMUL.FTZ R20, R4.reuse, R5 ;  /* 0x0000000504147220 */ /* 0x040fe20000410000 */
[----:B------:R-:W-:Y:S02]  /*10500*/  HADD2.F32 R6, -RZ, R13.H0_H0 ;  /* 0x2000000dff067230 */ /* 0x000fe40000004100 */
[----:B------:R-:W-:Y:S01]  /*10510*/  FMUL.FTZ R13, R4, R9 ;  /* 0x00000009040d7220 */ /* 0x000fe20000410000 */
        /* <DEDUP_REMOVED lines=12> */
[----:B------:R-:W-:Y:S02]  /*105e0*/  F2FP.SATFINITE.E4M3.F32.PACK_AB_MERGE_C R6, R27, R24, R6 ;  /* 0x000000181b06723e */ /* 0x000fe40004807006 */
[----:B------:R-:W-:Y:S02]  /*105f0*/  F2FP.SATFINITE.E4M3.F32.PACK_AB_MERGE_C R7, R28, R31, R7 ;  /* 0x0000001f1c07723e */ /* 0x000fe40004807007 */
[----:B------:R-:W-:-:S02]  /*10600*/  F2FP.SATFINITE.E4M3.F32.PACK_AB_MERGE_C R4, R11, R12, R4 ;  /* 0x0000000c0b04723e */ /* 0x000fc40004807004 */
[----:B------:R-:W-:-:S05]  /*10610*/  F2FP.SATFINITE.E4M3.F32.PACK_AB_MERGE_C R5, R10, R5, R13 ;  /* 0x000000050a05723e */ /* 0x000fca000480700d */
[----:B------:R3:W-:Y:S01]  /*10620*/  STS.128 [R0+0x2000], R4 ;  /* 0x0020000400007388 */ /* 0x0007e20000000c00 */
[----:B------:R-:W-:Y:S05]  /*10630*/  BRA `(.L_x_1451) ;  /* 0x00000024007c7947 */ /* 0x000fea0003800000 */
.L_x_1438:
        /* <DEDUP_REMOVED lines=8> */
[----:B-1----:R-:W-:-:S13]  /*106c0*/  ISETP.NE.AND P0, PT, R32, 0x1, PT ;  /* 0x000000012000780c */ /* 0x002fda0003f05270 */
[----:B------:R-:W1:Y:S08]  /*106d0*/  @P0 LDC R0, c[0x0][0x44c] ;  /* 0x00011300ff000b82 */ /* 0x000e700000000800 */
[----:B------:R-:W2:Y:S01]  /*106e0*/  @P0 LDC R5, c[0x0][0x450] ;  /* 0x00011400ff050b82 */ /* 0x000ea20000000800 */
[----:B-1----:R-:W-:-:S05]  /*106f0*/  @P0 IMAD.HI.U32 R0, R3, R0, RZ ;  /* 0x0000000003000227 */ /* 0x002fca00078e00ff */
[----:B--2---:R-:W-:Y:S01]  /*10700*/  @P0 SHF.R.U32.HI R3, RZ, R5, R0 ;  /* 0x00000005ff030219 */ /* 0x004fe20000011600 */
[----:B------:R-:W-:-:S03]  /*10710*/  IMAD.MOV.U32 R5, RZ, RZ, R31 ;  /* 0x000000ffff057224 */ /* 0x000fc600078e001f */
        /* <DEDUP_REMOVED lines=14> */
[----:B------:R-:W2:Y:S01]  /*10800*/  LDL R0, [R1+0x10] ;  /* 0x0000100001007983 */ /* 0x000ea20000100800 */
[----:B------:R-:W1:Y:S01]  /*10810*/  LDC R39, c[0x0][0x3f4] ;  /* 0x0000fd00ff277b82 */ /* 0x000e620000000800 */
[----:B------:R-:W-:Y:S02]  /*10820*/  ULDC.64 UR4, c[0x0][0x208] ;  /* 0x0000820000047ab9 */ /* 0x000fe40000000a00 */
[----:B------:R-:W3:Y:S04]  /*10830*/  SHFL.IDX PT, R5, R33, RZ, 0x1c1f ;  /* 0x001c1fff21057589 */ /* 0x000ee800000e0000 */
[----:B0-----:R-:W0:Y:S04]  /*10840*/  SHFL.IDX PT, R14, R37, RZ, 0x1c1f ;  /* 0x001c1fff250e7589 */ /* 0x001e2800000e0000 */
[----:B------:R-:W4:Y:S04]  /*10850*/  SHFL.IDX PT, R3, R10, RZ, 0x1c1f ;  /* 0x001c1fff0a037589 */ /* 0x000f2800000e0000 */
[----:B------:R-:W5:Y:S01]  /*10860*/  SHFL.IDX PT, R7, R35, RZ, 0x1c1f ;  /* 0x001c1fff23077589 */ /* 0x000f6200000e0000 */
[----:B-1----:R-:W-:Y:S01]  /*10870*/  ISETP.GE.AND P0, PT, R22, R39, PT ;  /* 0x000000271600720c */ /* 0x002fe20003f06270 */
[----:B--2---:R-:W-:-:S05]  /*10880*/  IMAD R32, R0, R32, RZ ;  /* 0x0000002000207224 */ /* 0x004fca00078e02ff */
[----:B------:R-:W-:-:S13]  /*10890*/  ISETP.GE.OR P1, PT, R41, R32, P0 ;  /* 0x000000202900720c */ /* 0x000fda0000726670 */
[C---:B---3--:R-:W-:Y:S02]  /*108a0*/  @!P1 IADD3 R0, P2, R22.reuse, R5, RZ ;  /* 0x0000000516009210 */ /* 0x048fe40007f5e0ff */
[----:B0-----:R-:W-:-:S03]  /*108b0*/  @!P1 IADD3 R14, P3, R22, R14, RZ ;  /* 0x0000000e160e9210 */ /* 0x001fc60007f7e0ff */
[--C-:B----4-:R-:W-:Y:S02]  /*108c0*/  @!P1 IMAD.X R5, R3, 0x1, R23.reuse, P2 ;  /* 0x0000000103059824 */ /* 0x110fe400010e0617 */
[----:B-----5:R-:W-:Y:S02]  /*108d0*/  @!P1 IMAD.X R3, R7, 0x1, R23, P3 ;  /* 0x0000000107039824 */ /* 0x020fe400018e0617 */
[----:B------:R-:W-:Y:S02]  /*108e0*/  @!P1 IMAD.MOV.U32 R4, RZ, RZ, R0 ;  /* 0x000000ffff049224 */ /* 0x000fe400078e0000 */
[----:B------:R-:W-:Y:S02]  /*108f0*/  @!P1 IMAD.MOV.U32 R28, RZ, RZ, R14 ;  /* 0x000000ffff1c9224 */ /* 0x000fe400078e000e */
[----:B------:R-:W-:Y:S02]  /*10900*/  @!P1 IMAD.MOV.U32 R29, RZ, RZ, R3 ;  /* 0x000000ffff1d9224 */ /* 0x000fe400078e0003 */
[----:B------:R-:W2:Y:S04]  /*10910*/  @!P1 LD.E.128 R4, desc[UR4][R4.64] ;  /* 0x0000000404049980 */ /* 0x000ea8000c101d00 */
[----:B------:R-:W3:Y:S01]  /*10920*/  @!P1 LD.E.128 R28, desc[UR4][R28.64] ;  /* 0x000000041c1c9980 */ /* 0x000ee2000c101d00 */
[----:B------:R-:W-:-:S02]  /*10930*/  CS2R R26, SRZ ;  /* 0x00000000001a7805 */ /* 0x000fc4000001ff00 */
[----:B------:R-:W-:Y:S02]  /*10940*/  CS2R R24, SRZ ;  /* 0x0000000000187805 */ /* 0x000fe4000001ff00 */
[----:B------:R-:W-:Y:S01]  /*10950*/  CS2R R20, SRZ ;  /* 0x0000000000147805 */ /* 0x000fe2000001ff00 */
[----:B------:R-:W0:Y:S01]  /*10960*/  SHFL.IDX PT, R33, R33, 0x1, 0x1c1f ;  /* 0x003c1f0021217f89 */ /* 0x000e2200000e0000 */
[----:B------:R-:W-:-:S03]  /*10970*/  CS2R R8, SRZ ;  /* 0x0000000000087805 */ /* 0x000fc6000001ff00 */
[----:B------:R1:W4:Y:S04]  /*10980*/  SHFL.IDX PT, R3, R10, 0x1, 0x1c1f ;  /* 0x003c1f000a037f89 */ /* 0x00032800000e0000 */
[----:B------:R-:W0:Y:S04]  /*10990*/  SHFL.IDX PT, R37, R37, 0x1, 0x1c1f ;  /* 0x003c1f0025257f89 */ /* 0x000e2800000e0000 */
[----:B------:R-:W0:Y:S01]  /*109a0*/  SHFL.IDX PT, R35, R35, 0x1, 0x1c1f ;  /* 0x003c1f0023237f89 */ /* 0x000e2200000e0000 */
[----:B--2---:R-:W-:Y:S02]  /*109b0*/  @!P1 IMAD.MOV.U32 R26, RZ, RZ, R4 ;  /* 0x000000ffff1a9224 */ /* 0x004fe400078e0004 */
[----:B------:R-:W-:Y:S01]  /*109c0*/  @!P1 IMAD.MOV.U32 R27, RZ, RZ, R5 ;  /* 0x000000ffff1b9224 */ /* 0x000fe200078e0005 */
[----:B------:R-:W-:Y:S01]  /*109d0*/  CS2R R4, SRZ ;  /* 0x0000000000047805 */ /* 0x000fe2000001ff00 */
[----:B------:R-:W-:-:S02]  /*109e0*/  @!P1 IMAD.MOV.U32 R24, RZ, RZ, R6 ;  /* 0x000000ffff189224 */ /* 0x000fc400078e0006 */
[----:B------:R-:W-:Y:S02]  /*109f0*/  @!P1 IMAD.MOV.U32 R25, RZ, RZ, R7 ;  /* 0x000000ffff199224 */ /* 0x000fe400078e0007 */
[----:B---3--:R-:W-:Y:S02]  /*10a00*/  @!P1 IMAD.MOV.U32 R20, RZ, RZ, R28 ;  /* 0x000000ffff149224 */ /* 0x008fe400078e001c */
[----:B------:R-:W-:Y:S02]  /*10a10*/  @!P1 IMAD.MOV.U32 R21, RZ, RZ, R29 ;  /* 0x000000ffff159224 */ /* 0x000fe400078e001d */
[----:B------:R-:W-:Y:S02]  /*10a20*/  @!P1 IMAD.MOV.U32 R8, RZ, RZ, R30 ;  /* 0x000000ffff089224 */ /* 0x000fe400078e001e */
[----:B01--4-:R-:W-:-:S07]  /*10a30*/  @!P1 IMAD.MOV.U32 R9, RZ, RZ, R31 ;  /* 0x000000ffff099224 */ /* 0x013fce00078e001f */
.L_x_1747:
[----:B------:R-:W-:Y:S01]  /*10a40*/  VIADD R41, R41, 0x40 ;  /* 0x0000004029297836 */ /* 0x000fe20000000000 */
[----:B------:R-:W-:Y:S01]  /*10a50*/  BSSY B1, `(.L_x_1455) ;  /* 0x0000011000017945 */ /* 0x000fe20003800000 */
[----:B------:R-:W-:Y:S02]  /*10a60*/  CS2R R6, SRZ ;  /* 0x0000000000067805 */ /* 0x000fe4000001ff00 */
[----:B------:R-:W-:Y:S02]  /*10a70*/  CS2R R12, SRZ ;  /* 0x00000000000c7805 */ /* 0x000fe4000001ff00 */
[----:B------:R-:W-:Y:S02]  /*10a80*/  CS2R R14, SRZ ;  /* 0x00000000000e7805 */ /* 0x000fe4000001ff00 */
[----:B------:R-:W-:-:S13]  /*10a90*/  ISETP.GE.AND P1, PT, R41, R32, PT ;  /* 0x000000202900720c */ /* 0x000fda0003f26270 */
[----:B------:R-:W-:Y:S05]  /*10aa0*/  @P1 BRA `(.L_x_1456) ;  /* 0x00000000002c1947 */ /* 0x000fea0003800000 */
[----:B------:R-:W-:Y:S02]  /*10ab0*/  CS2R R6, SRZ ;  /* 0x0000000000067805 */ /* 0x000fe4000001ff00 */
[----:B------:R-:W-:Y:S02]  /*10ac0*/  CS2R R12, SRZ ;  /* 0x00000000000c7805 */ /* 0x000fe4000001ff00 */
[----:B------:R-:W-:Y:S01]  /*10ad0*/  CS2R R14, SRZ ;  /* 0x00000000000e7805 */ /* 0x000fe2000001ff00 */
[----:B------:R-:W-:Y:S06]  /*10ae0*/  @P0 BRA `(.L_x_1456) ;  /* 0x00000000001c0947 */ /* 0x000fec0003800000 */
[C---:B------:R-:W-:Y:S01]  /*10af0*/  IADD3 R12, P1, R22.reuse, R33, RZ ;  /* 0x00000021160c7210 */ /* 0x040fe20007f3e0ff */
[----:B------:R-:W-:Y:S01]  /*10b00*/  ULDC.64 UR4, c[0x0][0x208] ;  /* 0x0000820000047ab9 */ /* 0x000fe20000000a00 */
[----:B------:R-:W-:-:S03]  /*10b10*/  IADD3 R4, P2, R22, R37, RZ ;  /* 0x0000002516047210 */ /* 0x000fc60007f5e0ff */
[--C-:B------:R-:W-:Y:S02]  /*10b20*/  IMAD.X R13, R3, 0x1, R23.reuse, P1 ;  /* 0x00000001030d7824 */ /* 0x100fe400008e0617 */
[----:B------:R-:W-:-:S04]  /*10b30*/  IMAD.X R5, R35, 0x1, R23, P2 ;  /* 0x0000000123057824 */ /* 0x000fc800010e0617 */
[----:B------:R-:W5:Y:S04]  /*10b40*/  LD.E.128 R12, desc[UR4][R12.64] ;  /* 0x000000040c0c7980 */ /* 0x000f68000c101d00 */
[----:B------:R-:W5:Y:S02]  /*10b50*/  LD.E.128 R4, desc[UR4][R4.64] ;  /* 0x0000000404047980 */ /* 0x000f64000c101d00 */
.L_x_1456:
[----:B------:R-:W-:Y:S05]  /*10b60*/  BSYNC B1 ;  /* 0x0000000000017941 */ /* 0x000fea0003800000 */
.L_x_1455:
[----:B------:R-:W2:Y:S04]  /*10b70*/  LDL R0, [R1+0xa8] ;  /* 0x0000a80001007983 */ /* 0x000ea80000100800 */
[----:B------:R-:W3:Y:S01]  /*10b80*/  LDL R10, [R1+0x64] ;  /* 0x00006400010a7983 */ /* 0x000ee20000100800 */
[----:B------:R-:W-:Y:S01]  /*10b90*/  BSSY B1, `(.L_x_1457) ;  /* 0x000000d000017945 */ /* 0x000fe20003800000 */
[----:B--2---:R-:W-:Y:S01]  /*10ba0*/  R2UR UR5, R0 ;  /* 0x00000000000572ca */ /* 0x004fe200000e0000 */
[----:B------:R-:W-:Y:S01]  /*10bb0*/  VIADD R0, R230, 0x40 ;  /* 0x00000040e6007836 */ /* 0x000fe20000000000 */
[----:B---3--:R-:W-:-:S04]  /*10bc0*/  VIADDMNMX R11, R32, -R10, 0x80, PT ;  /* 0x00000080200b7446 */ /* 0x008fc8000380090a */
[-C--:B------:R-:W-:Y:S02]  /*10bd0*/  ISETP.GE.OR P2, PT, R230, R11.reuse, P0 ;  /* 0x0000000be600720c */ /* 0x080fe40000746670 */
[----:B------:R-:W-:-:S05]  /*10be0*/  ISETP.GE.OR P0, PT, R0, R11, P0 ;  /* 0x0000000b0000720c */ /* 0x000fca0000706670 */
[----:B------:R-:W-:-:S04]  /*10bf0*/  ULEA.HI UR4, UR5, UR5, URZ, 0x1 ;  /* 0x0000000505047291 */ /* 0x000fc8000f8f083f */
[----:B------:R-:W-:-:S04]  /*10c00*/  ULOP3.LUT UR4, UR4, 0xfffffffe, URZ, 0xc0, !UPT ;  /* 0xfffffffe04047892 */ /* 0x000fc8000f8ec03f */
[----:B------:R-:W-:-:S06]  /*10c10*/  UIADD3 UR4, UR5, -UR4, URZ ;  /* 0x8000000405047290 */ /* 0x000fcc000fffe03f */
[----:B------:R-:W-:-:S05]  /*10c20*/  IMAD.U32 R3, RZ, RZ, UR4 ;  /* 0x00000004ff037e24 */ /* 0x000fca000f8e00ff */
[----:B------:R-:W-:-:S04]  /*10c30*/  SHF.L.U32 R3, R3, 0x1f, RZ ;  /* 0x0000001f03037819 */ /* 0x000fc800000006ff */
[----:B------:R-:W0:Y:S02]  /*10c40*/  SYNCS.PHASECHK.TRANS64.TRYWAIT P1, [R18+URZ+0x2e800], R3 ;  /* 0x02e80003120075a7 */ /* 0x000e24000802017f */
[----:B0-----:R-:W-:Y:S05]  /*10c50*/  @!P1 BRA `(.L_x_1458) ;  /* 0x0000026800489947 */ /* 0x001fea0003800000 */
.L_x_1748:
[----:B------:R-:W-:Y:S05]  /*10c60*/  BSYNC B1 ;  /* 0x0000000000017941 */ /* 0x000fea0003800000 */
.L_x_1457:
[----:B------:R-:W-:Y:S04]  /*10c70*/  BSSY B1, `(.L_x_1459) ;  /* 0x0000101000017945 */ /* 0x000fe80003800000 */
[----:B------:R-:W-:Y:S05]  /*10c80*/  @P2 BRA `(.L_x_1460) ;  /* 0x0000000c00fc2947 */ /* 0x000fea0003800000 */
[----:B------:R-:W2:Y:S01]  /*10c90*/  LDL R40, [R1+0x88] ;  /* 0x0000880001287983 */ /* 0x000ea20000100800 */
[----:B------:R-:W-:Y:S02]  /*10ca0*/  SHF.R.U32.HI R0, RZ, 0x8, R26 ;  /* 0x00000008ff007819 */ /* 0x000fe4000001161a */
[----:B0-----:R-:W-:Y:S02]  /*10cb0*/  LOP3.LUT R3, R26, 0xff, RZ, 0xc0, !PT ;  /* 0x000000ff1a037812 */ /* 0x001fe400078ec0ff */
[----:B------:R-:W-:Y:S02]  /*10cc0*/  LOP3.LUT R0, R0, 0xff, RZ, 0xc0, !PT ;  /* 0x000000ff00007812 */ /* 0x000fe400078ec0ff */
[----:B------:R-:W-:Y:S02]  /*10cd0*/  SHF.R.U32.HI R10, RZ, 0x8, R27 ;  /* 0x00000008ff0a7819 */ /* 0x000fe4000001161b */
[----:B------:R-:W-:Y:S02]  /*10ce0*/  SHF.R.U32.HI R28, RZ, 0x8, R24 ;  /* 0x00000008ff1c7819 */ /* 0x000fe40000011618 */
[----:B------:R-:W-:Y:S01]  /*10cf0*/  PRMT R37, R0, 0x7604, R3 ;  /* 0x0000760400257816 */ /* 0x000fe20000000003 */
[----:B------:R-:W-:Y:S01]  /*10d00*/  IMAD.SHL.U32 R3, R231, 0x80, RZ ;  /* 0x00000080e7037824 */ /* 0x000fe200078e00ff */
[----:B------:R-:W-:-:S02]  /*10d10*/  LOP3.LUT R11, R27, 0xff, RZ, 0xc0, !PT ;  /* 0x000000ff1b0b7812 */ /* 0x000fc400078ec0ff */
[----:B------:R-:W-:Y:S02]  /*10d20*/  LOP3.LUT R10, R10, 0xff, RZ, 0xc0, !PT ;  /* 0x000000ff0a0a7812 */ /* 0x000fe400078ec0ff */
[----:B------:R-:W-:Y:S02]  /*10d30*/  LOP3.LUT R29, R24, 0xff, RZ, 0xc0, !PT ;  /* 0x000000ff181d7812 */ /* 0x000fe400078ec0ff */
[----:B------:R-:W-:Y:S02]  /*10d40*/  LOP3.LUT R28, R28, 0xff, RZ, 0xc0, !PT ;  /* 0x000000ff1c1c7812 */ /* 0x000fe400078ec0ff */
[----:B------:R-:W-:Y:S02]  /*10d50*/  PRMT R38, R10, 0x7604, R11 ;  /* 0x000076040a267816 */ /* 0x000fe4000000000b */
[----:B------:R-:W-:Y:S02]  /*10d60*/  SHF.R.U32.HI R0, RZ, 0x8, R20 ;  /* 0x00000008ff007819 */ /* 0x000fe40000011614 */
[----:B------:R-:W-:Y:S01]  /*10d70*/  LOP3.LUT R10, R3, 0x380, RZ, 0xc0, !PT ;  /* 0x00000380030a7812 */ /* 0x000fe200078ec0ff */
[----:B------:R-:W-:Y:S01]  /*10d80*/  IMAD.IADD R3, R22, 0x1, R39 ;  /* 0x0000000116037824 */ /* 0x000fe200078e0227 */
[----:B------:R-:W-:-:S02]  /*10d90*/  PRMT R41, R28, 0x7604, R29 ;  /* 0x000076041c297816 */ /* 0x000fc4000000001d */
[----:B------:R-:W-:Y:S02]  /*10da0*/  SHF.R.U32.HI R11, RZ, 0x8, R25 ;  /* 0x00000008ff0b7819 */ /* 0x000fe40000011619 */
[----:B------:R-:W-:Y:S02]  /*10db0*/  LOP3.LUT R29, R0, 0xff, RZ, 0xc0, !PT ;  /* 0x000000ff001d7812 */ /* 0x000fe400078ec0ff */
[----:B------:R-:W-:Y:S02]  /*10dc0*/  LOP3.LUT R30, R20, 0xff, RZ, 0xc0, !PT ;  /* 0x000000ff141e7812 */ /* 0x000fe400078ec0ff */
[----:B------:R-:W-:Y:S02]  /*10dd0*/  LOP3.LUT R0, R10, 0x70, R22, 0xf8, !PT ;  /* 0x000000700a007812 */ /* 0x000fe400078ef816 */
[----:B------:R-:W-:Y:S02]  /*10de0*/  SHF.R.U32.HI R31, RZ, 0x3, R10 ;  /* 0x00000003ff1f7819 */ /* 0x000fe4000001160a */
[----:B------:R-:W-:-:S02]  /*10df0*/  LOP3.LUT R28, R25, 0xff, RZ, 0xc0, !PT ;  /* 0x000000ff191c7812 */ /* 0x000fc400078ec0ff */
[----:B------:R-:W-:Y:S02]  /*10e00*/  LOP3.LUT R11, R11, 0xff, RZ, 0xc0, !PT ;  /* 0x000000ff0b0b7812 */ /* 0x000fe400078ec0ff */
[----:B------:R-:W-:Y:S02]  /*10e10*/  LOP3.LUT R10, R10, 0x70, R3, 0xf8, !PT ;  /* 0x000000700a0a7812 */ /* 0x000fe400078ef803 */
[----:B------:R-:W-:Y:S02]  /*10e20*/  PRMT R45, R29, 0x7604, R30 ;  /* 0x000076041d2d7816 */ /* 0x000fe4000000001e */
[----:B------:R-:W-:Y:S02]  /*10e30*/  LOP3.LUT R3, R0, R31, RZ, 0x3c, !PT ;  /* 0x0000001f00037212 */ /* 0x000fe400078e3cff */
[----:B------:R-:W-:Y:S02]  /*10e40*/  SHF.R.U32.HI R29, RZ, 0x8, R21 ;  /* 0x00000008ff1d7819 */ /* 0x000fe40000011615 */
[----:B------:R-:W-:-:S02]  /*10e50*/  PRMT R43, R11, 0x7604, R28 ;  /* 0x000076040b2b7816 */ /* 0x000fc4000000001c */
[----:B------:R-:W-:Y:S02]  /*10e60*/  LOP3.LUT R11, R10, R31, RZ, 0x3c, !PT ;  /* 0x0000001f0a0b7212 */ /* 0x000fe400078e3cff */
[----:B------:R-:W-:Y:S02]  /*10e70*/  LOP3.LUT R10, R21, 0xff, RZ, 0xc0, !PT ;  /* 0x000000ff150a7812 */ /* 0x000fe400078ec0ff */
[----:B------:R-:W-:Y:S02]  /*10e80*/  SHF.R.U32.HI R28, RZ, 0x8, R8 ;  /* 0x00000008ff1c7819 */ /* 0x000fe40000011608 */
[----:B------:R-:W-:Y:S02]  /*10e90*/  SHF.R.U32.HI R34, RZ, 0x8, R9 ;  /* 0x00000008ff227819 */ /* 0x000fe40000011609 */
[----:B------:R-:W-:Y:S02]  /*10ea0*/  LOP3.LUT R33, R8, 0xff, RZ, 0xc0, !PT ;  /* 0x000000ff08217812 */ /* 0x000fe400078ec0ff */
[----:B------:R-:W-:-:S02]  /*10eb0*/  LOP3.LUT R35, R9, 0xff, RZ, 0xc0, !PT ;  /* 0x000000ff09237812 */ /* 0x000fc400078ec0ff */
[----:B------:R-:W-:Y:S02]  /*10ec0*/  LOP3.LUT R32, R28, 0xff, RZ, 0xc0, !PT ;  /* 0x000000ff1c207812 */ /* 0x000fe400078ec0ff */
[----:B------:R-:W-:Y:S02]  /*10ed0*/  LOP3.LUT R34, R34, 0xff, RZ, 0xc0, !PT ;  /* 0x000000ff22227812 */ /* 0x000fe400078ec0ff */
[----:B------:R-:W-:Y:S02]  /*10ee0*/  PRMT R49, R32, 0x7604, R33 ;  /* 0x0000760420317816 */ /* 0x000fe40000000021 */
[----:B------:R-:W-:Y:S02]  /*10ef0*/  PRMT R51, R34, 0x7604, R35 ;  /* 0x0000760422337816 */ /* 0x000fe40000000023 */
[----:B------:R-:W-:-:S04]  /*10f00*/  SHF.R.U32.HI R42, RZ, 0x10, R25 ;  /* 0x00000010ff2a7819 */ /* 0x000fc80000011619 */
[----:B------:R-:W-:-:S04]  /*10f10*/  LOP3.LUT R42, R42, 0xff, RZ, 0xc0, !PT ;  /* 0x000000ff2a2a7812 */ /* 0x000fc800078ec0ff */
[----:B------:R-:W-:Y:S02]  /*10f20*/  PRMT R43, R42, 0x7054, R43 ;  /* 0x000070542a2b7816 */ /* 0x000fe4000000002b */
[----:B------:R-:W-:Y:S02]  /*10f30*/  SHF.R.U32.HI R42, RZ, 0x10, R9 ;  /* 0x00000010ff2a7819 */ /* 0x000fe40000011609 */
[----:B------:R-:W-:Y:S02]  /*10f40*/  LOP3.LUT R43, R43, 0xff000000, R25, 0xf8, !PT ;  /* 0xff0000002b2b7812 */ /* 0x000fe400078ef819 */
[----:B------:R-:W-:-:S04]  /*10f50*/  LOP3.LUT R42, R42, 0xff, RZ, 0xc0, !PT ;  /* 0x000000ff2a2a7812 */ /* 0x000fc800078ec0ff */
[----:B------:R-:W-:-:S04]  /*10f60*/  PRMT R51, R42, 0x7054, R51 ;  /* 0x000070542a337816 */ /* 0x000fc80000000033 */
[----:B------:R-:W-:Y:S02]  /*10f70*/  LOP3.LUT R51, R51, 0xff000000, R9, 0xf8, !PT ;  /* 0xff00000033337812 */ /* 0x000fe400078ef809 */
[----:B--2---:R-:W-:Y:S02]  /*10f80*/  IADD3 R0, R18, R3, R40 ;  /* 0x0000000312007210 */ /* 0x004fe40007ffe028 */
[----:B------:R-:W-:-:S03]  /*10f90*/  LOP3.LUT R3, R29, 0xff, RZ, 0xc0, !PT ;  /* 0x000000ff1d037812 */ /* 0x000fc600078ec0ff */
[----:B------:R-:W0:Y:S01]  /*10fa0*/  LDS.128 R28, [R0+0x1c400] ;  /* 0x01c40000001c7984 */ /* 0x000e220000000c00 */
[----:B------:R-:W-:Y:S02]  /*10fb0*/  PRMT R47, R3, 0x7604, R10 ;  /* 0x00007604032f7816 */ /* 0x000fe4000000000a */
[----:B------:R-:W-:Y:S02]  /*10fc0*/  IADD3 R3, R18, R11, R40 ;  /* 0x0000000b12037210 */ /* 0x000fe40007ffe028 */
[----:B------:R-:W-:Y:S02]  /*10fd0*/  SHF.R.U32.HI R11, RZ, 0x10, R27 ;  /* 0x00000010ff0b7819 */ /* 0x000fe4000001161b */
[----:B------:R-:W-:Y:S01]  /*10fe0*/  SHF.R.U32.HI R40, RZ, 0x10, R24 ;  /* 0x00000010ff287819 */ /* 0x000fe20000011618 */
[----:B------:R-:W1:Y:S01]  /*10ff0*/  LDS.128 R32, [R3+0x1c400] ;  /* 0x01c4000003207984 */ /* 0x000e620000000c00 */
[----:B------:R-:W-:Y:S02]  /*11000*/  LOP3.LUT R11, R11, 0xff, RZ, 0xc0, !PT ;  /* 0x000000ff0b0b7812 */ /* 0x000fe400078ec0ff */
[----:B------:R-:W-:-:S02]  /*11010*/  LOP3.LUT R40, R40, 0xff, RZ, 0xc0, !PT ;  /* 0x000000ff28287812 */ /* 0x000fc400078ec0ff */
[----:B------:R-:W-:Y:S02]  /*11020*/  PRMT R11, R11, 0x7054, R38 ;  /* 0x000070540b0b7816 */ /* 0x000fe40000000026 */
[----:B------:R-:W-:Y:S02]  /*11030*/  SHF.R.U32.HI R38, RZ, 0x10, R21 ;  /* 0x00000010ff267819 */ /* 0x000fe40000011615 */
[----:B------:R-:W-:Y:S02]  /*11040*/  PRMT R41, R40, 0x7054, R41 ;  /* 0x0000705428297816 */ /* 0x000fe40000000029 */
[----:B------:R-:W-:Y:S02]  /*11050*/  LOP3.LUT R38, R38, 0xff, RZ, 0xc0, !PT ;  /* 0x000000ff26267812 */ /* 0x000fe400078ec0ff */
[----:B------:R-:W-:Y:S02]  /*11060*/  SHF.R.U32.HI R10, RZ, 0x10, R26 ;  /* 0x00000010ff0a7819 */ /* 0x000fe4000001161a */
[----:B------:R-:W-:-:S02]  /*11070*/  SHF.R.U32.HI R40, RZ, 0x10, R8 ;  /* 0x00000010ff287819 */ /* 0x000fc40000011608 */
[----:B------:R-:W-:Y:S02]  /*11080*/  PRMT R47, R38, 0x7054, R47 ;  /* 0x00007054262f7816 */ /* 0x000fe4000000002f */
[----:B------:R-:W-:Y:S02]  /*11090*/  LOP3.LUT R10, R10, 0xff, RZ, 0xc0, !PT ;  /* 0x000000ff0a0a7812 */ /* 0x000fe400078ec0ff */
[----:B------:R-:W-:Y:S02]  /*110a0*/  LOP3.LUT R40, R40, 0xff, RZ, 0xc0, !PT ;  /* 0x000000ff28287812 */ /* 0x000fe400078ec0ff */
[----:B------:R-:W-:Y:S02]  /*110b0*/  LOP3.LUT R47, R47, 0xff000000, R21, 0xf8, !PT ;  /* 0xff0000002f2f7812 */ /* 0x000fe400078ef815 */
[----:B------:R-:W-:Y:S02]  /*110c0*/  LOP3.LUT R38, R11, 0xff000000, R27, 0xf8, !PT ;  /* 0xff0000000b267812 */ /* 0x000fe400078ef81b */
[----:B------:R-:W-:-:S02]  /*110d0*/  LOP3.LUT R42, R41, 0xff000000, R24, 0xf8, !PT ;  /* 0xff000000292a7812 */ /* 0x000fc400078ef818 */
[----:B------:R-:W-:Y:S02]  /*110e0*/  PRMT R37, R10, 0x7054, R37 ;  /* 0x000070540a257816 */ /* 0x000fe40000000025 */
[----:B------:R-:W-:Y:S02]  /*110f0*/  PRMT R49, R40, 0x7054, R49 ;  /* 0x0000705428317816 */ /* 0x000fe40000000031 */
[----:B------:R-:W-:Y:S02]  /*11100*/  F2FP.F16.E4M3.UNPACK_B R44, R47.H1 ;  /* 0x0000002fff2c723e */ /* 0x000fe400030006ff */
[----:B------:R-:W-:Y:S02]  /*11110*/  SHF.R.U32.HI R10, RZ, 0x10, R20 ;  /* 0x00000010ff0a7819 */ /* 0x000fe40000011614 */
[----:B------:R-:W-:Y:S01]  /*11120*/  F2FP.F16.E4M3.UNPACK_B R40, R38.H1 ;  /* 0x00000026ff28723e */ /* 0x000fe200030006ff */
[--C-:B------:R-:W-:Y:S01]  /*11130*/  HADD2.F32 R46, -RZ, R44.reuse.H0_H0 ;  /* 0x2000002cff2e7230 */ /* 0x100fe20000004100 */
[----:B0-----:R-:W-:Y:S01]  /*11140*/  F2FP.F16.E4M3.UNPACK_B R9, R29 ;  /* 0x0000001dff09723e */ /* 0x001fe200020006ff */
[----:B------:R-:W-:Y:S01]  /*11150*/  HADD2.F32 R44, -RZ, R44.H1_H1 ;  /* 0x3000002cff2c7230 */ /* 0x000fe20000004100 */
[----:B-1----:R-:W-:Y:S01]  /*11160*/  F2FP.F16.E4M3.UNPACK_B R24, R33.H1 ;  /* 0x00000021ff18723e */ /* 0x002fe200030006ff */
[--C-:B------:R-:W-:Y:S01]  /*11170*/  HADD2.F32 R41, -RZ, R40.reuse.H0_H0 ;  /* 0x20000028ff297230 */ /* 0x100fe20000004100 */
[----:B------:R-:W-:Y:S01]  /*11180*/  LOP3.LUT R10, R10, 0xff, RZ, 0xc0, !PT ;  /* 0x000000ff0a0a7812 */ /* 0x000fe200078ec0ff */
[----:B------:R-:W-:Y:S01]  /*11190*/  HADD2.F32 R40, -RZ, R40.H1_H1 ;  /* 0x30000028ff287230 */ /* 0x000fe20000004100 */
[----:B------:R-:W-:Y:S01]  /*111a0*/  F2FP.F16.E4M3.UNPACK_B R29, R29.H1 ;  /* 0x0000001dff1d723e */ /* 0x000fe200030006ff */
[----:B------:R-:W-:Y:S01]  /*111b0*/  HADD2.F32 R25, -RZ, R24.H0_H0 ;  /* 0x20000018ff197230 */ /* 0x000fe20000004100 */
[----:B------:R-:W-:-:S02]  /*111c0*/  PRMT R45, R10, 0x7054, R45 ;  /* 0x000070540a2d7816 */ /* 0x000fc4000000002d */
[----:B------:R-:W-:Y:S01]  /*111d0*/  LOP3.LUT R48, R49, 0xff000000, R8, 0xf8, !PT ;  /* 0xff00000031307812 */ /* 0x000fe200078ef808 */
[--C-:B------:R-:W-:Y:S02]  /*111e0*/  HADD2.F32 R10, -RZ, R29.reuse.H0_H0 ;  /* 0x2000001dff0a7230 */ /* 0x100fe40000004100 */
[CC--:B------:R-:W-:Y:S01]  /*111f0*/  FMUL.FTZ R49, R25.reuse, R46.reuse ;  /* 0x0000002e19317220 */ /* 0x0c0fe20000410000 */
[----:B------:R-:W-:Y:S01]  /*11200*/  FMUL.FTZ R25, R25, R41 ;  /* 0x0000002919197220 */ /* 0x000fe20000410000 */
[----:B------:R-:W-:Y:S01]  /*11210*/  F2FP.F16.E4M3.UNPACK_B R33, R33 ;  /* 0x00000021ff21723e */ /* 0x000fe200020006ff */
[----:B------:R-:W-:Y:S01]  /*11220*/  HADD2.F32 R29, -RZ, R29.H1_H1 ;  /* 0x3000001dff1d7230 */ /* 0x000fe20000004100 */
[----:B------:R-:W-:Y:S01]  /*11230*/  F2FP.F16.E4M3.UNPACK_B R47, R47 ;  /* 0x0000002fff2f723e */ /* 0x000fe200020006ff */
[C---:B------:R-:W-:Y:S01]  /*11240*/  FFMA.FTZ R52, R10.reuse, R46, R25 ;  /* 0x0000002e0a347223 */ /* 0x040fe20000010019 */
[----:B------:R-:W-:Y:S01]  /*11250*/  FFMA.FTZ R50, R10, R41, -R49 ;  /* 0x000000290a327223 */ /* 0x000fe20000010831 */
[----:B------:R-:W-:Y:S01]  /*11260*/  F2FP.F16.E4M3.UNPACK_B R38, R38 ;  /* 0x00000026ff26723e */ /* 0x000fe200020006ff */
[----:B------:R-:W-:Y:S01]  /*11270*/  HADD2.F32 R25, -RZ, R24.H1_H1 ;  /* 0x30000018ff197230 */ /* 0x000fe20000004100 */
[-C--:B------:R-:W-:Y:S01]  /*11280*/  F2FP.F16.E4M3.UNPACK_B R27, R35.reuse ;  /* 0x00000023ff1b723e */ /* 0x080fe200020006ff */
[----:B------:R-:W-:Y:S01]  /*11290*/  HADD2.F32 R49, -RZ, R47.H0_H0 ;  /* 0x2000002fff317230 */ /* 0x000fe20000004100 */
[----:B------:R-:W-:Y:S01]  /*112a0*/  F2FP.F16.E4M3.UNPACK_B R35, R35.H1 ;  /* 0x00000023ff23723e */ /* 0x000fe200030006ff */
[----:B------:R-:W-:-:S02]  /*112b0*/  HADD2.F32 R24, -RZ, R33.H0_H0 ;  /* 0x20000021ff187230 */ /* 0x000fc40000004100 */
[C---:B------:R-:W-:Y:S01]  /*112c0*/  FMUL.FTZ R46, R25.reuse, R44 ;  /* 0x0000002c192e7220 */ /* 0x040fe20000410000 */
[----:B------:R-:W-:Y:S02]  /*112d0*/  HADD2.F32 R41, -RZ, R38.H0_H0 ;  /* 0x20000026ff297230 */ /* 0x000fe40000004100 */
[----:B------:R-:W-:Y:S01]  /*112e0*/  FMUL.FTZ R53, R25, R40 ;  /* 0x0000002819357220 */ /* 0x000fe20000410000 */
[----:B------:R-:W-:Y:S02]  /*112f0*/  HADD2.F32 R10, -RZ, R9.H0_H0 ;  /* 0x20000009ff0a7230 */ /* 0x000fe40000004100 */
[C---:B------:R-:W-:Y:S01]  /*11300*/  FMUL.FTZ R25, R24.reuse, R49 ;  /* 0x0000003118197220 */ /* 0x040fe20000410000 */
[----:B------:R-:W-:Y:S01]  /*11310*/  LOP3.LUT R45, R45, 0xff000000, R20, 0xf8, !PT ;  /* 0xff0000002d2d7812 */ /* 0x000fe200078ef814 */
[C---:B------:R-:W-:Y:S01]  /*11320*/  FFMA.FTZ R57, R29.reuse, R44, R53 ;  /* 0x0000002c1d397223 */ /* 0x040fe20000010035 */
[-C--:B------:R-:W-:Y:S01]  /*11330*/  FMUL.FTZ R24, R24, R41.reuse ;  /* 0x0000002918187220 */ /* 0x080fe20000410000 */
[C---:B------:R-:W-:Y:S01]  /*11340*/  FFMA.FTZ R44, R10.reuse, R41, -R25 ;  /* 0x000000290a2c7223 */ /* 0x040fe20000010819 */
[----:B------:R-:W-:Y:S01]  /*11350*/  F2FP.F16.E4M3.UNPACK_B R41, R51.H1 ;  /* 0x00000033ff29723e */ /* 0x000fe200030006ff */
[----:B------:R-:W-:Y:S01]  /*11360*/  FFMA.FTZ R55, R29, R40, -R46 ;  /* 0x000000281d377223 */ /* 0x000fe2000001082e */
[----:B------:R-:W-:Y:S01]  /*11370*/  F2FP.F16.E4M3.UNPACK_B R25, R43.H1 ;  /* 0x0000002bff19723e */ /* 0x000fe200030006ff */
[----:B------:R-:W-:Y:S01]  /*11380*/  FFMA.FTZ R49, R10, R49, R24 ;  /* 0x000000310a317223 */ /* 0x000fe20000010018 */
[-C--:B------:R-:W-:Y:S01]  /*11390*/  F2FP.F16.E4M3.UNPACK_B R20, R31.reuse ;  /* 0x0000001fff14723e */ /* 0x080fe200020006ff */
[----:B------:R-:W-:Y:S01]  /*113a0*/  HADD2.F32 R40, -RZ, R47.H1_H1 ;  /* 0x3000002fff287230 */ /* 0x000fe20000004100 */
[----:B------:R-:W-:Y:S01]  /*113b0*/  F2FP.F16.E4M3.UNPACK_B R31, R31.H1 ;  /* 0x0000001fff1f723e */ /* 0x000fe200030006ff */
[----:B------:R-:W-:Y:S01]  /*113c0*/  HADD2.F32 R33, -RZ, R33.H1_H1 ;  /* 0x30000021ff217230 */ /* 0x000fe20000004100 */
[----:B------:R-:W-:Y:S01]  /*113d0*/  F2FP.F16.E4M3.UNPACK_B R51, R51 ;  /* 0x00000033ff33723e */ /* 0x000fe200020006ff */
[----:B------:R-:W-:Y:S01]  /*113e0*/  HADD2.F32 R47, -RZ, R41.H0_H0 ;  /* 0x20000029ff2f7230 */ /* 0x000fe20000004100 */
[----:B------:R-:W-:Y:S01]  /*113f0*/  F2FP.F16.E4M3.UNPACK_B R43, R43 ;  /* 0x0000002bff2b723e */ /* 0x000fe200020006ff */
[----:B------:R-:W-:-:S02]  /*11400*/  HADD2.F32 R24, -RZ, R35.H0_H0 ;  /* 0x20000023ff187230 */ /* 0x000fc40000004100 */
[----:B------:R-:W-:Y:S01]  /*11410*/  FMUL.FTZ R46, R33, R40 ;  /* 0x00000028212e7220 */ /* 0x000fe20000410000 */
[----:B------:R-:W-:Y:S01]  /*11420*/  HADD2.F32 R29, -RZ, R25.H0_H0 ;  /* 0x20000019ff1d7230 */ /* 0x000fe20000004100 */
[----:B------:R-:W-:Y:S01]  /*11430*/  LOP3.LUT R37, R37, 0xff000000, R26, 0xf8, !PT ;  /* 0xff00000025257812 */ /* 0x000fe200078ef81a */
[----:B------:R-:W-:Y:S02]  /*11440*/  HADD2.F32 R38, -RZ, R38.H1_H1 ;  /* 0x30000026ff267230 */ /* 0x000fe40000004100 */
[C---:B------:R-:W-:Y:S01]  /*11450*/  FMUL.FTZ R59, R24.reuse, R47 ;  /* 0x0000002f183b7220 */ /* 0x040fe20000410000 */
[----:B------:R-:W-:Y:S02]  /*11460*/  HADD2.F32 R9, -RZ, R9.H1_H1 ;  /* 0x30000009ff097230 */ /* 0x000fe40000004100 */
[----:B------:R-:W-:Y:S01]  /*11470*/  FMUL.FTZ R24, R24, R29 ;  /* 0x0000001d18187220 */ /* 0x000fe20000410000 */
[----:B------:R-:W-:Y:S02]  /*11480*/  HADD2.F32 R10, -RZ, R31.H0_H0 ;  /* 0x2000001fff0a7230 */ /* 0x000fe40000004100 */
[----:B------:R-:W-:Y:S01]  /*11490*/  FMUL.FTZ R33, R33, R38 ;  /* 0x0000002621217220 */ /* 0x000fe20000410000 */
[----:B------:R-:W-:-:S02]  /*114a0*/  HADD2.F32 R35, -RZ, R35.H1_H1 ;  /* 0x30000023ff237230 */ /* 0x000fc40000004100 */
[C---:B------:R-:W-:Y:S01]  /*114b0*/  FFMA.FTZ R53, R9.reuse, R38, -R46 ;  /* 0x0000002609357223 */ /* 0x040fe2000001082e */
[----:B------:R-:W-:Y:S02]  /*114c0*/  HADD2.F32 R38, -RZ, R25.H1_H1 ;  /* 0x30000019ff267230 */ /* 0x000fe40000004100 */
[C---:B------:R-:W-:Y:S01]  /*114d0*/  FFMA.FTZ R59, R10.reuse, R29, -R59 ;  /* 0x0000001d0a3b7223 */ /* 0x040fe2000001083b */
[----:B------:R-:W-:Y:S01]  /*114e0*/  FFMA.FTZ R60, R10, R47, R24 ;  /* 0x0000002f0a3c7223 */ /* 0x000fe20000010018 */
[----:B------:R-:W-:Y:S02]  /*114f0*/  HADD2.F32 R25, -RZ, R51.H0_H0 ;  /* 0x20000033ff197230 */ /* 0x000fe40000004100 */
[----:B------:R-:W-:Y:S01]  /*11500*/  FFMA.FTZ R46, R9, R40, R33 ;  /* 0x00000028092e7223 */ /* 0x000fe20000010021 */
[----:B------:R-:W-:Y:S01]  /*11510*/  HADD2.F32 R10, -RZ, R27.H0_H0 ;  /* 0x2000001bff0a7230 */ /* 0x000fe20000004100 */
[-C--:B------:R-:W-:Y:S01]  /*11520*/  F2FP.F16.E4M3.UNPACK_B R21, R32.reuse ;  /* 0x00000020ff15723e */ /* 0x080fe200020006ff */
[----:B------:R-:W-:Y:S01]  /*11530*/  HADD2.F32 R40, -RZ, R41.H1_H1 ;  /* 0x30000029ff287230 */ /* 0x000fe20000004100 */
[----:B------:R-:W-:Y:S01]  /*11540*/  F2FP.F16.E4M3.UNPACK_B R32, R32.H1 ;  /* 0x00000020ff20723e */ /* 0x000fe200030006ff */
[----:B------:R-:W-:-:S02]  /*11550*/  HADD2.F32 R24, -RZ, R43.H0_H0 ;  /* 0x2000002bff187230 */ /* 0x000fc40000004100 */
[C---:B------:R-:W-:Y:S01]  /*11560*/  FMUL.FTZ R54, R10.reuse, R25 ;  /* 0x000000190a367220 */ /* 0x040fe20000410000 */
[----:B------:R-:W-:Y:S02]  /*11570*/  HADD2.F32 R9, -RZ, R20.H0_H0 ;  /* 0x20000014ff097230 */ /* 0x000fe40000004100 */
[C---:B------:R-:W-:Y:S01]  /*11580*/  FMUL.FTZ R56, R35.reuse, R40 ;  /* 0x0000002823387220 */ /* 0x040fe20000410000 */
[----:B------:R-:W-:Y:S02]  /*11590*/  HADD2.F32 R31, -RZ, R31.H1_H1 ;  /* 0x3000001fff1f7230 */ /* 0x000fe40000004100 */
[----:B------:R-:W-:Y:S01]  /*115a0*/  FMUL.FTZ R35, R35, R38 ;  /* 0x0000002623237220 */ /* 0x000fe20000410000 */
[-C--:B------:R-:W-:Y:S01]  /*115b0*/  FMUL.FTZ R10, R10, R24.reuse ;  /* 0x000000180a0a7220 */ /* 0x080fe20000410000 */
[----:B------:R-:W-:Y:S01]  /*115c0*/  FFMA.FTZ R47, R9, R24, -R54 ;  /* 0x00000018092f7223 */ /* 0x000fe20000010836 */
[----:B------:R-:W-:Y:S01]  /*115d0*/  F2FP.F16.E4M3.UNPACK_B R29, R45.H1 ;  /* 0x0000002dff1d723e */ /* 0x000fe200030006ff */
[C---:B------:R-:W-:Y:S01]  /*115e0*/  FFMA.FTZ R62, R31.reuse, R38, -R56 ;  /* 0x000000261f3e7223 */ /* 0x040fe20000010838 */
[----:B------:R-:W-:Y:S01]  /*115f0*/  F2FP.F16.E4M3.UNPACK_B R24, R37.H1 ;  /* 0x00000025ff18723e */ /* 0x000fe200030006ff */
[----:B------:R-:W-:Y:S01]  /*11600*/  FFMA.FTZ R61, R31, R40, R35 ;  /* 0x000000281f3d7223 */ /* 0x000fe20000010023 */
[-C--:B------:R-:W-:Y:S01]  /*11610*/  F2FP.F16.E4M3.UNPACK_B R8, R28.reuse ;  /* 0x0000001cff08723e */ /* 0x080fe200020006ff */
[----:B------:R-:W-:Y:S01]  /*11620*/  FFMA.FTZ R56, R9, R25, R10 ;  /* 0x0000001909387223 */ /* 0x000fe2000001000a */
[----:B------:R-:W-:Y:S01]  /*11630*/  F2FP.F16.E4M3.UNPACK_B R28, R28.H1 ;  /* 0x0000001cff1c723e */ /* 0x000fe200030006ff */
[----:B------:R-:W-:Y:S01]  /*11640*/  HADD2.F32 R31, -RZ, R29.H0_H0 ;  /* 0x2000001dff1f7230 */ /* 0x000fe20000004100 */
[----:B------:R-:W-:Y:S01]  /*11650*/  F2FP.F16.E4M3.UNPACK_B R45, R45 ;  /* 0x0000002dff2d723e */ /* 0x000fe200020006ff */
[----:B------:R-:W-:Y:S01]  /*11660*/  HADD2.F32 R10, -RZ, R32.H0_H0 ;  /* 0x20000020ff0a7230 */ /* 0x000fe20000004100 */
[----:B------:R-:W-:Y:S01]  /*11670*/  F2FP.F16.E4M3.UNPACK_B R37, R37 ;  /* 0x00000025ff25723e */ /* 0x000fe200020006ff */
[----:B------:R-:W-:Y:S01]  /*11680*/  HADD2.F32 R25, -RZ, R24.H0_H0 ;  /* 0x20000018ff197230 */ /* 0x000fe20000004100 */
[----:B------:R-:W-:Y:S01]  /*11690*/  F2FP.F16.E4M3.UNPACK_B R26, R34 ;  /* 0x00000022ff1a723e */ /* 0x000fe200020006ff */
[----:B------:R-:W-:-:S02]  /*116a0*/  HADD2.F32 R9, -RZ, R28.H0_H0 ;  /* 0x2000001cff097230 */ /* 0x000fc40000004100 */
[C---:B------:R-:W-:Y:S01]  /*116b0*/  FMUL.FTZ R38, R10.reuse, R31 ;  /* 0x0000001f0a267220 */ /* 0x040fe20000410000 */
[----:B------:R-:W-:Y:S02]  /*116c0*/  HADD2.F32 R43, -RZ, R43.H1_H1 ;  /* 0x3000002bff2b7230 */ /* 0x000fe40000004100 */
[-C--:B------:R-:W-:Y:S01]  /*116d0*/  FMUL.FTZ R10, R10, R25.reuse ;  /* 0x000000190a0a7220 */ /* 0x080fe20000410000 */
[----:B------:R-:W-:Y:S02]  /*116e0*/  HADD2.F32 R51, -RZ, R51.H1_H1 ;  /* 0x30000033ff337230 */ /* 0x000fe40000004100 */
[C---:B------:R-:W-:Y:S01]  /*116f0*/  FFMA.FTZ R38, R9.reuse, R25, -R38 ;  /* 0x0000001909267223 */ /* 0x040fe20000010826 */
[----:B------:R-:W-:Y:S02]  /*11700*/  HADD2.F32 R27, -RZ, R27.H1_H1 ;  /* 0x3000001bff1b7230 */ /* 0x000fe40000004100 */
[----:B------:R-:W-:Y:S01]  /*11710*/  FFMA.FTZ R31, R9, R31, R10 ;  /* 0x0000001f091f7223 */ /* 0x000fe2000001000a */
[----:B------:R-:W-:Y:S01]  /*11720*/  HADD2.F32 R29, -RZ, R29.H1_H1 ;  /* 0x3000001dff1d7230 */ /* 0x000fe20000004100 */
[----:B------:R-:W-:Y:S01]  /*11730*/  F2FP.F16.E4M3.UNPACK_B R34, R34.H1 ;  /* 0x00000022ff22723e */ /* 0x000fe200030006ff */
[----:B------:R-:W-:-:S02]  /*11740*/  HADD2.F32 R32, -RZ, R32.H1_H1 ;  /* 0x30000020ff207230 */ /* 0x000fc40000004100 */
[C---:B------:R-:W-:Y:S01]  /*11750*/  FMUL.FTZ R33, R27.reuse, R51 ;  /* 0x000000331b217220 */ /* 0x040fe20000410000 */
[----:B------:R-:W-:Y:S02]  /*11760*/  HADD2.F32 R20, -RZ, R20.H1_H1 ;  /* 0x30000014ff147230 */ /* 0x000fe40000004100 */
[----:B------:R-:W-:Y:S01]  /*11770*/  FMUL.FTZ R40, R27, R43 ;  /* 0x0000002b1b287220 */ /* 0x000fe20000410000 */
[----:B------:R-:W-:Y:S02]  /*11780*/  HADD2.F32 R9, -RZ, R24.H1_H1 ;  /* 0x30000018ff097230 */ /* 0x000fe40000004100 */
[----:B------:R-:W-:Y:S01]  /*11790*/  FMUL.FTZ R25, R32, R29 ;  /* 0x0000001d20197220 */ /* 0x000fe20000410000 */
[----:B------:R-:W-:Y:S02]  /*117a0*/  HADD2.F32 R28, -RZ, R28.H1_H1 ;  /* 0x3000001cff1c7230 */ /* 0x000fe40000004100 */
[C---:B------:R-:W-:Y:S01]  /*117b0*/  FFMA.FTZ R58, R20.reuse, R43, -R33 ;  /* 0x0000002b143a7223 */ /* 0x040fe20000010821 */
[----:B------:R-:W-:Y:S01]  /*117c0*/  FFMA.FTZ R51, R20, R51, R40 ;  /* 0x0000003314337223 */ /* 0x000fe20000010028 */
[----:B------:R-:W-:Y:S01]  /*117d0*/  FMUL.FTZ R32, R32, R9 ;  /* 0x0000000920207220 */ /* 0x000fe20000410000 */
[----:B------:R-:W-:-:S02]  /*117e0*/  HADD2.F32 R24, -RZ, R45.H0_H0 ;  /* 0x2000002dff187230 */ /* 0x000fc40000004100 */
[C---:B------:R-:W-:Y:S01]  /*117f0*/  FFMA.FTZ R33, R28.reuse, R9, -R25 ;  /* 0x000000091c217223 */ /* 0x040fe20000010819 */
[----:B------:R-:W-:Y:S02]  /*11800*/  HADD2.F32 R10, -RZ, R21.H0_H0 ;  /* 0x20000015ff0a7230 */ /* 0x000fe40000004100 */
[----:B------:R-:W-:Y:S01]  /*11810*/  FFMA.FTZ R40, R28, R29, R32 ;  /* 0x0000001d1c287223 */ /* 0x000fe20000010020 */
[----:B------:R-:W-:Y:S01]  /*11820*/  HADD2.F32 R20, -RZ, R37.H0_H0 ;  /* 0x20000025ff147230 */ /* 0x000fe20000004100 */
[----:B------:R-:W-:Y:S01]  /*11830*/  F2FP.F16.E4M3.UNPACK_B R25, R48.H1 ;  /* 0x00000030ff19723e */ /* 0x000fe200030006ff */
        /* <DEDUP_REMOVED lines=8> */
[----:B------:R-:W-:Y:S01]  /*118c0*/  HADD2.F32 R8, -RZ, R8.H1_H1 ;  /* 0x30000008ff087230 */ /* 0x000fe20000004100 */
[----:B------:R-:W-:Y:S01]  /*118d0*/  F2FP.F16.E4M3.UNPACK_B R10, R42.H1 ;  /* 0x0000002aff0a723e */ /* 0x000fe200030006ff */
[C---:B------:R-:W-:Y:S01]  /*118e0*/  FMUL.FTZ R20, R21.reuse, R37 ;  /* 0x0000002515147220 */ /* 0x040fe20000410000 */
[-C--:B------:R-:W-:Y:S01]  /*118f0*/  F2FP.F16.E4M3.UNPACK_B R11, R30.reuse ;  /* 0x0000001eff0b723e */ /* 0x080fe200020006ff */
[----:B------:R-:W-:Y:S01]  /*11900*/  FMUL.FTZ R27, R21, R45 ;  /* 0x0000002d151b7220 */ /* 0x000fe20000410000 */
[----:B------:R-:W-:Y:S01]  /*11910*/  F2FP.F16.E4M3.UNPACK_B R30, R30.H1 ;  /* 0x0000001eff1e723e */ /* 0x000fe200030006ff */
[----:B------:R-:W-:-:S02]  /*11920*/  HADD2.F32 R24, -RZ, R25.H0_H0 ;  /* 0x20000019ff187230 */ /* 0x000fc40000004100 */
[C---:B------:R-:W-:Y:S01]  /*11930*/  FFMA.FTZ R32, R8.reuse, R45, R20 ;  /* 0x0000002d08207223 */ /* 0x040fe20000010014 */
[----:B------:R-:W-:Y:S02]  /*11940*/  HADD2.F32 R9, -RZ, R34.H0_H0 ;  /* 0x20000022ff097230 */ /* 0x000fe40000004100 */
[----:B------:R-:W-:Y:S01]  /*11950*/  FFMA.FTZ R37, R8, R37, -R27 ;  /* 0x0000002508257223 */ /* 0x000fe2000001081b */
[--C-:B------:R-:W-:Y:S01]  /*11960*/  HADD2.F32 R20, -RZ, R10.reuse.H0_H0 ;  /* 0x2000000aff147230 */ /* 0x100fe20000004100 */
[----:B------:R-:W-:Y:S01]  /*11970*/  F2FP.F16.E4M3.UNPACK_B R42, R42 ;  /* 0x0000002aff2a723e */ /* 0x000fe200020006ff */
[----:B------:R-:W-:Y:S02]  /*11980*/  HADD2.F32 R21, -RZ, R10.H1_H1 ;  /* 0x3000000aff157230 */ /* 0x000fe40000004100 */
[C---:B------:R-:W-:Y:S01]  /*11990*/  FMUL.FTZ R27, R9.reuse, R24 ;  /* 0x00000018091b7220 */ /* 0x040fe20000410000 */
[----:B------:R-:W-:Y:S02]  /*119a0*/  HADD2.F32 R34, -RZ, R34.H1_H1 ;  /* 0x30000022ff227230 */ /* 0x000fe40000004100 */
[----:B------:R-:W-:Y:S01]  /*119b0*/  FMUL.FTZ R9, R9, R20 ;  /* 0x0000001409097220 */ /* 0x000fe20000410000 */
[----:B------:R-:W-:Y:S01]  /*119c0*/  HADD2.F32 R8, -RZ, R30.H0_H0 ;  /* 0x2000001eff087230 */ /* 0x000fe20000004100 */
[----:B------:R-:W-:Y:S01]  /*119d0*/  F2FP.F16.E4M3.UNPACK_B R48, R48 ;  /* 0x00000030ff30723e */ /* 0x000fe200020006ff */
[----:B------:R-:W-:-:S02]  /*119e0*/  HADD2.F32 R25, -RZ, R25.H1_H1 ;  /* 0x30000019ff197230 */ /* 0x000fc40000004100 */
[----:B------:R-:W-:Y:S01]  /*119f0*/  FMUL.FTZ R10, R34, R21 ;  /* 0x00000015220a7220 */ /* 0x000fe20000410000 */
[----:B------:R-:W-:Y:S02]  /*11a00*/  HADD2.F32 R30, -RZ, R30.H1_H1 ;  /* 0x3000001eff1e7230 */ /* 0x000fe40000004100 */
[----:B------:R-:W-:Y:S01]  /*11a10*/  FFMA.FTZ R27, R8, R20, -R27 ;  /* 0x00000014081b7223 */ /* 0x000fe2000001081b */
[----:B------:R-:W-:Y:S02]  /*11a20*/  HADD2.F32 R20, -RZ, R48.H0_H0 ;  /* 0x20000030ff147230 */ /* 0x000fe40000004100 */
[-C--:B------:R-:W-:Y:S01]  /*11a30*/  FMUL.FTZ R35, R34, R25.reuse ;  /* 0x0000001922237220 */ /* 0x080fe20000410000 */
[----:B------:R-:W-:Y:S01]  /*11a40*/  FFMA.FTZ R34, R8, R24, R9 ;  /* 0x0000001808227223 */ /* 0x000fe20000010009 */
[C---:B------:R-:W-:Y:S01]  /*11a50*/  FFMA.FTZ R41, R30.reuse, R25, R10 ;  /* 0x000000191e297223 */ /* 0x040fe2000001000a */
[----:B------:R-:W-:Y:S02]  /*11a60*/  HADD2.F32 R10, -RZ, R42.H0_H0 ;  /* 0x2000002aff0a7230 */ /* 0x000fe40000004100 */
[----:B------:R-:W-:Y:S01]  /*11a70*/  FFMA.FTZ R54, R30, R21, -R35 ;  /* 0x000000151e367223 */ /* 0x000fe20000010823 */
[----:B------:R-:W-:Y:S01]  /*11a80*/  HADD2.F32 R9, -RZ, R26.H0_H0 ;  /* 0x2000001aff097230 */ /* 0x000fe20000004100 */
[----:B------:R-:W-:Y:S01]  /*11a90*/  F2FP.SATFINITE.E4M3.F32.PACK_AB_MERGE_C R59, R62, R59, RZ ;  /* 0x0000003b3e3b723e */ /* 0x000fe200048070ff */
[----:B------:R-:W-:Y:S01]  /*11aa0*/  HADD2.F32 R42, -RZ, R42.H1_H1 ;  /* 0x3000002aff2a7230 */ /* 0x000fe20000004100 */
[----:B------:R-:W-:Y:S01]  /*11ab0*/  F2FP.SATFINITE.E4M3.F32.PACK_AB_MERGE_C R34, R41, R34, RZ ;  /* 0x000000222922723e */ /* 0x000fe200048070ff */
[----:B------:R-:W-:-:S02]  /*11ac0*/  HADD2.F32 R48, -RZ, R48.H1_H1 ;  /* 0x30000030ff307230 */ /* 0x000fc40000004100 */
[C---:B------:R-:W-:Y:S01]  /*11ad0*/  FMUL.FTZ R21, R9.reuse, R20 ;  /* 0x0000001409157220 */ /* 0x040fe20000410000 */
[----:B------:R-:W-:Y:S02]  /*11ae0*/  HADD2.F32 R26, -RZ, R26.H1_H1 ;  /* 0x3000001aff1a7230 */ /* 0x000fe40000004100 */
[----:B------:R-:W-:Y:S01]  /*11af0*/  FMUL.FTZ R9, R9, R10 ;  /* 0x0000000a09097220 */ /* 0x000fe20000410000 */
[--C-:B------:R-:W-:Y:S01]  /*11b00*/  HADD2.F32 R8, -RZ, R11.reuse.H0_H0 ;  /* 0x2000000bff087230 */ /* 0x100fe20000004100 */
[----:B------:R-:W-:Y:S01]  /*11b10*/  F2FP.SATFINITE.E4M3.F32.PACK_AB_MERGE_C R54, R54, R27, RZ ;  /* 0x0000001b3636723e */ /* 0x000fe200048070ff */
[----:B------:R-:W-:Y:S02]  /*11b20*/  HADD2.F32 R11, -RZ, R11.H1_H1 ;  /* 0x3000000bff0b7230 */ /* 0x000fe40000004100 */
[C---:B------:R-:W-:Y:S01]  /*11b30*/  FMUL.FTZ R24, R26.reuse, R48 ;  /* 0x000000301a187220 */ /* 0x040fe20000410000 */
[----:B------:R-:W-:Y:S01]  /*11b40*/  FMUL.FTZ R25, R26, R42 ;  /* 0x0000002a1a197220 */ /* 0x000fe20000410000 */
        /* <DEDUP_REMOVED lines=9> */
[----:B------:R-:W-:Y:S02]  /*11be0*/  F2FP.SATFINITE.E4M3.F32.PACK_AB_MERGE_C R25, R53, R44, R25 ;  /* 0x0000002c3519723e */ /* 0x000fe40004807019 */
[----:B------:R-:W-:-:S02]  /*11bf0*/  F2FP.SATFINITE.E4M3.F32.PACK_AB_MERGE_C R27, R58, R47, R59 ;  /* 0x0000002f3a1b723e */ /* 0x000fc4000480703b */
[----:B------:R-:W-:Y:S02]  /*11c00*/  F2FP.SATFINITE.E4M3.F32.PACK_AB_MERGE_C R24, R37, R28, R24 ;  /* 0x0000001c2518723e */ /* 0x000fe40004807018 */
[----:B------:R-:W-:Y:S02]  /*11c10*/  F2FP.SATFINITE.E4M3.F32.PACK_AB_MERGE_C R26, R26, R21, R54 ;  /* 0x000000151a1a723e */ /* 0x000fe40004807036 */
[----:B------:R-:W-:Y:S02]  /*11c20*/  F2FP.SATFINITE.E4M3.F32.PACK_AB_MERGE_C R9, R46, R49, R9 ;  /* 0x000000312e09723e */ /* 0x000fe40004807009 */
[----:B------:R-:W-:Y:S01]  /*11c30*/  F2FP.SATFINITE.E4M3.F32.PACK_AB_MERGE_C R11, R51, R56, R11 ;  /* 0x00000038330b723e */ /* 0x000fe2000480700b */
[----:B------:R1:W-:Y:S01]  /*11c40*/  STS.128 [R0+0x1c400], R24 ;  /* 0x01c4001800007388 */ /* 0x0003e20000000c00 */
[----:B------:R-:W-:Y:S02]  /*11c50*/  F2FP.SATFINITE.E4M3.F32.PACK_AB_MERGE_C R8, R32, R29, R8 ;  /* 0x0000001d2008723e */ /* 0x000fe40004807008 */
[----:B------:R-:W-:-:S05]  /*11c60*/  F2FP.SATFINITE.E4M3.F32.PACK_AB_MERGE_C R10, R35, R10, R34 ;  /* 0x0000000a230a723e */ /* 0x000fca0004807022 */
[----:B------:R1:W-:Y:S02]  /*11c70*/  STS.128 [R3+0x1c400], R8 ;  /* 0x01c4000803007388 */ /* 0x0003e40000000c00 */
.L_x_1460:
[----:B------:R-:W-:Y:S05]  /*11c80*/  BSYNC B1 ;  /* 0x0000000000017941 */ /* 0x000fea0003800000 */
.L_x_1459:
[----:B------:R-:W-:Y:S05]  /*11c90*/  @P0 BRA `(.L_x_1451) ;  /* 0x0000000c00e40947 */ /* 0x000fea0003800000 */
[----:B-1----:R-:W2:Y:S04]  /*11ca0*/  LDL R25, [R1+0x90] ;  /* 0x0000900001197983 */ /* 0x002ea80000100800 */
[----:B------:R-:W3:Y:S01]  /*11cb0*/  LDL R50, [R1+0xac] ;  /* 0x0000ac0001327983 */ /* 0x000ee20000100800 */
[----:B0----5:R-:W-:Y:S01]  /*11cc0*/  SHF.R.U32.HI R3, RZ, 0x8, R12 ;  /* 0x00000008ff037819 */ /* 0x021fe2000001160c */
[----:B------:R-:W-:Y:S01]  /*11cd0*/  VIADD R24, R230, 0x40 ;  /* 0x00000040e6187836 */ /* 0x000fe20000000000 */
[----:B------:R-:W-:Y:S01]  /*11ce0*/  LOP3.LUT R0, R12, 0xff, RZ, 0xc0, !PT ;  /* 0x000000ff0c007812 */ /* 0x000fe200078ec0ff */
[----:B------:R-:W-:Y:S01]  /*11cf0*/  IMAD.IADD R39, R22, 0x1, R39 ;  /* 0x0000000116277824 */ /* 0x000fe200078e0227 */
[----:B------:R-:W-:Y:S01]  /*11d00*/  LOP3.LUT R3, R3, 0xff, RZ, 0xc0, !PT ;  /* 0x000000ff03037812 */ /* 0x000fe200078ec0ff */
[----:B------:R-:W-:Y:S01]  /*11d10*/  IMAD.SHL.U32 R24, R24, 0x80, RZ ;  /* 0x0000008018187824 */ /* 0x000fe200078e00ff */
[----:B------:R-:W-:-:S02]  /*11d20*/  SHF.R.U32.HI R9, RZ, 0x8, R13 ;  /* 0x00000008ff097819 */ /* 0x000fc4000001160d */
[----:B------:R-:W-:Y:S02]  /*11d30*/  PRMT R21, R3, 0x7604, R0 ;  /* 0x0000760403157816 */ /* 0x000fe40000000000 */
[----:B------:R-:W-:Y:S02]  /*11d40*/  SHF.R.U32.HI R3, RZ, 0x8, R14 ;  /* 0x00000008ff037819 */ /* 0x000fe4000001160e */
[----:B------:R-:W-:Y:S02]  /*11d50*/  LOP3.LUT R0, R14, 0xff, RZ, 0xc0, !PT ;  /* 0x000000ff0e007812 */ /* 0x000fe400078ec0ff */
[----:B------:R-:W-:Y:S02]  /*11d60*/  LOP3.LUT R3, R3, 0xff, RZ, 0xc0, !PT ;  /* 0x000000ff03037812 */ /* 0x000fe400078ec0ff */
[----:B------:R-:W-:Y:S02]  /*11d70*/  LOP3.LUT R24, R24, 0x380, RZ, 0xc0, !PT ;  /* 0x0000038018187812 */ /* 0x000fe400078ec0ff */
[----:B------:R-:W-:-:S02]  /*11d80*/  PRMT R29, R3, 0x7604, R0 ;  /* 0x00007604031d7816 */ /* 0x000fc40000000000 */
[----:B------:R-:W-:Y:S01]  /*11d90*/  LOP3.LUT R0, R24, 0x70, R39, 0xf8, !PT ;  /* 0x0000007018007812 */ /* 0x000fe200078ef827 */
[----:B------:R-:W-:Y:S01]  /*11da0*/  VIADD R24, R230, 0x40 ;  /* 0x00000040e6187836 */ /* 0x000fe20000000000 */
[----:B------:R-:W-:Y:S02]  /*11db0*/  LOP3.LUT R8, R13, 0xff, RZ, 0xc0, !PT ;  /* 0x000000ff0d087812 */ /* 0x000fe400078ec0ff */
[----:B------:R-:W-:Y:S01]  /*11dc0*/  LOP3.LUT R9, R9, 0xff, RZ, 0xc0, !PT ;  /* 0x000000ff09097812 */ /* 0x000fe200078ec0ff */
[----:B------:R-:W-:Y:S01]  /*11dd0*/  IMAD.SHL.U32 R24, R24, 0x80, RZ ;  /* 0x0000008018187824 */ /* 0x000fe200078e00ff */
[----:B------:R-:W-:Y:S02]  /*11de0*/  SHF.R.U32.HI R11, RZ, 0x8, R4 ;  /* 0x00000008ff0b7819 */ /* 0x000fe40000011604 */
[----:B------:R-:W-:Y:S02]  /*11df0*/  PRMT R20, R9, 0x7604, R8 ;  /* 0x0000760409147816 */ /* 0x000fe40000000008 */
[----:B------:R-:W-:-:S02]  /*11e00*/  LOP3.LUT R24, R24, 0x380, RZ, 0xc0, !PT ;  /* 0x0000038018187812 */ /* 0x000fc400078ec0ff */
[----:B------:R-:W-:Y:S02]  /*11e10*/  SHF.R.U32.HI R9, RZ, 0x8, R15 ;  /* 0x00000008ff097819 */ /* 0x000fe4000001160f */
[----:B------:R-:W-:Y:S02]  /*11e20*/  SHF.R.U32.HI R24, RZ, 0x3, R24 ;  /* 0x00000003ff187819 */ /* 0x000fe40000011618 */
[----:B------:R-:W-:Y:S02]  /*11e30*/  LOP3.LUT R8, R15, 0xff, RZ, 0xc0, !PT ;  /* 0x000000ff0f087812 */ /* 0x000fe400078ec0ff */
[----:B------:R-:W-:Y:S02]  /*11e40*/  LOP3.LUT R3, R0, R24, RZ, 0x3c, !PT ;  /* 0x0000001800037212 */ /* 0x000fe400078e3cff */
[----:B------:R-:W-:Y:S02]  /*11e50*/  SHF.R.U32.HI R24, RZ, 0x8, R5 ;  /* 0x00000008ff187819 */ /* 0x000fe40000011605 */
[----:B------:R-:W-:-:S02]  /*11e60*/  LOP3.LUT R10, R4, 0xff, RZ, 0xc0, !PT ;  /* 0x000000ff040a7812 */ /* 0x000fc400078ec0ff */
[----:B------:R-:W-:Y:S02]  /*11e70*/  LOP3.LUT R9, R9, 0xff, RZ, 0xc0, !PT ;  /* 0x000000ff09097812 */ /* 0x000fe400078ec0ff */
[----:B------:R-:W-:Y:S02]  /*11e80*/  LOP3.LUT R11, R11, 0xff, RZ, 0xc0, !PT ;  /* 0x000000ff0b0b7812 */ /* 0x000fe400078ec0ff */
[----:B------:R-:W-:Y:S02]  /*11e90*/  PRMT R28, R9, 0x7604, R8 ;  /* 0x00007604091c7816 */ /* 0x000fe40000000008 */
[----:B------:R-:W-:Y:S02]  /*11ea0*/  PRMT R35, R11, 0x7604, R10 ;  /* 0x000076040b237816 */ /* 0x000fe4000000000a */
[----:B------:R-:W-:Y:S02]  /*11eb0*/  SHF.R.U32.HI R32, RZ, 0x8, R6 ;  /* 0x00000008ff207819 */ /* 0x000fe40000011606 */
[----:B------:R-:W-:-:S02]  /*11ec0*/  LOP3.LUT R30, R5, 0xff, RZ, 0xc0, !PT ;  /* 0x000000ff051e7812 */ /* 0x000fc400078ec0ff */
[----:B------:R-:W-:Y:S02]  /*11ed0*/  LOP3.LUT R31, R6, 0xff, RZ, 0xc0, !PT ;  /* 0x000000ff061f7812 */ /* 0x000fe400078ec0ff */
[----:B------:R-:W-:Y:S02]  /*11ee0*/  LOP3.LUT R32, R32, 0xff, RZ, 0xc0, !PT ;  /* 0x000000ff20207812 */ /* 0x000fe400078ec0ff */
[----:B------:R-:W-:Y:S02]  /*11ef0*/  SHF.R.U32.HI R37, RZ, 0x10, R5 ;  /* 0x00000010ff257819 */ /* 0x000fe40000011605 */
[----:B------:R-:W-:Y:S02]  /*11f00*/  PRMT R39, R32, 0x7604, R31 ;  /* 0x0000760420277816 */ /* 0x000fe4000000001f */
[----:B------:R-:W-:Y:S01]  /*11f10*/  SHF.R.U32.HI R31, RZ, 0x10, R15 ;  /* 0x00000010ff1f7819 */ /* 0x000fe2000001160f */
[----:B------:R-:W-:Y:S01]  /*11f20*/  IMAD.U32 R37, R37, 0x10000, RZ ;  /* 0x0001000025257824 */ /* 0x000fe200078e00ff */
[----:B------:R-:W-:-:S02]  /*11f30*/  SHF.R.U32.HI R34, RZ, 0x8, R7 ;  /* 0x00000008ff227819 */ /* 0x000fc40000011607 */
[----:B------:R-:W-:Y:S01]  /*11f40*/  LOP3.LUT R33, R7, 0xff, RZ, 0xc0, !PT ;  /* 0x000000ff07217812 */ /* 0x000fe200078ec0ff */
[----:B------:R-:W-:Y:S01]  /*11f50*/  IMAD.U32 R31, R31, 0x10000, RZ ;  /* 0x000100001f1f7824 */ /* 0x000fe200078e00ff */
[----:B------:R-:W-:Y:S02]  /*11f60*/  LOP3.LUT R34, R34, 0xff, RZ, 0xc0, !PT ;  /* 0x000000ff22227812 */ /* 0x000fe400078ec0ff */
[----:B------:R-:W-:Y:S02]  /*11f70*/  SHF.R.U32.HI R41, RZ, 0x10, R7 ;  /* 0x00000010ff297819 */ /* 0x000fe40000011607 */
[----:B------:R-:W-:Y:S02]  /*11f80*/  PRMT R34, R34, 0x7604, R33 ;  /* 0x0000760422227816 */ /* 0x000fe40000000021 */
[----:B------:R-:W-:Y:S01]  /*11f90*/  LOP3.LUT R33, R28, 0xff0000, R31, 0xf8, !PT ;  /* 0x00ff00001c217812 */ /* 0x000fe200078ef81f */
[----:B------:R-:W-:Y:S01]  /*11fa0*/  IMAD.U32 R41, R41, 0x10000, RZ ;  /* 0x0001000029297824 */ /* 0x000fe200078e00ff */
[----:B------:R-:W-:-:S02]  /*11fb0*/  LOP3.LUT R29, R29, 0xff0000, R14, 0xf8, !PT ;  /* 0x00ff00001d1d7812 */ /* 0x000fc400078ef80e */
[----:B------:R-:W-:Y:S02]  /*11fc0*/  LOP3.LUT R35, R35, 0xff0000, R4, 0xf8, !PT ;  /* 0x00ff000023237812 */ /* 0x000fe400078ef804 */
[----:B------:R-:W-:Y:S02]  /*11fd0*/  LOP3.LUT R31, R29, 0xff000000, R14, 0xf8, !PT ;  /* 0xff0000001d1f7812 */ /* 0x000fe400078ef80e */
[----:B------:R-:W-:Y:S02]  /*11fe0*/  LOP3.LUT R35, R35, 0xff000000, R4, 0xf8, !PT ;  /* 0xff00000023237812 */ /* 0x000fe400078ef804 */
[----:B------:R-:W-:Y:S02]  /*11ff0*/  LOP3.LUT R41, R34, 0xff0000, R41, 0xf8, !PT ;  /* 0x00ff000022297812 */ /* 0x000fe400078ef829 */
[----:B------:R-:W-:Y:S02]  /*12000*/  LOP3.LUT R33, R33, 0xff000000, R15, 0xf8, !PT ;  /* 0xff00000021217812 */ /* 0x000fe400078ef80f */
[----:B------:R-:W-:-:S02]  /*12010*/  LOP3.LUT R41, R41, 0xff000000, R7, 0xf8, !PT ;  /* 0xff00000029297812 */ /* 0x000fc400078ef807 */
[----:B------:R-:W-:Y:S02]  /*12020*/  LOP3.LUT R21, R21, 0xff0000, R12, 0xf8, !PT ;  /* 0x00ff000015157812 */ /* 0x000fe400078ef80c */
[----:B------:R-:W-:Y:S02]  /*12030*/  LOP3.LUT R39, R39, 0xff0000, R6, 0xf8, !PT ;  /* 0x00ff000027277812 */ /* 0x000fe400078ef806 */
[----:B------:R-:W-:Y:S02]  /*12040*/  LOP3.LUT R21, R21, 0xff000000, R12, 0xf8, !PT ;  /* 0xff00000015157812 */ /* 0x000fe400078ef80c */
[----:B------:R-:W-:Y:S02]  /*12050*/  LOP3.LUT R39, R39, 0xff000000, R6, 0xf8, !PT ;  /* 0xff00000027277812 */ /* 0x000fe400078ef806 */
[----:B--2---:R-:W-:Y:S02]  /*12060*/  IADD3 R0, R18, R3, R25 ;  /* 0x0000000312007210 */ /* 0x004fe40007ffe019 */
[----:B------:R-:W-:Y:S01]  /*12070*/  LOP3.LUT R3, R24, 0xff, RZ, 0xc0, !PT ;  /* 0x000000ff18037812 */ /* 0x000fe200078ec0ff */
[----:B---3--:R-:W0:Y:S03]  /*12080*/  LDS.128 R8, [R50+0x1c400] ;  /* 0x01c4000032087984 */ /* 0x008e260000000c00 */
[----:B------:R-:W-:Y:S01]  /*12090*/  PRMT R30, R3, 0x7604, R30 ;  /* 0x00007604031e7816 */ /* 0x000fe2000000001e */
[----:B------:R-:W1:Y:S01]  /*120a0*/  LDS.128 R24, [R0+0x1c400] ;  /* 0x01c4000000187984 */ /* 0x000e620000000c00 */
[----:B------:R-:W-:-:S02]  /*120b0*/  SHF.R.U32.HI R3, RZ, 0x10, R13 ;  /* 0x00000010ff037819 */ /* 0x000fc4000001160d */
[----:B------:R-:W-:-:S03]  /*120c0*/  LOP3.LUT R37, R30, 0xff0000, R37, 0xf8, !PT ;  /* 0x00ff00001e257812 */ /* 0x000fc600078ef825 */
[----:B------:R-:W-:Y:S01]  /*120d0*/  IMAD.U32 R3, R3, 0x10000, RZ ;  /* 0x0001000003037824 */ /* 0x000fe200078e00ff */
[----:B------:R-:W-:-:S04]  /*120e0*/  LOP3.LUT R37, R37, 0xff000000, R5, 0xf8, !PT ;  /* 0xff00000025257812 */ /* 0x000fc800078ef805 */
[----:B------:R-:W-:Y:S02]  /*120f0*/  LOP3.LUT R3, R20, 0xff0000, R3, 0xf8, !PT ;  /* 0x00ff000014037812 */ /* 0x000fe400078ef803 */
[-C--:B------:R-:W-:Y:S02]  /*12100*/  F2FP.F16.E4M3.UNPACK_B R32, R37.reuse ;  /* 0x00000025ff20723e */ /* 0x080fe400020006ff */
[----:B------:R-:W-:Y:S02]  /*12110*/  LOP3.LUT R28, R3, 0xff000000, R13, 0xf8, !PT ;  /* 0xff000000031c7812 */ /* 0x000fe400078ef80d */
[----:B------:R-:W-:Y:S01]  /*12120*/  F2FP.F16.E4M3.UNPACK_B R37, R37.H1 ;  /* 0x00000025ff25723e */ /* 0x000fe200030006ff */
[--C-:B------:R-:W-:Y:S01]  /*12130*/  HADD2.F32 R34, -RZ, R32.reuse.H0_H0 ;  /* 0x20000020ff227230 */ /* 0x100fe20000004100 */
[-C--:B------:R-:W-:Y:S01]  /*12140*/  F2FP.F16.E4M3.UNPACK_B R29, R28.reuse ;  /* 0x0000001cff1d723e */ /* 0x080fe200020006ff */
[----:B------:R-:W-:Y:S01]  /*12150*/  HADD2.F32 R32, -RZ, R32.H1_H1 ;  /* 0x30000020ff207230 */ /* 0x000fe20000004100 */
[----:B------:R-:W-:-:S03]  /*12160*/  F2FP.F16.E4M3.UNPACK_B R28, R28.H1 ;  /* 0x0000001cff1c723e */ /* 0x000fc600030006ff */
[--C-:B------:R-:W-:Y:S02]  /*12170*/  HADD2.F32 R30, -RZ, R29.reuse.H0_H0 ;  /* 0x2000001dff1e7230 */ /* 0x100fe40000004100 */
[----:B------:R-:W-:Y:S01]  /*12180*/  HADD2.F32 R29, -RZ, R29.H1_H1 ;  /* 0x3000001dff1d7230 */ /* 0x000fe20000004100 */
[-C--:B0-----:R-:W-:Y:S02]  /*12190*/  F2FP.F16.E4M3.UNPACK_B R4, R9.reuse ;  /* 0x00000009ff04723e */ /* 0x081fe400020006ff */
[----:B------:R-:W-:Y:S02]  /*121a0*/  F2FP.F16.E4M3.UNPACK_B R9, R9.H1 ;  /* 0x00000009ff09723e */ /* 0x000fe400030006ff */
[-C--:B-1----:R-:W-:Y:S01]  /*121b0*/  F2FP.F16.E4M3.UNPACK_B R13, R25.reuse ;  /* 0x00000019ff0d723e */ /* 0x082fe200020006ff */
[--C-:B------:R-:W-:Y:S01]  /*121c0*/  HADD2.F32 R5, -RZ, R4.reuse.H0_H0 ;  /* 0x20000004ff057230 */ /* 0x100fe20000004100 */
[----:B------:R-:W-:Y:S01]  /*121d0*/  F2FP.F16.E4M3.UNPACK_B R25, R25.H1 ;  /* 0x00000019ff19723e */ /* 0x000fe200030006ff */
[----:B------:R-:W-:Y:S01]  /*121e0*/  HADD2.F32 R4, -RZ, R4.H1_H1 ;  /* 0x30000004ff047230 */ /* 0x000fe20000004100 */
[----:B------:R-:W-:Y:S01]  /*121f0*/  F2FP.F16.E4M3.UNPACK_B R20, R27 ;  /* 0x0000001bff14723e */ /* 0x000fe200020006ff */
[--C-:B------:R-:W-:Y:S01]  /*12200*/  HADD2.F32 R14, -RZ, R13.reuse.H0_H0 ;  /* 0x2000000dff0e7230 */ /* 0x100fe20000004100 */
[----:B------:R-:W-:Y:S01]  /*12210*/  F2FP.F16.E4M3.UNPACK_B R7, R11 ;  /* 0x0000000bff07723e */ /* 0x000fe200020006ff */
[----:B------:R-:W-:Y:S01]  /*12220*/  HADD2.F32 R13, -RZ, R13.H1_H1 ;  /* 0x3000000dff0d7230 */ /* 0x000fe20000004100 */
[----:B------:R-:W-:-:S02]  /*12230*/  F2FP.F16.E4M3.UNPACK_B R27, R27.H1 ;  /* 0x0000001bff1b723e */ /* 0x000fc400030006ff */
[C---:B------:R-:W-:Y:S01]  /*12240*/  FMUL.FTZ R38, R14.reuse, R34 ;  /* 0x000000220e267220 */ /* 0x040fe20000410000 */
[----:B------:R-:W-:Y:S01]  /*12250*/  FMUL.FTZ R43, R14, R30 ;  /* 0x0000001e0e2b7220 */ /* 0x000fe20000410000 */
[----:B------:R-:W-:Y:S02]  /*12260*/  HADD2.F32 R14, -RZ, R25.H0_H0 ;  /* 0x20000019ff0e7230 */ /* 0x000fe40000004100 */
[----:B------:R-:W-:Y:S01]  /*12270*/  FMUL.FTZ R45, R13, R32 ;  /* 0x000000200d2d7220 */ /* 0x000fe20000410000 */
[C---:B------:R-:W-:Y:S01]  /*12280*/  FFMA.FTZ R38, R5.reuse, R30, -R38 ;  /* 0x0000001e05267223 */ /* 0x040fe20000010826 */
[----:B------:R-:W-:Y:S01]  /*12290*/  FFMA.FTZ R43, R5, R34, R43 ;  /* 0x00000022052b7223 */ /* 0x000fe2000001002b */
[----:B------:R-:W-:Y:S02]  /*122a0*/  HADD2.F32 R34, -RZ, R37.H0_H0 ;  /* 0x20000025ff227230 */ /* 0x000fe40000004100 */
[----:B------:R-:W-:Y:S01]  /*122b0*/  FMUL.FTZ R13, R13, R29 ;  /* 0x0000001d0d0d7220 */ /* 0x000fe20000410000 */
[----:B------:R-:W-:-:S02]  /*122c0*/  HADD2.F32 R30, -RZ, R28.H0_H0 ;  /* 0x2000001cff1e7230 */ /* 0x000fc40000004100 */
[----:B------:R-:W-:Y:S01]  /*122d0*/  FFMA.FTZ R45, R4, R29, -R45 ;  /* 0x0000001d042d7223 */ /* 0x000fe2000001082d */
[----:B------:R-:W-:Y:S02]  /*122e0*/  HADD2.F32 R5, -RZ, R9.H0_H0 ;  /* 0x20000009ff057230 */ /* 0x000fe40000004100 */
[----:B------:R-:W-:Y:S01]  /*122f0*/  FMUL.FTZ R42, R14, R34 ;  /* 0x000000220e2a7220 */ /* 0x000fe20000410000 */
[----:B------:R-:W-:Y:S01]  /*12300*/  FFMA.FTZ R40, R4, R32, R13 ;  /* 0x0000002004287223 */ /* 0x000fe2000001000d */
[-C--:B------:R-:W-:Y:S01]  /*12310*/  FMUL.FTZ R47, R14, R30.reuse ;  /* 0x0000001e0e2f7220 */ /* 0x080fe20000410000 */
        /* <DEDUP_REMOVED lines=8> */
[----:B------:R-:W-:Y:S01]  /*123a0*/  HADD2.F32 R32, -RZ, R29.H0_H0 ;  /* 0x2000001dff207230 */ /* 0x000fe20000004100 */
[----:B------:R-:W-:Y:S01]  /*123b0*/  F2FP.F16.E4M3.UNPACK_B R11, R11.H1 ;  /* 0x0000000bff0b723e */ /* 0x000fe200030006ff */
[----:B------:R-:W-:-:S02]  /*123c0*/  HADD2.F32 R5, -RZ, R20.H0_H0 ;  /* 0x20000014ff057230 */ /* 0x000fc40000004100 */
[----:B------:R-:W-:Y:S01]  /*123d0*/  FMUL.FTZ R34, R25, R30 ;  /* 0x0000001e19227220 */ /* 0x000fe20000410000 */
[----:B------:R-:W-:Y:S01]  /*123e0*/  HADD2.F32 R14, -RZ, R13.H0_H0 ;  /* 0x2000000dff0e7230 */ /* 0x000fe20000004100 */
[----:B------:R-:W-:Y:S01]  /*123f0*/  F2FP.F16.E4M3.UNPACK_B R12, R24 ;  /* 0x00000018ff0c723e */ /* 0x000fe200020006ff */
        /* <DEDUP_REMOVED lines=11> */
[----:B------:R-:W-:Y:S02]  /*124b0*/  HADD2.F32 R13, -RZ, R13.H1_H1 ;  /* 0x3000000dff0d7230 */ /* 0x000fe40000004100 */
[----:B------:R-:W-:Y:S01]  /*124c0*/  FFMA.FTZ R30, R9, R30, R25 ;  /* 0x0000001e091e7223 */ /* 0x000fe20000010019 */
[----:B------:R-:W-:Y:S02]  /*124d0*/  HADD2.F32 R14, -RZ, R41.H0_H0 ;  /* 0x20000029ff0e7230 */ /* 0x000fe40000004100 */
[----:B------:R-:W-:Y:S01]  /*124e0*/  FMUL.FTZ R28, R20, R29 ;  /* 0x0000001d141c7220 */ /* 0x000fe20000410000 */
[----:B------:R-:W-:-:S02]  /*124f0*/  HADD2.F32 R5, -RZ, R27.H0_H0 ;  /* 0x2000001bff057230 */ /* 0x000fc40000004100 */
[----:B------:R-:W-:Y:S01]  /*12500*/  FMUL.FTZ R20, R20, R13 ;  /* 0x0000000d14147220 */ /* 0x000fe20000410000 */
[----:B------:R-:W-:Y:S01]  /*12510*/  HADD2.F32 R9, -RZ, R33.H0_H0 ;  /* 0x20000021ff097230 */ /* 0x000fe20000004100 */
[----:B------:R-:W-:Y:S01]  /*12520*/  F2FP.F16.E4M3.UNPACK_B R24, R24.H1 ;  /* 0x00000018ff18723e */ /* 0x000fe200030006ff */
[----:B------:R-:W-:Y:S02]  /*12530*/  HADD2.F32 R7, -RZ, R7.H1_H1 ;  /* 0x30000007ff077230 */ /* 0x000fe40000004100 */
[CC--:B------:R-:W-:Y:S01]  /*12540*/  FMUL.FTZ R25, R5.reuse, R14.reuse ;  /* 0x0000000e05197220 */ /* 0x0c0fe20000410000 */
[----:B------:R-:W-:Y:S02]  /*12550*/  HADD2.F32 R4, -RZ, R11.H0_H0 ;  /* 0x2000000bff047230 */ /* 0x000fe40000004100 */
[----:B------:R-:W-:Y:S01]  /*12560*/  FMUL.FTZ R5, R5, R9 ;  /* 0x0000000905057220 */ /* 0x000fe20000410000 */
[----:B------:R-:W-:Y:S02]  /*12570*/  HADD2.F32 R27, -RZ, R27.H1_H1 ;  /* 0x3000001bff1b7230 */ /* 0x000fe40000004100 */
[C---:B------:R-:W-:Y:S01]  /*12580*/  FFMA.FTZ R44, R7.reuse, R13, -R28 ;  /* 0x0000000d072c7223 */ /* 0x040fe2000001081c */
[----:B------:R-:W-:Y:S01]  /*12590*/  FFMA.FTZ R29, R7, R29, R20 ;  /* 0x0000001d071d7223 */ /* 0x000fe20000010014 */
[----:B------:R-:W-:Y:S01]  /*125a0*/  F2FP.F16.E4M3.UNPACK_B R13, R35.H1 ;  /* 0x00000023ff0d723e */ /* 0x000fe200030006ff */
[C---:B------:R-:W-:Y:S01]  /*125b0*/  FFMA.FTZ R48, R4.reuse, R14, R5 ;  /* 0x0000000e04307223 */ /* 0x040fe20000010005 */
[----:B------:R-:W-:Y:S01]  /*125c0*/  F2FP.F16.E4M3.UNPACK_B R7, R21.H1 ;  /* 0x00000015ff07723e */ /* 0x000fe200030006ff */
[----:B------:R-:W-:Y:S01]  /*125d0*/  HADD2.F32 R28, -RZ, R41.H1_H1 ;  /* 0x30000029ff1c7230 */ /* 0x000fe20000004100 */
[-C--:B------:R-:W-:Y:S01]  /*125e0*/  F2FP.F16.E4M3.UNPACK_B R3, R8.reuse ;  /* 0x00000008ff03723e */ /* 0x080fe200020006ff */
[----:B------:R-:W-:Y:S01]  /*125f0*/  HADD2.F32 R14, -RZ, R33.H1_H1 ;  /* 0x30000021ff0e7230 */ /* 0x000fe20000004100 */
[----:B------:R-:W-:Y:S01]  /*12600*/  F2FP.F16.E4M3.UNPACK_B R8, R8.H1 ;  /* 0x00000008ff08723e */ /* 0x000fe200030006ff */
[----:B------:R-:W-:Y:S01]  /*12610*/  FFMA.FTZ R46, R4, R9, -R25 ;  /* 0x00000009042e7223 */ /* 0x000fe20000010819 */
[----:B------:R-:W-:-:S02]  /*12620*/  HADD2.F32 R20, -RZ, R13.H0_H0 ;  /* 0x2000000dff147230 */ /* 0x000fc40000004100 */
[C---:B------:R-:W-:Y:S01]  /*12630*/  FMUL.FTZ R32, R27.reuse, R28 ;  /* 0x0000001c1b207220 */ /* 0x040fe20000410000 */
[--C-:B------:R-:W-:Y:S02]  /*12640*/  HADD2.F32 R5, -RZ, R24.reuse.H0_H0 ;  /* 0x20000018ff057230 */ /* 0x100fe40000004100 */
[----:B------:R-:W-:Y:S01]  /*12650*/  FMUL.FTZ R27, R27, R14 ;  /* 0x0000000e1b1b7220 */ /* 0x000fe20000410000 */
[----:B------:R-:W-:Y:S01]  /*12660*/  HADD2.F32 R9, -RZ, R7.H0_H0 ;  /* 0x20000007ff097230 */ /* 0x000fe20000004100 */
[----:B------:R-:W-:Y:S01]  /*12670*/  F2FP.F16.E4M3.UNPACK_B R35, R35 ;  /* 0x00000023ff23723e */ /* 0x000fe200020006ff */
[----:B------:R-:W-:Y:S02]  /*12680*/  HADD2.F32 R11, -RZ, R11.H1_H1 ;  /* 0x3000000bff0b7230 */ /* 0x000fe40000004100 */
[C---:B------:R-:W-:Y:S01]  /*12690*/  FMUL.FTZ R25, R5.reuse, R20 ;  /* 0x0000001405197220 */ /* 0x040fe20000410000 */
[----:B------:R-:W-:Y:S02]  /*126a0*/  HADD2.F32 R13, -RZ, R13.H1_H1 ;  /* 0x3000000dff0d7230 */ /* 0x000fe40000004100 */
[----:B------:R-:W-:Y:S01]  /*126b0*/  FMUL.FTZ R5, R5, R9 ;  /* 0x0000000905057220 */ /* 0x000fe20000410000 */
[----:B------:R-:W-:-:S02]  /*126c0*/  HADD2.F32 R24, -RZ, R24.H1_H1 ;  /* 0x30000018ff187230 */ /* 0x000fc40000004100 */
[C---:B------:R-:W-:Y:S01]  /*126d0*/  FFMA.FTZ R33, R11.reuse, R14, -R32 ;  /* 0x0000000e0b217223 */ /* 0x040fe20000010820 */
[--C-:B------:R-:W-:Y:S02]  /*126e0*/  HADD2.F32 R4, -RZ, R8.reuse.H0_H0 ;  /* 0x20000008ff047230 */ /* 0x100fe40000004100 */
[----:B------:R-:W-:Y:S01]  /*126f0*/  FFMA.FTZ R41, R11, R28, R27 ;  /* 0x0000001c0b297223 */ /* 0x000fe2000001001b */
[----:B------:R-:W-:Y:S01]  /*12700*/  HADD2.F32 R7, -RZ, R7.H1_H1 ;  /* 0x30000007ff077230 */ /* 0x000fe20000004100 */
[----:B------:R-:W-:Y:S01]  /*12710*/  F2FP.F16.E4M3.UNPACK_B R21, R21 ;  /* 0x00000015ff15723e */ /* 0x000fe200020006ff */
[----:B------:R-:W-:Y:S02]  /*12720*/  HADD2.F32 R8, -RZ, R8.H1_H1 ;  /* 0x30000008ff087230 */ /* 0x000fe40000004100 */
[----:B------:R-:W-:Y:S01]  /*12730*/  FMUL.FTZ R11, R24, R13 ;  /* 0x0000000d180b7220 */ /* 0x000fe20000410000 */
[C---:B------:R-:W-:Y:S01]  /*12740*/  FFMA.FTZ R25, R4.reuse, R9, -R25 ;  /* 0x0000000904197223 */ /* 0x040fe20000010819 */
[----:B------:R-:W-:Y:S01]  /*12750*/  FFMA.FTZ R27, R4, R20, R5 ;  /* 0x00000014041b7223 */ /* 0x000fe20000010005 */
[----:B------:R-:W-:Y:S01]  /*12760*/  FMUL.FTZ R4, R24, R7 ;  /* 0x0000000718047220 */ /* 0x000fe20000410000 */
[----:B------:R-:W-:-:S02]  /*12770*/  HADD2.F32 R9, -RZ, R35.H0_H0 ;  /* 0x20000023ff097230 */ /* 0x000fc40000004100 */
[C---:B------:R-:W-:Y:S01]  /*12780*/  FFMA.FTZ R24, R8.reuse, R7, -R11 ;  /* 0x0000000708187223 */ /* 0x040fe2000001080b */
[--C-:B------:R-:W-:Y:S02]  /*12790*/  HADD2.F32 R5, -RZ, R12.reuse.H0_H0 ;  /* 0x2000000cff057230 */ /* 0x100fe40000004100 */
[----:B------:R-:W-:Y:S01]  /*127a0*/  FFMA.FTZ R28, R8, R13, R4 ;  /* 0x0000000d081c7223 */ /* 0x000fe20000010004 */
[----:B------:R-:W-:Y:S01]  /*127b0*/  HADD2.F32 R7, -RZ, R21.H0_H0 ;  /* 0x20000015ff077230 */ /* 0x000fe20000004100 */
[-C--:B------:R-:W-:Y:S01]  /*127c0*/  F2FP.F16.E4M3.UNPACK_B R15, R26.reuse ;  /* 0x0000001aff0f723e */ /* 0x080fe200020006ff */
[----:B------:R-:W-:Y:S02]  /*127d0*/  HADD2.F32 R4, -RZ, R3.H0_H0 ;  /* 0x20000003ff047230 */ /* 0x000fe40000004100 */
[C---:B------:R-:W-:Y:S01]  /*127e0*/  FMUL.FTZ R11, R5.reuse, R9 ;  /* 0x00000009050b7220 */ /* 0x040fe20000410000 */
[----:B------:R-:W-:Y:S02]  /*127f0*/  HADD2.F32 R35, -RZ, R35.H1_H1 ;  /* 0x30000023ff237230 */ /* 0x000fe40000004100 */
[----:B------:R-:W-:Y:S01]  /*12800*/  FMUL.FTZ R5, R5, R7 ;  /* 0x0000000705057220 */ /* 0x000fe20000410000 */
[----:B------:R-:W-:Y:S01]  /*12810*/  HADD2.F32 R12, -RZ, R12.H1_H1 ;  /* 0x3000000cff0c7230 */ /* 0x000fe20000004100 */
[----:B------:R-:W-:Y:S01]  /*12820*/  F2FP.F16.E4M3.UNPACK_B R26, R26.H1 ;  /* 0x0000001aff1a723e */ /* 0x000fe200030006ff */
[----:B------:R-:W-:Y:S01]  /*12830*/  HADD2.F32 R21, -RZ, R21.H1_H1 ;  /* 0x30000015ff157230 */ /* 0x000fe20000004100 */
[----:B------:R-:W-:Y:S01]  /*12840*/  F2FP.F16.E4M3.UNPACK_B R8, R39.H1 ;  /* 0x00000027ff08723e */ /* 0x000fe200030006ff */
[----:B------:R-:W-:Y:S01]  /*12850*/  HADD2.F32 R3, -RZ, R3.H1_H1 ;  /* 0x30000003ff037230 */ /* 0x000fe20000004100 */
[-C--:B------:R-:W-:Y:S01]  /*12860*/  F2FP.F16.E4M3.UNPACK_B R6, R10.reuse ;  /* 0x0000000aff06723e */ /* 0x080fe200020006ff */
[----:B------:R-:W-:Y:S01]  /*12870*/  FMUL.FTZ R20, R12, R35 ;  /* 0x000000230c147220 */ /* 0x000fe20000410000 */
[C---:B------:R-:W-:Y:S01]  /*12880*/  FFMA.FTZ R14, R4.reuse, R9, R5 ;  /* 0x00000009040e7223 */ /* 0x040fe20000010005 */
[----:B------:R-:W-:Y:S01]  /*12890*/  F2FP.F16.E4M3.UNPACK_B R10, R10.H1 ;  /* 0x0000000aff0a723e */ /* 0x000fe200030006ff */
[----:B------:R-:W-:Y:S01]  /*128a0*/  FFMA.FTZ R13, R4, R7, -R11 ;  /* 0x00000007040d7223 */ /* 0x000fe2000001080b */
[----:B------:R-:W-:Y:S01]  /*128b0*/  F2FP.F16.E4M3.UNPACK_B R5, R31.H1 ;  /* 0x0000001fff05723e */ /* 0x000fe200030006ff */
[----:B------:R-:W-:Y:S01]  /*128c0*/  FMUL.FTZ R12, R12, R21 ;  /* 0x000000150c0c7220 */ /* 0x000fe20000410000 */
[----:B------:R-:W-:-:S02]  /*128d0*/  HADD2.F32 R9, -RZ, R8.H0_H0 ;  /* 0x20000008ff097230 */ /* 0x000fc40000004100 */
        /* <DEDUP_REMOVED lines=10> */
[----:B------:R-:W-:Y:S01]  /*12980*/  FFMA.FTZ R21, R3, R7, -R12 ;  /* 0x0000000703157223 */ /* 0x000fe2000001080c */
[----:B------:R-:W-:Y:S01]  /*12990*/  HADD2.F32 R5, -RZ, R5.H1_H1 ;  /* 0x30000005ff057230 */ /* 0x000fe20000004100 */
[----:B------:R-:W-:Y:S01]  /*129a0*/  F2FP.F16.E4M3.UNPACK_B R39, R39 ;  /* 0x00000027ff27723e */ /* 0x000fe200020006ff */
[----:B------:R-:W-:Y:S02]  /*129b0*/  HADD2.F32 R10, -RZ, R10.H1_H1 ;  /* 0x3000000aff0a7230 */ /* 0x000fe40000004100 */
[C---:B------:R-:W-:Y:S01]  /*129c0*/  FMUL.FTZ R7, R26.reuse, R11 ;  /* 0x0000000b1a077220 */ /* 0x040fe20000410000 */
[----:B------:R-:W-:Y:S01]  /*129d0*/  F2FP.SATFINITE.E4M3.F32.PACK_AB_MERGE_C R41, R41, R48, RZ ;  /* 0x000000302929723e */ /* 0x000fe200048070ff */
[----:B------:R-:W-:Y:S01]  /*129e0*/  FMUL.FTZ R8, R26, R5 ;  /* 0x000000051a087220 */ /* 0x000fe20000410000 */
[----:B------:R-:W-:Y:S01]  /*129f0*/  FFMA.FTZ R26, R3, R9, R4 ;  /* 0x00000009031a7223 */ /* 0x000fe20000010004 */
[----:B------:R-:W-:Y:S01]  /*12a00*/  FFMA.FTZ R32, R10, R5, -R7 ;  /* 0x000000050a207223 */ /* 0x000fe20000010807 */
[----:B------:R-:W-:-:S02]  /*12a10*/  HADD2.F32 R5, -RZ, R31.H0_H0 ;  /* 0x2000001fff057230 */ /* 0x000fc40000004100 */
[----:B------:R-:W-:Y:S01]  /*12a20*/  FFMA.FTZ R11, R10, R11, R8 ;  /* 0x0000000b0a0b7223 */ /* 0x000fe20000010008 */
[----:B------:R-:W-:Y:S02]  /*12a30*/  HADD2.F32 R7, -RZ, R39.H0_H0 ;  /* 0x20000027ff077230 */ /* 0x000fe40000004100 */
[----:B------:R-:W-:Y:S02]  /*12a40*/  HADD2.F32 R4, -RZ, R15.H0_H0 ;  /* 0x2000000fff047230 */ /* 0x000fe40000004100 */
[----:B------:R-:W-:Y:S01]  /*12a50*/  HADD2.F32 R31, -RZ, R31.H1_H1 ;  /* 0x3000001fff1f7230 */ /* 0x000fe20000004100 */
[----:B------:R-:W-:Y:S01]  /*12a60*/  F2FP.SATFINITE.E4M3.F32.PACK_AB_MERGE_C R26, R11, R26, RZ ;  /* 0x0000001a0b1a723e */ /* 0x000fe200048070ff */
[----:B------:R-:W-:Y:S02]  /*12a70*/  HADD2.F32 R39, -RZ, R39.H1_H1 ;  /* 0x30000027ff277230 */ /* 0x000fe40000004100 */
[----:B------:R-:W-:Y:S01]  /*12a80*/  FMUL.FTZ R8, R4, R7 ;  /* 0x0000000704087220 */ /* 0x000fe20000410000 */
[----:B------:R-:W-:-:S02]  /*12a90*/  HADD2.F32 R15, -RZ, R15.H1_H1 ;  /* 0x3000000fff0f7230 */ /* 0x000fc40000004100 */
[----:B------:R-:W-:Y:S01]  /*12aa0*/  FMUL.FTZ R4, R4, R5 ;  /* 0x0000000504047220 */ /* 0x000fe20000410000 */
[--C-:B------:R-:W-:Y:S01]  /*12ab0*/  HADD2.F32 R3, -RZ, R6.reuse.H0_H0 ;  /* 0x20000006ff037230 */ /* 0x100fe20000004100 */
[----:B------:R-:W-:Y:S01]  /*12ac0*/  F2FP.SATFINITE.E4M3.F32.PACK_AB_MERGE_C R11, R29, R34, R41 ;  /* 0x000000221d0b723e */ /* 0x000fe20004807029 */
        /* <DEDUP_REMOVED lines=13> */
[----:B------:R-:W-:-:S02]  /*12ba0*/  F2FP.SATFINITE.E4M3.F32.PACK_AB_MERGE_C R5, R45, R38, R5 ;  /* 0x000000262d05723e */ /* 0x000fc40004807005 */
[----:B------:R-:W-:Y:S02]  /*12bb0*/  F2FP.SATFINITE.E4M3.F32.PACK_AB_MERGE_C R7, R44, R49, R7 ;  /* 0x000000312c07723e */ /* 0x000fe40004807007 */
[----:B------:R-:W-:Y:S02]  /*12bc0*/  F2FP.SATFINITE.E4M3.F32.PACK_AB_MERGE_C R4, R20, R13, R4 ;  /* 0x0000000d1404723e */ /* 0x000fe40004807004 */
[----:B------:R-:W-:Y:S02]  /*12bd0*/  F2FP.SATFINITE.E4M3.F32.PACK_AB_MERGE_C R6, R31, R10, R6 ;  /* 0x0000000a1f06723e */ /* 0x000fe40004807006 */
[----:B------:R-:W-:Y:S02]  /*12be0*/  F2FP.SATFINITE.E4M3.F32.PACK_AB_MERGE_C R9, R40, R43, R9 ;  /* 0x0000002b2809723e */ /* 0x000fe40004807009 */
[----:B------:R-:W-:Y:S01]  /*12bf0*/  F2FP.SATFINITE.E4M3.F32.PACK_AB_MERGE_C R8, R35, R14, R8 ;  /* 0x0000000e2308723e */ /* 0x000fe20004807008 */
[----:B------:R2:W-:Y:S01]  /*12c00*/  STS.128 [R50+0x1c400], R4 ;  /* 0x01c4000432007388 */ /* 0x0005e20000000c00 */
[----:B------:R-:W-:-:S05]  /*12c10*/  F2FP.SATFINITE.E4M3.F32.PACK_AB_MERGE_C R10, R12, R3, R26 ;  /* 0x000000030c0a723e */ /* 0x000fca000480701a */
[----:B------:R2:W-:Y:S02]  /*12c20*/  STS.128 [R0+0x1c400], R8 ;  /* 0x01c4000800007388 */ /* 0x0005e40000000c00 */
.L_x_1451:
[----:B------:R-:W-:Y:S05]  /*12c30*/  BSYNC B0 ;  /* 0x0000000000007941 */ /* 0x000fea0003800000 */
.L_x_1437:
        /* <DEDUP_REMOVED lines=8> */
.L_x_1434:
[----:B-123--:R-:W2:Y:S02]  /*12cc0*/  LDL R0, [R1+0x6c] ;  /* 0x00006c0001007983 */ /* 0x00eea40000100800 */
[----:B--2---:R-:W-:-:S13]  /*12cd0*/  R2UR UR4, R0 ;  /* 0x00000000000472ca */ /* 0x004fda00000e0000 */
[----:B------:R-:W-:-:S05]  /*12ce0*/  IMAD.U32 R0, RZ, RZ, UR4 ;  /* 0x00000004ff007e24 */ /* 0x000fca000f8e00ff */
[----:B------:R-:W-:-:S13]  /*12cf0*/  ISETP.NE.AND P0, PT, R0, 0x3, PT ;  /* 0x000000030000780c */ /* 0x000fda0003f05270 */
[----:B------:R-:W-:Y:S05]  /*12d00*/  @!P0 BRA `(.L_x_1461) ;  /* 0x0000000000048947 */ /* 0x000fea0003800000 */
[----:B------:R-:W-:Y:S01]  /*12d10*/  BPT.TRAP 0x1 ;  /* 0x000000040000795c */ /* 0x000fe20000300000 */
.L_x_1461:
[----:B------:R-:W-:Y:S01]  /*12d20*/  IMAD R0, R233, 0x8, R18 ;  /* 0x00000008e9007824 */ /* 0x000fe200078e0212 */
[----:B0----5:R-:W-:-:S04]  /*12d30*/  SHF.L.U32 R5, R232, 0x1f, RZ ;  /* 0x0000001fe8057819 */ /* 0x021fc800000006ff */
[----:B------:R0:W1:Y:S01]  /*12d40*/  SYNCS.PHASECHK.TRANS64.TRYWAIT P2, [R0+URZ+0x2e830], R5 ;  /* 0x02e83005000075a7 */ /* 0x000062000804017f */
[----:B------:R-:W-:Y:S05]  /*12d50*/  @!P0 BRA `(.L_x_1462) ;  /* 0x0000000000048947 */ /* 0x000fea0003800000 */
[----:B------:R-:W-:Y:S01]  /*12d60*/  BPT.TRAP 0x1 ;  /* 0x000000040000795c */ /* 0x000fe20000300000 */
.L_x_1462:
[----:B------:R-:W2:Y:S02]  /*12d70*/  S2R R3, SR_TID.X ;  /* 0x0000000000037919 */ /* 0x000ea40000002100 */
[----:B--2---:R-:W-:Y:S01]  /*12d80*/  LOP3.LUT R4, R3, 0x7f, RZ, 0xc0, !PT ;  /* 0x0000007f03047812 */ /* 0x004fe200078ec0ff */
[----:B------:R-:W-:-:S03]  /*12d90*/  VIADD R3, R18, 0x20400 ;  /* 0x0002040012037836 */ /* 0x000fc60000000000 */
[----:B------:R-:W-:Y:S02]  /*12da0*/  ISETP.NE.AND P1, PT, R4, RZ, PT ;  /* 0x000000ff0400720c */ /* 0x000fe40003f25270 */
[----:B------:R-:W-:-:S04]  /*12db0*/  SHF.R.U32.HI R3, RZ, 0x4, R3 ;  /* 0x00000004ff037819 */ /* 0x000fc80000011603 */
[----:B------:R-:W-:Y:S01]  /*12dc0*/  LOP3.LUT R3, R3, 0x3fff, RZ, 0xc0, !PT ;  /* 0x00003fff03037812 */ /* 0x000fe200078ec0ff */
[----:B-1----:R-:W-:Y:S06]  /*12dd0*/  @P2 BRA `(.L_x_1463) ;  /* 0x0000000000082947 */ /* 0x002fec0003800000 */
[----:B------:R-:W1:Y:S02]  /*12de0*/  SYNCS.PHASECHK.TRANS64.TRYWAIT P2, [R0+URZ+0x2e830], R5 ;  /* 0x02e83005000075a7 */ /* 0x000e64000804017f */
[----:B-1----:R-:W-:Y:S05]  /*12df0*/  @!P2 BRA `(.L_x_1464) ;  /* 0x0000024400f4a947 */ /* 0x002fea0003800000 */
.L_x_1463:
[----:B------:R-:W-:Y:S01]  /*12e00*/  LOP3.LUT R3, R3, 0x10000, RZ, 0xfc, !PT ;  /* 0x0001000003037812 */ /* 0x000fe200078efcff */
[----:B------:R-:W-:Y:S05]  /*12e10*/  WARPSYNC.ALL ;  /* 0x0000000000007948 */ /* 0x000fea0003800000 */
[----:B------:R2:W-:Y:S01]  /*12e20*/  STL [R1+0x5c], R3 ;  /* 0x00005c0301007387 */ /* 0x0005e20000100800 */
[----:B------:R-:W-:-:S03]  /*12e30*/  IMAD R12, R233, 0x700, R3 ;  /* 0x00000700e90c7824 */ /* 0x000fc600078e0203 */
[----:B------:R-:W3:Y:S01]  /*12e40*/  LDL R192, [R1+0x64] ;  /* 0x0000640001c07983 */ /* 0x000ee20000100800 */
[----:B------:R-:W-:Y:S02]  /*12e50*/  IMAD.MOV.U32 R13, RZ, RZ, 0x40000040 ;  /* 0x40000040ff0d7424 */ /* 0x000fe400078e00ff */
[----:B------:R-:W-:Y:S01]  /*12e60*/  IMAD.MOV.U32 R9, RZ, RZ, 0x40000040 ;  /* 0x40000040ff097424 */ /* 0x000fe200078e00ff */
[----:B------:R-:W-:Y:S01]  /*12e70*/  WARPGROUP.ARRIVE ;  /* 0x00000000000079c5 */ /* 0x000fe20000000000 */
[----:B------:R-:W-:Y:S01]  /*12e80*/  VIADD R8, R12, 0x300 ;  /* 0x000003000c087836 */ /* 0x000fe20000000000 */
[----:B--2---:R-:W3:Y:S01]  /*12e90*/  LDL R3, [R1+0x70] ;  /* 0x0000700001037983 */ /* 0x004ee20000100800 */
[----:B01----:R-:W-:Y:S01]  /*12ea0*/  IMAD.MOV.U32 R5, RZ, RZ, 0x40000040 ;  /* 0x40000040ff057424 */ /* 0x003fe200078e00ff */
[----:B------:R-:W0:Y:S02]  /*12eb0*/  LDC R193, c[0x0][0x448] ;  /* 0x00011200ffc17b82 */ /* 0x000e240000000800 */
[----:B------:R-:W-:Y:S01]  /*12ec0*/  R2UR UR18, R8 ;  /* 0x00000000081272ca */ /* 0x000fe200000e0000 */
[----:B------:R-:W2:Y:S01]  /*12ed0*/  LDL R142, [R1+0x50] ;  /* 0x00005000018e7983 */ /* 0x000ea20000100800 */
[----:B------:R-:W-:-:S02]  /*12ee0*/  LOP3.LUT R8, R36, 0x10000, RZ, 0xfc, !PT ;  /* 0x0001000024087812 */ /* 0x000fc400078efcff */
[----:B------:R-:W-:Y:S01]  /*12ef0*/  R2UR UR6, R12 ;  /* 0x000000000c0672ca */ /* 0x000fe200000e0000 */
[----:B------:R-:W4:Y:S01]  /*12f00*/  LDL R195, [R1+0x14] ;  /* 0x0000140001c37983 */ /* 0x000f220000100800 */
[----:B------:R-:W-:Y:S02]  /*12f10*/  R2UR UR7, R13 ;  /* 0x000000000d0772ca */ /* 0x000fe400000e0000 */
[----:B------:R-:W-:Y:S01]  /*12f20*/  R2UR UR4, R8 ;  /* 0x00000000080472ca */ /* 0x000fe200000e0000 */
[----:B------:R-:W5:Y:S01]  /*12f30*/  LDL R194, [R1+0x10] ;  /* 0x0000100001c27983 */ /* 0x000f620000100800 */
[----:B------:R-:W-:-:S13]  /*12f40*/  R2UR UR5, R9 ;  /* 0x00000000090572ca */ /* 0x000fda00000e0000 */
[----:B------:R-:W-:Y:S01]  /*12f50*/  QGMMA.64x32x32.F32.E4M3.E4M3 R120, gdesc[UR4], RZ, !UPT, gsb0 ;  /* 0x00600000047879f3 */ /* 0x000fe2000c0008ff */
[----:B------:R-:W-:Y:S01]  /*12f60*/  VIADD R4, R12, 0x100 ;  /* 0x000001000c047836 */ /* 0x000fe20000000000 */
[----:B------:R-:W-:Y:S02]  /*12f70*/  R2UR UR11, R5 ;  /* 0x00000000050b72ca */ /* 0x000fe400000e0000 */
[----:B------:R-:W-:Y:S02]  /*12f80*/  R2UR UR8, R8 ;  /* 0x00000000080872ca */ /* 0x000fe400000e0000 */
[----:B------:R-:W-:Y:S02]  /*12f90*/  R2UR UR10, R4 ;  /* 0x00000000040a72ca */ /* 0x000fe400000e0000 */
[----:B------:R-:W-:Y:S01]  /*12fa0*/  R2UR UR9, R9 ;  /* 0x00000000090972ca */ /* 0x000fe200000e0000 */
[----:B------:R-:W-:Y:S02]  /*12fb0*/  WARPGROUP.DEPBAR.LE gsb0, 0x0 ;  /* 0x00008000000079c5 */ /* 0x000fe40000010000 */
[----:B------:R-:W-:-:S10]  /*12fc0*/  WARPGROUP.ARRIVE ;  /* 0x00000000000079c5 */ /* 0x000fd40000000000 */
[----:B------:R-:W-:Y:S01]  /*12fd0*/  QGMMA.64x32x32.F32.E4M3.E4M3 R104, gdesc[UR8], RZ, !UPT, gsb0 ;  /* 0x00600000086879f3 */ /* 0x000fe2000c0008ff */
[----:B------:R-:W-:Y:S02]  /*12fe0*/  VIADD R6, R12, 0x200 ;  /* 0x000002000c067836 */ /* 0x000fe40000000000 */
[----:B------:R-:W-:Y:S01]  /*12ff0*/  IMAD.MOV.U32 R7, RZ, RZ, 0x40000040 ;  /* 0x40000040ff077424 */ /* 0x000fe200078e00ff */
[----:B------:R-:W-:Y:S02]  /*13000*/  R2UR UR12, R8 ;  /* 0x00000000080c72ca */ /* 0x000fe400000e0000 */
[----:B------:R-:W-:Y:S02]  /*13010*/  R2UR UR14, R6 ;  /* 0x00000000060e72ca */ /* 0x000fe400000e0000 */
[----:B------:R-:W-:Y:S02]  /*13020*/  R2UR UR15, R7 ;  /* 0x00000000070f72ca */ /* 0x000fe400000e0000 */
[----:B------:R-:W-:Y:S01]  /*13030*/  R2UR UR13, R9 ;  /* 0x00000000090d72ca */ /* 0x000fe200000e0000 */
[----:B------:R-:W-:-:S02]  /*13040*/  WARPGROUP.DEPBAR.LE gsb0, 0x0 ;  /* 0x00008000000079c5 */ /* 0x000fc40000010000 */
[----:B------:R-:W-:-:S10]  /*13050*/  WARPGROUP.ARRIVE ;  /* 0x00000000000079c5 */ /* 0x000fd40000000000 */
[----:B------:R-:W-:Y:S01]  /*13060*/  QGMMA.64x32x32.F32.E4M3.E4M3 R88, gdesc[UR12], RZ, !UPT, gsb0 ;  /* 0x006000000c5879f3 */ /* 0x000fe2000c0008ff */
[C---:B------:R-:W-:Y:S02]  /*13070*/  R2UR UR19, R9.reuse ;  /* 0x00000000091372ca */ /* 0x040fe400000e0000 */
[----:B------:R-:W-:Y:S02]  /*13080*/  R2UR UR16, R8 ;  /* 0x00000000081072ca */ /* 0x000fe400000e0000 */
[----:B------:R-:W-:Y:S01]  /*13090*/  R2UR UR17, R9 ;  /* 0x00000000091172ca */ /* 0x000fe200000e0000 */
[----:B------:R-:W-:Y:S02]  /*130a0*/  WARPGROUP.DEPBAR.LE gsb0, 0x0 ;  /* 0x00008000000079c5 */ /* 0x000fe40000010000 */
[----:B------:R-:W-:-:S10]  /*130b0*/  WARPGROUP.ARRIVE ;  /* 0x00000000000079c5 */ /* 0x000fd40000000000 */
        /* <DEDUP_REMOVED lines=22> */
[----:B------:R-:W-:Y:S01]  /*13220*/  VIADD R10, R12, 0x302 ;  /* 0x000003020c0a7836 */ /* 0x000fe20000000000 */
[----:B------:R-:W-:-:S02]  /*13230*/  WARPGROUP.DEPBAR.LE gsb0, 0x0 ;  /* 0x00008000000079c5 */ /* 0x000fc40000010000 */
[----:B------:R-:W-:-:S09]  /*13240*/  WARPGROUP.ARRIVE ;  /* 0x00000000000079c5 */ /* 0x000fd20000000000 */
[----:B------:R-:W-:Y:S01]  /*13250*/  QGMMA.64x32x32.F32.E4M3.E4M3 R24, gdesc[UR28], RZ, !UPT, gsb0 ;  /* 0x006000001c1879f3 */ /* 0x000fe2000c0008ff */
[----:B------:R-:W-:Y:S01]  /*13260*/  IMAD.MOV.U32 R11, RZ, RZ, 0x40000040 ;  /* 0x40000040ff0b7424 */ /* 0x000fe200078e00ff */
[----:B------:R-:W-:Y:S01]  /*13270*/  R2UR UR18, R10 ;  /* 0x000000000a1272ca */ /* 0x000fe200000e0000 */
[----:B------:R-:W-:Y:S02]  /*13280*/  VIADD R4, R12, 0x2 ;  /* 0x000000020c047836 */ /* 0x000fe40000000000 */
[----:B------:R-:W-:Y:S01]  /*13290*/  IMAD.MOV.U32 R5, RZ, RZ, 0x40000040 ;  /* 0x40000040ff057424 */ /* 0x000fe200078e00ff */
[----:B------:R-:W-:Y:S01]  /*132a0*/  R2UR UR19, R11 ;  /* 0x000000000b1372ca */ /* 0x000fe200000e0000 */
[----:B------:R-:W-:Y:S02]  /*132b0*/  VIADD R10, R8, 0x2 ;  /* 0x00000002080a7836 */ /* 0x000fe40000000000 */
[----:B------:R-:W-:Y:S01]  /*132c0*/  IMAD.MOV.U32 R11, RZ, RZ, 0x40000040 ;  /* 0x40000040ff0b7424 */ /* 0x000fe200078e00ff */
[----:B------:R-:W-:-:S02]  /*132d0*/  R2UR UR6, R4 ;  /* 0x00000000040672ca */ /* 0x000fc400000e0000 */
[----:B------:R-:W-:Y:S02]  /*132e0*/  R2UR UR7, R5 ;  /* 0x00000000050772ca */ /* 0x000fe400000e0000 */
[----:B------:R-:W-:Y:S02]  /*132f0*/  R2UR UR4, R10 ;  /* 0x000000000a0472ca */ /* 0x000fe400000e0000 */
[----:B------:R-:W-:Y:S01]  /*13300*/  R2UR UR5, R11 ;  /* 0x000000000b0572ca */ /* 0x000fe200000e0000 */
[----:B------:R-:W-:Y:S02]  /*13310*/  WARPGROUP.DEPBAR.LE gsb0, 0x0 ;  /* 0x00008000000079c5 */ /* 0x000fe40000010000 */
[----:B------:R-:W-:-:S10]  /*13320*/  WARPGROUP.ARRIVE ;  /* 0x00000000000079c5 */ /* 0x000fd40000000000 */
[----:B------:R-:W-:Y:S01]  /*13330*/  QGMMA.64x32x32.F32.E4M3.E4M3 R120, gdesc[UR4], R120, gsb0 ;  /* 0x00600000047879f3 */ /* 0x000fe20008000878 */
        /* <DEDUP_REMOVED lines=18> */
[----:B------:R-:W-:Y:S02]  /*13460*/  R2UR UR16, R10 ;  /* 0x000000000a1072ca */ /* 0x000fe400000e0000 */
[----:B------:R-:W-:Y:S01]  /*13470*/  R2UR UR17, R11 ;  /* 0x000000000b1172ca */ /* 0x000fe200000e0000 */
[----:B------:R-:W-:Y:S01]  /*13480*/  VIADD R6, R12, 0x402 ;  /* 0x000004020c067836 */ /* 0x000fe20000000000 */
[----:B------:R-:W-:Y:S02]  /*13490*/  WARPGROUP.DEPBAR.LE gsb0, 0x0 ;  /* 0x00008000000079c5 */ /* 0x000fe40000010000 */
[----:B------:R-:W-:-:S09]  /*134a0*/  WARPGROUP.ARRIVE ;  /* 0x00000000000079c5 */ /* 0x000fd20000000000 */
[----:B------:R-:W-:Y:S01]  /*134b0*/  QGMMA.64x32x32.F32.E4M3.E4M3 R72, gdesc[UR16], R72, gsb0 ;  /* 0x00600000104879f3 */ /* 0x000fe20008000848 */
[----:B------:R-:W-:Y:S01]  /*134c0*/  IMAD.MOV.U32 R7, RZ, RZ, 0x40000040 ;  /* 0x40000040ff077424 */ /* 0x000fe200078e00ff */
[----:B------:R-:W-:Y:S02]  /*134d0*/  R2UR UR22, R6 ;  /* 0x00000000061672ca */ /* 0x000fe400000e0000 */
        /* <DEDUP_REMOVED lines=24> */
[C---:B------:R-:W-:Y:S02]  /*13660*/  VIADD R6, R12.reuse, 0x104 ;  /* 0x000001040c067836 */ /* 0x040fe40000000000 */
[----:B------:R-:W-:Y:S02]  /*13670*/  IMAD.MOV.U32 R7, RZ, RZ, 0x40000040 ;  /* 0x40000040ff077424 */ /* 0x000fe400078e00ff */
[----:B------:R-:W-:Y:S01]  /*13680*/  VIADD R4, R12, 0x4 ;  /* 0x000000040c047836 */ /* 0x000fe20000000000 */
[----:B------:R-:W-:Y:S01]  /*13690*/  R2UR UR10, R6 ;  /* 0x00000000060a72ca */ /* 0x000fe200000e0000 */
        /* <DEDUP_REMOVED lines=58> */
[----:B------:R-:W-:-:S02]  /*13a40*/  VIADD R4, R12, 0x6 ;  /* 0x000000060c047836 */ /* 0x000fc40000000000 */
[----:B------:R-:W-:Y:S01]  /*13a50*/  IMAD.MOV.U32 R5, RZ, RZ, 0x40000040 ;  /* 0x40000040ff057424 */ /* 0x000fe200078e00ff */
[----:B------:R-:W-:Y:S02]  /*13a60*/  WARPGROUP.DEPBAR.LE gsb0, 0x0 ;  /* 0x00008000000079c5 */ /* 0x000fe40000010000 */
[----:B------:R-:W-:-:S07]  /*13a70*/  WARPGROUP.ARRIVE ;  /* 0x00000000000079c5 */ /* 0x000fce0000000000 */
[----:B------:R-:W-:Y:S01]  /*13a80*/  QGMMA.64x32x32.F32.E4M3.E4M3 R24, gdesc[UR28], R24, gsb0 ;  /* 0x006000001c1879f3 */ /* 0x000fe20008000818 */
[----:B------:R-:W-:Y:S01]  /*13a90*/  R2UR UR6, R4 ;  /* 0x00000000040672ca */ /* 0x000fe200000e0000 */
[----:B------:R-:W-:Y:S01]  /*13aa0*/  VIADD R4, R12, 0x206 ;  /* 0x000002060c047836 */ /* 0x000fe20000000000 */
[----:B------:R-:W-:Y:S01]  /*13ab0*/  R2UR UR7, R5 ;  /* 0x00000000050772ca */ /* 0x000fe200000e0000 */
[----:B------:R-:W-:-:S03]  /*13ac0*/  IMAD.MOV.U32 R5, RZ, RZ, 0x40000040 ;  /* 0x40000040ff057424 */ /* 0x000fc600078e00ff */
[----:B------:R-:W-:Y:S01]  /*13ad0*/  R2UR UR14, R4 ;  /* 0x00000000040e72ca */ /* 0x000fe200000e0000 */
[----:B------:R-:W-:Y:S01]  /*13ae0*/  VIADD R4, R8, 0x6 ;  /* 0x0000000608047836 */ /* 0x000fe20000000000 */
[----:B------:R-:W-:Y:S01]  /*13af0*/  R2UR UR15, R5 ;  /* 0x00000000050f72ca */ /* 0x000fe200000e0000 */
[----:B------:R-:W-:-:S03]  /*13b00*/  IMAD.MOV.U32 R5, RZ, RZ, 0x40000040 ;  /* 0x40000040ff057424 */ /* 0x000fc600078e00ff */
[----:B------:R-:W-:Y:S02]  /*13b10*/  R2UR UR4, R4 ;  /* 0x00000000040472ca */ /* 0x000fe400000e0000 */
[----:B------:R-:W-:Y:S01]  /*13b20*/  R2UR UR5, R5 ;  /* 0x00000000050572ca */ /* 0x000fe200000e0000 */
[----:B------:R-:W-:Y:S02]  /*13b30*/  WARPGROUP.DEPBAR.LE gsb0, 0x0 ;  /* 0x00008000000079c5 */ /* 0x000fe40000010000 */
[----:B------:R-:W-:-:S10]  /*13b40*/  WARPGROUP.ARRIVE ;  /* 0x00000000000079c5 */ /* 0x000fd40000000000 */
[----:B------:R-:W-:Y:S01]  /*13b50*/  QGMMA.64x32x32.F32.E4M3.E4M3 R120, gdesc[UR4], R120, gsb0 ;  /* 0x00600000047879f3 */ /* 0x000fe20008000878 */
[----:B------:R-:W-:Y:S02]  /*13b60*/  VIADD R14, R12, 0x106 ;  /* 0x000001060c0e7836 */ /* 0x000fe40000000000 */
[----:B------:R-:W-:Y:S01]  /*13b70*/  IMAD.MOV.U32 R15, RZ, RZ, 0x40000040 ;  /* 0x40000040ff0f7424 */ /* 0x000fe200078e00ff */
[----:B------:R-:W-:Y:S01]  /*13b80*/  R2UR UR8, R4 ;  /* 0x00000000040872ca */ /* 0x000fe200000e0000 */
[----:B------:R-:W-:Y:S01]  /*13b90*/  VIADD R20, R12, 0x306 ;  /* 0x000003060c147836 */ /* 0x000fe20000000000 */
[----:B------:R-:W-:Y:S01]  /*13ba0*/  R2UR UR10, R14 ;  /* 0x000000000e0a72ca */ /* 0x000fe200000e0000 */
[----:B------:R-:W-:Y:S01]  /*13bb0*/  IMAD.MOV.U32 R21, RZ, RZ, 0x40000040 ;  /* 0x40000040ff157424 */ /* 0x000fe200078e00ff */
[----:B------:R-:W-:Y:S01]  /*13bc0*/  R2UR UR11, R15 ;  /* 0x000000000f0b72ca */ /* 0x000fe200000e0000 */
[----:B------:R-:W-:Y:S01]  /*13bd0*/  IMAD.MOV.U32 R13, RZ, RZ, 0x40000040 ;  /* 0x40000040ff0d7424 */ /* 0x000fe200078e00ff */
[----:B------:R-:W-:Y:S01]  /*13be0*/  R2UR UR9, R5 ;  /* 0x00000000050972ca */ /* 0x000fe200000e0000 */
[----:B---3--:R-:W-:Y:S01]  /*13bf0*/  IMAD.IADD R141, R3, 0x1, R192 ;  /* 0x00000001038d7824 */ /* 0x008fe200078e02c0 */
[----:B------:R-:W-:Y:S01]  /*13c00*/  R2UR UR12, R4 ;  /* 0x00000000040c72ca */ /* 0x000fe200000e0000 */
[----:B------:R-:W-:Y:S01]  /*13c10*/  @!P1 VIADD R0, R0, 0x2e840 ;  /* 0x0002e84000009836 */ /* 0x000fe20000000000 */
[----:B------:R-:W-:Y:S01]  /*13c20*/  R2UR UR13, R5 ;  /* 0x00000000050d72ca */ /* 0x000fe200000e0000 */
[----:B------:R-:W-:Y:S01]  /*13c30*/  IMAD.MOV.U32 R139, RZ, RZ, -0xe0 ;  /* 0xffffff20ff8b7424 */ /* 0x000fe200078e00ff */
[----:B------:R-:W-:Y:S01]  /*13c40*/  R2UR UR16, R4 ;  /* 0x00000000041072ca */ /* 0x000fe200000e0000 */
[----:B------:R-:W-:Y:S01]  /*13c50*/  ULDC UR4, c[0x0][0x9dc] ;  /* 0x0002770000047ab9 */ /* 0x000fe20000000800 */
[----:B------:R-:W-:-:S02]  /*13c60*/  WARPGROUP.DEPBAR.LE gsb0, 0x0 ;  /* 0x00008000000079c5 */ /* 0x000fc40000010000 */
        /* <DEDUP_REMOVED lines=8> */
[----:B------:R-:W-:Y:S02]  /*13cf0*/  VIADD R14, R12, 0x406 ;  /* 0x000004060c0e7836 */ /* 0x000fe40000000000 */
[----:B------:R-:W-:Y:S01]  /*13d00*/  IMAD.MOV.U32 R15, RZ, RZ, 0x40000040 ;  /* 0x40000040ff0f7424 */ /* 0x000fe200078e00ff */
[----:B------:R-:W-:Y:S01]  /*13d10*/  R2UR UR20, R4 ;  /* 0x00000000041472ca */ /* 0x000fe200000e0000 */
[----:B------:R-:W1:Y:S01]  /*13d20*/  LDC.64 R20, c[0x0][0x9e0] ;  /* 0x00027800ff147b82 */ /* 0x000e620000000a00 */
[----:B------:R-:W-:-:S02]  /*13d30*/  WARPGROUP.DEPBAR.LE gsb0, 0x0 ;  /* 0x00008000000079c5 */ /* 0x000fc40000010000 */
[----:B------:R-:W-:-:S06]  /*13d40*/  WARPGROUP.ARRIVE ;  /* 0x00000000000079c5 */ /* 0x000fcc0000000000 */
[----:B------:R-:W-:Y:S01]  /*13d50*/  QGMMA.64x32x32.F32.E4M3.E4M3 R72, gdesc[UR16], R72, gsb0 ;  /* 0x00600000104879f3 */ /* 0x000fe20008000848 */
        /* <DEDUP_REMOVED lines=15> */
[----:B------:R-:W-:Y:S01]  /*13e50*/  VIADD R12, R12, 0x606 ;  /* 0x000006060c0c7836 */ /* 0x000fe20000000000 */
[----:B------:R-:W-:Y:S02]  /*13e60*/  R2UR UR31, R13 ;  /* 0x000000000d1f72ca */ /* 0x000fe400000e0000 */
[----:B------:R-:W-:Y:S02]  /*13e70*/  R2UR UR28, R4 ;  /* 0x00000000041c72ca */ /* 0x000fe400000e0000 */
[----:B------:R-:W-:Y:S02]  /*13e80*/  R2UR UR30, R12 ;  /* 0x000000000c1e72ca */ /* 0x000fe400000e0000 */
[----:B------:R-:W-:Y:S02]  /*13e90*/  R2UR UR29, R5 ;  /* 0x00000000051d72ca */ /* 0x000fe400000e0000 */
[----:B0-----:R-:W-:-:S13]  /*13ea0*/  ISETP.NE.AND P2, PT, R193, 0x1, PT ;  /* 0x00000001c100780c */ /* 0x001fda0003f45270 */
[----:B------:R-:W0:Y:S08]  /*13eb0*/  @P2 LDC R12, c[0x0][0x44c] ;  /* 0x00011300ff0c2b82 */ /* 0x000e300000000800 */
[----:B------:R-:W3:Y:S01]  /*13ec0*/  @P2 LDC R14, c[0x0][0x450] ;  /* 0x00011400ff0e2b82 */ /* 0x000ee20000000800 */
[----:B------:R-:W-:Y:S02]  /*13ed0*/  WARPGROUP.DEPBAR.LE gsb0, 0x0 ;  /* 0x00008000000079c5 */ /* 0x000fe40000010000 */
[----:B------:R-:W-:-:S06]  /*13ee0*/  WARPGROUP.ARRIVE ;  /* 0x00000000000079c5 */ /* 0x000fcc0000000000 */
[----:B------:R-:W-:Y:S01]  /*13ef0*/  QGMMA.64x32x32.F32.E4M3.E4M3 R24, gdesc[UR28], R24, gsb0 ;  /* 0x006000001c1879f3 */ /* 0x000fe20008000818 */
[----:B0-----:R-:W-:-:S05]  /*13f00*/  @P2 IMAD.HI.U32 R3, R141, R12, RZ ;  /* 0x0000000c8d032227 */ /* 0x001fca00078e00ff */
[----:B---3--:R-:W-:Y:S01]  /*13f10*/  @P2 SHF.R.U32.HI R141, RZ, R14, R3 ;  /* 0x0000000eff8d2219 */ /* 0x008fe20000011603 */
[----:B------:R-:W-:-:S04]  /*13f20*/  IMAD R139, R136, R139, 0xe1 ;  /* 0x000000e1888b7424 */ /* 0x000fc800078e028b */
[----:B------:R-:W0:Y:S01]  /*13f30*/  SHFL.IDX PT, R3, R141, RZ, 0x1c1f ;  /* 0x001c1fff8d037589 */ /* 0x000e2200000e0000 */
[----:B------:R-:W-:Y:S02]  /*13f40*/  LOP3.LUT R17, R17, 0xffdfffff, RZ, 0xc0, !PT ;  /* 0xffdfffff11117812 */ /* 0x000fe400078ec0ff */
[----:B------:R-:W-:Y:S01]  /*13f50*/  @!P1 PRMT R0, RZ, 0x654, R0 ;  /* 0x00000654ff009816 */ /* 0x000fe20000000000 */
[----:B------:R-:W-:Y:S01]  /*13f60*/  IMAD.U32 R14, RZ, RZ, UR4 ;  /* 0x00000004ff0e7e24 */ /* 0x000fe2000f8e00ff */
[----:B------:R-:W-:Y:S02]  /*13f70*/  @P2 LOP3.LUT R17, R17, 0x200000, RZ, 0xfc, !PT ;  /* 0x0020000011112812 */ /* 0x000fe400078efcff */
[----:B-1----:R-:W-:Y:S02]  /*13f80*/  ISETP.GE.AND P2, PT, R21, 0x1, PT ;  /* 0x000000011500780c */ /* 0x002fe40003f46270 */
[----:B------:R-:W-:Y:S01]  /*13f90*/  LOP3.LUT R138, RZ, R14, RZ, 0x33, !PT ;  /* 0x0000000eff8a7212 */ /* 0x000fe200078e33ff */
[----:B----4-:R-:W-:Y:S01]  /*13fa0*/  IMAD R140, R136, -0xe0, R195 ;  /* 0xffffff20888c7824 */ /* 0x010fe200078e02c3 */
[----:B------:R-:W-:-:S04]  /*13fb0*/  LOP3.LUT R17, R17, 0xffefffff, RZ, 0xc0, !PT ;  /* 0xffefffff11117812 */ /* 0x000fc800078ec0ff */
[----:B--2---:R-:W-:-:S05]  /*13fc0*/  IADD3 R140, -R142, 0xe0, R140 ;  /* 0x000000e08e8c7810 */ /* 0x004fca0007ffe18c */
[----:B------:R-:W-:Y:S01]  /*13fd0*/  @P2 LOP3.LUT R17, R17, 0x100000, RZ, 0xfc, !PT ;  /* 0x0010000011112812 */ /* 0x000fe200078efcff */
[----:B------:R-:W-:Y:S02]  /*13fe0*/  WARPGROUP.DEPBAR.LE gsb0, 0x0 ;  /* 0x00008000000079c5 */ /* 0x000fe40000010000 */
[----:B------:R1:W-:Y:S02]  /*13ff0*/  @!P1 SYNCS.ARRIVE.TRANS64.RED.A1T0 RZ, [R0+URZ], RZ ;  /* 0x000000ff00ff99a7 */ /* 0x0003e4000810043f */
[----:B-1----:R-:W-:-:S05]  /*14000*/  IADD3 R0, R195, R139, -R142 ;  /* 0x0000008bc3007210 */ /* 0x002fca0007ffe88e */
[----:B-----5:R-:W-:Y:S02]  /*14010*/  IMAD.IADD R15, R0, 0x1, -R194 ;  /* 0x00000001000f7824 */ /* 0x020fe400078e0ac2 */
[----:B------:R-:W-:Y:S02]  /*14020*/  VIADD R139, R139, 0xffffffff ;  /* 0xffffffff8b8b7836 */ /* 0x000fe40000000000 */
[C---:B------:R-:W-:Y:S02]  /*14030*/  IMAD.IADD R138, R15.reuse, 0x1, R138 ;  /* 0x000000010f8a7824 */ /* 0x040fe400078e028a */
[----:B------:R-:W-:Y:S02]  /*14040*/  IMAD.IADD R15, R15, 0x1, R20 ;  /* 0x000000010f0f7824 */ /* 0x000fe400078e0214 */
[----:B------:R-:W-:Y:S02]  /*14050*/  IMAD.IADD R0, R139, 0x1, -R142 ;  /* 0x000000018b007824 */ /* 0x000fe400078e0a8e */
[----:B0-----:R-:W-:Y:S01]  /*14060*/  IMAD.IADD R13, R138, 0x1, R3 ;  /* 0x000000018a0d7824 */ /* 0x001fe200078e0203 */
[----:B------:R-:W-:Y:S01]  /*14070*/  VIADDMNMX R12, R3, R15, R140, PT ;  /* 0x0000000f030c7246 */ /* 0x000fe2000380018c */
[----:B------:R-:W-:Y:S06]  /*14080*/  @!P2 BRA `(.L_x_1465) ;  /* 0x00000000004ca947 */ /* 0x000fec0003800000 */
[----:B------:R-:W-:Y:S01]  /*14090*/  IADD3 R3, -R194, R195, R3 ;  /* 0x000000c3c2037210 */ /* 0x000fe20007ffe103 */
[----:B------:R-:W-:Y:S03]  /*140a0*/  BSSY B0, `(.L_x_1466) ;  /* 0x000000e000007945 */ /* 0x000fe60003800000 */
        /* <DEDUP_REMOVED lines=9> */
.L_x_1467:
[----:B------:R-:W-:-:S13]  /*14140*/  ISETP.NE.AND P2, PT, R21, 0x1, PT ;  /* 0x000000011500780c */ /* 0x000fda0003f45270 */
[----:B------:R-:W0:Y:S02]  /*14150*/  @P2 LDC.64 R142, c[0x0][0x9e8] ;  /* 0x00027a00ff8e2b82 */ /* 0x000e240000000a00 */
[----:B0-----:R-:W-:-:S05]  /*14160*/  @P2 IMAD.HI.U32 R142, R3, R142, RZ ;  /* 0x0000008e038e2227 */ /* 0x001fca00078e00ff */
[----:B------:R-:W-:-:S07]  /*14170*/  @P2 SHF.R.U32.HI R3, RZ, R143, R142 ;  /* 0x0000008fff032219 */ /* 0x000fce000001168e */
.L_x_1468:
[----:B------:R-:W-:Y:S05]  /*14180*/  BSYNC B0 ;  /* 0x0000000000007941 */ /* 0x000fea0003800000 */
.L_x_1466:
[----:B------:R-:W-:-:S05]  /*14190*/  IMAD R142, R3, R21, R0 ;  /* 0x00000015038e7224 */ /* 0x000fca00078e0200 */
[----:B------:R-:W-:Y:S02]  /*141a0*/  VIMNMX R13, R13, R142, !PT ;  /* 0x0000008e0d0d7248 */ /* 0x000fe40007fe0100 */
[----:B------:R-:W-:-:S07]  /*141b0*/  VIADDMNMX R12, R142, R21, R12, PT ;  /* 0x000000158e0c7246 */ /* 0x000fce000380010c */
.L_x_1465:
[C---:B------:R-:W-:Y:S01]  /*141c0*/  ISETP.GE.AND P2, PT, R139.reuse, 0x2, PT ;  /* 0x000000028b00780c */ /* 0x040fe20003f46270 */
[----:B------:R-:W0:Y:S01]  /*141d0*/  SHFL.IDX PT, R141, R141, 0x1, 0x1c1f ;  /* 0x003c1f008d8d7f89 */ /* 0x000e2200000e0000 */
[----:B------:R-:W-:Y:S02]  /*141e0*/  ISETP.GE.AND P3, PT, R139, 0x9, PT ;  /* 0x000000098b00780c */ /* 0x000fe40003f66270 */
[----:B------:R-:W-:Y:S02]  /*141f0*/  P2R R3, PR, RZ, 0x4 ;  /* 0x00000004ff037803 */ /* 0x000fe40000000000 */
[----:B------:R-:W-:Y:S02]  /*14200*/  ISETP.GT.AND P2, PT, R13, 0x1, !P2 ;  /* 0x000000010d00780c */ /* 0x000fe40005744270 */
[----:B------:R-:W-:Y:S02]  /*14210*/  P2R R142, PR, RZ, 0x8 ;  /* 0x00000008ff8e7803 */ /* 0x000fe40000000000 */
[----:B------:R-:W-:-:S02]  /*14220*/  ISETP.LT.OR P2, PT, R12, 0x2, P2 ;  /* 0x000000020c00780c */ /* 0x000fc40001741670 */
[----:B------:R-:W-:Y:S02]  /*14230*/  ISETP.GE.AND P5, PT, R139, 0x29, PT ;  /* 0x000000298b00780c */ /* 0x000fe40003fa6270 */
[----:B------:R-:W-:Y:S02]  /*14240*/  FSEL R121, R121, -INF , !P2 ;  /* 0xff80000079797808 */ /* 0x000fe40005000000 */
[----:B------:R-:W-:Y:S02]  /*14250*/  ISETP.GT.AND P2, PT, R13, 0x8, !P3 ;  /* 0x000000080d00780c */ /* 0x000fe40005f44270 */
[----:B------:R-:W-:Y:S02]  /*14260*/  ISETP.GE.AND P3, PT, R139, 0xa, PT ;  /* 0x0000000a8b00780c */ /* 0x000fe40003f66270 */
[----:B------:R-:W-:Y:S02]  /*14270*/  ISETP.LT.OR P2, PT, R12, 0x9, P2 ;  /* 0x000000090c00780c */ /* 0x000fe40001741670 */
[----:B------:R-:W-:-:S02]  /*14280*/  P2R R143, PR, RZ, 0x8 ;  /* 0x00000008ff8f7803 */ /* 0x000fc40000000000 */
[----:B------:R-:W-:Y:S01]  /*14290*/  FSEL R124, R124, -INF , !P2 ;  /* 0xff8000007c7c7808 */ /* 0x000fe20005000000 */
[----:B0-----:R-:W-:Y:S01]  /*142a0*/  IMAD.IADD R138, R138, 0x1, R141 ;  /* 0x000000018a8a7824 */ /* 0x001fe200078e028d */
        /* <DEDUP_REMOVED lines=21> */
[----:B------:R-:W-:Y:S02]  /*14400*/  P2R R148, PR, RZ, 0x20 ;  /* 0x00000020ff947803 */ /* 0x000fe40000000000 */
[----:B------:R-:W-:-:S02]  /*14410*/  ISETP.LT.OR P2, PT, R12, 0x1a, P2 ;  /* 0x0000001a0c00780c */ /* 0x000fc40001741670 */
[----:B------:R-:W-:Y:S02]  /*14420*/  VIADDMNMX R140, R141, R15, R140, PT ;  /* 0x0000000f8d8c7246 */ /* 0x000fe4000380018c */
        /* <DEDUP_REMOVED lines=26> */
[C---:B------:R-:W-:Y:S02]  /*145d0*/  ISETP.LT.OR P4, PT, R12.reuse, 0x32, P4 ;  /* 0x000000320c00780c */ /* 0x040fe40002781670 */
        /* <DEDUP_REMOVED lines=213> */
[----:B------:R-:W-:-:S13]  /*15330*/  ISETP.GE.AND P6, PT, R21, 0x1, PT ;  /* 0x000000011500780c */ /* 0x000fda0003fc6270 */
[----:B------:R-:W-:Y:S05]  /*15340*/  @!P6 BRA `(.L_x_1469) ;  /* 0x00000000004ce947 */ /* 0x000fea0003800000 */
        /* <DEDUP_REMOVED lines=11> */
.L_x_1471:
[----:B------:R-:W-:-:S13]  /*15400*/  ISETP.NE.AND P6, PT, R21, 0x1, PT ;  /* 0x000000011500780c */ /* 0x000fda0003fc5270 */
[----:B------:R-:W0:Y:S02]  /*15410*/  @P6 LDC.64 R12, c[0x0][0x9e8] ;  /* 0x00027a00ff0c6b82 */ /* 0x000e240000000a00 */
[----:B0-----:R-:W-:-:S05]  /*15420*/  @P6 IMAD.HI.U32 R12, R15, R12, RZ ;  /* 0x0000000c0f0c6227 */ /* 0x001fca00078e00ff */
[----:B------:R-:W-:-:S07]  /*15430*/  @P6 SHF.R.U32.HI R15, RZ, R13, R12 ;  /* 0x0000000dff0f6219 */ /* 0x000fce000001160c */
.L_x_1472:
[----:B------:R-:W-:Y:S05]  /*15440*/  BSYNC B0 ;  /* 0x0000000000007941 */ /* 0x000fea0003800000 */
.L_x_1470:
[----:B------:R-:W-:-:S05]  /*15450*/  IMAD R15, R15, R21, R0 ;  /* 0x000000150f0f7224 */ /* 0x000fca00078e0200 */
[----:B------:R-:W-:Y:S02]  /*15460*/  VIMNMX R138, R138, R15, !PT ;  /* 0x0000000f8a8a7248 */ /* 0x000fe40007fe0100 */
[----:B------:R-:W-:-:S07]  /*15470*/  VIADDMNMX R140, R15, R21, R140, PT ;  /* 0x000000150f8c7246 */ /* 0x000fce000380018c */
.L_x_1469:
[C---:B------:R-:W-:Y:S02]  /*15480*/  ISETP.GT.AND P2, PT, R138.reuse, 0x20, !P2 ;  /* 0x000000208a00780c */ /* 0x040fe40005744270 */
[----:B------:R-:W-:Y:S02]  /*15490*/  ISETP.GT.AND P3, PT, R138, 0x21, !P3 ;  /* 0x000000218a00780c */ /* 0x000fe40005f64270 */
[C---:B------:R-:W-:Y:S02]  /*154a0*/  ISETP.LT.OR P2, PT, R140.reuse, 0x21, P2 ;  /* 0x000000218c00780c */ /* 0x040fe40001741670 */
[----:B------:R-:W-:Y:S02]  /*154b0*/  ISETP.LT.OR P3, PT, R140, 0x22, P3 ;  /* 0x000000228c00780c */ /* 0x000fe40001f61670 */
[----:B------:R-:W-:Y:S02]  /*154c0*/  FSEL R13, R106, -INF , !P2 ;  /* 0xff8000006a0d7808 */ /* 0x000fe40005000000 */
[----:B------:R-:W-:-:S02]  /*154d0*/  ISETP.NE.AND P2, PT, R148, RZ, PT ;  /* 0x000000ff9400720c */ /* 0x000fc40003f45270 */
[----:B------:R-:W-:Y:S02]  /*154e0*/  FSEL R107, R107, -INF , !P3 ;  /* 0xff8000006b6b7808 */ /* 0x000fe40005800000 */
[----:B------:R-:W-:Y:S02]  /*154f0*/  ISETP.GT.AND P2, PT, R138, 0x28, !P2 ;  /* 0x000000288a00780c */ /* 0x000fe40005744270 */
[----:B------:R-:W-:Y:S02]  /*15500*/  ISETP.NE.AND P3, PT, R153, RZ, PT ;  /* 0x000000ff9900720c */ /* 0x000fe40003f65270 */
[----:B------:R-:W-:Y:S02]  /*15510*/  ISETP.LT.OR P2, PT, R140, 0x29, P2 ;  /* 0x000000298c00780c */ /* 0x000fe40001741670 */
[----:B------:R-:W-:Y:S02]  /*15520*/  ISETP.NE.AND P6, PT, R154, RZ, PT ;  /* 0x000000ff9a00720c */ /* 0x000fe40003fc5270 */
[----:B------:R-:W-:-:S02]  /*15530*/  FSEL R15, R110, -INF , !P2 ;  /* 0xff8000006e0f7808 */ /* 0x000fc40005000000 */
[----:B------:R-:W-:Y:S02]  /*15540*/  ISETP.NE.AND P2, PT, R149, RZ, PT ;  /* 0x000000ff9500720c */ /* 0x000fe40003f45270 */
[C---:B------:R-:W-:Y:S02]  /*15550*/  ISETP.GT.AND P5, PT, R138.reuse, RZ, !P5 ;  /* 0x000000ff8a00720c */ /* 0x040fe40006fa4270 */
[----:B------:R-:W-:Y:S02]  /*15560*/  ISETP.GT.AND P2, PT, R138, 0x29, !P2 ;  /* 0x000000298a00780c */ /* 0x000fe40005744270 */
[C---:B------:R-:W-:Y:S02]  /*15570*/  ISETP.LT.OR P5, PT, R140.reuse, 0x1, P5 ;  /* 0x000000018c00780c */ /* 0x040fe40002fa1670 */
[----:B------:R-:W-:Y:S02]  /*15580*/  ISETP.LT.OR P2, PT, R140, 0x2a, P2 ;  /* 0x0000002a8c00780c */ /* 0x000fe40001741670 */
[----:B------:R-:W-:-:S02]  /*15590*/  FSEL R122, R122, -INF , !P5 ;  /* 0xff8000007a7a7808 */ /* 0x000fc40006800000 */
[----:B------:R-:W-:Y:S02]  /*155a0*/  FSEL R111, R111, -INF , !P2 ;  /* 0xff8000006f6f7808 */ /* 0x000fe40005000000 */
[----:B------:R-:W-:Y:S02]  /*155b0*/  ISETP.NE.AND P2, PT, R150, RZ, PT ;  /* 0x000000ff9600720c */ /* 0x000fe40003f45270 */
[----:B------:R-:W-:Y:S02]  /*155c0*/  ISETP.NE.AND P5, PT, R188, RZ, PT ;  /* 0x000000ffbc00720c */ /* 0x000fe40003fa5270 */
[C---:B------:R-:W-:Y:S02]  /*155d0*/  ISETP.GT.AND P2, PT, R138.reuse, 0x30, !P2 ;  /* 0x000000308a00780c */ /* 0x040fe40005744270 */
[----:B------:R-:W-:Y:S02]  /*155e0*/  ISETP.GT.AND P4, PT, R138, 0xd8, !P4 ;  /* 0x000000d88a00780c */ /* 0x000fe40006784270 */
[----:B------:R-:W-:-:S02]  /*155f0*/  ISETP.LT.OR P2, PT, R140, 0x31, P2 ;  /* 0x000000318c00780c */ /* 0x000fc40001741670 */
[----:B------:R-:W-:Y:S02]  /*15600*/  ISETP.LT.OR P4, PT, R140, 0xd9, P4 ;  /* 0x000000d98c00780c */ /* 0x000fe40002781670 */
        /* <DEDUP_REMOVED lines=99> */
[----:B------:R-:W-:Y:S02]  /*15c40*/  FMNMX.FTZ R3, R120, R121, !PT ;  /* 0x0000007978037209 */ /* 0x000fe40007810000 */
[----:B------:R-:W-:Y:S02]  /*15c50*/  ISETP.LT.OR P2, PT, R140, 0x92, P2 ;  /* 0x000000928c00780c */ /* 0x000fe40001741670 */
[----:B------:R-:W-:-:S02]  /*15c60*/  FMNMX.FTZ R0, R124, R3, !PT ;  /* 0x000000037c007209 */ /* 0x000fc40007810000 */
[----:B------:R-:W-:Y:S02]  /*15c70*/  FSEL R67, R67, -INF , !P2 ;  /* 0xff80000043437808 */ /* 0x000fe40005000000 */
[----:B------:R-:W-:Y:S02]  /*15c80*/  FMNMX.FTZ R3, R125, R0, !PT ;  /* 0x000000007d037209 */ /* 0x000fe40007810000 */
[----:B------:R-:W-:Y:S02]  /*15c90*/  ISETP.GT.AND P2, PT, R138, 0x98, !P6 ;  /* 0x000000988a00780c */ /* 0x000fe40007744270 */
[----:B------:R-:W-:Y:S02]  /*15ca0*/  FMNMX.FTZ R0, R128, R3, !PT ;  /* 0x0000000380007209 */ /* 0x000fe40007810000 */
[----:B------:R-:W-:Y:S02]  /*15cb0*/  ISETP.LT.OR P2, PT, R140, 0x99, P2 ;  /* 0x000000998c00780c */ /* 0x000fe40001741670 */
[----:B------:R-:W-:-:S02]  /*15cc0*/  FMNMX.FTZ R3, R129, R0, !PT ;  /* 0x0000000081037209 */ /* 0x000fc40007810000 */
[----:B------:R-:W-:Y:S02]  /*15cd0*/  FSEL R173, R70, -INF , !P2 ;  /* 0xff80000046ad7808 */ /* 0x000fe40005000000 */
[----:B------:R-:W-:Y:S02]  /*15ce0*/  FMNMX.FTZ R0, R132, R3, !PT ;  /* 0x0000000384007209 */ /* 0x000fe40007810000 */
[----:B------:R-:W-:Y:S02]  /*15cf0*/  ISETP.NE.AND P2, PT, R177, RZ, PT ;  /* 0x000000ffb100720c */ /* 0x000fe40003f45270 */
[----:B------:R-:W-:Y:S02]  /*15d00*/  FMNMX.FTZ R3, R133, R0, !PT ;  /* 0x0000000085037209 */ /* 0x000fe40007810000 */
[----:B------:R-:W-:Y:S02]  /*15d10*/  ISETP.GT.AND P2, PT, R138, 0x99, !P2 ;  /* 0x000000998a00780c */ /* 0x000fe40005744270 */
[----:B------:R-:W-:-:S02]  /*15d20*/  FMNMX.FTZ R0, R104, R3, !PT ;  /* 0x0000000368007209 */ /* 0x000fc40007810000 */
[----:B------:R-:W-:Y:S02]  /*15d30*/  ISETP.LT.OR P2, PT, R140, 0x9a, P2 ;  /* 0x0000009a8c00780c */ /* 0x000fe40001741670 */
[----:B------:R-:W-:Y:S02]  /*15d40*/  FMNMX.FTZ R3, R105, R0, !PT ;  /* 0x0000000069037209 */ /* 0x000fe40007810000 */
[----:B------:R-:W-:Y:S02]  /*15d50*/  FSEL R71, R71, -INF , !P2 ;  /* 0xff80000047477808 */ /* 0x000fe40005000000 */
[----:B------:R-:W-:Y:S02]  /*15d60*/  FMNMX.FTZ R0, R108, R3, !PT ;  /* 0x000000036c007209 */ /* 0x000fe40007810000 */
[----:B------:R-:W-:Y:S02]  /*15d70*/  ISETP.NE.AND P2, PT, R178, RZ, PT ;  /* 0x000000ffb200720c */ /* 0x000fe40003f45270 */
[----:B------:R-:W-:-:S02]  /*15d80*/  FMNMX.FTZ R3, R109, R0, !PT ;  /* 0x000000006d037209 */ /* 0x000fc40007810000 */
[----:B------:R-:W-:Y:S02]  /*15d90*/  ISETP.GT.AND P2, PT, R138, 0xa0, !P2 ;  /* 0x000000a08a00780c */ /* 0x000fe40005744270 */
[----:B------:R-:W-:Y:S02]  /*15da0*/  FMNMX.FTZ R0, R112, R3, !PT ;  /* 0x0000000370007209 */ /* 0x000fe40007810000 */
[----:B------:R-:W-:Y:S02]  /*15db0*/  ISETP.LT.OR P2, PT, R140, 0xa1, P2 ;  /* 0x000000a18c00780c */ /* 0x000fe40001741670 */
[----:B------:R-:W-:Y:S02]  /*15dc0*/  FMNMX.FTZ R3, R113, R0, !PT ;  /* 0x0000000071037209 */ /* 0x000fe40007810000 */
[----:B------:R-:W-:Y:S02]  /*15dd0*/  FSEL R175, R42, -INF , !P2 ;  /* 0xff8000002aaf7808 */ /* 0x000fe40005000000 */
[----:B------:R-:W-:-:S02]  /*15de0*/  FMNMX.FTZ R0, R116, R3, !PT ;  /* 0x0000000374007209 */ /* 0x000fc40007810000 */
[----:B------:R-:W-:Y:S02]  /*15df0*/  ISETP.NE.AND P2, PT, R179, RZ, PT ;  /* 0x000000ffb300720c */ /* 0x000fe40003f45270 */
        /* <DEDUP_REMOVED lines=21> */
[----:B------:R-:W-:Y:S02]  /*15f50*/  FMNMX.FTZ R3, R73, R0, !PT ;  /* 0x0000000049037209 */ /* 0x000fe40007810000 */
        /* <DEDUP_REMOVED lines=29> */
[----:B------:R-:W-:Y:S02]  /*16130*/  ISETP.GT.AND P2, PT, R138, 0x1, !P3 ;  /* 0x000000018a00780c */ /* 0x000fe40005f44270 */
[----:B------:R-:W-:-:S02]  /*16140*/  FMNMX.FTZ R3, R69, R0, !PT ;  /* 0x0000000045037209 */ /* 0x000fc40007810000 */
[----:B------:R-:W-:Y:S02]  /*16150*/  ISETP.LT.OR P2, PT, R140, 0x2, P2 ;  /* 0x000000028c00780c */ /* 0x000fe40001741670 */
[----:B------:R-:W-:Y:S02]  /*16160*/  ISETP.NE.AND P6, PT, R142, RZ, PT ;  /* 0x000000ff8e00720c */ /* 0x000fe40003fc5270 */
[----:B------:R-:W-:Y:S02]  /*16170*/  FMNMX.FTZ R0, R40, R3, !PT ;  /* 0x0000000328007209 */ /* 0x000fe40007810000 */
[----:B------:R-:W-:Y:S02]  /*16180*/  FSEL R123, R123, -INF , !P2 ;  /* 0xff8000007b7b7808 */ /* 0x000fe40005000000 */
        /* <DEDUP_REMOVED lines=34> */
[----:B------:R-:W-:Y:S01]  /*163b0*/  ISETP.NE.AND P2, PT, R147, RZ, PT ;  /* 0x000000ff9300720c */ /* 0x000fe20003f45270 */
[----:B------:R-:W0:Y:S01]  /*163c0*/  SHFL.BFLY PT, R3, R0, 0x2, 0x1f ;  /* 0x0c401f0000037f89 */ /* 0x000e2200000e0000 */
[----:B------:R-:W-:Y:S02]  /*163d0*/  ISETP.NE.AND P3, PT, R189, RZ, PT ;  /* 0x000000ffbd00720c */ /* 0x000fe40003f65270 */
[----:B------:R-:W-:Y:S02]  /*163e0*/  ISETP.GT.AND P2, PT, R138, 0x19, !P2 ;  /* 0x000000198a00780c */ /* 0x000fe40005744270 */
[----:B------:R-:W-:-:S02]  /*163f0*/  ISETP.NE.AND P6, PT, R190, RZ, PT ;  /* 0x000000ffbe00720c */ /* 0x000fc40003fc5270 */
[----:B------:R-:W-:-:S04]  /*16400*/  ISETP.LT.OR P2, PT, R140, 0x1a, P2 ;  /* 0x0000001a8c00780c */ /* 0x000fc80001741670 */
[----:B------:R-:W-:Y:S02]  /*16410*/  FSEL R135, R135, -INF , !P2 ;  /* 0xff80000087877808 */ /* 0x000fe40005000000 */
[----:B------:R-:W-:-:S04]  /*16420*/  ISETP.NE.AND P2, PT, R186, RZ, PT ;  /* 0x000000ffba00720c */ /* 0x000fc80003f45270 */
[----:B------:R-:W-:-:S04]  /*16430*/  ISETP.GT.AND P2, PT, R138, 0xc0, !P2 ;  /* 0x000000c08a00780c */ /* 0x000fc80005744270 */
[----:B------:R-:W-:-:S04]  /*16440*/  ISETP.LT.OR P2, PT, R140, 0xc1, P2 ;  /* 0x000000c18c00780c */ /* 0x000fc80001741670 */
[----:B------:R-:W-:Y:S02]  /*16450*/  FSEL R147, R26, -INF , !P2 ;  /* 0xff8000001a937808 */ /* 0x000fe40005000000 */
[----:B0-----:R-:W-:Y:S02]  /*16460*/  FMNMX.FTZ R26, R0, R3, !PT ;  /* 0x00000003001a7209 */ /* 0x001fe40007810000 */
[----:B------:R-:W-:Y:S02]  /*16470*/  FMNMX.FTZ R0, R122, R123, !PT ;  /* 0x0000007b7a007209 */ /* 0x000fe40007810000 */
[----:B------:R-:W-:Y:S01]  /*16480*/  ISETP.NE.AND P2, PT, R187, RZ, PT ;  /* 0x000000ffbb00720c */ /* 0x000fe20003f45270 */
[----:B------:R-:W0:Y:S01]  /*16490*/  SHFL.BFLY PT, R3, R26, 0x1, 0x1f ;  /* 0x0c201f001a037f89 */ /* 0x000e2200000e0000 */
[----:B------:R-:W-:Y:S02]  /*164a0*/  FMNMX.FTZ R0, R183, R0, !PT ;  /* 0x00000000b7007209 */ /* 0x000fe40007810000 */
[----:B------:R-:W-:-:S02]  /*164b0*/  ISETP.GT.AND P2, PT, R138, 0xc1, !P2 ;  /* 0x000000c18a00780c */ /* 0x000fc40005744270 */
[----:B------:R-:W-:Y:S02]  /*164c0*/  FMNMX.FTZ R0, R127, R0, !PT ;  /* 0x000000007f007209 */ /* 0x000fe40007810000 */
[----:B------:R-:W-:Y:S02]  /*164d0*/  ISETP.LT.OR P2, PT, R140, 0xc2, P2 ;  /* 0x000000c28c00780c */ /* 0x000fe40001741670 */
[----:B------:R-:W-:Y:S02]  /*164e0*/  FMNMX.FTZ R0, R143, R0, !PT ;  /* 0x000000008f007209 */ /* 0x000fe40007810000 */
[----:B------:R-:W-:Y:S02]  /*164f0*/  FSEL R27, R27, -INF , !P2 ;  /* 0xff8000001b1b7808 */ /* 0x000fe40005000000 */
        /* <DEDUP_REMOVED lines=15> */
[----:B0-----:R-:W-:Y:S02]  /*165f0*/  FMNMX.FTZ R3, R26, R3, !PT ;  /* 0x000000031a037209 */ /* 0x001fe40007810000 */
[----:B------:R-:W-:Y:S02]  /*16600*/  FMNMX.FTZ R0, R115, R0, !PT ;  /* 0x0000000073007209 */ /* 0x000fe40007810000 */
[----:B------:R-:W-:Y:S01]  /*16610*/  ISETP.LT.OR P2, PT, R140, 0xd1, P2 ;  /* 0x000000d18c00780c */ /* 0x000fe20001741670 */
[----:B------:R-:W-:-:S01]  /*16620*/  FFMA.FTZ R189, R2, R3, -8 ;  /* 0xc100000002bd7423 */ /* 0x000fc20000010003 */
[----:B------:R-:W-:Y:S02]  /*16630*/  FMNMX.FTZ R0, R149, R0, !PT ;  /* 0x0000000095007209 */ /* 0x000fe40007810000 */
[----:B------:R-:W-:-:S02]  /*16640*/  FSEL R187, R34, -INF , !P2 ;  /* 0xff80000022bb7808 */ /* 0x000fc40005000000 */
[----:B------:R-:W-:Y:S02]  /*16650*/  FMNMX.FTZ R0, R119, R0, !PT ;  /* 0x0000000077007209 */ /* 0x000fe40007810000 */
[----:B------:R-:W-:Y:S02]  /*16660*/  FSETP.NEU.FTZ.AND P2, PT, R3, -INF , PT ;  /* 0xff8000000300780b */ /* 0x000fe40003f5d000 */
[----:B------:R-:W-:Y:S02]  /*16670*/  FMNMX.FTZ R0, R151, R0, !PT ;  /* 0x0000000097007209 */ /* 0x000fe40007810000 */
[----:B------:R-:W-:Y:S02]  /*16680*/  ISETP.NE.AND P6, PT, R191, RZ, PT ;  /* 0x000000ffbf00720c */ /* 0x000fe40003fc5270 */
[----:B------:R-:W-:Y:S02]  /*16690*/  FMNMX.FTZ R0, R91, R0, !PT ;  /* 0x000000005b007209 */ /* 0x000fe40007810000 */
[----:B------:R-:W-:-:S02]  /*166a0*/  FSEL R189, R189, RZ, P2 ;  /* 0x000000ffbdbd7208 */ /* 0x000fc40001000000 */
[----:B------:R-:W-:Y:S02]  /*166b0*/  FMNMX.FTZ R0, R153, R0, !PT ;  /* 0x0000000099007209 */ /* 0x000fe40007810000 */
[----:B------:R-:W-:Y:S01]  /*166c0*/  ISETP.GT.AND P2, PT, R138, 0xd1, !P6 ;  /* 0x000000d18a00780c */ /* 0x000fe20007744270 */
[C-C-:B------:R-:W-:Y:S01]  /*166d0*/  FFMA.FTZ R12, R2.reuse, R120, -R189.reuse ;  /* 0x00000078020c7223 */ /* 0x140fe200000108bd */
[----:B------:R-:W-:Y:S01]  /*166e0*/  FMNMX.FTZ R0, R95, R0, !PT ;  /* 0x000000005f007209 */ /* 0x000fe20007810000 */
[--C-:B------:R-:W-:Y:S01]  /*166f0*/  FFMA.FTZ R121, R2, R121, -R189.reuse ;  /* 0x0000007902797223 */ /* 0x100fe200000108bd */
[----:B------:R-:W-:Y:S01]  /*16700*/  ISETP.LT.OR P2, PT, R140, 0xd2, P2 ;  /* 0x000000d28c00780c */ /* 0x000fe20001741670 */
[C-C-:B------:R-:W-:Y:S01]  /*16710*/  FFMA.FTZ R26, R2.reuse, R124, -R189.reuse ;  /* 0x0000007c021a7223 */ /* 0x140fe200000108bd */
[----:B------:R-:W-:Y:S01]  /*16720*/  FMNMX.FTZ R0, R155, R0, !PT ;  /* 0x000000009b007209 */ /* 0x000fe20007810000 */
[----:B------:R-:W-:Y:S01]  /*16730*/  MUFU.EX2 R12, R12 ;  /* 0x0000000c000c7308 */ /* 0x000fe20000000800 */
[----:B------:R-:W-:Y:S01]  /*16740*/  ISETP.NE.AND P6, PT, R139, RZ, PT ;  /* 0x000000ff8b00720c */ /* 0x000fe20003fc5270 */
[C-C-:B------:R-:W-:Y:S01]  /*16750*/  FFMA.FTZ R139, R2.reuse, R41, -R189.reuse ;  /* 0x00000029028b7223 */ /* 0x140fe200000108bd */
[----:B------:R-:W-:Y:S01]  /*16760*/  FMNMX.FTZ R0, R99, R0, !PT ;  /* 0x0000000063007209 */ /* 0x000fe20007810000 */
[C-C-:B------:R-:W-:Y:S01]  /*16770*/  FFMA.FTZ R125, R2.reuse, R125, -R189.reuse ;  /* 0x0000007d027d7223 */ /* 0x140fe200000108bd */
[----:B------:R-:W-:Y:S01]  /*16780*/  FSEL R35, R35, -INF , !P2 ;  /* 0xff80000023237808 */ /* 0x000fe20005000000 */
[--C-:B------:R-:W-:Y:S01]  /*16790*/  FFMA.FTZ R74, R2, R76, -R189.reuse ;  /* 0x0000004c024a7223 */ /* 0x100fe200000108bd */
[----:B------:R-:W-:Y:S01]  /*167a0*/  FMNMX.FTZ R0, R157, R0, !PT ;  /* 0x000000009d007209 */ /* 0x000fe20007810000 */
[----:B------:R-:W-:Y:S01]  /*167b0*/  MUFU.EX2 R121, R121 ;  /* 0x0000007900797308 */ /* 0x000fe20000000800 */
[----:B------:R-:W-:Y:S01]  /*167c0*/  ISETP.GT.AND P2, PT, R138, 0xd9, !P6 ;  /* 0x000000d98a00780c */ /* 0x000fe20007744270 */
[C-C-:B------:R-:W-:Y:S01]  /*167d0*/  FFMA.FTZ R76, R2.reuse, R80, -R189.reuse ;  /* 0x00000050024c7223 */ /* 0x140fe200000108bd */
[----:B------:R-:W-:Y:S01]  /*167e0*/  FMNMX.FTZ R0, R103, R0, !PT ;  /* 0x0000000067007209 */ /* 0x000fe20007810000 */
[--C-:B------:R-:W-:Y:S01]  /*167f0*/  FFMA.FTZ R30, R2, R128, -R189.reuse ;  /* 0x00000080021e7223 */ /* 0x100fe200000108bd */
[----:B------:R-:W-:Y:S01]  /*16800*/  ISETP.LT.OR P2, PT, R140, 0xda, P2 ;  /* 0x000000da8c00780c */ /* 0x000fe20001741670 */
[--C-:B------:R-:W-:Y:S01]  /*16810*/  FFMA.FTZ R129, R2, R129, -R189.reuse ;  /* 0x0000008102817223 */ /* 0x100fe200000108bd */
[----:B------:R-:W-:Y:S01]  /*16820*/  FMNMX.FTZ R0, R159, R0, !PT ;  /* 0x000000009f007209 */ /* 0x000fe20007810000 */
[----:B------:R-:W-:Y:S01]  /*16830*/  MUFU.EX2 R26, R26 ;  /* 0x0000001a001a7308 */ /* 0x000fe20000000800 */
[----:B------:R-:W-:Y:S01]  /*16840*/  FSEL R41, R38, -INF , !P4 ;  /* 0xff80000026297808 */ /* 0x000fe20006000000 */
[C-C-:B------:R-:W-:Y:S01]  /*16850*/  FFMA.FTZ R34, R2.reuse, R132, -R189.reuse ;  /* 0x0000008402227223 */ /* 0x140fe200000108bd */
[----:B------:R-:W-:Y:S01]  /*16860*/  FMNMX.FTZ R0, R75, R0, !PT ;  /* 0x000000004b007209 */ /* 0x000fe20007810000 */
[C-C-:B------:R-:W-:Y:S01]  /*16870*/  FFMA.FTZ R38, R2.reuse, R44, -R189.reuse ;  /* 0x0000002c02267223 */ /* 0x140fe200000108bd */
[----:B------:R-:W-:Y:S01]  /*16880*/  FSEL R39, R39, -INF , !P2 ;  /* 0xff80000027277808 */ /* 0x000fe20005000000 */
[C-C-:B------:R-:W-:Y:S01]  /*16890*/  FFMA.FTZ R44, R2.reuse, R48, -R189.reuse ;  /* 0x00000030022c7223 */ /* 0x140fe200000108bd */
[----:B------:R-:W-:Y:S01]  /*168a0*/  FMNMX.FTZ R0, R161, R0, !PT ;  /* 0x00000000a1007209 */ /* 0x000fe20007810000 */
[----:B------:R-:W-:Y:S01]  /*168b0*/  MUFU.EX2 R125, R125 ;  /* 0x0000007d007d7308 */ /* 0x000fe20000000800 */
[----:B------:R-:W-:-:S01]  /*168c0*/  FFMA.FTZ R133, R2, R133, -R189 ;  /* 0x0000008502857223 */ /* 0x000fc200000108bd */
[C-C-:B------:R-:W-:Y:S01]  /*168d0*/  FFMA.FTZ R48, R2.reuse, R52, -R189.reuse ;  /* 0x0000003402307223 */ /* 0x140fe200000108bd */
[----:B------:R-:W-:Y:S01]  /*168e0*/  FMNMX.FTZ R0, R79, R0, !PT ;  /* 0x000000004f007209 */ /* 0x000fe20007810000 */
[C-C-:B------:R-:W-:Y:S01]  /*168f0*/  FFMA.FTZ R42, R2.reuse, R104, -R189.reuse ;  /* 0x00000068022a7223 */ /* 0x140fe200000108bd */
[----:B------:R-:W-:-:S01]  /*16900*/  FFMA.FTZ R46, R2, R108, -R189 ;  /* 0x0000006c022e7223 */ /* 0x000fc200000108bd */
        /* <DEDUP_REMOVED lines=26> */
[----:B------:R-:W0:Y:S01]  /*16ab0*/  MUFU.EX2 R133, R133 ;  /* 0x0000008500857308 */ /* 0x000e220000000800 */
        /* <DEDUP_REMOVED lines=16> */
[----:B0-----:R-:W-:Y:S01]  /*16bc0*/  F2FP.SATFINITE.E4M3.F32.PACK_AB_MERGE_C R226, R133, R34, RZ ;  /* 0x0000002285e2723e */ /* 0x001fe200048070ff */
[C-C-:B------:R-:W-:Y:S01]  /*16bd0*/  FFMA.FTZ R64, R2.reuse, R64, -R189.reuse ;  /* 0x0000004002407223 */ /* 0x140fe200000108bd */
[----:B------:R-:W-:Y:S01]  /*16be0*/  FMNMX.FTZ R0, R71, R0, !PT ;  /* 0x0000000047007209 */ /* 0x000fe20007810000 */
[C-C-:B------:R-:W-:Y:S01]  /*16bf0*/  FFMA.FTZ R65, R2.reuse, R65, -R189.reuse ;  /* 0x0000004102417223 */ /* 0x140fe200000108bd */
[----:B------:R-:W-:Y:S01]  /*16c00*/  F2FP.SATFINITE.E4M3.F32.PACK_AB_MERGE_C R224, R125, R26, RZ ;  /* 0x0000001a7de0723e */ /* 0x000fe200048070ff */
[C-C-:B------:R-:W-:Y:S01]  /*16c10*/  FFMA.FTZ R45, R2.reuse, R45, -R189.reuse ;  /* 0x0000002d022d7223 */ /* 0x140fe200000108bd */
[----:B------:R-:W-:Y:S01]  /*16c20*/  FMNMX.FTZ R0, R175, R0, !PT ;  /* 0x00000000af007209 */ /* 0x000fe20007810000 */
[----:B------:R-:W-:Y:S01]  /*16c30*/  MUFU.EX2 R46, R46 ;  /* 0x0000002e002e7308 */ /* 0x000fe20000000800 */
[----:B------:R-:W-:Y:S01]  /*16c40*/  F2FP.SATFINITE.E4M3.F32.PACK_AB_MERGE_C R224, R121, R12, R224 ;  /* 0x0000000c79e0723e */ /* 0x000fe200048070e0 */
[C-C-:B------:R-:W-:Y:S01]  /*16c50*/  FFMA.FTZ R40, R2.reuse, R40, -R189.reuse ;  /* 0x0000002802287223 */ /* 0x140fe200000108bd */
[----:B------:R-:W-:Y:S01]  /*16c60*/  FMNMX.FTZ R0, R43, R0, !PT ;  /* 0x000000002b007209 */ /* 0x000fe20007810000 */
[C-C-:B------:R-:W-:Y:S01]  /*16c70*/  FFMA.FTZ R53, R2.reuse, R53, -R189.reuse ;  /* 0x0000003502357223 */ /* 0x140fe200000108bd */
[----:B------:R-:W-:Y:S01]  /*16c80*/  F2FP.SATFINITE.E4M3.F32.PACK_AB_MERGE_C R226, R129, R30, R226 ;  /* 0x0000001e81e2723e */ /* 0x000fe200048070e2 */
        /* <DEDUP_REMOVED lines=14> */
[----:B------:R-:W-:Y:S01]  /*16d70*/  FFMA.FTZ R33, R2, R33, -R189 ;  /* 0x0000002102217223 */ /* 0x000fe200000108bd */
[----:B------:R-:W-:-:S02]  /*16d80*/  ISETP.NE.AND P6, PT, R193, 0x1, PT ;  /* 0x00000001c100780c */ /* 0x000fc40003fc5270 */
        /* <DEDUP_REMOVED lines=18> */
[----:B------:R-:W-:-:S03]  /*16eb0*/  F2FP.SATFINITE.E4M3.F32.PACK_AB_MERGE_C R222, R113, R50, R222 ;  /* 0x0000003271de723e */ /* 0x000fc600048070de */
[----:B------:R-:W0:Y:S01]  /*16ec0*/  SHFL.BFLY PT, R191, R0, 0x2, 0x1f ;  /* 0x0c401f0000bf7f89 */ /* 0x000e2200000e0000 */
[----:B------:R-:W-:Y:S08]  /*16ed0*/  MUFU.EX2 R62, R62 ;  /* 0x0000003e003e7308 */ /* 0x000ff00000000800 */
[----:B------:R-:W1:Y:S08]  /*16ee0*/  MUFU.EX2 R93, R93 ;  /* 0x0000005d005d7308 */ /* 0x000e700000000800 */
[----:B------:R-:W-:Y:S01]  /*16ef0*/  MUFU.EX2 R66, R66 ;  /* 0x0000004200427308 */ /* 0x000fe20000000800 */
[----:B0-----:R-:W-:-:S07]  /*16f00*/  FMNMX.FTZ R191, R0, R191, !PT ;  /* 0x000000bf00bf7209 */ /* 0x001fce0007810000 */
[----:B------:R-:W-:Y:S01]  /*16f10*/  MUFU.EX2 R97, R97 ;  /* 0x0000006100617308 */ /* 0x000fe20000000800 */
[----:B-1----:R-:W-:Y:S01]  /*16f20*/  F2FP.SATFINITE.E4M3.F32.PACK_AB_MERGE_C R216, R93, R62, RZ ;  /* 0x0000003e5dd8723e */ /* 0x002fe200048070ff */
[----:B------:R-:W0:Y:S03]  /*16f30*/  SHFL.BFLY PT, R0, R191, 0x1, 0x1f ;  /* 0x0c201f00bf007f89 */ /* 0x000e2600000e0000 */
[----:B------:R-:W-:-:S03]  /*16f40*/  F2FP.SATFINITE.E4M3.F32.PACK_AB_MERGE_C R216, R89, R58, R216 ;  /* 0x0000003a59d8723e */ /* 0x000fc600048070d8 */
[----:B------:R-:W-:Y:S08]  /*16f50*/  MUFU.EX2 R70, R70 ;  /* 0x0000004600467308 */ /* 0x000ff00000000800 */
[----:B------:R-:W1:Y:S08]  /*16f60*/  MUFU.EX2 R101, R101 ;  /* 0x0000006500657308 */ /* 0x000e700000000800 */
[----:B------:R-:W-:Y:S01]  /*16f70*/  MUFU.EX2 R72, R72 ;  /* 0x0000004800487308 */ /* 0x000fe20000000800 */
[----:B0-----:R-:W-:-:S04]  /*16f80*/  FMNMX.FTZ R0, R191, R0, !PT ;  /* 0x00000000bf007209 */ /* 0x001fc80007810000 */
[----:B------:R-:W-:Y:S01]  /*16f90*/  FSETP.NEU.FTZ.AND P2, PT, R0, -INF , PT ;  /* 0xff8000000000780b */ /* 0x000fe20003f5d000 */
[----:B------:R-:W-:-:S02]  /*16fa0*/  FFMA.FTZ R80, R2, R0, -8 ;  /* 0xc100000002507423 */ /* 0x000fc40000010000 */
[----:B------:R-:W-:Y:S01]  /*16fb0*/  MUFU.EX2 R73, R73 ;  /* 0x0000004900497308 */ /* 0x000fe20000000800 */
[----:B-1----:R-:W-:Y:S02]  /*16fc0*/  F2FP.SATFINITE.E4M3.F32.PACK_AB_MERGE_C R218, R101, R70, RZ ;  /* 0x0000004665da723e */ /* 0x002fe400048070ff */
[----:B------:R-:W-:Y:S02]  /*16fd0*/  FSEL R80, R80, RZ, P2 ;  /* 0x000000ff50507208 */ /* 0x000fe40001000000 */
[----:B------:R-:W-:-:S03]  /*16fe0*/  F2FP.SATFINITE.E4M3.F32.PACK_AB_MERGE_C R218, R97, R66, R218 ;  /* 0x0000004261da723e */ /* 0x000fc600048070da */
[----:B------:R-:W-:Y:S01]  /*16ff0*/  MUFU.EX2 R74, R74 ;  /* 0x0000004a004a7308 */ /* 0x000fe20000000800 */
[----:B------:R-:W-:-:S01]  /*17000*/  FFMA.FTZ R90, R2, R111, -R80 ;  /* 0x0000006f025a7223 */ /* 0x000fc20000010850 */
[----:B------:R-:W-:Y:S01]  /*17010*/  FFMA.FTZ R111, R2, R119, -R80 ;  /* 0x00000077026f7223 */ /* 0x000fe20000010850 */
[----:B------:R-:W-:-:S01]  /*17020*/  FADD.FTZ R119, R12, R121 ;  /* 0x000000790c777221 */ /* 0x000fc20000010000 */
[C-C-:B------:R-:W-:Y:S01]  /*17030*/  FFMA.FTZ R52, R2.reuse, R122, -R80.reuse ;  /* 0x0000007a02347223 */ /* 0x140fe20000010850 */
[----:B------:R-:W-:-:S01]  /*17040*/  FFMA.FTZ R123, R2, R123, -R80 ;  /* 0x0000007b027b7223 */ /* 0x000fc20000010850 */
[----:B------:R-:W-:Y:S01]  /*17050*/  FFMA.FTZ R82, R2, R183, -R80 ;  /* 0x000000b702527223 */ /* 0x000fe20000010850 */
[----:B------:R-:W-:-:S01]  /*17060*/  FADD.FTZ R110, R26, R119 ;  /* 0x000000771a6e7221 */ /* 0x000fc20000010000 */
[C-C-:B------:R-:W-:Y:S01]  /*17070*/  FFMA.FTZ R108, R2.reuse, R83, -R80.reuse ;  /* 0x00000053026c7223 */ /* 0x140fe20000010850 */
[----:B------:R-:W-:-:S01]  /*17080*/  FFMA.FTZ R127, R2, R127, -R80 ;  /* 0x0000007f027f7223 */ /* 0x000fc20000010850 */
[----:B------:R-:W-:Y:S01]  /*17090*/  MUFU.EX2 R52, R52 ;  /* 0x0000003400347308 */ /* 0x000fe20000000800 */
[----:B------:R-:W-:-:S01]  /*170a0*/  FADD.FTZ R83, R125, R110 ;  /* 0x0000006e7d537221 */ /* 0x000fc20000010000 */
[C-C-:B------:R-:W-:Y:S01]  /*170b0*/  FFMA.FTZ R84, R2.reuse, R143, -R80.reuse ;  /* 0x0000008f02547223 */ /* 0x140fe20000010850 */
[----:B------:R-:W-:-:S01]  /*170c0*/  FFMA.FTZ R131, R2, R131, -R80 ;  /* 0x0000008302837223 */ /* 0x000fc20000010850 */
[----:B------:R-:W-:Y:S01]  /*170d0*/  FFMA.FTZ R86, R2, R145, -R80 ;  /* 0x0000009102567223 */ /* 0x000fe20000010850 */
[----:B------:R-:W-:-:S01]  /*170e0*/  FADD.FTZ R110, R30, R83 ;  /* 0x000000531e6e7221 */ /* 0x000fc20000010000 */
[C-C-:B------:R-:W-:Y:S01]  /*170f0*/  FFMA.FTZ R135, R2.reuse, R135, -R80.reuse ;  /* 0x0000008702877223 */ /* 0x140fe20000010850 */
[----:B------:R-:W-:-:S01]  /*17100*/  FFMA.FTZ R13, R2, R13, -R80 ;  /* 0x0000000d020d7223 */ /* 0x000fc20000010850 */
[----:B------:R-:W0:Y:S01]  /*17110*/  MUFU.EX2 R123, R123 ;  /* 0x0000007b007b7308 */ /* 0x000e220000000800 */
[----:B------:R-:W-:-:S01]  /*17120*/  FADD.FTZ R119, R129, R110 ;  /* 0x0000006e81777221 */ /* 0x000fc20000010000 */
[C-C-:B------:R-:W-:Y:S01]  /*17130*/  FFMA.FTZ R110, R2.reuse, R87, -R80.reuse ;  /* 0x00000057026e7223 */ /* 0x140fe20000010850 */
[----:B------:R-:W-:-:S01]  /*17140*/  FFMA.FTZ R92, R2, R141, -R80 ;  /* 0x0000008d025c7223 */ /* 0x000fc20000010850 */
[----:B------:R-:W-:Y:S01]  /*17150*/  FFMA.FTZ R88, R2, R107, -R80 ;  /* 0x0000006b02587223 */ /* 0x000fe20000010850 */
[----:B------:R-:W-:-:S01]  /*17160*/  FADD.FTZ R112, R34, R119 ;  /* 0x0000007722707221 */ /* 0x000fc20000010000 */
[C-C-:B------:R-:W-:Y:S01]  /*17170*/  FFMA.FTZ R15, R2.reuse, R15, -R80.reuse ;  /* 0x0000000f020f7223 */ /* 0x140fe20000010850 */
[----:B------:R-:W-:-:S01]  /*17180*/  FFMA.FTZ R107, R2, R115, -R80 ;  /* 0x00000073026b7223 */ /* 0x000fc20000010850 */
[----:B------:R-:W1:Y:S01]  /*17190*/  MUFU.EX2 R82, R82 ;  /* 0x0000005200527308 */ /* 0x000e620000000800 */
[----:B------:R-:W-:-:S01]  /*171a0*/  FADD.FTZ R119, R133, R112 ;  /* 0x0000007085777221 */ /* 0x000fc20000010000 */
[C-C-:B------:R-:W-:Y:S01]  /*171b0*/  FFMA.FTZ R94, R2.reuse, R149, -R80.reuse ;  /* 0x00000095025e7223 */ /* 0x140fe20000010850 */
[----:B------:R-:W-:-:S01]  /*171c0*/  FFMA.FTZ R96, R2, R151, -R80 ;  /* 0x0000009702607223 */ /* 0x000fc20000010850 */
[----:B------:R-:W-:Y:S01]  /*171d0*/  FFMA.FTZ R91, R2, R91, -R80 ;  /* 0x0000005b025b7223 */ /* 0x000fe20000010850 */
[----:B------:R-:W-:-:S01]  /*171e0*/  FADD.FTZ R114, R42, R119 ;  /* 0x000000772a727221 */ /* 0x000fc20000010000 */
[C-C-:B------:R-:W-:Y:S01]  /*171f0*/  FFMA.FTZ R98, R2.reuse, R153, -R80.reuse ;  /* 0x0000009902627223 */ /* 0x140fe20000010850 */
[----:B------:R-:W-:-:S01]  /*17200*/  FFMA.FTZ R95, R2, R95, -R80 ;  /* 0x0000005f025f7223 */ /* 0x000fc20000010850 */
[----:B------:R-:W2:Y:S01]  /*17210*/  MUFU.EX2 R127, R127 ;  /* 0x0000007f007f7308 */ /* 0x000ea20000000800 */
[----:B0-----:R-:W-:-:S01]  /*17220*/  FADD.FTZ R87, R52, R123 ;  /* 0x0000007b34577221 */ /* 0x001fc20000010000 */
[----:B------:R-:W-:Y:S01]  /*17230*/  FADD.FTZ R141, R105, R114 ;  /* 0x00000072698d7221 */ /* 0x000fe20000010000 */
[----:B------:R-:W-:-:S01]  /*17240*/  FFMA.FTZ R100, R2, R155, -R80 ;  /* 0x0000009b02647223 */ /* 0x000fc20000010850 */
[C-C-:B------:R-:W-:Y:S01]  /*17250*/  FFMA.FTZ R99, R2.reuse, R99, -R80.reuse ;  /* 0x0000006302637223 */ /* 0x140fe20000010850 */
[----:B------:R-:W-:-:S01]  /*17260*/  FFMA.FTZ R102, R2, R157, -R80 ;  /* 0x0000009d02667223 */ /* 0x000fc20000010850 */
[----:B------:R-:W-:Y:S01]  /*17270*/  FADD.FTZ R116, R46, R141 ;  /* 0x0000008d2e747221 */ /* 0x000fe20000010000 */
        /* <DEDUP_REMOVED lines=19> */
[----:B------:R-:W-:Y:S01]  /*173b0*/  FADD.FTZ R119, R109, R116 ;  /* 0x000000746d777221 */ /* 0x000fe20000010000 */
[----:B------:R-:W-:-:S01]  /*173c0*/  FFMA.FTZ R43, R2, R43, -R80 ;  /* 0x0000002b022b7223 */ /* 0x000fc20000010850 */
[--C-:B------:R-:W-:Y:S01]  /*173d0*/  FFMA.FTZ R177, R2, R177, -R80.reuse ;  /* 0x000000b102b17223 */ /* 0x100fe20000010850 */
[----:B------:R-:W-:Y:S01]  /*173e0*/  F2FP.SATFINITE.E4M3.F32.PACK_AB_MERGE_C R82, R127, R82, RZ ;  /* 0x000000527f52723e */ /* 0x000fe200048070ff */
[----:B------:R-:W-:Y:S01]  /*173f0*/  FADD.FTZ R116, R50, R119 ;  /* 0x0000007732747221 */ /* 0x000fe20000010000 */
[----:B------:R-:W-:-:S01]  /*17400*/  FFMA.FTZ R179, R2, R179, -R80 ;  /* 0x000000b302b37223 */ /* 0x000fc20000010850 */
[----:B------:R-:W0:Y:S01]  /*17410*/  MUFU.EX2 R135, R135 ;  /* 0x0000008700877308 */ /* 0x000e220000000800 */
[----:B-1----:R-:W-:-:S01]  /*17420*/  FADD.FTZ R59, R131, R114 ;  /* 0x00000072833b7221 */ /* 0x002fc20000010000 */
[----:B------:R-:W-:Y:S01]  /*17430*/  F2FP.SATFINITE.E4M3.F32.PACK_AB_MERGE_C R225, R123, R52, R82 ;  /* 0x000000347be1723e */ /* 0x000fe20004807052 */
[----:B------:R-:W-:-:S01]  /*17440*/  FFMA.FTZ R181, R2, R181, -R80 ;  /* 0x000000b502b57223 */ /* 0x000fc20000010850 */
[C-C-:B------:R-:W-:Y:S01]  /*17450*/  FFMA.FTZ R55, R2.reuse, R55, -R80.reuse ;  /* 0x0000003702377223 */ /* 0x140fe20000010850 */
[----:B------:R-:W-:-:S01]  /*17460*/  FFMA.FTZ R147, R2, R147, -R80 ;  /* 0x0000009302937223 */ /* 0x000fc20000010850 */
[C-C-:B------:R-:W-:Y:S01]  /*17470*/  FFMA.FTZ R185, R2.reuse, R185, -R80.reuse ;  /* 0x000000b902b97223 */ /* 0x140fe20000010850 */
[----:B------:R-:W-:-:S01]  /*17480*/  FFMA.FTZ R31, R2, R31, -R80 ;  /* 0x0000001f021f7223 */ /* 0x000fc20000010850 */
[----:B------:R-:W1:Y:S01]  /*17490*/  MUFU.EX2 R13, R13 ;  /* 0x0000000d000d7308 */ /* 0x000e620000000800 */
[----:B--2---:R-:W-:-:S01]  /*174a0*/  FADD.FTZ R114, R86, R59 ;  /* 0x0000003b56727221 */ /* 0x004fc20000010000 */
[----:B------:R-:W-:Y:S01]  /*174b0*/  FADD.FTZ R59, R113, R116 ;  /* 0x00000074713b7221 */ /* 0x000fe20000010000 */
[----:B------:R-:W-:-:S01]  /*174c0*/  FFMA.FTZ R187, R2, R187, -R80 ;  /* 0x000000bb02bb7223 */ /* 0x000fc20000010850 */
[C-C-:B------:R-:W-:Y:S01]  /*174d0*/  FFMA.FTZ R35, R2.reuse, R35, -R80.reuse ;  /* 0x0000002302237223 */ /* 0x140fe20000010850 */
[----:B------:R-:W-:-:S01]  /*174e0*/  FFMA.FTZ R41, R2, R41, -R80 ;  /* 0x0000002902297223 */ /* 0x000fc20000010850 */
[----:B------:R-:W-:Y:S01]  /*174f0*/  FADD.FTZ R116, R54, R59 ;  /* 0x0000003b36747221 */ /* 0x000fe20000010000 */
[----:B------:R-:W-:-:S01]  /*17500*/  FFMA.FTZ R59, R2, R63, -R80 ;  /* 0x0000003f023b7223 */ /* 0x000fc20000010850 */
[----:B------:R-:W2:Y:S01]  /*17510*/  MUFU.EX2 R88, R88 ;  /* 0x0000005800587308 */ /* 0x000ea20000000800 */
[----:B0-----:R-:W-:-:S01]  /*17520*/  FADD.FTZ R114, R135, R114 ;  /* 0x0000007287727221 */ /* 0x001fc20000010000 */
[----:B------:R-:W-:Y:S01]  /*17530*/  FADD.FTZ R63, R117, R116 ;  /* 0x00000074753f7221 */ /* 0x000fe20000010000 */
[----:B------:R-:W-:-:S01]  /*17540*/  FFMA.FTZ R39, R2, R39, -R80 ;  /* 0x0000002702277223 */ /* 0x000fc20000010850 */
[----:B------:R-:W-:-:S02]  /*17550*/  F2FP.SATFINITE.E4M3.F32.PACK_AB_MERGE_C R86, R135, R86, RZ ;  /* 0x000000568756723e */ /* 0x000fc400048070ff */
[----:B------:R-:W-:-:S02]  /*17560*/  FADD.FTZ R46, R58, R63 ;  /* 0x0000003f3a2e7221 */ /* 0x000fc40000010000 */
[----:B------:R-:W0:Y:S01]  /*17570*/  MUFU.EX2 R15, R15 ;  /* 0x0000000f000f7308 */ /* 0x000e220000000800 */
[----:B-1----:R-:W-:-:S01]  /*17580*/  FADD.FTZ R119, R13, R114 ;  /* 0x000000720d777221 */ /* 0x002fc20000010000 */
[----:B------:R-:W-:Y:S01]  /*17590*/  FADD.FTZ R109, R89, R46 ;  /* 0x0000002e596d7221 */ /* 0x000fe20000010000 */
[----:B------:R-:W-:-:S03]  /*175a0*/  F2FP.SATFINITE.E4M3.F32.PACK_AB_MERGE_C R227, R131, R84, R86 ;  /* 0x0000005483e3723e */ /* 0x000fc60004807056 */
        /* <DEDUP_REMOVED lines=11> */
[----:B------:R-:W-:Y:S01]  /*17660*/  FADD.FTZ R101, R101, R42 ;  /* 0x0000002a65657221 */ /* 0x000fe20000010000 */
[----:B------:R-:W-:-:S03]  /*17670*/  F2FP.SATFINITE.E4M3.F32.PACK_AB_MERGE_C R90, R90, R15, RZ ;  /* 0x0000000f5a5a723e */ /* 0x000fc600048070ff */
[----:B------:R-:W-:Y:S01]  /*17680*/  FADD.FTZ R46, R72, R101 ;  /* 0x00000065482e7221 */ /* 0x000fe20000010000 */
[----:B------:R-:W-:Y:S01]  /*17690*/  F2FP.SATFINITE.E4M3.F32.PACK_AB_MERGE_C R221, R88, R13, R90 ;  /* 0x0000000d58dd723e */ /* 0x000fe2000480705a */
[----:B------:R-:W1:Y:S01]  /*176a0*/  MUFU.EX2 R94, R94 ;  /* 0x0000005e005e7308 */ /* 0x000e620000000800 */
[----:B--2---:R-:W-:-:S01]  /*176b0*/  FADD.FTZ R34, R92, R63 ;  /* 0x0000003f5c227221 */ /* 0x004fc20000010000 */
[----:B------:R-:W-:Y:S01]  /*176c0*/  FFMA.FTZ R63, R2, R67, -R80 ;  /* 0x00000043023f7223 */ /* 0x000fe20000010850 */
[----:B------:R-:W-:-:S05]  /*176d0*/  FADD.FTZ R89, R73, R46 ;  /* 0x0000002e49597221 */ /* 0x000fca0000010000 */
        /* <DEDUP_REMOVED lines=8> */
[----:B------:R-:W2:Y:S01]  /*17760*/  MUFU.EX2 R98, R98 ;  /* 0x0000006200627308 */ /* 0x000ea20000000800 */
[----:B0-----:R-:W-:-:S01]  /*17770*/  FADD.FTZ R34, R96, R67 ;  /* 0x0000004360227221 */ /* 0x001fc20000010000 */
[----:B------:R-:W-:-:S06]  /*17780*/  FFMA.FTZ R67, R2, R71, -R80 ;  /* 0x0000004702437223 */ /* 0x000fcc0000010850 */
[----:B------:R-:W0:Y:S01]  /*17790*/  MUFU.EX2 R95, R95 ;  /* 0x0000005f005f7308 */ /* 0x000e220000000800 */
[----:B-1----:R-:W-:-:S01]  /*177a0*/  FADD.FTZ R71, R91, R34 ;  /* 0x000000225b477221 */ /* 0x002fc20000010000 */
[----:B------:R-:W-:-:S06]  /*177b0*/  FFMA.FTZ R34, R2, R175, -R80 ;  /* 0x000000af02227223 */ /* 0x000fcc0000010850 */
        /* <DEDUP_REMOVED lines=9> */
[----:B--2---:R-:W-:Y:S01]  /*17850*/  F2FP.SATFINITE.E4M3.F32.PACK_AB_MERGE_C R212, R77, R74, RZ ;  /* 0x0000004a4dd4723e */ /* 0x004fe200048070ff */
[----:B------:R-:W-:-:S03]  /*17860*/  FADD.FTZ R74, R74, R89 ;  /* 0x000000594a4a7221 */ /* 0x000fc60000010000 */
[----:B------:R-:W-:Y:S01]  /*17870*/  F2FP.SATFINITE.E4M3.F32.PACK_AB_MERGE_C R212, R73, R72, R212 ;  /* 0x0000004849d4723e */ /* 0x000fe200048070d4 */
[----:B------:R-:W-:-:S02]  /*17880*/  FADD.FTZ R77, R77, R74 ;  /* 0x0000004a4d4d7221 */ /* 0x000fc40000010000 */
[----:B------:R-:W-:Y:S01]  /*17890*/  MUFU.EX2 R78, R78 ;  /* 0x0000004e004e7308 */ /* 0x000fe20000000800 */
[----:B0-----:R-:W-:-:S07]  /*178a0*/  FADD.FTZ R71, R99, R42 ;  /* 0x0000002a63477221 */ /* 0x001fce0000010000 */
        /* <DEDUP_REMOVED lines=8> */
[----:B--2---:R-:W-:-:S01]  /*17930*/  FADD.FTZ R71, R103, R42 ;  /* 0x0000002a67477221 */ /* 0x004fc20000010000 */
[C-C-:B------:R-:W-:Y:S01]  /*17940*/  FFMA.FTZ R42, R2.reuse, R51, -R80.reuse ;  /* 0x00000033022a7223 */ /* 0x140fe20000010850 */
[----:B------:R-:W-:-:S01]  /*17950*/  FFMA.FTZ R51, R2, R27, -R80 ;  /* 0x0000001b02337223 */ /* 0x000fc20000010850 */
[----:B------:R-:W-:-:S04]  /*17960*/  F2FP.SATFINITE.E4M3.F32.PACK_AB_MERGE_C R102, R103, R102, RZ ;  /* 0x000000666766723e */ /* 0x000fc800048070ff */
[----:B------:R-:W2:Y:S01]  /*17970*/  MUFU.EX2 R75, R75 ;  /* 0x0000004b004b7308 */ /* 0x000ea20000000800 */
[C---:B0-----:R-:W-:Y:S01]  /*17980*/  F2FP.SATFINITE.E4M3.F32.PACK_AB_MERGE_C R214, R81.reuse, R76, R214 ;  /* 0x0000004c51d6723e */ /* 0x041fe200048070d6 */
[----:B------:R-:W-:Y:S01]  /*17990*/  FADD.FTZ R81, R81, R46 ;  /* 0x0000002e51517221 */ /* 0x000fe20000010000 */
[----:B------:R-:W-:-:S03]  /*179a0*/  F2FP.SATFINITE.E4M3.F32.PACK_AB_MERGE_C R219, R99, R100, R102 ;  /* 0x0000006463db723e */ /* 0x000fc60004807066 */
[----:B------:R-:W-:Y:S02]  /*179b0*/  FADD.FTZ R78, R78, R81 ;  /* 0x000000514e4e7221 */ /* 0x000fe40000010000 */
[----:B------:R-:W0:Y:S01]  /*179c0*/  MUFU.EX2 R106, R106 ;  /* 0x0000006a006a7308 */ /* 0x000e220000000800 */
[----:B-1----:R-:W-:-:S01]  /*179d0*/  FADD.FTZ R46, R104, R71 ;  /* 0x00000047682e7221 */ /* 0x002fc20000010000 */
[----:B------:R-:W-:-:S06]  /*179e0*/  FADD.FTZ R85, R85, R78 ;  /* 0x0000004e55557221 */ /* 0x000fcc0000010000 */
[----:B------:R-:W1:Y:S01]  /*179f0*/  MUFU.EX2 R115, R115 ;  /* 0x0000007300737308 */ /* 0x000e620000000800 */
[----:B--2---:R-:W-:-:S07]  /*17a00*/  FADD.FTZ R71, R75, R46 ;  /* 0x0000002e4b477221 */ /* 0x004fce0000010000 */
[----:B------:R-:W-:Y:S01]  /*17a10*/  MUFU.EX2 R79, R79 ;  /* 0x0000004f004f7308 */ /* 0x000fe20000000800 */
[----:B0-----:R-:W-:-:S07]  /*17a20*/  FADD.FTZ R50, R106, R71 ;  /* 0x000000476a327221 */ /* 0x001fce0000010000 */
[----:B------:R-:W-:Y:S01]  /*17a30*/  MUFU.EX2 R108, R108 ;  /* 0x0000006c006c7308 */ /* 0x000fe20000000800 */
[----:B-1----:R-:W-:-:S01]  /*17a40*/  FADD.FTZ R50, R115, R50 ;  /* 0x0000003273327221 */ /* 0x002fc20000010000 */
[----:B------:R-:W-:-:S04]  /*17a50*/  F2FP.SATFINITE.E4M3.F32.PACK_AB_MERGE_C R106, R115, R106, RZ ;  /* 0x0000006a736a723e */ /* 0x000fc800048070ff */
[----:B------:R-:W-:Y:S02]  /*17a60*/  F2FP.SATFINITE.E4M3.F32.PACK_AB_MERGE_C R213, R75, R104, R106 ;  /* 0x000000684bd5723e */ /* 0x000fe4000480706a */
[----:B------:R-:W-:Y:S08]  /*17a70*/  MUFU.EX2 R60, R60 ;  /* 0x0000003c003c7308 */ /* 0x000ff00000000800 */
[----:B------:R-:W0:Y:S08]  /*17a80*/  MUFU.EX2 R61, R61 ;  /* 0x0000003d003d7308 */ /* 0x000e300000000800 */
[----:B------:R-:W-:Y:S08]  /*17a90*/  MUFU.EX2 R83, R83 ;  /* 0x0000005300537308 */ /* 0x000ff00000000800 */
[----:B------:R-:W-:Y:S01]  /*17aa0*/  MUFU.EX2 R56, R56 ;  /* 0x0000003800387308 */ /* 0x000fe20000000800 */
[----:B0-----:R-:W-:-:S07]  /*17ab0*/  F2FP.SATFINITE.E4M3.F32.PACK_AB_MERGE_C R208, R61, R60, RZ ;  /* 0x0000003c3dd0723e */ /* 0x001fce00048070ff */
[----:B------:R-:W0:Y:S08]  /*17ac0*/  MUFU.EX2 R57, R57 ;  /* 0x0000003900397308 */ /* 0x000e300000000800 */
[----:B------:R-:W1:Y:S08]  /*17ad0*/  MUFU.EX2 R110, R110 ;  /* 0x0000006e006e7308 */ /* 0x000e700000000800 */
[----:B------:R-:W2:Y:S01]  /*17ae0*/  MUFU.EX2 R87, R87 ;  /* 0x0000005700577308 */ /* 0x000ea20000000800 */
[----:B0-----:R-:W-:Y:S01]  /*17af0*/  F2FP.SATFINITE.E4M3.F32.PACK_AB_MERGE_C R208, R57, R56, R208 ;  /* 0x0000003839d0723e */ /* 0x001fe200048070d0 */
[----:B------:R-:W-:-:S04]  /*17b00*/  FADD.FTZ R56, R56, R85 ;  /* 0x0000005538387221 */ /* 0x000fc80000010000 */
[----:B------:R-:W-:Y:S02]  /*17b10*/  FADD.FTZ R57, R57, R56 ;  /* 0x0000003839397221 */ /* 0x000fe40000010000 */
[----:B------:R0:W-:Y:S02]  /*17b20*/  MUFU.EX2 R46, R47 ;  /* 0x0000002f002e7308 */ /* 0x0001e40000000800 */
[----:B------:R-:W-:-:S04]  /*17b30*/  FADD.FTZ R60, R60, R57 ;  /* 0x000000393c3c7221 */ /* 0x000fc80000010000 */
[----:B------:R-:W-:Y:S02]  /*17b40*/  FADD.FTZ R61, R61, R60 ;  /* 0x0000003c3d3d7221 */ /* 0x000fe40000010000 */
[----:B------:R-:W3:Y:S01]  /*17b50*/  MUFU.EX2 R112, R112 ;  /* 0x0000007000707308 */ /* 0x000ee20000000800 */
[----:B0-----:R-:W-:-:S04]  /*17b60*/  FADD.FTZ R47, R79, R50 ;  /* 0x000000324f2f7221 */ /* 0x001fc80000010000 */
[----:B------:R-:W-:-:S03]  /*17b70*/  FADD.FTZ R50, R108, R47 ;  /* 0x0000002f6c327221 */ /* 0x000fc60000010000 */
[----:B------:R-:W-:Y:S01]  /*17b80*/  MUFU.EX2 R68, R68 ;  /* 0x0000004400447308 */ /* 0x000fe20000000800 */
[----:B------:R-:W-:-:S01]  /*17b90*/  FADD.FTZ R47, R83, R50 ;  /* 0x00000032532f7221 */ /* 0x000fc20000010000 */
[----:B-1----:R-:W-:-:S03]  /*17ba0*/  F2FP.SATFINITE.E4M3.F32.PACK_AB_MERGE_C R83, R110, R83, RZ ;  /* 0x000000536e53723e */ /* 0x002fc600048070ff */
[----:B------:R-:W-:Y:S01]  /*17bb0*/  FADD.FTZ R50, R110, R47 ;  /* 0x0000002f6e327221 */ /* 0x000fe20000010000 */
[----:B------:R-:W-:Y:S02]  /*17bc0*/  F2FP.SATFINITE.E4M3.F32.PACK_AB_MERGE_C R215, R108, R79, R83 ;  /* 0x0000004f6cd7723e */ /* 0x000fe40004807053 */
[----:B------:R-:W0:Y:S01]  /*17bd0*/  MUFU.EX2 R69, R69 ;  /* 0x0000004500457308 */ /* 0x000e220000000800 */
[----:B--2---:R-:W-:-:S04]  /*17be0*/  FADD.FTZ R15, R87, R50 ;  /* 0x00000032570f7221 */ /* 0x004fc80000010000 */
[----:B---3--:R-:W-:-:S03]  /*17bf0*/  FADD.FTZ R15, R112, R15 ;  /* 0x0000000f700f7221 */ /* 0x008fc60000010000 */
        /* <DEDUP_REMOVED lines=31> */
[C---:B0-----:R-:W-:Y:S01]  /*17df0*/  F2FP.SATFINITE.E4M3.F32.PACK_AB_MERGE_C R15, R67.reuse, R30, RZ ;  /* 0x0000001e430f723e */ /* 0x041fe200048070ff */
[----:B------:R-:W-:Y:S01]  /*17e00*/  FADD.FTZ R67, R67, R52 ;  /* 0x0000003443437221 */ /* 0x000fe20000010000 */
[----:B------:R-:W-:-:S02]  /*17e10*/  FADD.FTZ R40, R38, R139 ;  /* 0x0000008b26287221 */ /* 0x000fc40000010000 */
[----:B------:R-:W-:Y:S02]  /*17e20*/  F2FP.SATFINITE.E4M3.F32.PACK_AB_MERGE_C R211, R63, R12, R15 ;  /* 0x0000000c3fd3723e */ /* 0x000fe4000480700f */
[----:B------:R-:W-:-:S01]  /*17e30*/  FADD.FTZ R45, R45, R40 ;  /* 0x000000282d2d7221 */ /* 0x000fc20000010000 */
[----:B------:R-:W0:Y:S01]  /*17e40*/  MUFU.EX2 R177, R177 ;  /* 0x000000b100b17308 */ /* 0x000e220000000800 */
[----:B--2---:R-:W-:-:S07]  /*17e50*/  FADD.FTZ R30, R34, R67 ;  /* 0x00000043221e7221 */ /* 0x004fce0000010000 */
[----:B------:R-:W-:Y:S01]  /*17e60*/  MUFU.EX2 R48, R48 ;  /* 0x0000003000307308 */ /* 0x000fe20000000800 */
[----:B-1----:R-:W-:-:S07]  /*17e70*/  FADD.FTZ R38, R43, R30 ;  /* 0x0000001e2b267221 */ /* 0x002fce0000010000 */
[----:B------:R-:W1:Y:S01]  /*17e80*/  MUFU.EX2 R53, R53 ;  /* 0x0000003500357308 */ /* 0x000e620000000800 */
[----:B0-----:R-:W-:-:S01]  /*17e90*/  FADD.FTZ R13, R177, R38 ;  /* 0x00000026b10d7221 */ /* 0x001fc20000010000 */
[----:B------:R-:W-:-:S03]  /*17ea0*/  F2FP.SATFINITE.E4M3.F32.PACK_AB_MERGE_C R177, R46, R177, RZ ;  /* 0x000000b12eb1723e */ /* 0x000fc600048070ff */
[----:B------:R-:W-:Y:S01]  /*17eb0*/  FADD.FTZ R46, R46, R13 ;  /* 0x0000000d2e2e7221 */ /* 0x000fe20000010000 */
[----:B------:R-:W-:Y:S02]  /*17ec0*/  F2FP.SATFINITE.E4M3.F32.PACK_AB_MERGE_C R205, R43, R34, R177 ;  /* 0x000000222bcd723e */ /* 0x000fe400048070b1 */
[----:B------:R-:W-:Y:S08]  /*17ed0*/  MUFU.EX2 R44, R44 ;  /* 0x0000002c002c7308 */ /* 0x000ff00000000800 */
[----:B------:R-:W0:Y:S01]  /*17ee0*/  MUFU.EX2 R49, R49 ;  /* 0x0000003100317308 */ /* 0x000e220000000800 */
[----:B-1----:R-:W-:-:S07]  /*17ef0*/  F2FP.SATFINITE.E4M3.F32.PACK_AB_MERGE_C R47, R53, R48, RZ ;  /* 0x00000030352f723e */ /* 0x002fce00048070ff */
        /* <DEDUP_REMOVED lines=11> */
[----:B------:R-:W-:Y:S01]  /*17fb0*/  MUFU.EX2 R29, R29 ;  /* 0x0000001d001d7308 */ /* 0x000fe20000000800 */
[----:B0-----:R-:W-:-:S02]  /*17fc0*/  FADD.FTZ R13, R181, R40 ;  /* 0x00000028b50d7221 */ /* 0x001fc40000010000 */
[----:B------:R-:W0:Y:S05]  /*17fd0*/  @P6 LDC R40, c[0x0][0x44c] ;  /* 0x00011300ff286b82 */ /* 0x000e2a0000000800 */
[----:B------:R-:W1:Y:S08]  /*17fe0*/  MUFU.EX2 R50, R55 ;  /* 0x0000003700327308 */ /* 0x000e700000000800 */
[----:B------:R-:W-:Y:S08]  /*17ff0*/  MUFU.EX2 R24, R24 ;  /* 0x0000001800187308 */ /* 0x000ff00000000800 */
[----:B------:R-:W-:Y:S01]  /*18000*/  MUFU.EX2 R25, R25 ;  /* 0x0000001900197308 */ /* 0x000fe20000000800 */
[C---:B-1----:R-:W-:Y:S01]  /*18010*/  F2FP.SATFINITE.E4M3.F32.PACK_AB_MERGE_C R181, R50.reuse, R181, RZ ;  /* 0x000000b532b5723e */ /* 0x042fe200048070ff */
[----:B------:R-:W-:Y:S01]  /*18020*/  FADD.FTZ R50, R50, R13 ;  /* 0x0000000d32327221 */ /* 0x000fe20000010000 */
[----:B0-----:R-:W-:-:S02]  /*18030*/  @P6 IMAD.HI.U32 R40, R192, R40, RZ ;  /* 0x00000028c0286227 */ /* 0x001fc400078e00ff */
[----:B------:R-:W-:-:S03]  /*18040*/  F2FP.SATFINITE.E4M3.F32.PACK_AB_MERGE_C R207, R42, R27, R181 ;  /* 0x0000001b2acf723e */ /* 0x000fc600048070b5 */
[----:B------:R-:W0:Y:S08]  /*18050*/  MUFU.EX2 R147, R147 ;  /* 0x0000009300937308 */ /* 0x000e300000000800 */
[----:B------:R-:W-:Y:S08]  /*18060*/  MUFU.EX2 R26, R51 ;  /* 0x00000033001a7308 */ /* 0x000ff00000000800 */
[----:B------:R-:W-:Y:S01]  /*18070*/  MUFU.EX2 R185, R185 ;  /* 0x000000b900b97308 */ /* 0x000fe20000000800 */
[----:B0-----:R-:W-:-:S07]  /*18080*/  FADD.FTZ R13, R147, R50 ;  /* 0x00000032930d7221 */ /* 0x001fce0000010000 */
[----:B------:R-:W-:Y:S08]  /*18090*/  MUFU.EX2 R36, R36 ;  /* 0x0000002400247308 */ /* 0x000ff00000000800 */
[----:B------:R-:W0:Y:S08]  /*180a0*/  MUFU.EX2 R37, R37 ;  /* 0x0000002500257308 */ /* 0x000e300000000800 */
[----:B------:R1:W2:Y:S08]  /*180b0*/  MUFU.EX2 R30, R31 ;  /* 0x0000001f001e7308 */ /* 0x0002b00000000800 */
[----:B------:R-:W-:Y:S01]  /*180c0*/  MUFU.EX2 R32, R32 ;  /* 0x0000002000207308 */ /* 0x000fe20000000800 */
[----:B-1----:R-:W-:-:S02]  /*180d0*/  F2FP.SATFINITE.E4M3.F32.PACK_AB_MERGE_C R31, R29, R28, RZ ;  /* 0x0000001c1d1f723e */ /* 0x002fc400048070ff */
[----:B0-----:R-:W-:Y:S02]  /*180e0*/  F2FP.SATFINITE.E4M3.F32.PACK_AB_MERGE_C R15, R37, R36, RZ ;  /* 0x00000024250f723e */ /* 0x001fe400048070ff */
[C---:B------:R-:W-:Y:S01]  /*180f0*/  F2FP.SATFINITE.E4M3.F32.PACK_AB_MERGE_C R200, R25.reuse, R24, R31 ;  /* 0x0000001819c8723e */ /* 0x040fe2000480701f */
[----:B------:R-:W-:Y:S01]  /*18100*/  FADD.FTZ R24, R24, R53 ;  /* 0x0000003518187221 */ /* 0x000fe20000010000 */
[----:B------:R-:W0:Y:S01]  /*18110*/  @P6 LDC R31, c[0x0][0x450] ;  /* 0x00011400ff1f6b82 */ /* 0x000e220000000800 */
[----:B------:R-:W1:Y:S02]  /*18120*/  MUFU.EX2 R33, R33 ;  /* 0x0000002100217308 */ /* 0x000e640000000800 */
[----:B------:R-:W-:-:S01]  /*18130*/  FADD.FTZ R25, R25, R24 ;  /* 0x0000001819197221 */ /* 0x000fc20000010000 */
[----:B------:R-:W-:-:S03]  /*18140*/  FADD.FTZ R24, R26, R13 ;  /* 0x0000000d1a187221 */ /* 0x000fc60000010000 */
[----:B------:R-:W-:Y:S01]  /*18150*/  FADD.FTZ R28, R28, R25 ;  /* 0x000000191c1c7221 */ /* 0x000fe20000010000 */
[----:B------:R-:W-:-:S01]  /*18160*/  FADD.FTZ R13, R185, R24 ;  /* 0x00000018b90d7221 */ /* 0x000fc20000010000 */
[----:B------:R-:W3:Y:S01]  /*18170*/  MUFU.EX2 R187, R187 ;  /* 0x000000bb00bb7308 */ /* 0x000ee20000000800 */
[C---:B--2---:R-:W-:Y:S01]  /*18180*/  F2FP.SATFINITE.E4M3.F32.PACK_AB_MERGE_C R185, R30.reuse, R185, RZ ;  /* 0x000000b91eb9723e */ /* 0x044fe200048070ff */
[----:B------:R-:W-:Y:S01]  /*18190*/  FADD.FTZ R29, R29, R28 ;  /* 0x0000001c1d1d7221 */ /* 0x000fe20000010000 */
[----:B------:R-:W-:-:S02]  /*181a0*/  FADD.FTZ R30, R30, R13 ;  /* 0x0000000d1e1e7221 */ /* 0x000fc40000010000 */
[----:B------:R-:W-:Y:S01]  /*181b0*/  F2FP.SATFINITE.E4M3.F32.PACK_AB_MERGE_C R201, R26, R147, R185 ;  /* 0x000000931ac9723e */ /* 0x000fe200048070b9 */
[----:B------:R-:W-:Y:S02]  /*181c0*/  IMAD.MOV.U32 R26, RZ, RZ, R192 ;  /* 0x000000ffff1a7224 */ /* 0x000fe400078e00c0 */
[----:B------:R-:W2:Y:S01]  /*181d0*/  MUFU.EX2 R38, R35 ;  /* 0x0000002300267308 */ /* 0x000ea20000000800 */
[----:B-1----:R-:W-:Y:S01]  /*181e0*/  F2FP.SATFINITE.E4M3.F32.PACK_AB_MERGE_C R202, R33, R32, R15 ;  /* 0x0000002021ca723e */ /* 0x002fe2000480700f */
[----:B------:R-:W-:-:S04]  /*181f0*/  FADD.FTZ R32, R32, R29 ;  /* 0x0000001d20207221 */ /* 0x000fc80000010000 */
[----:B------:R-:W-:Y:S01]  /*18200*/  FADD.FTZ R33, R33, R32 ;  /* 0x0000002021217221 */ /* 0x000fe20000010000 */
[----:B0-----:R-:W-:Y:S01]  /*18210*/  @P6 SHF.R.U32.HI R26, RZ, R31, R40 ;  /* 0x0000001fff1a6219 */ /* 0x001fe20000011628 */
[----:B------:R-:W-:Y:S01]  /*18220*/  MUFU.EX2 R41, R41 ;  /* 0x0000002900297308 */ /* 0x000fe20000000800 */
[----:B---3--:R-:W-:-:S01]  /*18230*/  FADD.FTZ R13, R187, R30 ;  /* 0x0000001ebb0d7221 */ /* 0x008fc20000010000 */
[----:B------:R-:W-:Y:S01]  /*18240*/  FADD.FTZ R36, R36, R33 ;  /* 0x0000002124247221 */ /* 0x000fe20000010000 */
[----:B------:R-:W-:Y:S01]  /*18250*/  ISETP.GE.AND P6, PT, R21, 0x1, PT ;  /* 0x000000011500780c */ /* 0x000fe20003fc6270 */
[----:B------:R-:W-:-:S04]  /*18260*/  IMAD.IADD R137, R137, 0x1, R26 ;  /* 0x0000000189897824 */ /* 0x000fc800078e021a */
[----:B------:R-:W0:Y:S01]  /*18270*/  MUFU.EX2 R12, R39 ;  /* 0x00000027000c7308 */ /* 0x000e220000000800 */
[----:B--2---:R-:W-:-:S01]  /*18280*/  FADD.FTZ R24, R38, R13 ;  /* 0x0000000d26187221 */ /* 0x004fc20000010000 */
[----:B0-----:R-:W-:-:S03]  /*18290*/  F2FP.SATFINITE.E4M3.F32.PACK_AB_MERGE_C R13, R12, R41, RZ ;  /* 0x000000290c0d723e */ /* 0x001fc600048070ff */
[----:B------:R-:W-:Y:S01]  /*182a0*/  FADD.FTZ R41, R41, R24 ;  /* 0x0000001829297221 */ /* 0x000fe20000010000 */
[----:B------:R-:W-:Y:S01]  /*182b0*/  F2FP.SATFINITE.E4M3.F32.PACK_AB_MERGE_C R203, R38, R187, R13 ;  /* 0x000000bb26cb723e */ /* 0x000fe2000480700d */
[----:B------:R-:W-:Y:S02]  /*182c0*/  FADD.FTZ R13, R37, R36 ;  /* 0x00000024250d7221 */ /* 0x000fe40000010000 */
[----:B------:R-:W-:-:S01]  /*182d0*/  FADD.FTZ R15, R12, R41 ;  /* 0x000000290c0f7221 */ /* 0x000fc20000010000 */
[----:B------:R-:W-:Y:S02]  /*182e0*/  VIADD R12, R136, 0xfffffffe ;  /* 0xfffffffe880c7836 */ /* 0x000fe40000000000 */
[----:B------:R0:W-:Y:S04]  /*182f0*/  STL [R1+0x4], R13 ;  /* 0x0000040d01007387 */ /* 0x0001e80000100800 */
[----:B------:R1:W-:Y:S01]  /*18300*/  STL [R1], R15 ;  /* 0x0000000f01007387 */ /* 0x0003e20000100800 */
[----:B0-----:R-:W-:Y:S01]  /*18310*/  IMAD.IADD R13, R137, 0x1, R20 ;  /* 0x00000001890d7824 */ /* 0x001fe200078e0214 */
[----:B------:R-:W-:Y:S06]  /*18320*/  @!P6 BRA `(.L_x_1473) ;  /* 0x000000000048e947 */ /* 0x000fec0003800000 */
[C---:B------:R-:W-:Y:S01]  /*18330*/  ISETP.GT.AND P2, PT, R137.reuse, RZ, PT ;  /* 0x000000ff8900720c */ /* 0x040fe20003f44270 */
[----:B------:R-:W-:Y:S01]  /*18340*/  BSSY B0, `(.L_x_1474) ;  /* 0x000000e000007945 */ /* 0x000fe20003800000 */
[----:B-1----:R-:W-:-:S11]  /*18350*/  VIADD R15, R137, 0xffffffff ;  /* 0xffffffff890f7836 */ /* 0x002fd60000000000 */
        /* <DEDUP_REMOVED lines=8> */
.L_x_1475:
[----:B------:R-:W-:-:S13]  /*183e0*/  ISETP.NE.AND P2, PT, R21, 0x1, PT ;  /* 0x000000011500780c */ /* 0x000fda0003f45270 */
[----:B------:R-:W0:Y:S02]  /*183f0*/  @P2 LDC.64 R24, c[0x0][0x9e8] ;  /* 0x00027a00ff182b82 */ /* 0x000e240000000a00 */
[----:B0-----:R-:W-:-:S05]  /*18400*/  @P2 IMAD.HI.U32 R20, R15, R24, RZ ;  /* 0x000000180f142227 */ /* 0x001fca00078e00ff */
[----:B------:R-:W-:-:S07]  /*18410*/  @P2 SHF.R.U32.HI R15, RZ, R25, R20 ;  /* 0x00000019ff0f2219 */ /* 0x000fce0000011614 */
.L_x_1476:
[----:B------:R-:W-:Y:S05]  /*18420*/  BSYNC B0 ;  /* 0x0000000000007941 */ /* 0x000fea0003800000 */
.L_x_1474:
[----:B------:R-:W-:-:S05]  /*18430*/  IMAD R20, R15, R21, R21 ;  /* 0x000000150f147224 */ /* 0x000fca00078e0215 */
[----:B------:R-:W-:-:S07]  /*18440*/  VIMNMX R13, R13, R20, PT ;  /* 0x000000140d0d7248 */ /* 0x000fce0003fe0100 */
.L_x_1473:
[----:B-1----:R-:W2:Y:S01]  /*18450*/  LDL R15, [R1+0x74] ;  /* 0x00007400010f7983 */ /* 0x002ea20000100800 */
[----:B------:R-:W-:Y:S01]  /*18460*/  IMAD.MOV.U32 R20, RZ, RZ, RZ ;  /* 0x000000ffff147224 */ /* 0x000fe200078e00ff */
[----:B------:R-:W-:Y:S01]  /*18470*/  CS2R R24, SRZ ;  /* 0x0000000000187805 */ /* 0x000fe2000001ff00 */
[----:B------:R-:W-:Y:S01]  /*18480*/  IMAD.MOV.U32 R21, RZ, RZ, R13 ;  /* 0x000000ffff157224 */ /* 0x000fe200078e000d */
[----:B------:R-:W-:Y:S02]  /*18490*/  CS2R R26, SRZ ;  /* 0x00000000001a7805 */ /* 0x000fe4000001ff00 */
[----:B------:R-:W-:Y:S02]  /*184a0*/  CS2R R28, SRZ ;  /* 0x00000000001c7805 */ /* 0x000fe4000001ff00 */
[----:B------:R-:W-:Y:S01]  /*184b0*/  CS2R R30, SRZ ;  /* 0x00000000001e7805 */ /* 0x000fe2000001ff00 */
[----:B------:R-:W-:Y:S01]  /*184c0*/  IMAD.HI R13, R13, -0x6db6db6d, R20 ;  /* 0x924924930d0d7827 */ /* 0x000fe200078e0214 */
[----:B------:R-:W-:-:S02]  /*184d0*/  CS2R R32, SRZ ;  /* 0x0000000000207805 */ /* 0x000fc4000001ff00 */
[----:B------:R-:W-:Y:S02]  /*184e0*/  CS2R R34, SRZ ;  /* 0x0000000000227805 */ /* 0x000fe4000001ff00 */
[----:B------:R-:W-:Y:S02]  /*184f0*/  CS2R R36, SRZ ;  /* 0x0000000000247805 */ /* 0x000fe4000001ff00 */
[----:B------:R-:W-:Y:S02]  /*18500*/  CS2R R38, SRZ ;  /* 0x0000000000267805 */ /* 0x000fe4000001ff00 */
[----:B------:R-:W-:Y:S02]  /*18510*/  SHF.R.U32.HI R20, RZ, 0x1f, R13 ;  /* 0x0000001fff147819 */ /* 0x000fe4000001160d */
[----:B------:R-:W-:Y:S02]  /*18520*/  CS2R R40, SRZ ;  /* 0x0000000000287805 */ /* 0x000fe4000001ff00 */
[----:B------:R-:W-:-:S02]  /*18530*/  CS2R R42, SRZ ;  /* 0x00000000002a7805 */ /* 0x000fc4000001ff00 */
[----:B------:R-:W-:Y:S02]  /*18540*/  CS2R R44, SRZ ;  /* 0x00000000002c7805 */ /* 0x000fe4000001ff00 */
[----:B------:R-:W-:Y:S02]  /*18550*/  LEA.HI.SX32 R20, R13, R20, 0x19 ;  /* 0x000000140d147211 */ /* 0x000fe400078fcaff */
        /* <DEDUP_REMOVED lines=21> */
[----:B--2---:R-:W-:-:S04]  /*186b0*/  VIMNMX R15, R15, R20, !PT ;  /* 0x000000140f0f7248 */ /* 0x004fc80007fe0100 */
[----:B------:R-:W-:Y:S01]  /*186c0*/  ISETP.GE.AND P2, PT, R12, R15, PT ;  /* 0x0000000f0c00720c */ /* 0x000fe20003f46270 */
[----:B------:R0:W-:-:S12]  /*186d0*/  STL [R1+0x60], R15 ;  /* 0x0000600f01007387 */ /* 0x0001d80000100800 */
[----:B0-----:R-:W-:Y:S05]  /*186e0*/  @!P2 BRA `(.L_x_1477) ;  /* 0x000000680068a947 */ /* 0x001fea0003800000 */
        /* <DEDUP_REMOVED lines=32> */
.L_x_1496:
[----:B------:R-:W2:Y:S01]  /*188f0*/  LDL R14, [R1+0x58] ;  /* 0x00005800010e7983 */ /* 0x000ea20000100800 */
[----:B------:R-:W-:Y:S01]  /*18900*/  VIADD R13, R233, 0x1 ;  /* 0x00000001e90d7836 */ /* 0x000fe20000000000 */
[----:B------:R-:W-:Y:S05]  /*18910*/  YIELD ;  /* 0x0000000000007946 */ /* 0x000fea0003800000 */
[----:B------:R-:W-:-:S04]  /*18920*/  ISETP.NE.AND P2, PT, R13, 0x2, PT ;  /* 0x000000020d00780c */ /* 0x000fc80003f45270 */
[----:B------:R-:W-:Y:S02]  /*18930*/  SEL R235, RZ, 0x1, P2 ;  /* 0x00000001ffeb7807 */ /* 0x000fe40001000000 */
[----:B------:R-:W-:Y:S02]  /*18940*/  SEL R13, R13, RZ, P2 ;  /* 0x000000ff0d0d7207 */ /* 0x000fe40001000000 */
[----:B------:R-:W-:Y:S02]  /*18950*/  LOP3.LUT R235, R232, R235, RZ, 0x3c, !PT ;  /* 0x000000ebe8eb7212 */ /* 0x000fe400078e3cff */
[----:B--2---:R-:W-:-:S13]  /*18960*/  ISETP.NE.AND P2, PT, R14, RZ, PT ;  /* 0x000000ff0e00720c */ /* 0x004fda0003f45270 */
[----:B0-----:R-:W-:Y:S05]  /*18970*/  @P2 BRA `(.L_x_1478) ;  /* 0x0000000000302947 */ /* 0x001fea0003800000 */
[----:B------:R-:W-:Y:S05]  /*18980*/  @!P0 BRA `(.L_x_1479) ;  /* 0x0000000000048947 */ /* 0x000fea0003800000 */
[----:B------:R-:W-:Y:S01]  /*18990*/  BPT.TRAP 0x1 ;  /* 0x000000040000795c */ /* 0x000fe20000300000 */
.L_x_1479:
[----:B------:R-:W-:Y:S01]  /*189a0*/  IMAD R15, R13, 0x8, R18 ;  /* 0x000000080d0f7824 */ /* 0x000fe200078e0212 */
[----:B------:R-:W-:-:S04]  /*189b0*/  SHF.L.U32 R14, R235, 0x1f, RZ ;  /* 0x0000001feb0e7819 */ /* 0x000fc800000006ff */
[----:B------:R0:W1:Y:S01]  /*189c0*/  SYNCS.PHASECHK.TRANS64.TRYWAIT P3, [R15+URZ+0x2e830], R14 ;  /* 0x02e8300e0f0075a7 */ /* 0x000062000806017f */
[----:B------:R-:W-:Y:S05]  /*189d0*/  @!P0 BRA `(.L_x_1480) ;  /* 0x0000000000048947 */ /* 0x000fea0003800000 */
[----:B------:R-:W-:Y:S01]  /*189e0*/  BPT.TRAP 0x1 ;  /* 0x000000040000795c */ /* 0x000fe20000300000 */
.L_x_1480:
[----:B------:R-:W-:Y:S04]  /*189f0*/  BSSY B0, `(.L_x_1478) ;  /* 0x0000004000007945 */ /* 0x000fe80003800000 */
[----:B-1----:R-:W-:Y:S05]  /*18a00*/  @P3 BRA `(.L_x_1481) ;  /* 0x0000000000083947 */ /* 0x002fea0003800000 */
[----:B------:R-:W1:Y:S02]  /*18a10*/  SYNCS.PHASECHK.TRANS64.TRYWAIT P3, [R15+URZ+0x2e830], R14 ;  /* 0x02e8300e0f0075a7 */ /* 0x000e64000806017f */
[----:B-1----:R-:W-:Y:S05]  /*18a20*/  @!P3 BRA `(.L_x_1482) ;  /* 0x000001e800fcb947 */ /* 0x002fea0003800000 */
.L_x_1481:
[----:B------:R-:W-:Y:S05]  /*18a30*/  BSYNC B0 ;  /* 0x0000000000007941 */ /* 0x000fea0003800000 */
.L_x_1478:
[----:B------:R-:W2:Y:S01]  /*18a40*/  LDL R20, [R1+0x5c] ;  /* 0x00005c0001147983 */ /* 0x000ea20000100800 */
[----:B------:R-:W-:Y:S05]  /*18a50*/  WARPSYNC.ALL ;  /* 0x0000000000007948 */ /* 0x000fea0003800000 */
[----:B01----:R-:W0:Y:S01]  /*18a60*/  S2R R14, SR_TID.X ;  /* 0x00000000000e7919 */ /* 0x003e220000002100 */
[----:B------:R-:W-:Y:S01]  /*18a70*/  IMAD.MOV.U32 R89, RZ, RZ, 0x40000040 ;  /* 0x40000040ff597424 */ /* 0x000fe200078e00ff */
[C---:B------:R-:W-:Y:S01]  /*18a80*/  R2UR UR12, R8.reuse ;  /* 0x00000000080c72ca */ /* 0x040fe200000e0000 */
[----:B------:R-:W-:Y:S01]  /*18a90*/  IMAD.MOV.U32 R15, RZ, RZ, 0x40000040 ;  /* 0x40000040ff0f7424 */ /* 0x000fe200078e00ff */
[----:B------:R-:W-:Y:S01]  /*18aa0*/  R2UR UR13, R9 ;  /* 0x00000000090d72ca */ /* 0x000fe200000e0000 */
[----:B------:R-:W-:Y:S01]  /*18ab0*/  IMAD.MOV.U32 R21, RZ, RZ, 0x40000040 ;  /* 0x40000040ff157424 */ /* 0x000fe200078e00ff */
[----:B------:R-:W-:Y:S01]  /*18ac0*/  R2UR UR15, R89 ;  /* 0x00000000590f72ca */ /* 0x000fe200000e0000 */
[----:B------:R-:W-:Y:S01]  /*18ad0*/  IMAD.MOV.U32 R91, RZ, RZ, 0x40000040 ;  /* 0x40000040ff5b7424 */ /* 0x000fe200078e00ff */
[----:B------:R-:W-:Y:S01]  /*18ae0*/  R2UR UR23, R15 ;  /* 0x000000000f1772ca */ /* 0x000fe200000e0000 */
[----:B------:R-:W-:Y:S01]  /*18af0*/  STL [R1+0xd8], R23 ;  /* 0x0000d81701007387 */ /* 0x000fe20000100800 */
[----:B------:R-:W-:Y:S01]  /*18b00*/  R2UR UR20, R8 ;  /* 0x00000000081472ca */ /* 0x000fe200000e0000 */
[----:B------:R-:W-:Y:S01]  /*18b10*/  IMAD.MOV.U32 R89, RZ, RZ, 0x40000040 ;  /* 0x40000040ff597424 */ /* 0x000fe200078e00ff */
[----:B------:R-:W-:Y:S01]  /*18b20*/  R2UR UR21, R9 ;  /* 0x00000000091572ca */ /* 0x000fe200000e0000 */
[----:B------:R-:W-:Y:S01]  /*18b30*/  STL [R1+0xd4], R22 ;  /* 0x0000d41601007387 */ /* 0x000fe20000100800 */
[----:B------:R-:W-:-:S02]  /*18b40*/  R2UR UR7, R15 ;  /* 0x000000000f0772ca */ /* 0x000fc400000e0000 */
[----:B------:R-:W-:Y:S01]  /*18b50*/  R2UR UR11, R21 ;  /* 0x00000000150b72ca */ /* 0x000fe200000e0000 */
[----:B------:R-:W-:Y:S01]  /*18b60*/  STL [R1+0xd0], R19 ;  /* 0x0000d01301007387 */ /* 0x000fe20000100800 */
[----:B------:R-:W-:Y:S02]  /*18b70*/  R2UR UR25, R15 ;  /* 0x000000000f1972ca */ /* 0x000fe400000e0000 */
[C---:B------:R-:W-:Y:S01]  /*18b80*/  R2UR UR27, R21.reuse ;  /* 0x00000000151b72ca */ /* 0x040fe200000e0000 */
[----:B------:R-:W-:Y:S01]  /*18b90*/  STL [R1+0xcc], R18 ;  /* 0x0000cc1201007387 */ /* 0x000fe20000100800 */
[----:B------:R-:W-:Y:S02]  /*18ba0*/  R2UR UR29, R21 ;  /* 0x00000000151d72ca */ /* 0x000fe400000e0000 */
[----:B------:R-:W-:Y:S01]  /*18bb0*/  R2UR UR31, R91 ;  /* 0x000000005b1f72ca */ /* 0x000fe200000e0000 */
[----:B------:R1:W-:Y:S01]  /*18bc0*/  STL [R1+0xc8], R17 ;  /* 0x0000c81101007387 */ /* 0x0003e20000100800 */
[----:B------:R-:W-:-:S02]  /*18bd0*/  R2UR UR39, R15 ;  /* 0x000000000f2772ca */ /* 0x000fc400000e0000 */
[----:B------:R-:W-:Y:S01]  /*18be0*/  MOV R237, UR7 ;  /* 0x0000000700ed7c02 */ /* 0x000fe20008000f00 */
[----:B------:R-:W-:Y:S01]  /*18bf0*/  UMOV UR7, UR11 ;  /* 0x0000000b00077c82 */ /* 0x000fe20008000000 */
[----:B------:R-:W-:Y:S01]  /*18c00*/  R2UR UR11, R91 ;  /* 0x000000005b0b72ca */ /* 0x000fe200000e0000 */
[----:B------:R-:W-:Y:S01]  /*18c10*/  STL [R1+0xc4], R16 ;  /* 0x0000c41001007387 */ /* 0x000fe20000100800 */
[----:B0-----:R-:W-:Y:S02]  /*18c20*/  SHF.R.U32.HI R14, RZ, 0x7, R14 ;  /* 0x00000007ff0e7819 */ /* 0x001fe4000001160e */
[----:B------:R-:W-:Y:S01]  /*18c30*/  R2UR UR36, R8 ;  /* 0x00000000082472ca */ /* 0x000fe200000e0000 */
[----:B------:R-:W-:Y:S01]  /*18c40*/  STL [R1+0xc0], R12 ;  /* 0x0000c00c01007387 */ /* 0x000fe20000100800 */
[----:B-1----:R-:W-:Y:S01]  /*18c50*/  MOV R17, UR7 ;  /* 0x0000000700117c02 */ /* 0x002fe20008000f00 */
[----:B------:R-:W-:Y:S01]  /*18c60*/  VIADD R92, R14, 0x8 ;  /* 0x000000080e5c7836 */ /* 0x000fe20000000000 */
[----:B------:R-:W-:Y:S01]  /*18c70*/  UMOV UR7, UR29 ;  /* 0x0000001d00077c82 */ /* 0x000fe20008000000 */
[----:B------:R-:W-:Y:S01]  /*18c80*/  STL [R1+0xbc], R3 ;  /* 0x0000bc0301007387 */ /* 0x000fe20000100800 */
[----:B------:R-:W-:-:S02]  /*18c90*/  R2UR UR29, R9 ;  /* 0x00000000091d72ca */ /* 0x000fc400000e0000 */
[----:B------:R-:W-:Y:S01]  /*18ca0*/  R2UR UR37, R9 ;  /* 0x00000000092572ca */ /* 0x000fe200000e0000 */
[----:B------:R0:W-:Y:S01]  /*18cb0*/  BAR.SYNC.DEFER_BLOCKING R92, 0x100 ;  /* 0x0004005c0000751d */ /* 0x0001e20000010000 */
[----:B------:R-:W-:Y:S02]  /*18cc0*/  R2UR UR47, R21 ;  /* 0x00000000152f72ca */ /* 0x000fe400000e0000 */
[----:B------:R-:W-:Y:S02]  /*18cd0*/  R2UR UR44, R8 ;  /* 0x00000000082c72ca */ /* 0x000fe400000e0000 */
[----:B------:R-:W-:Y:S02]  /*18ce0*/  R2UR UR45, R9 ;  /* 0x00000000092d72ca */ /* 0x000fe400000e0000 */
[C---:B------:R-:W-:Y:S01]  /*18cf0*/  R2UR UR19, R15.reuse ;  /* 0x000000000f1372ca */ /* 0x040fe200000e0000 */
[----:B------:R1:W-:Y:S01]  /*18d00*/  STL [R1+0xb8], R2 ;  /* 0x0000b80201007387 */ /* 0x0003e20000100800 */
[----:B------:R-:W-:Y:S01]  /*18d10*/  R2UR UR5, R15 ;  /* 0x000000000f0572ca */ /* 0x000fe200000e0000 */
[----:B------:R-:W-:Y:S01]  /*18d20*/  IMAD.MOV.U32 R15, RZ, RZ, 0x40000040 ;  /* 0x40000040ff0f7424 */ /* 0x000fe200078e00ff */
[----:B------:R-:W-:Y:S01]  /*18d30*/  R2UR UR17, R21 ;  /* 0x00000000151172ca */ /* 0x000fe200000e0000 */
[----:B------:R3:W-:Y:S01]  /*18d40*/  STL [R1+0xb4], R0 ;  /* 0x0000b40001007387 */ /* 0x0007e20000100800 */
[----:B------:R-:W-:-:S02]  /*18d50*/  R2UR UR9, R91 ;  /* 0x000000005b0972ca */ /* 0x000fc400000e0000 */
[----:B------:R-:W-:Y:S02]  /*18d60*/  MOV R96, UR7 ;  /* 0x0000000700607c02 */ /* 0x000fe40008000f00 */
[----:B------:R-:W-:Y:S01]  /*18d70*/  R2UR UR33, R91 ;  /* 0x000000005b2172ca */ /* 0x000fe200000e0000 */
[----:B------:R-:W-:Y:S01]  /*18d80*/  IMAD.MOV.U32 R91, RZ, RZ, 0x40000040 ;  /* 0x40000040ff5b7424 */ /* 0x000fe200078e00ff */
[----:B-1----:R-:W-:Y:S01]  /*18d90*/  MOV R2, UR11 ;  /* 0x0000000b00027c02 */ /* 0x002fe20008000f00 */
[----:B------:R-:W-:Y:S01]  /*18da0*/  UMOV UR11, UR25 ;  /* 0x00000019000b7c82 */ /* 0x000fe20008000000 */
[----:B------:R-:W-:Y:S02]  /*18db0*/  R2UR UR25, R9 ;  /* 0x00000000091972ca */ /* 0x000fe400000e0000 */
[----:B------:R-:W-:Y:S01]  /*18dc0*/  MOV R19, UR11 ;  /* 0x0000000b00137c02 */ /* 0x000fe20008000f00 */
[----:B------:R-:W-:Y:S01]  /*18dd0*/  WARPGROUP.ARRIVE ;  /* 0x00000000000079c5 */ /* 0x000fe20000000000 */
[----:B------:R-:W-:Y:S01]  /*18de0*/  UMOV UR11, UR19 ;  /* 0x00000013000b7c82 */ /* 0x000fe20008000000 */
[----:B------:R-:W-:Y:S01]  /*18df0*/  R2UR UR19, R15 ;  /* 0x000000000f1372ca */ /* 0x000fe200000e0000 */
[----:B------:R-:W-:Y:S01]  /*18e00*/  IMAD.MOV.U32 R15, RZ, RZ, 0x40000040 ;  /* 0x40000040ff0f7424 */ /* 0x000fe200078e00ff */
[----:B------:R-:W-:Y:S01]  /*18e10*/  UMOV UR7, UR9 ;  /* 0x0000000900077c82 */ /* 0x000fe20008000000 */
[----:B------:R-:W-:-:S02]  /*18e20*/  R2UR UR9, R9 ;  /* 0x00000000090972ca */ /* 0x000fc400000e0000 */
[----:B------:R-:W-:Y:S01]  /*18e30*/  MOV R94, UR11 ;  /* 0x0000000b005e7c02 */ /* 0x000fe20008000f00 */
[----:B------:R-:W-:Y:S01]  /*18e40*/  UMOV UR11, UR5 ;  /* 0x00000005000b7c82 */ /* 0x000fe20008000000 */
[----:B------:R-:W-:Y:S02]  /*18e50*/  R2UR UR43, R91 ;  /* 0x000000005b2b72ca */ /* 0x000fe400000e0000 */
[----:B------:R-:W-:Y:S02]  /*18e60*/  R2UR UR59, R89 ;  /* 0x00000000593b72ca */ /* 0x000fe400000e0000 */
[----:B------:R-:W-:Y:S01]  /*18e70*/  R2UR UR5, R11 ;  /* 0x000000000b0572ca */ /* 0x000fe200000e0000 */
[----:B--2---:R-:W-:-:S04]  /*18e80*/  IMAD R88, R13, 0x700, R20 ;  /* 0x000007000d587824 */ /* 0x004fc800078e0214 */
[C---:B------:R-:W-:Y:S01]  /*18e90*/  VIADD R14, R88.reuse, 0x100 ;  /* 0x00000100580e7836 */ /* 0x040fe20000000000 */
[C---:B------:R-:W-:Y:S01]  /*18ea0*/  R2UR UR14, R88.reuse ;  /* 0x00000000580e72ca */ /* 0x040fe200000e0000 */
[C---:B------:R-:W-:Y:S02]  /*18eb0*/  VIADD R20, R88.reuse, 0x200 ;  /* 0x0000020058147836 */ /* 0x040fe40000000000 */
        /* <DEDUP_REMOVED lines=10> */
[----:B------:R-:W-:Y:S01]  /*18f60*/  QGMMA.64x32x32.F32.E4M3.E4M3 R184, gdesc[UR12], RZ, !UPT, gsb0 ;  /* 0x006000000cb879f3 */ /* 0x000fe2000c0008ff */
        /* <DEDUP_REMOVED lines=19> */
[----:B------:R-:W-:-:S02]  /*190a0*/  R2UR UR12, R10 ;  /* 0x000000000a0c72ca */ /* 0x000fc400000e0000 */
[----:B------:R-:W-:Y:S01]  /*190b0*/  R2UR UR6, R14 ;  /* 0x000000000e0672ca */ /* 0x000fe200000e0000 */
[----:B------:R-:W-:Y:S01]  /*190c0*/  VIADD R14, R88, 0x304 ;  /* 0x00000304580e7836 */ /* 0x000fe20000000000 */
[----:B------:R-:W-:Y:S01]  /*190d0*/  R2UR UR14, R20 ;  /* 0x00000000140e72ca */ /* 0x000fe200000e0000 */
[----:B------:R-:W-:Y:S01]  /*190e0*/  VIADD R20, R88, 0x404 ;  /* 0x0000040458147836 */ /* 0x000fe20000000000 */
[----:B------:R-:W-:Y:S02]  /*190f0*/  R2UR UR13, R11 ;  /* 0x000000000b0d72ca */ /* 0x000fe400000e0000 */
[----:B------:R-:W-:Y:S01]  /*19100*/  MOV R12, UR15 ;  /* 0x0000000f000c7c02 */ /* 0x000fe20008000f00 */
[----:B------:R-:W-:Y:S02]  /*19110*/  UMOV UR15, UR33 ;  /* 0x00000021000f7c82 */ /* 0x000fe40008000000 */
[----:B------:R-:W-:Y:S01]  /*19120*/  MOV R23, UR15 ;  /* 0x0000000f00177c02 */ /* 0x000fe20008000f00 */
[----:B------:R-:W-:-:S03]  /*19130*/  UMOV UR15, UR17 ;  /* 0x00000011000f7c82 */ /* 0x000fc60008000000 */
[----:B------:R-:W-:Y:S01]  /*19140*/  MOV R236, UR6 ;  /* 0x0000000600ec7c02 */ /* 0x000fe20008000f00 */
[----:B------:R-:W-:Y:S01]  /*19150*/  UMOV UR6, UR10 ;  /* 0x0000000a00067c82 */ /* 0x000fe20008000000 */
[----:B------:R-:W-:Y:S01]  /*19160*/  R2UR UR10, R90 ;  /* 0x000000005a0a72ca */ /* 0x000fe200000e0000 */
[----:B------:R-:W-:Y:S01]  /*19170*/  VIADD R90, R88, 0x206 ;  /* 0x00000206585a7836 */ /* 0x000fe20000000000 */
[----:B------:R-:W-:Y:S01]  /*19180*/  MOV R16, UR6 ;  /* 0x0000000600107c02 */ /* 0x000fe20008000f00 */
[----:B------:R-:W-:Y:S01]  /*19190*/  UMOV UR6, UR28 ;  /* 0x0000001c00067c82 */ /* 0x000fe20008000000 */
[C---:B------:R-:W-:Y:S02]  /*191a0*/  R2UR UR28, R8.reuse ;  /* 0x00000000081c72ca */ /* 0x040fe400000e0000 */
[----:B------:R-:W-:Y:S01]  /*191b0*/  MOV R95, UR6 ;  /* 0x00000006005f7c02 */ /* 0x000fe20008000f00 */
[----:B------:R-:W-:Y:S01]  /*191c0*/  UMOV UR6, UR8 ;  /* 0x0000000800067c82 */ /* 0x000fe20008000000 */
[----:B------:R-:W-:-:S02]  /*191d0*/  R2UR UR8, R8 ;  /* 0x00000000080872ca */ /* 0x000fc400000e0000 */
[----:B------:R-:W-:Y:S02]  /*191e0*/  R2UR UR42, R90 ;  /* 0x000000005a2a72ca */ /* 0x000fe400000e0000 */
[----:B------:R-:W-:Y:S01]  /*191f0*/  MOV R3, UR14 ;  /* 0x0000000e00037c02 */ /* 0x000fe20008000f00 */
[----:B------:R-:W-:Y:S01]  /*19200*/  UMOV UR14, UR32 ;  /* 0x00000020000e7c82 */ /* 0x000fe20008000000 */
[----:B---3--:R-:W-:Y:S01]  /*19210*/  MOV R0, UR10 ;  /* 0x0000000a00007c02 */ /* 0x008fe20008000f00 */
[----:B------:R-:W-:Y:S01]  /*19220*/  UMOV UR10, UR24 ;  /* 0x00000018000a7c82 */ /* 0x000fe20008000000 */
[----:B------:R-:W-:Y:S02]  /*19230*/  R2UR UR24, R8 ;  /* 0x00000000081872ca */ /* 0x000fe400000e0000 */
[----:B------:R-:W-:Y:S01]  /*19240*/  MOV R18, UR10 ;  /* 0x0000000a00127c02 */ /* 0x000fe20008000f00 */
[----:B------:R-:W-:Y:S01]  /*19250*/  UMOV UR10, UR18 ;  /* 0x00000012000a7c82 */ /* 0x000fe20008000000 */
[----:B------:R-:W-:Y:S01]  /*19260*/  R2UR UR18, R14 ;  /* 0x000000000e1272ca */ /* 0x000fe200000e0000 */
[----:B------:R-:W-:Y:S01]  /*19270*/  VIADD R14, R88, 0x504 ;  /* 0x00000504580e7836 */ /* 0x000fe20000000000 */
[----:B------:R-:W-:Y:S01]  /*19280*/  MOV R93, UR10 ;  /* 0x0000000a005d7c02 */ /* 0x000fe20008000f00 */
[----:B------:R-:W-:-:S02]  /*19290*/  WARPGROUP.DEPBAR.LE gsb0, 0x0 ;  /* 0x00008000000079c5 */ /* 0x000fc40000010000 */
[----:B------:R-:W-:Y:S01]  /*192a0*/  WARPGROUP.ARRIVE ;  /* 0x00000000000079c5 */ /* 0x000fe20000000000 */
[----:B------:R-:W-:Y:S01]  /*192b0*/  UMOV UR10, UR4 ;  /* 0x00000004000a7c82 */ /* 0x000fe20008000000 */
[----:B------:R-:W-:Y:S02]  /*192c0*/  R2UR UR4, R10 ;  /* 0x000000000a0472ca */ /* 0x000fe400000e0000 */
[----:B------:R-:W-:Y:S01]  /*192d0*/  MOV R22, UR14 ;  /* 0x0000000e00167c02 */ /* 0x000fe20008000f00 */
[----:B------:R-:W-:Y:S01]  /*192e0*/  UMOV UR14, UR16 ;  /* 0x00000010000e7c82 */ /* 0x000fe20008000000 */
[----:B------:R-:W-:Y:S01]  /*192f0*/  QGMMA.64x32x32.F32.E4M3.E4M3 R168, gdesc[UR20], RZ, !UPT, gsb0 ;  /* 0x0060000014a879f3 */ /* 0x000fe2000c0008ff */
[----:B------:R-:W-:Y:S01]  /*19300*/  R2UR UR22, R20 ;  /* 0x00000000141672ca */ /* 0x000fe200000e0000 */
[----:B------:R-:W-:Y:S01]  /*19310*/  VIADD R20, R88, 0x604 ;  /* 0x0000060458147836 */ /* 0x000fe20000000000 */
[----:B------:R-:W-:Y:S01]  /*19320*/  R2UR UR23, R21 ;  /* 0x00000000151772ca */ /* 0x000fe200000e0000 */
[----:B------:R-:W-:Y:S01]  /*19330*/  IMAD.MOV.U32 R21, RZ, RZ, 0x40000040 ;  /* 0x40000040ff157424 */ /* 0x000fe200078e00ff */
[----:B------:R-:W-:-:S02]  /*19340*/  WARPGROUP.DEPBAR.LE gsb0, 0x0 ;  /* 0x00008000000079c5 */ /* 0x000fc40000010000 */
[----:B------:R-:W-:-:S06]  /*19350*/  WARPGROUP.ARRIVE ;  /* 0x00000000000079c5 */ /* 0x000fcc0000000000 */
[----:B------:R-:W-:Y:S01]  /*19360*/  QGMMA.64x32x32.F32.E4M3.E4M3 R152, gdesc[UR24], RZ, !UPT, gsb0 ;  /* 0x00600000189879f3 */ /* 0x000fe2000c0008ff */
        /* <DEDUP_REMOVED lines=21> */
[----:B------:R-:W-:-:S03]  /*194c0*/  IMAD.MOV.U32 R21, RZ, RZ, 0x40000040 ;  /* 0x40000040ff157424 */ /* 0x000fc600078e00ff */
[----:B------:R-:W-:Y:S01]  /*194d0*/  R2UR UR50, R20 ;  /* 0x00000000143272ca */ /* 0x000fe200000e0000 */
[----:B------:R-:W-:Y:S01]  /*194e0*/  IMAD.MOV.U32 R20, RZ, RZ, R96 ;  /* 0x000000ffff147224 */ /* 0x000fe200078e0060 */
[----:B------:R-:W-:Y:S01]  /*194f0*/  R2UR UR51, R21 ;  /* 0x00000000153372ca */ /* 0x000fe200000e0000 */
[----:B------:R-:W-:Y:S01]  /*19500*/  IMAD.MOV.U32 R21, RZ, RZ, R95 ;  /* 0x000000ffff157224 */ /* 0x000fe200078e005f */
[----:B------:R-:W-:Y:S02]  /*19510*/  WARPGROUP.DEPBAR.LE gsb0, 0x0 ;  /* 0x00008000000079c5 */ /* 0x000fe40000010000 */
[----:B------:R-:W-:-:S06]  /*19520*/  WARPGROUP.ARRIVE ;  /* 0x00000000000079c5 */ /* 0x000fcc0000000000 */
[----:B------:R-:W-:Y:S01]  /*19530*/  QGMMA.64x32x32.F32.E4M3.E4M3 R104, gdesc[UR44], RZ, !UPT, gsb0 ;  /* 0x006000002c6879f3 */ /* 0x000fe2000c0008ff */
[----:B------:R-:W-:Y:S01]  /*19540*/  R2UR UR46, R14 ;  /* 0x000000000e2e72ca */ /* 0x000fe200000e0000 */
[C---:B------:R-:W-:Y:S01]  /*19550*/  VIADD R14, R88.reuse, 0x506 ;  /* 0x00000506580e7836 */ /* 0x040fe20000000000 */
[----:B------:R-:W-:Y:S01]  /*19560*/  R2UR UR47, R15 ;  /* 0x000000000f2f72ca */ /* 0x000fe200000e0000 */
[----:B------:R-:W-:Y:S02]  /*19570*/  IMAD.MOV.U32 R15, RZ, RZ, 0x40000040 ;  /* 0x40000040ff0f7424 */ /* 0x000fe400078e00ff */
[----:B------:R-:W-:Y:S01]  /*19580*/  VIADD R88, R88, 0x606 ;  /* 0x0000060658587836 */ /* 0x000fe20000000000 */
[----:B------:R-:W-:Y:S01]  /*19590*/  R2UR UR54, R14 ;  /* 0x000000000e3672ca */ /* 0x000fe200000e0000 */
[----:B------:R-:W-:Y:S01]  /*195a0*/  IMAD.MOV.U32 R14, RZ, RZ, R94 ;  /* 0x000000ffff0e7224 */ /* 0x000fe200078e005e */
[----:B------:R-:W-:Y:S01]  /*195b0*/  R2UR UR55, R15 ;  /* 0x000000000f3772ca */ /* 0x000fe200000e0000 */
[----:B------:R-:W-:Y:S01]  /*195c0*/  IMAD.MOV.U32 R15, RZ, RZ, R93 ;  /* 0x000000ffff0f7224 */ /* 0x000fe200078e005d */
[----:B------:R-:W-:Y:S01]  /*195d0*/  R2UR UR58, R88 ;  /* 0x00000000583a72ca */ /* 0x000fe200000e0000 */
[----:B------:R-:W-:-:S02]  /*195e0*/  WARPGROUP.DEPBAR.LE gsb0, 0x0 ;  /* 0x00008000000079c5 */ /* 0x000fc40000010000 */
[----:B0-----:R-:W-:-:S06]  /*195f0*/  WARPGROUP.ARRIVE ;  /* 0x00000000000079c5 */ /* 0x001fcc0000000000 */
[----:B------:R-:W-:Y:S01]  /*19600*/  QGMMA.64x32x32.F32.E4M3.E4M3 R88, gdesc[UR8], RZ, !UPT, gsb0 ;  /* 0x00600000085879f3 */ /* 0x000fe2000c0008ff */
[----:B------:R-:W-:Y:S02]  /*19610*/  R2UR UR11, R14 ;  /* 0x000000000e0b72ca */ /* 0x000fe400000e0000 */
[----:B------:R-:W-:Y:S01]  /*19620*/  R2UR UR10, R15 ;  /* 0x000000000f0a72ca */ /* 0x000fe200000e0000 */
[----:B------:R-:W-:Y:S02]  /*19630*/  WARPGROUP.DEPBAR.LE gsb0, 0x0 ;  /* 0x00008000000079c5 */ /* 0x000fe40000010000 */
[----:B------:R-:W-:-:S06]  /*19640*/  WARPGROUP.ARRIVE ;  /* 0x00000000000079c5 */ /* 0x000fcc0000000000 */
[----:B------:R-:W-:Y:S01]  /*19650*/  QGMMA.64x32x32.F32.E4M3.E4M3 R184, gdesc[UR4], R184, gsb0 ;  /* 0x0060000004b879f3 */ /* 0x000fe200080008b8 */
[----:B------:R-:W-:Y:S02]  /*19660*/  R2UR UR8, R10 ;  /* 0x000000000a0872ca */ /* 0x000fe400000e0000 */
[----:B------:R-:W-:Y:S02]  /*19670*/  R2UR UR9, R11 ;  /* 0x000000000b0972ca */ /* 0x000fe400000e0000 */
        /* <DEDUP_REMOVED lines=9> */
[----:B------:R0:W5:Y:S01]  /*19710*/  LDL.LU R23, [R1+0xd8] ;  /* 0x0000d80001177983 */ /* 0x0001620000300800 */
[----:B------:R-:W-:Y:S02]  /*19720*/  R2UR UR12, R10 ;  /* 0x000000000a0c72ca */ /* 0x000fe400000e0000 */
[----:B------:R-:W-:Y:S01]  /*19730*/  R2UR UR13, R11 ;  /* 0x000000000b0d72ca */ /* 0x000fe200000e0000 */
        /* <DEDUP_REMOVED lines=107> */
[----:B------:R-:W-:Y:S03]  /*19df0*/  QGMMA.64x32x32.F32.E4M3.E4M3 R88, gdesc[UR56], R88, gsb0 ;  /* 0x00600000385879f3 */ /* 0x000fe60008000858 */
[----:B------:R-:W-:Y:S02]  /*19e00*/  WARPGROUP.DEPBAR.LE gsb0, 0x0 ;  /* 0x00008000000079c5 */ /* 0x000fe40000010000 */
[----:B0-----:R-:W-:Y:S05]  /*19e10*/  @P2 BRA `(.L_x_1483) ;  /* 0x0000000000282947 */ /* 0x001fea0003800000 */
[----:B------:R-:W-:Y:S05]  /*19e20*/  @!P0 BRA `(.L_x_1484) ;  /* 0x0000000000048947 */ /* 0x000fea0003800000 */
[----:B------:R-:W-:Y:S01]  /*19e30*/  BPT.TRAP 0x1 ;  /* 0x000000040000795c */ /* 0x000fe20000300000 */
.L_x_1484:
[----:B------:R-:W-:Y:S01]  /*19e40*/  SHF.L.U32 R14, R232, 0x1f, RZ ;  /* 0x0000001fe80e7819 */ /* 0x000fe200000006ff */
[----:B-----5:R-:W-:-:S04]  /*19e50*/  IMAD R15, R233, 0x8, R18 ;  /* 0x00000008e90f7824 */ /* 0x020fc800078e0212 */
[----:B------:R0:W1:Y:S01]  /*19e60*/  SYNCS.PHASECHK.TRANS64.TRYWAIT P2, [R15+URZ+0x2e850], R14 ;  /* 0x02e8500e0f0075a7 */ /* 0x000062000804017f */
[----:B------:R-:W-:Y:S05]  /*19e70*/  @!P0 BRA `(.L_x_1485) ;  /* 0x0000000000048947 */ /* 0x000fea0003800000 */
[----:B------:R-:W-:Y:S01]  /*19e80*/  BPT.TRAP 0x1 ;  /* 0x000000040000795c */ /* 0x000fe20000300000 */
.L_x_1485:
[----:B-1----:R-:W-:Y:S05]  /*19e90*/  @P2 BRA `(.L_x_1483) ;  /* 0x0000000000082947 */ /* 0x002fea0003800000 */
[----:B------:R-:W1:Y:S02]  /*19ea0*/  SYNCS.PHASECHK.TRANS64.TRYWAIT P2, [R15+URZ+0x2e850], R14 ;  /* 0x02e8500e0f0075a7 */ /* 0x000e64000804017f */
[----:B-1----:R-:W-:Y:S05]  /*19eb0*/  @!P2 BRA `(.L_x_1486) ;  /* 0x000001d400eca947 */ /* 0x002fea0003800000 */
.L_x_1483:
[----:B01---5:R-:W-:Y:S01]  /*19ec0*/  VIADD R14, R18, 0x400 ;  /* 0x00000400120e7836 */ /* 0x023fe20000000000 */
[----:B------:R-:W2:Y:S01]  /*19ed0*/  LDL R232, [R1+0x10] ;  /* 0x0000100001e87983 */ /* 0x000ea20000100800 */
[----:B------:R-:W-:Y:S01]  /*19ee0*/  IMAD.MOV.U32 R15, RZ, RZ, -0x3ffffff0 ;  /* 0xc0000010ff0f7424 */ /* 0x000fe200078e00ff */
[----:B------:R-:W-:Y:S05]  /*19ef0*/  WARPSYNC.ALL ;  /* 0x0000000000007948 */ /* 0x000fea0003800000 */
[----:B------:R-:W-:Y:S01]  /*19f00*/  SHF.R.U32.HI R14, RZ, 0x4, R14 ;  /* 0x00000004ff0e7819 */ /* 0x000fe2000001160e */
[----:B------:R-:W-:Y:S01]  /*19f10*/  WARPGROUP.ARRIVE ;  /* 0x00000000000079c5 */ /* 0x000fe20000000000 */
[----:B------:R-:W-:Y:S01]  /*19f20*/  R2UR UR7, R15 ;  /* 0x000000000f0772ca */ /* 0x000fe200000e0000 */
[----:B------:R-:W-:Y:S01]  /*19f30*/  IMAD.MOV.U32 R21, RZ, RZ, -0x3ffffff0 ;  /* 0xc0000010ff157424 */ /* 0x000fe200078e00ff */
[----:B------:R-:W-:Y:S01]  /*19f40*/  LOP3.LUT R14, R14, 0x3fff, RZ, 0xc0, !PT ;  /* 0x00003fff0e0e7812 */ /* 0x000fe200078ec0ff */
[----:B------:R-:W-:Y:S01]  /*19f50*/  ULDC UR5, c[0x0][0x9dc] ;  /* 0x0002770000057ab9 */ /* 0x000fe20000000800 */
[----:B------:R-:W-:Y:S01]  /*19f60*/  LOP3.LUT P2, RZ, R17, 0x100000, RZ, 0xc0, !PT ;  /* 0x0010000011ff7812 */ /* 0x000fe2000784c0ff */
[----:B------:R-:W-:Y:S01]  /*19f70*/  ULDC UR4, c[0x0][0x9e0] ;  /* 0x0002780000047ab9 */ /* 0x000fe20000000800 */
[----:B------:R-:W-:-:S05]  /*19f80*/  LOP3.LUT R14, R14, 0x10000, RZ, 0xfc, !PT ;  /* 0x000100000e0e7812 */ /* 0x000fca00078efcff */
[----:B------:R-:W-:-:S05]  /*19f90*/  IMAD R14, R233, 0x700, R14 ;  /* 0x00000700e90e7824 */ /* 0x000fca00078e020e */
[----:B------:R-:W-:-:S13]  /*19fa0*/  R2UR UR6, R14 ;  /* 0x000000000e0672ca */ /* 0x000fda00000e0000 */
[----:B------:R-:W-:Y:S01]  /*19fb0*/  QGMMA.64x128x32.F32.E4M3.E4M3 R24, R224, gdesc[UR4], R24, gsb0 ;  /* 0x01e00004e0187df3 */ /* 0x000fe20008000818 */
[----:B------:R-:W-:Y:S01]  /*19fc0*/  VIADD R20, R14, 0x100 ;  /* 0x000001000e147836 */ /* 0x000fe20000000000 */
[----:B------:R-:W-:-:S04]  /*19fd0*/  R2UR UR7, R21 ;  /* 0x00000000150772ca */ /* 0x000fc800000e0000 */
[----:B------:R-:W-:Y:S01]  /*19fe0*/  R2UR UR6, R20 ;  /* 0x00000000140672ca */ /* 0x000fe200000e0000 */
[----:B------:R-:W-:Y:S02]  /*19ff0*/  VIADD R20, R14, 0x200 ;  /* 0x000002000e147836 */ /* 0x000fe40000000000 */
[----:B------:R-:W-:Y:S01]  /*1a000*/  IMAD.MOV.U32 R21, RZ, RZ, -0x3ffffff0 ;  /* 0xc0000010ff157424 */ /* 0x000fe200078e00ff */
[----:B------:R-:W-:Y:S02]  /*1a010*/  WARPGROUP.DEPBAR.LE gsb0, 0x0 ;  /* 0x00008000000079c5 */ /* 0x000fe40000010000 */
[----:B------:R-:W-:Y:S01]  /*1a020*/  WARPGROUP.ARRIVE ;  /* 0x00000000000079c5 */ /* 0x000fe20000000000 */
[----:B------:R-:W3:Y:S01]  /*1a030*/  LDL R224, [R1+0x70] ;  /* 0x0000700001e07983 */ /* 0x000ee20000100800 */
[----:B------:R-:W-:Y:S01]  /*1a040*/  IMAD.MOV.U32 R15, RZ, RZ, -0x3ffffff0 ;  /* 0xc0000010ff0f7424 */ /* 0x000fe200078e00ff */
[----:B------:R-:W0:Y:S02]  /*1a050*/  LDC R225, c[0x0][0x448] ;  /* 0x00011200ffe17b82 */ /* 0x000e240000000800 */
[----:B------:R-:W4:Y:S02]  /*1a060*/  LDL R226, [R1+0x50] ;  /* 0x0000500001e27983 */ /* 0x000f240000100800 */
[----:B------:R-:W-:Y:S01]  /*1a070*/  QGMMA.64x128x32.F32.E4M3.E4M3 R24, R220, gdesc[UR4], R24, gsb0 ;  /* 0x01e00004dc187df3 */ /* 0x000fe20008000818 */
[----:B------:R-:W-:-:S02]  /*1a080*/  R2UR UR6, R20 ;  /* 0x00000000140672ca */ /* 0x000fc400000e0000 */
[----:B------:R-:W-:Y:S01]  /*1a090*/  R2UR UR7, R21 ;  /* 0x00000000150772ca */ /* 0x000fe200000e0000 */
[----:B------:R-:W-:Y:S01]  /*1a0a0*/  VIADD R20, R14, 0x300 ;  /* 0x000003000e147836 */ /* 0x000fe20000000000 */
[----:B------:R-:W2:Y:S01]  /*1a0b0*/  LDL R227, [R1+0x14] ;  /* 0x0000140001e37983 */ /* 0x000ea20000100800 */
[----:B------:R-:W-:Y:S01]  /*1a0c0*/  IMAD.MOV.U32 R21, RZ, RZ, -0x3ffffff0 ;  /* 0xc0000010ff157424 */ /* 0x000fe200078e00ff */
[----:B------:R-:W-:Y:S02]  /*1a0d0*/  WARPGROUP.DEPBAR.LE gsb0, 0x0 ;  /* 0x00008000000079c5 */ /* 0x000fe40000010000 */
[----:B------:R-:W-:Y:S01]  /*1a0e0*/  WARPGROUP.ARRIVE ;  /* 0x00000000000079c5 */ /* 0x000fe20000000000 */
[----:B------:R-:W3:Y:S01]  /*1a0f0*/  LDL R223, [R1+0x64] ;  /* 0x0000640001df7983 */ /* 0x000ee20000100800 */
[----:B0-----:R-:W-:-:S04]  /*1a100*/  ISETP.NE.AND P3, PT, R225, 0x1, PT ;  /* 0x00000001e100780c */ /* 0x001fc80003f65270 */
[----:B------:R-:W0:Y:S01]  /*1a110*/  S2R R225, SR_TID.X ;  /* 0x0000000000e17919 */ /* 0x000e220000002100 */
[----:B------:R-:W-:Y:S01]  /*1a120*/  QGMMA.64x128x32.F32.E4M3.E4M3 R24, R216, gdesc[UR4], R24, gsb0 ;  /* 0x01e00004d8187df3 */ /* 0x000fe20008000818 */
[----:B------:R-:W-:Y:S01]  /*1a130*/  R2UR UR6, R20 ;  /* 0x00000000140672ca */ /* 0x000fe200000e0000 */
[----:B------:R-:W-:Y:S01]  /*1a140*/  VIADD R20, R14, 0x400 ;  /* 0x000004000e147836 */ /* 0x000fe20000000000 */
[----:B------:R-:W-:Y:S01]  /*1a150*/  R2UR UR7, R21 ;  /* 0x00000000150772ca */ /* 0x000fe200000e0000 */
[----:B------:R-:W-:Y:S01]  /*1a160*/  IMAD.MOV.U32 R21, RZ, RZ, -0x3ffffff0 ;  /* 0xc0000010ff157424 */ /* 0x000fe200078e00ff */
[----:B0-----:R-:W-:Y:S01]  /*1a170*/  SHF.R.U32.HI R225, RZ, 0x7, R225 ;  /* 0x00000007ffe17819 */ /* 0x001fe200000116e1 */
[----:B------:R-:W-:Y:S02]  /*1a180*/  WARPGROUP.DEPBAR.LE gsb0, 0x0 ;  /* 0x00008000000079c5 */ /* 0x000fe40000010000 */
[----:B------:R-:W-:-:S08]  /*1a190*/  WARPGROUP.ARRIVE ;  /* 0x00000000000079c5 */ /* 0x000fd00000000000 */
[----:B------:R-:W-:Y:S01]  /*1a1a0*/  QGMMA.64x128x32.F32.E4M3.E4M3 R24, R212, gdesc[UR4], R24, gsb0 ;  /* 0x01e00004d4187df3 */ /* 0x000fe20008000818 */
[----:B------:R-:W-:Y:S01]  /*1a1b0*/  R2UR UR6, R20 ;  /* 0x00000000140672ca */ /* 0x000fe200000e0000 */
[C---:B------:R-:W-:Y:S01]  /*1a1c0*/  VIADD R20, R14.reuse, 0x500 ;  /* 0x000005000e147836 */ /* 0x040fe20000000000 */
[----:B------:R-:W-:Y:S01]  /*1a1d0*/  R2UR UR7, R21 ;  /* 0x00000000150772ca */ /* 0x000fe200000e0000 */
[----:B------:R-:W-:Y:S02]  /*1a1e0*/  IMAD.MOV.U32 R21, RZ, RZ, -0x3ffffff0 ;  /* 0xc0000010ff157424 */ /* 0x000fe400078e00ff */
[----:B------:R-:W-:Y:S01]  /*1a1f0*/  VIADD R14, R14, 0x600 ;  /* 0x000006000e0e7836 */ /* 0x000fe20000000000 */
[----:B------:R-:W-:Y:S02]  /*1a200*/  WARPGROUP.DEPBAR.LE gsb0, 0x0 ;  /* 0x00008000000079c5 */ /* 0x000fe40000010000 */
[----:B------:R-:W-:-:S07]  /*1a210*/  WARPGROUP.ARRIVE ;  /* 0x00000000000079c5 */ /* 0x000fce0000000000 */
[----:B------:R-:W-:Y:S01]  /*1a220*/  QGMMA.64x128x32.F32.E4M3.E4M3 R24, R208, gdesc[UR4], R24, gsb0 ;  /* 0x01e00004d0187df3 */ /* 0x000fe20008000818 */
[----:B------:R-:W-:Y:S02]  /*1a230*/  R2UR UR6, R20 ;  /* 0x00000000140672ca */ /* 0x000fe400000e0000 */
[----:B------:R-:W-:Y:S01]  /*1a240*/  R2UR UR7, R21 ;  /* 0x00000000150772ca */ /* 0x000fe200000e0000 */
[----:B------:R-:W0:Y:S08]  /*1a250*/  @P3 LDC R20, c[0x0][0x450] ;  /* 0x00011400ff143b82 */ /* 0x000e300000000800 */
[----:B------:R-:W1:Y:S01]  /*1a260*/  @P3 LDC R21, c[0x0][0x44c] ;  /* 0x00011300ff153b82 */ /* 0x000e620000000800 */
[----:B------:R-:W-:-:S02]  /*1a270*/  WARPGROUP.DEPBAR.LE gsb0, 0x0 ;  /* 0x00008000000079c5 */ /* 0x000fc40000010000 */
[----:B------:R-:W-:-:S06]  /*1a280*/  WARPGROUP.ARRIVE ;  /* 0x00000000000079c5 */ /* 0x000fcc0000000000 */
[----:B------:R-:W-:Y:S01]  /*1a290*/  QGMMA.64x128x32.F32.E4M3.E4M3 R24, R204, gdesc[UR4], R24, gsb0 ;  /* 0x01e00004cc187df3 */ /* 0x000fe20008000818 */
[----:B------:R-:W-:Y:S01]  /*1a2a0*/  R2UR UR6, R14 ;  /* 0x000000000e0672ca */ /* 0x000fe200000e0000 */
[----:B------:R-:W-:Y:S01]  /*1a2b0*/  @!P1 IMAD R14, R13, 0x8, R18 ;  /* 0x000000080d0e9824 */ /* 0x000fe200078e0212 */
[----:B------:R-:W-:Y:S01]  /*1a2c0*/  R2UR UR7, R15 ;  /* 0x000000000f0772ca */ /* 0x000fe200000e0000 */
[----:B---3--:R-:W-:Y:S02]  /*1a2d0*/  IMAD.IADD R15, R224, 0x1, R223 ;  /* 0x00000001e00f7824 */ /* 0x008fe400078e02df */
[----:B------:R-:W-:Y:S02]  /*1a2e0*/  @!P1 VIADD R14, R14, 0x2e840 ;  /* 0x0002e8400e0e9836 */ /* 0x000fe40000000000 */
[----:B-1----:R-:W-:-:S03]  /*1a2f0*/  @P3 IMAD.HI.U32 R21, R15, R21, RZ ;  /* 0x000000150f153227 */ /* 0x002fc600078e00ff */
[----:B------:R-:W-:Y:S02]  /*1a300*/  @!P1 PRMT R14, RZ, 0x654, R14 ;  /* 0x00000654ff0e9816 */ /* 0x000fe4000000000e */
[----:B0-----:R-:W-:Y:S02]  /*1a310*/  @P3 SHF.R.U32.HI R15, RZ, R20, R21 ;  /* 0x00000014ff0f3219 */ /* 0x001fe40000011615 */
[----:B------:R-:W-:Y:S01]  /*1a320*/  IADD3 R20, -R225, 0xb, RZ ;  /* 0x0000000be1147810 */ /* 0x000fe20007ffe1ff */
[----:B------:R-:W-:Y:S02]  /*1a330*/  WARPGROUP.DEPBAR.LE gsb0, 0x0 ;  /* 0x00008000000079c5 */ /* 0x000fe40000010000 */
[----:B------:R-:W-:Y:S01]  /*1a340*/  WARPGROUP.ARRIVE ;  /* 0x00000000000079c5 */ /* 0x000fe20000000000 */
[----:B------:R-:W0:Y:S05]  /*1a350*/  SHFL.IDX PT, R206, R15, RZ, 0x1c1f ;  /* 0x001c1fff0fce7589 */ /* 0x000e2a00000e0000 */
[----:B------:R-:W-:Y:S03]  /*1a360*/  QGMMA.64x128x32.F32.E4M3.E4M3 R24, R200, gdesc[UR4], R24, gsb0 ;  /* 0x01e00004c8187df3 */ /* 0x000fe60008000818 */
[----:B------:R-:W-:-:S02]  /*1a370*/  WARPGROUP.DEPBAR.LE gsb0, 0x0 ;  /* 0x00008000000079c5 */ /* 0x000fc40000010000 */
[----:B------:R-:W-:Y:S01]  /*1a380*/  IMAD R200, R12, -0xe0, RZ ;  /* 0xffffff200cc87824 */ /* 0x000fe200078e02ff */
[----:B------:R1:W-:Y:S06]  /*1a390*/  BAR.ARV R20, 0x100 ;  /* 0x000400140000751d */ /* 0x0003ec0000002000 */
[----:B------:R3:W-:Y:S01]  /*1a3a0*/  @!P1 SYNCS.ARRIVE.TRANS64.RED.A1T0 RZ, [R14+URZ], RZ ;  /* 0x000000ff0eff99a7 */ /* 0x0007e2000810043f */
[----:B----4-:R-:W-:Y:S01]  /*1a3b0*/  IADD3 R202, -R226, 0x1, R200 ;  /* 0x00000001e2ca7810 */ /* 0x010fe20007ffe1c8 */
[----:B------:R-:W-:-:S03]  /*1a3c0*/  IMAD.IADD R203, R200, 0x1, -R226 ;  /* 0x00000001c8cb7824 */ /* 0x000fc600078e0ae2 */
[----:B--2---:R-:W-:Y:S01]  /*1a3d0*/  IADD3 R202, -R232, R202, R227 ;  /* 0x000000cae8ca7210 */ /* 0x004fe20007ffe1e3 */
[----:B---3--:R-:W-:-:S04]  /*1a3e0*/  IMAD.U32 R14, RZ, RZ, UR5 ;  /* 0x00000005ff0e7e24 */ /* 0x008fc8000f8e00ff */
[----:B------:R-:W-:Y:S01]  /*1a3f0*/  VIADD R201, R202, UR4 ;  /* 0x00000004cac97c36 */ /* 0x000fe20008000000 */
[----:B-1----:R-:W-:-:S03]  /*1a400*/  LOP3.LUT R20, RZ, R14, RZ, 0x33, !PT ;  /* 0x0000000eff147212 */ /* 0x002fc600078e33ff */
[----:B0-----:R-:W-:Y:S02]  /*1a410*/  IMAD.IADD R204, R201, 0x1, R206 ;  /* 0x00000001c9cc7824 */ /* 0x001fe400078e02ce */
[----:B------:R-:W-:-:S04]  /*1a420*/  IMAD.IADD R202, R20, 0x1, R202 ;  /* 0x0000000114ca7824 */ /* 0x000fc800078e02ca */
[----:B------:R-:W-:Y:S01]  /*1a430*/  IMAD.IADD R205, R202, 0x1, R206 ;  /* 0x00000001cacd7824 */ /* 0x000fe200078e02ce */
[----:B------:R-:W-:Y:S06]  /*1a440*/  @!P2 BRA `(.L_x_1487) ;  /* 0x00000000005ca947 */ /* 0x000fec0003800000 */
[----:B------:R-:W-:Y:S01]  /*1a450*/  IADD3 R206, -R232, R227, R206 ;  /* 0x000000e3e8ce7210 */ /* 0x000fe20007ffe1ce */
[----:B------:R-:W-:Y:S03]  /*1a460*/  BSSY B0, `(.L_x_1488) ;  /* 0x0000012000007945 */ /* 0x000fe60003800000 */
[----:B------:R-:W-:-:S13]  /*1a470*/  ISETP.GT.AND P2, PT, R206, -0x1, PT ;  /* 0xffffffffce00780c */ /* 0x000fda0003f44270 */
[----:B------:R-:W-:Y:S05]  /*1a480*/  @P2 BRA `(.L_x_1489) ;  /* 0x0000000000242947 */ /* 0x000fea0003800000 */
[----:B------:R-:W-:Y:S01]  /*1a490*/  ULDC UR4, c[0x0][0x9e4] ;  /* 0x0002790000047ab9 */ /* 0x000fe20000000800 */
[----:B------:R-:W-:Y:S01]  /*1a4a0*/  LOP3.LUT R206, RZ, R206, RZ, 0x33, !PT ;  /* 0x000000ceffce7212 */ /* 0x000fe200078e33ff */
[----:B------:R-:W-:-:S05]  /*1a4b0*/  IMAD.U32 R207, RZ, RZ, UR4 ;  /* 0x00000004ffcf7e24 */ /* 0x000fca000f8e00ff */
[----:B------:R-:W-:-:S13]  /*1a4c0*/  ISETP.NE.AND P2, PT, R207, 0x1, PT ;  /* 0x00000001cf00780c */ /* 0x000fda0003f45270 */
[----:B------:R-:W0:Y:S02]  /*1a4d0*/  @P2 LDC.64 R20, c[0x0][0x9e8] ;  /* 0x00027a00ff142b82 */ /* 0x000e240000000a00 */
[----:B0-----:R-:W-:-:S05]  /*1a4e0*/  @P2 IMAD.HI.U32 R20, R206, R20, RZ ;  /* 0x00000014ce142227 */ /* 0x001fca00078e00ff */
[----:B------:R-:W-:-:S04]  /*1a4f0*/  @P2 SHF.R.U32.HI R206, RZ, R21, R20 ;  /* 0x00000015ffce2219 */ /* 0x000fc80000011614 */
[----:B------:R-:W-:Y:S01]  /*1a500*/  LOP3.LUT R206, RZ, R206, RZ, 0x33, !PT ;  /* 0x000000ceffce7212 */ /* 0x000fe200078e33ff */
[----:B------:R-:W-:Y:S06]  /*1a510*/  BRA `(.L_x_1490) ;  /* 0x0000000000187947 */ /* 0x000fec0003800000 */
.L_x_1489:
[----:B------:R-:W-:Y:S02]  /*1a520*/  ULDC UR4, c[0x0][0x9e4] ;  /* 0x0002790000047ab9 */ /* 0x000fe40000000800 */
[----:B------:R-:W-:-:S05]  /*1a530*/  IMAD.U32 R207, RZ, RZ, UR4 ;  /* 0x00000004ffcf7e24 */ /* 0x000fca000f8e00ff */
[----:B------:R-:W-:-:S13]  /*1a540*/  ISETP.NE.AND P2, PT, R207, 0x1, PT ;  /* 0x00000001cf00780c */ /* 0x000fda0003f45270 */
[----:B------:R-:W0:Y:S02]  /*1a550*/  @P2 LDC.64 R20, c[0x0][0x9e8] ;  /* 0x00027a00ff142b82 */ /* 0x000e240000000a00 */
[----:B0-----:R-:W-:-:S05]  /*1a560*/  @P2 IMAD.HI.U32 R20, R206, R20, RZ ;  /* 0x00000014ce142227 */ /* 0x001fca00078e00ff */
[----:B------:R-:W-:-:S07]  /*1a570*/  @P2 SHF.R.U32.HI R206, RZ, R21, R20 ;  /* 0x00000015ffce2219 */ /* 0x000fce0000011614 */
.L_x_1490:
[----:B------:R-:W-:Y:S05]  /*1a580*/  BSYNC B0 ;  /* 0x0000000000007941 */ /* 0x000fea0003800000 */
.L_x_1488:
[----:B------:R-:W-:-:S05]  /*1a590*/  IMAD R206, R206, R207, R203 ;  /* 0x000000cfcece7224 */ /* 0x000fca00078e02cb */
[----:B------:R-:W-:Y:S02]  /*1a5a0*/  VIMNMX R205, R205, R206, !PT ;  /* 0x000000cecdcd7248 */ /* 0x000fe40007fe0100 */
[----:B------:R-:W-:-:S07]  /*1a5b0*/  VIADDMNMX R204, R206, R207, R204, PT ;  /* 0x000000cfcecc7246 */ /* 0x000fce00038001cc */
.L_x_1487:
[C---:B------:R-:W-:Y:S01]  /*1a5c0*/  ISETP.GE.AND P2, PT, R200.reuse, 0x2, PT ;  /* 0x00000002c800780c */ /* 0x040fe20003f46270 */
[----:B------:R-:W0:Y:S01]  /*1a5d0*/  SHFL.IDX PT, R15, R15, 0x1, 0x1c1f ;  /* 0x003c1f000f0f7f89 */ /* 0x000e2200000e0000 */
[----:B------:R-:W-:Y:S02]  /*1a5e0*/  LOP3.LUT R17, R17, 0xffffdfff, RZ, 0xc0, !PT ;  /* 0xffffdfff11117812 */ /* 0x000fe400078ec0ff */
[----:B------:R-:W-:Y:S02]  /*1a5f0*/  ISETP.GE.AND P3, PT, R200, 0x9, PT ;  /* 0x00000009c800780c */ /* 0x000fe40003f66270 */
[----:B------:R-:W-:-:S07]  /*1a600*/  LOP3.LUT R16, R16, 0x7fffffff, RZ, 0xc0, !PT ;  /* 0x7fffffff10107812 */ /* 0x000fce00078ec0ff */
[----:B------:R-:W-:Y:S02]  /*1a610*/  @P2 LOP3.LUT R17, R17, 0x2000, RZ, 0xfc, !PT ;  /* 0x0000200011112812 */ /* 0x000fe400078efcff */
[----:B------:R-:W-:Y:S02]  /*1a620*/  ISETP.GT.AND P2, PT, R205, 0x1, !P2 ;  /* 0x00000001cd00780c */ /* 0x000fe40005744270 */
[----:B------:R-:W-:Y:S02]  /*1a630*/  LOP3.LUT R17, R17, 0xffffbfff, RZ, 0xc0, !PT ;  /* 0xffffbfff11117812 */ /* 0x000fe400078ec0ff */
[----:B------:R-:W-:Y:S02]  /*1a640*/  ISETP.LT.OR P2, PT, R204, 0x2, P2 ;  /* 0x00000002cc00780c */ /* 0x000fe40001741670 */
[----:B------:R-:W-:Y:S02]  /*1a650*/  @P3 LOP3.LUT R17, R17, 0x4000, RZ, 0xfc, !PT ;  /* 0x0000400011113812 */ /* 0x000fe400078efcff */
[----:B------:R-:W-:-:S02]  /*1a660*/  FSEL R185, R185, -INF , !P2 ;  /* 0xff800000b9b97808 */ /* 0x000fc40005000000 */
[----:B------:R-:W-:Y:S01]  /*1a670*/  ISETP.GT.AND P2, PT, R205, 0x8, !P3 ;  /* 0x00000008cd00780c */ /* 0x000fe20005f44270 */
[--C-:B0-----:R-:W-:Y:S01]  /*1a680*/  IMAD.IADD R201, R201, 0x1, R15.reuse ;  /* 0x00000001c9c97824 */ /* 0x101fe200078e020f */
[----:B------:R-:W-:Y:S01]  /*1a690*/  ISETP.GE.AND P3, PT, R200, 0xa, PT ;  /* 0x0000000ac800780c */ /* 0x000fe20003f66270 */
[----:B------:R-:W-:Y:S01]  /*1a6a0*/  IMAD.IADD R202, R202, 0x1, R15 ;  /* 0x00000001caca7824 */ /* 0x000fe200078e020f */
[----:B------:R-:W-:Y:S02]  /*1a6b0*/  ISETP.LT.OR P2, PT, R204, 0x9, P2 ;  /* 0x00000009cc00780c */ /* 0x000fe40001741670 */
[----:B------:R-:W-:Y:S02]  /*1a6c0*/  LOP3.LUT R17, R17, 0xffff7fff, RZ, 0xc0, !PT ;  /* 0xffff7fff11117812 */ /* 0x000fe400078ec0ff */
        /* <DEDUP_REMOVED lines=18> */
[----:B------:R-:W-:Y:S02]  /*1a7f0*/  LOP3.LUT R17, R17, 0xfffbffff, RZ, 0xc0, !PT ;  /* 0xfffbffff11117812 */ /* 0x000fe400078ec0ff */
        /* <DEDUP_REMOVED lines=29> */
[----:B------:R-:W-:Y:S02]  /*1a9d0*/  ISETP.GT.AND P6, PT, R205, 0x30, !P6 ;  /* 0x00000030cd00780c */ /* 0x000fe400077c4270 */
[----:B------:R-:W-:Y:S02]  /*1a9e0*/  LOP3.LUT R17, R17, 0xffffffbf, RZ, 0xc0, !PT ;  /* 0xffffffbf11117812 */ /* 0x000fe400078ec0ff */
        /* <DEDUP_REMOVED lines=262> */
[----:B------:R-:W-:-:S04]  /*1ba50*/  ISETP.LT.OR P6, PT, R204, 0xda, P6 ;  /* 0x000000dacc00780c */ /* 0x000fc800037c1670 */
[----:B------:R-:W-:Y:S02]  /*1ba60*/  FSEL R101, R101, -INF , !P6 ;  /* 0xff80000065657808 */ /* 0x000fe40007000000 */
[----:B------:R-:W-:-:S13]  /*1ba70*/  LOP3.LUT P6, RZ, R17, 0x100000, RZ, 0xc0, !PT ;  /* 0x0010000011ff7812 */ /* 0x000fda00078cc0ff */
[----:B------:R-:W-:Y:S05]  /*1ba80*/  @!P6 BRA `(.L_x_1491) ;  /* 0x00000000005ce947 */ /* 0x000fea0003800000 */
        /* <DEDUP_REMOVED lines=13> */
.L_x_1493:
[----:B------:R-:W-:Y:S02]  /*1bb60*/  ULDC UR4, c[0x0][0x9e4] ;  /* 0x0002790000047ab9 */ /* 0x000fe40000000800 */
[----:B------:R-:W-:-:S05]  /*1bb70*/  IMAD.U32 R200, RZ, RZ, UR4 ;  /* 0x00000004ffc87e24 */ /* 0x000fca000f8e00ff */
[----:B------:R-:W-:-:S13]  /*1bb80*/  ISETP.NE.AND P6, PT, R200, 0x1, PT ;  /* 0x00000001c800780c */ /* 0x000fda0003fc5270 */
[----:B------:R-:W0:Y:S02]  /*1bb90*/  @P6 LDC.64 R20, c[0x0][0x9e8] ;  /* 0x00027a00ff146b82 */ /* 0x000e240000000a00 */
[----:B0-----:R-:W-:-:S05]  /*1bba0*/  @P6 IMAD.HI.U32 R20, R15, R20, RZ ;  /* 0x000000140f146227 */ /* 0x001fca00078e00ff */
[----:B------:R-:W-:-:S07]  /*1bbb0*/  @P6 SHF.R.U32.HI R15, RZ, R21, R20 ;  /* 0x00000015ff0f6219 */ /* 0x000fce0000011614 */
.L_x_1494:
[----:B------:R-:W-:Y:S05]  /*1bbc0*/  BSYNC B0 ;  /* 0x0000000000007941 */ /* 0x000fea0003800000 */
.L_x_1492:
[----:B------:R-:W-:-:S05]  /*1bbd0*/  IMAD R15, R15, R200, R203 ;  /* 0x000000c80f0f7224 */ /* 0x000fca00078e02cb */
[----:B------:R-:W-:Y:S02]  /*1bbe0*/  VIMNMX R202, R202, R15, !PT ;  /* 0x0000000fcaca7248 */ /* 0x000fe40007fe0100 */
[----:B------:R-:W-:-:S07]  /*1bbf0*/  VIADDMNMX R201, R15, R200, R201, PT ;  /* 0x000000c80fc97246 */ /* 0x000fce00038001c9 */
.L_x_1491:
[----:B------:R-:W-:Y:S01]  /*1bc00*/  LOP3.LUT R17, R17, 0xfeffffff, RZ, 0xc0, !PT ;  /* 0xfeffffff11117812 */ /* 0x000fe200078ec0ff */
[----:B------:R-:W2:Y:S03]  /*1bc10*/  LDL.LU R203, [R1+0x4] ;  /* 0x0000040001cb7983 */ /* 0x000ea60000300800 */
[----:B------:R-:W-:Y:S01]  /*1bc20*/  @P0 LOP3.LUT R17, R17, 0x1000000, RZ, 0xfc, !PT ;  /* 0x0100000011110812 */ /* 0x000fe200078efcff */
[----:B------:R-:W3:Y:S01]  /*1bc30*/  LDL.LU R200, [R1] ;  /* 0x0000000001c87983 */ /* 0x000ee20000300800 */
[----:B------:R-:W-:Y:S02]  /*1bc40*/  ISETP.GT.AND P2, PT, R202, 0x20, !P2 ;  /* 0x00000020ca00780c */ /* 0x000fe40005744270 */
[C---:B------:R-:W-:Y:S02]  /*1bc50*/  LOP3.LUT P0, RZ, R17.reuse, 0x1, RZ, 0xc0, !PT ;  /* 0x0000000111ff7812 */ /* 0x040fe4000780c0ff */
[----:B------:R-:W-:-:S02]  /*1bc60*/  LOP3.LUT R17, R17, 0xff7fffff, RZ, 0xc0, !PT ;  /* 0xff7fffff11117812 */ /* 0x000fc400078ec0ff */
[----:B------:R-:W-:Y:S02]  /*1bc70*/  ISETP.LT.OR P2, PT, R201, 0x21, P2 ;  /* 0x00000021c900780c */ /* 0x000fe40001741670 */
[----:B------:R-:W-:Y:S02]  /*1bc80*/  @P1 LOP3.LUT R17, R17, 0x800000, RZ, 0xfc, !PT ;  /* 0x0080000011111812 */ /* 0x000fe400078efcff */
[----:B------:R-:W-:Y:S02]  /*1bc90*/  FSEL R170, R170, -INF , !P2 ;  /* 0xff800000aaaa7808 */ /* 0x000fe40005000000 */
[----:B------:R-:W-:Y:S02]  /*1bca0*/  LOP3.LUT P2, RZ, R17, 0x80, RZ, 0xc0, !PT ;  /* 0x0000008011ff7812 */ /* 0x000fe4000784c0ff */
[C---:B------:R-:W-:Y:S02]  /*1bcb0*/  ISETP.GT.AND P5, PT, R202.reuse, 0x29, !P5 ;  /* 0x00000029ca00780c */ /* 0x040fe40006fa4270 */
[----:B------:R-:W-:-:S02]  /*1bcc0*/  ISETP.GT.AND P2, PT, R202, 0x30, !P2 ;  /* 0x00000030ca00780c */ /* 0x000fc40005744270 */
[C---:B------:R-:W-:Y:S02]  /*1bcd0*/  ISETP.LT.OR P5, PT, R201.reuse, 0x2a, P5 ;  /* 0x0000002ac900780c */ /* 0x040fe40002fa1670 */
[----:B------:R-:W-:Y:S02]  /*1bce0*/  ISETP.LT.OR P2, PT, R201, 0x31, P2 ;  /* 0x00000031c900780c */ /* 0x000fe40001741670 */
[----:B------:R-:W-:Y:S02]  /*1bcf0*/  FSEL R175, R175, -INF , !P5 ;  /* 0xff800000afaf7808 */ /* 0x000fe40006800000 */
[----:B------:R-:W-:Y:S02]  /*1bd00*/  FSEL R178, R178, -INF , !P2 ;  /* 0xff800000b2b27808 */ /* 0x000fe40005000000 */
[----:B------:R-:W-:Y:S02]  /*1bd10*/  LOP3.LUT P2, RZ, R17, 0x40, RZ, 0xc0, !PT ;  /* 0x0000004011ff7812 */ /* 0x000fe4000784c0ff */
[----:B------:R-:W-:-:S02]  /*1bd20*/  ISETP.GT.AND P4, PT, R202, 0x28, !P4 ;  /* 0x00000028ca00780c */ /* 0x000fc40006784270 */
[C---:B------:R-:W-:Y:S02]  /*1bd30*/  ISETP.GT.AND P2, PT, R202.reuse, 0x31, !P2 ;  /* 0x00000031ca00780c */ /* 0x040fe40005744270 */
[----:B------:R-:W-:Y:S02]  /*1bd40*/  LOP3.LUT P5, RZ, R17, 0x20, RZ, 0xc0, !PT ;  /* 0x0000002011ff7812 */ /* 0x000fe400078ac0ff */
[C---:B------:R-:W-:Y:S02]  /*1bd50*/  ISETP.LT.OR P2, PT, R201.reuse, 0x32, P2 ;  /* 0x00000032c900780c */ /* 0x040fe40001741670 */
[----:B------:R-:W-:Y:S02]  /*1bd60*/  ISETP.LT.OR P4, PT, R201, 0x29, P4 ;  /* 0x00000029c900780c */ /* 0x000fe40002781670 */
[----:B------:R-:W-:Y:S02]  /*1bd70*/  FSEL R179, R179, -INF , !P2 ;  /* 0xff800000b3b37808 */ /* 0x000fe40005000000 */
[----:B------:R-:W-:-:S02]  /*1bd80*/  ISETP.GT.AND P2, PT, R202, 0x38, !P5 ;  /* 0x00000038ca00780c */ /* 0x000fc40006f44270 */
[----:B------:R-:W-:Y:S02]  /*1bd90*/  FSEL R174, R174, -INF , !P4 ;  /* 0xff800000aeae7808 */ /* 0x000fe40006000000 */
[----:B------:R-:W-:Y:S02]  /*1bda0*/  ISETP.LT.OR P2, PT, R201, 0x39, P2 ;  /* 0x00000039c900780c */ /* 0x000fe40001741670 */
[----:B------:R-:W-:Y:S02]  /*1bdb0*/  ISETP.GT.AND P3, PT, R202, 0x21, !P3 ;  /* 0x00000021ca00780c */ /* 0x000fe40005f64270 */
[----:B------:R-:W-:Y:S02]  /*1bdc0*/  LOP3.LUT P4, RZ, R17, 0x10, RZ, 0xc0, !PT ;  /* 0x0000001011ff7812 */ /* 0x000fe4000788c0ff */
[----:B------:R-:W-:Y:S02]  /*1bdd0*/  FSEL R182, R182, -INF , !P2 ;  /* 0xff800000b6b67808 */ /* 0x000fe40005000000 */
[----:B------:R-:W-:-:S02]  /*1bde0*/  ISETP.LT.OR P3, PT, R201, 0x22, P3 ;  /* 0x00000022c900780c */ /* 0x000fc40001f61670 */
[C---:B------:R-:W-:Y:S02]  /*1bdf0*/  ISETP.GT.AND P2, PT, R202.reuse, 0x39, !P4 ;  /* 0x00000039ca00780c */ /* 0x040fe40006744270 */
[----:B------:R-:W-:Y:S02]  /*1be00*/  FSEL R171, R171, -INF , !P3 ;  /* 0xff800000abab7808 */ /* 0x000fe40005800000 */
[----:B------:R-:W-:Y:S02]  /*1be10*/  ISETP.LT.OR P2, PT, R201, 0x3a, P2 ;  /* 0x0000003ac900780c */ /* 0x000fe40001741670 */
[----:B------:R-:W-:Y:S02]  /*1be20*/  LOP3.LUT P3, RZ, R17, 0x8, RZ, 0xc0, !PT ;  /* 0x0000000811ff7812 */ /* 0x000fe4000786c0ff */
[----:B------:R-:W-:Y:S02]  /*1be30*/  FSEL R183, R183, -INF , !P2 ;  /* 0xff800000b7b77808 */ /* 0x000fe40005000000 */
[----:B------:R-:W-:-:S02]  /*1be40*/  ISETP.GT.AND P2, PT, R202, 0x40, !P3 ;  /* 0x00000040ca00780c */ /* 0x000fc40005f44270 */
[----:B------:R-:W-:Y:S02]  /*1be50*/  LOP3.LUT P1, RZ, R17, 0x4, RZ, 0xc0, !PT ;  /* 0x0000000411ff7812 */ /* 0x000fe4000782c0ff */
[----:B------:R-:W-:Y:S02]  /*1be60*/  ISETP.LT.OR P2, PT, R201, 0x41, P2 ;  /* 0x00000041c900780c */ /* 0x000fe40001741670 */
[----:B------:R-:W-:Y:S02]  /*1be70*/  LOP3.LUT P6, RZ, R16, 0x80000000, RZ, 0xc0, !PT ;  /* 0x8000000010ff7812 */ /* 0x000fe400078cc0ff */
[----:B------:R-:W-:Y:S02]  /*1be80*/  FSEL R154, R154, -INF , !P2 ;  /* 0xff8000009a9a7808 */ /* 0x000fe40005000000 */
[----:B------:R-:W-:Y:S02]  /*1be90*/  ISETP.GT.AND P2, PT, R202, 0x41, !P1 ;  /* 0x00000041ca00780c */ /* 0x000fe40004f44270 */
[----:B------:R-:W-:-:S02]  /*1bea0*/  LOP3.LUT P5, RZ, R16, 0x10000000, RZ, 0xc0, !PT ;  /* 0x1000000010ff7812 */ /* 0x000fc400078ac0ff */
[----:B------:R-:W-:Y:S02]  /*1beb0*/  ISETP.LT.OR P2, PT, R201, 0x42, P2 ;  /* 0x00000042c900780c */ /* 0x000fe40001741670 */
[C---:B------:R-:W-:Y:S02]  /*1bec0*/  LOP3.LUT P4, RZ, R16.reuse, 0x8000000, RZ, 0xc0, !PT ;  /* 0x0800000010ff7812 */ /* 0x040fe4000788c0ff */
[----:B------:R-:W-:Y:S02]  /*1bed0*/  FSEL R155, R155, -INF , !P2 ;  /* 0xff8000009b9b7808 */ /* 0x000fe40005000000 */
[----:B------:R-:W-:Y:S02]  /*1bee0*/  LOP3.LUT P2, RZ, R17, 0x2, RZ, 0xc0, !PT ;  /* 0x0000000211ff7812 */ /* 0x000fe4000784c0ff */
[----:B------:R-:W-:Y:S02]  /*1bef0*/  LOP3.LUT P3, RZ, R16, 0x4000000, RZ, 0xc0, !PT ;  /* 0x0400000010ff7812 */ /* 0x000fe4000786c0ff */
[----:B------:R-:W-:-:S02]  /*1bf00*/  ISETP.GT.AND P2, PT, R202, 0x48, !P2 ;  /* 0x00000048ca00780c */ /* 0x000fc40005744270 */
[----:B------:R-:W-:Y:S02]  /*1bf10*/  LOP3.LUT P1, RZ, R16, 0x2000000, RZ, 0xc0, !PT ;  /* 0x0200000010ff7812 */ /* 0x000fe4000782c0ff */
        /* <DEDUP_REMOVED lines=37> */
[----:B------:R-:W-:Y:S02]  /*1c170*/  ISETP.GT.AND P2, PT, R202, 0x61, !P3 ;  /* 0x00000061ca00780c */ /* 0x000fe40005f44270 */
[----:B------:R-:W-:Y:S02]  /*1c180*/  LOP3.LUT P3, RZ, R16, 0x10000, RZ, 0xc0, !PT ;  /* 0x0001000010ff7812 */ /* 0x000fe4000786c0ff */
        /* <DEDUP_REMOVED lines=20> */
[----:B------:R-:W-:Y:S02]  /*1c2d0*/  ISETP.GT.AND P2, PT, R202, 0x71, !P6 ;  /* 0x00000071ca00780c */ /* 0x000fe40007744270 */
[C---:B------:R-:W-:Y:S02]  /*1c2e0*/  LOP3.LUT P6, RZ, R16.reuse, 0x2000, RZ, 0xc0, !PT ;  /* 0x0000200010ff7812 */ /* 0x040fe400078cc0ff */
        /* <DEDUP_REMOVED lines=35> */
[----:B------:R-:W-:Y:S02]  /*1c520*/  FMNMX.FTZ R15, R148, R15, !PT ;  /* 0x0000000f940f7209 */ /* 0x000fe40007810000 */
[----:B------:R-:W-:Y:S02]  /*1c530*/  ISETP.LT.OR P2, PT, R201, 0x8a, P2 ;  /* 0x0000008ac900780c */ /* 0x000fe40001741670 */
[----:B------:R-:W-:Y:S02]  /*1c540*/  LOP3.LUT P4, RZ, R16, 0x40, RZ, 0xc0, !PT ;  /* 0x0000004010ff7812 */ /* 0x000fe4000788c0ff */
[----:B------:R-:W-:Y:S02]  /*1c550*/  FSEL R127, R127, -INF , !P2 ;  /* 0xff8000007f7f7808 */ /* 0x000fe40005000000 */
[----:B------:R-:W-:-:S02]  /*1c560*/  ISETP.GT.AND P2, PT, R202, 0x90, !P1 ;  /* 0x00000090ca00780c */ /* 0x000fc40004f44270 */
[----:B------:R-:W-:Y:S02]  /*1c570*/  FMNMX.FTZ R15, R149, R15, !PT ;  /* 0x0000000f950f7209 */ /* 0x000fe40007810000 */
[----:B------:R-:W-:Y:S02]  /*1c580*/  ISETP.LT.OR P2, PT, R201, 0x91, P2 ;  /* 0x00000091c900780c */ /* 0x000fe40001741670 */
[----:B------:R-:W-:Y:S02]  /*1c590*/  FMNMX.FTZ R15, R120, R15, !PT ;  /* 0x0000000f780f7209 */ /* 0x000fe40007810000 */
[----:B------:R-:W-:Y:S02]  /*1c5a0*/  FSEL R130, R130, -INF , !P2 ;  /* 0xff80000082827808 */ /* 0x000fe40005000000 */
[----:B------:R-:W-:Y:S02]  /*1c5b0*/  ISETP.GT.AND P2, PT, R202, 0x91, !P0 ;  /* 0x00000091ca00780c */ /* 0x000fe40004744270 */
[----:B------:R-:W-:-:S02]  /*1c5c0*/  FMNMX.FTZ R15, R121, R15, !PT ;  /* 0x0000000f790f7209 */ /* 0x000fc40007810000 */
[----:B------:R-:W-:Y:S02]  /*1c5d0*/  ISETP.LT.OR P2, PT, R201, 0x92, P2 ;  /* 0x00000092c900780c */ /* 0x000fe40001741670 */
[----:B------:R-:W-:Y:S02]  /*1c5e0*/  LOP3.LUT P3, RZ, R16, 0x20, RZ, 0xc0, !PT ;  /* 0x0000002010ff7812 */ /* 0x000fe4000786c0ff */
[----:B------:R-:W-:Y:S02]  /*1c5f0*/  FSEL R131, R131, -INF , !P2 ;  /* 0xff80000083837808 */ /* 0x000fe40005000000 */
[----:B------:R-:W-:Y:S02]  /*1c600*/  ISETP.GT.AND P2, PT, R202, 0x98, !P6 ;  /* 0x00000098ca00780c */ /* 0x000fe40007744270 */
[----:B------:R-:W-:Y:S02]  /*1c610*/  FMNMX.FTZ R15, R124, R15, !PT ;  /* 0x0000000f7c0f7209 */ /* 0x000fe40007810000 */
[----:B------:R-:W-:-:S02]  /*1c620*/  ISETP.LT.OR P2, PT, R201, 0x99, P2 ;  /* 0x00000099c900780c */ /* 0x000fc40001741670 */
[----:B------:R-:W-:Y:S02]  /*1c630*/  FMNMX.FTZ R15, R125, R15, !PT ;  /* 0x0000000f7d0f7209 */ /* 0x000fe40007810000 */
[----:B------:R-:W-:Y:S02]  /*1c640*/  FSEL R134, R134, -INF , !P2 ;  /* 0xff80000086867808 */ /* 0x000fe40005000000 */
[C---:B------:R-:W-:Y:S02]  /*1c650*/  LOP3.LUT P2, RZ, R16.reuse, 0x1000, RZ, 0xc0, !PT ;  /* 0x0000100010ff7812 */ /* 0x040fe4000784c0ff */
[----:B------:R-:W-:Y:S02]  /*1c660*/  LOP3.LUT P1, RZ, R16, 0x10, RZ, 0xc0, !PT ;  /* 0x0000001010ff7812 */ /* 0x000fe4000782c0ff */
[----:B------:R-:W-:Y:S02]  /*1c670*/  ISETP.GT.AND P2, PT, R202, 0x99, !P2 ;  /* 0x00000099ca00780c */ /* 0x000fe40005744270 */
[----:B------:R-:W-:-:S02]  /*1c680*/  FMNMX.FTZ R15, R128, R15, !PT ;  /* 0x0000000f800f7209 */ /* 0x000fc40007810000 */
[----:B------:R-:W-:Y:S02]  /*1c690*/  ISETP.LT.OR P2, PT, R201, 0x9a, P2 ;  /* 0x0000009ac900780c */ /* 0x000fe40001741670 */
[----:B------:R-:W-:Y:S02]  /*1c6a0*/  FMNMX.FTZ R15, R129, R15, !PT ;  /* 0x0000000f810f7209 */ /* 0x000fe40007810000 */
[----:B------:R-:W-:Y:S02]  /*1c6b0*/  FSEL R135, R135, -INF , !P2 ;  /* 0xff80000087877808 */ /* 0x000fe40005000000 */
[----:B------:R-:W-:Y:S02]  /*1c6c0*/  LOP3.LUT P2, RZ, R16, 0x800, RZ, 0xc0, !PT ;  /* 0x0000080010ff7812 */ /* 0x000fe4000784c0ff */
[----:B------:R-:W-:Y:S02]  /*1c6d0*/  LOP3.LUT P0, RZ, R17, 0x2000, RZ, 0xc0, !PT ;  /* 0x0000200011ff7812 */ /* 0x000fe4000780c0ff */
[----:B------:R-:W-:-:S02]  /*1c6e0*/  ISETP.GT.AND P2, PT, R202, 0xa0, !P2 ;  /* 0x000000a0ca00780c */ /* 0x000fc40005744270 */
[----:B------:R-:W-:Y:S02]  /*1c6f0*/  FMNMX.FTZ R15, R132, R15, !PT ;  /* 0x0000000f840f7209 */ /* 0x000fe40007810000 */
[----:B------:R-:W-:Y:S02]  /*1c700*/  ISETP.LT.OR P2, PT, R201, 0xa1, P2 ;  /* 0x000000a1c900780c */ /* 0x000fe40001741670 */
[----:B------:R-:W-:Y:S02]  /*1c710*/  FMNMX.FTZ R15, R133, R15, !PT ;  /* 0x0000000f850f7209 */ /* 0x000fe40007810000 */
[----:B------:R-:W-:Y:S02]  /*1c720*/  FSEL R106, R106, -INF , !P2 ;  /* 0xff8000006a6a7808 */ /* 0x000fe40005000000 */
[----:B------:R-:W-:Y:S02]  /*1c730*/  LOP3.LUT P2, RZ, R16, 0x400, RZ, 0xc0, !PT ;  /* 0x0000040010ff7812 */ /* 0x000fe4000784c0ff */
[----:B------:R-:W-:-:S02]  /*1c740*/  LOP3.LUT P6, RZ, R17, 0x4000, RZ, 0xc0, !PT ;  /* 0x0000400011ff7812 */ /* 0x000fc400078cc0ff */
        /* <DEDUP_REMOVED lines=20> */
[----:B------:R-:W-:Y:S02]  /*1c890*/  FMNMX.FTZ R15, R88, R15, !PT ;  /* 0x0000000f580f7209 */ /* 0x000fe40007810000 */
[----:B------:R-:W-:Y:S02]  /*1c8a0*/  ISETP.LT.OR P2, PT, R201, 0xb1, P2 ;  /* 0x000000b1c900780c */ /* 0x000fe40001741670 */
[----:B------:R-:W-:Y:S02]  /*1c8b0*/  FMNMX.FTZ R15, R89, R15, !PT ;  /* 0x0000000f590f7209 */ /* 0x000fe40007810000 */
[----:B------:R-:W-:-:S02]  /*1c8c0*/  FSEL R114, R114, -INF , !P2 ;  /* 0xff80000072727808 */ /* 0x000fc40005000000 */
[----:B------:R-:W-:Y:S02]  /*1c8d0*/  ISETP.GT.AND P2, PT, R202, 0xb1, !P4 ;  /* 0x000000b1ca00780c */ /* 0x000fe40006744270 */
[----:B------:R-:W-:Y:S02]  /*1c8e0*/  FMNMX.FTZ R15, R92, R15, !PT ;  /* 0x0000000f5c0f7209 */ /* 0x000fe40007810000 */
[----:B------:R-:W-:Y:S02]  /*1c8f0*/  ISETP.LT.OR P2, PT, R201, 0xb2, P2 ;  /* 0x000000b2c900780c */ /* 0x000fe40001741670 */
[----:B------:R-:W-:Y:S02]  /*1c900*/  FMNMX.FTZ R15, R93, R15, !PT ;  /* 0x0000000f5d0f7209 */ /* 0x000fe40007810000 */
        /* <DEDUP_REMOVED lines=9> */
[----:B------:R-:W-:Y:S02]  /*1c9a0*/  FMNMX.FTZ R15, R101, R15, !PT ;  /* 0x0000000f650f7209 */ /* 0x000fe40007810000 */
[----:B------:R-:W-:Y:S02]  /*1c9b0*/  FSEL R119, R119, -INF , !P2 ;  /* 0xff80000077777808 */ /* 0x000fe40005000000 */
[----:B------:R-:W-:Y:S01]  /*1c9c0*/  ISETP.GT.AND P2, PT, R202, 0x1, !P0 ;  /* 0x00000001ca00780c */ /* 0x000fe20004744270 */
[----:B------:R-:W0:Y:S01]  /*1c9d0*/  SHFL.BFLY PT, R20, R15, 0x2, 0x1f ;  /* 0x0c401f000f147f89 */ /* 0x000e2200000e0000 */
[----:B------:R-:W-:Y:S02]  /*1c9e0*/  LOP3.LUT P5, RZ, R17, 0x100, RZ, 0xc0, !PT ;  /* 0x0000010011ff7812 */ /* 0x000fe400078ac0ff */
[----:B------:R-:W-:-:S02]  /*1c9f0*/  ISETP.LT.OR P2, PT, R201, 0x2, P2 ;  /* 0x00000002c900780c */ /* 0x000fc40001741670 */
[----:B------:R-:W-:Y:S02]  /*1ca00*/  LOP3.LUT P1, RZ, R16, 0x2, RZ, 0xc0, !PT ;  /* 0x0000000210ff7812 */ /* 0x000fe4000782c0ff */
[----:B------:R-:W-:Y:S02]  /*1ca10*/  FSEL R187, R187, -INF , !P2 ;  /* 0xff800000bbbb7808 */ /* 0x000fe40005000000 */
[C---:B------:R-:W-:Y:S02]  /*1ca20*/  ISETP.GT.AND P2, PT, R202.reuse, 0x8, !P6 ;  /* 0x00000008ca00780c */ /* 0x040fe40007744270 */
[----:B------:R-:W-:Y:S02]  /*1ca30*/  LOP3.LUT P0, RZ, R17, 0x200, RZ, 0xc0, !PT ;  /* 0x0000020011ff7812 */ /* 0x000fe4000780c0ff */
[----:B------:R-:W-:Y:S02]  /*1ca40*/  ISETP.LT.OR P2, PT, R201, 0x9, P2 ;  /* 0x00000009c900780c */ /* 0x000fe40001741670 */
[----:B------:R-:W-:-:S02]  /*1ca50*/  ISETP.GT.AND P0, PT, R202, 0xc8, !P0 ;  /* 0x000000c8ca00780c */ /* 0x000fc40004704270 */
[----:B------:R-:W-:Y:S02]  /*1ca60*/  FSEL R190, R190, -INF , !P2 ;  /* 0xff800000bebe7808 */ /* 0x000fe40005000000 */
[----:B------:R-:W-:Y:S02]  /*1ca70*/  LOP3.LUT P2, RZ, R17, 0x8000, RZ, 0xc0, !PT ;  /* 0x0000800011ff7812 */ /* 0x000fe4000784c0ff */
[----:B------:R-:W-:Y:S02]  /*1ca80*/  LOP3.LUT P3, RZ, R16, 0x8, RZ, 0xc0, !PT ;  /* 0x0000000810ff7812 */ /* 0x000fe4000786c0ff */
[----:B------:R-:W-:Y:S02]  /*1ca90*/  ISETP.GT.AND P2, PT, R202, 0x9, !P2 ;  /* 0x00000009ca00780c */ /* 0x000fe40005744270 */
[----:B0-----:R-:W-:Y:S02]  /*1caa0*/  FMNMX.FTZ R15, R15, R20, !PT ;  /* 0x000000140f0f7209 */ /* 0x001fe40007810000 */
[----:B------:R-:W-:-:S02]  /*1cab0*/  ISETP.LT.OR P2, PT, R201, 0xa, P2 ;  /* 0x0000000ac900780c */ /* 0x000fc40001741670 */
[----:B------:R-:W-:Y:S01]  /*1cac0*/  ISETP.LT.OR P0, PT, R201, 0xc9, P0 ;  /* 0x000000c9c900780c */ /* 0x000fe20000701670 */
[----:B------:R-:W0:Y:S01]  /*1cad0*/  SHFL.BFLY PT, R20, R15, 0x1, 0x1f ;  /* 0x0c201f000f147f89 */ /* 0x000e2200000e0000 */
[----:B------:R-:W-:Y:S02]  /*1cae0*/  FSEL R191, R191, -INF , !P2 ;  /* 0xff800000bfbf7808 */ /* 0x000fe40005000000 */
[----:B------:R-:W-:Y:S02]  /*1caf0*/  LOP3.LUT P2, RZ, R17, 0x10000, RZ, 0xc0, !PT ;  /* 0x0001000011ff7812 */ /* 0x000fe4000784c0ff */
[----:B------:R-:W-:Y:S02]  /*1cb00*/  LOP3.LUT P4, RZ, R16, 0x4, RZ, 0xc0, !PT ;  /* 0x0000000410ff7812 */ /* 0x000fe4000788c0ff */
[C---:B------:R-:W-:Y:S02]  /*1cb10*/  ISETP.GT.AND P2, PT, R202.reuse, 0x10, !P2 ;  /* 0x00000010ca00780c */ /* 0x040fe40005744270 */
[----:B------:R-:W-:-:S02]  /*1cb20*/  ISETP.GT.AND P3, PT, R202, 0xd0, !P3 ;  /* 0x000000d0ca00780c */ /* 0x000fc40005f64270 */
[----:B------:R-:W-:Y:S02]  /*1cb30*/  ISETP.LT.OR P2, PT, R201, 0x11, P2 ;  /* 0x00000011c900780c */ /* 0x000fe40001741670 */
[----:B------:R-:W-:Y:S02]  /*1cb40*/  FSEL R94, R94, -INF , !P0 ;  /* 0xff8000005e5e7808 */ /* 0x000fe40004000000 */
[----:B------:R-:W-:Y:S02]  /*1cb50*/  FSEL R194, R194, -INF , !P2 ;  /* 0xff800000c2c27808 */ /* 0x000fe40005000000 */
[----:B------:R-:W-:Y:S02]  /*1cb60*/  LOP3.LUT P2, RZ, R17, 0x80000, RZ, 0xc0, !PT ;  /* 0x0008000011ff7812 */ /* 0x000fe4000784c0ff */
[C---:B------:R-:W-:Y:S02]  /*1cb70*/  ISETP.GT.AND P4, PT, R202.reuse, 0xd1, !P4 ;  /* 0x000000d1ca00780c */ /* 0x040fe40006784270 */
[----:B------:R-:W-:-:S02]  /*1cb80*/  ISETP.GT.AND P2, PT, R202, 0x11, !P2 ;  /* 0x00000011ca00780c */ /* 0x000fc40005744270 */
[C---:B------:R-:W-:Y:S02]  /*1cb90*/  ISETP.LT.OR P3, PT, R201.reuse, 0xd1, P3 ;  /* 0x000000d1c900780c */ /* 0x040fe40001f61670 */
[----:B------:R-:W-:Y:S02]  /*1cba0*/  ISETP.LT.OR P2, PT, R201, 0x12, P2 ;  /* 0x00000012c900780c */ /* 0x000fe40001741670 */
[----:B0-----:R-:W-:Y:S02]  /*1cbb0*/  FMNMX.FTZ R15, R15, R20, !PT ;  /* 0x000000140f0f7209 */ /* 0x001fe40007810000 */
[----:B------:R-:W-:Y:S02]  /*1cbc0*/  FSEL R195, R195, -INF , !P2 ;  /* 0xff800000c3c37808 */ /* 0x000fe40005000000 */
[----:B------:R-:W-:Y:S01]  /*1cbd0*/  LOP3.LUT P2, RZ, R17, 0x40000, RZ, 0xc0, !PT ;  /* 0x0004000011ff7812 */ /* 0x000fe2000784c0ff */
[----:B------:R-:W-:-:S01]  /*1cbe0*/  FFMA.FTZ R21, R2, R15, -8 ;  /* 0xc100000002157423 */ /* 0x000fc2000001000f */
[----:B------:R-:W-:-:S02]  /*1cbf0*/  LOP3.LUT P6, RZ, R17, 0x1000, RZ, 0xc0, !PT ;  /* 0x0000100011ff7812 */ /* 0x000fc400078cc0ff */
[----:B------:R-:W-:Y:S02]  /*1cc00*/  ISETP.GT.AND P2, PT, R202, 0x18, !P2 ;  /* 0x00000018ca00780c */ /* 0x000fe40005744270 */
[C---:B------:R-:W-:Y:S02]  /*1cc10*/  ISETP.LT.OR P4, PT, R201.reuse, 0xd2, P4 ;  /* 0x000000d2c900780c */ /* 0x040fe40002781670 */
[----:B------:R-:W-:Y:S02]  /*1cc20*/  ISETP.LT.OR P2, PT, R201, 0x19, P2 ;  /* 0x00000019c900780c */ /* 0x000fe40001741670 */
[----:B------:R-:W-:Y:S02]  /*1cc30*/  FSEL R98, R98, -INF , !P3 ;  /* 0xff80000062627808 */ /* 0x000fe40005800000 */
[----:B------:R-:W-:Y:S02]  /*1cc40*/  FSEL R198, R198, -INF , !P2 ;  /* 0xff800000c6c67808 */ /* 0x000fe40005000000 */
[----:B------:R-:W-:-:S02]  /*1cc50*/  LOP3.LUT P2, RZ, R17, 0x20000, RZ, 0xc0, !PT ;  /* 0x0002000011ff7812 */ /* 0x000fc4000784c0ff */
[C---:B------:R-:W-:Y:S02]  /*1cc60*/  ISETP.GT.AND P6, PT, R202.reuse, 0xd9, !P6 ;  /* 0x000000d9ca00780c */ /* 0x040fe400077c4270 */
[----:B------:R-:W-:Y:S02]  /*1cc70*/  ISETP.GT.AND P2, PT, R202, 0x19, !P2 ;  /* 0x00000019ca00780c */ /* 0x000fe40005744270 */
[----:B------:R-:W-:Y:S02]  /*1cc80*/  FSEL R99, R99, -INF , !P4 ;  /* 0xff80000063637808 */ /* 0x000fe40006000000 */
[C---:B------:R-:W-:Y:S02]  /*1cc90*/  ISETP.LT.OR P2, PT, R201.reuse, 0x1a, P2 ;  /* 0x0000001ac900780c */ /* 0x040fe40001741670 */
[----:B------:R-:W-:Y:S02]  /*1cca0*/  ISETP.LT.OR P6, PT, R201, 0xda, P6 ;  /* 0x000000dac900780c */ /* 0x000fe400037c1670 */
[----:B------:R-:W-:-:S02]  /*1ccb0*/  FSEL R199, R199, -INF , !P2 ;  /* 0xff800000c7c77808 */ /* 0x000fc40005000000 */
[----:B------:R-:W-:Y:S02]  /*1ccc0*/  LOP3.LUT P2, RZ, R16, 0x1, RZ, 0xc0, !PT ;  /* 0x0000000110ff7812 */ /* 0x000fe4000784c0ff */
[----:B------:R-:W-:Y:S02]  /*1ccd0*/  FSEL R103, R103, -INF , !P6 ;  /* 0xff80000067677808 */ /* 0x000fe40007000000 */
[----:B------:R-:W-:Y:S02]  /*1cce0*/  ISETP.GT.AND P2, PT, R202, RZ, !P2 ;  /* 0x000000ffca00720c */ /* 0x000fe40005744270 */
        /* <DEDUP_REMOVED lines=11> */
[C---:B------:R-:W-:Y:S02]  /*1cda0*/  ISETP.GT.AND P2, PT, R202.reuse, 0xc9, !P5 ;  /* 0x000000c9ca00780c */ /* 0x040fe40006f44270 */
[----:B------:R-:W-:Y:S02]  /*1cdb0*/  ISETP.GT.AND P5, PT, R202, 0xd8, !P1 ;  /* 0x000000d8ca00780c */ /* 0x000fe40004fa4270 */
[----:B------:R-:W-:Y:S02]  /*1cdc0*/  ISETP.LT.OR P1, PT, R201, 0xca, P2 ;  /* 0x000000cac900780c */ /* 0x000fe40001721670 */
[----:B------:R-:W-:Y:S02]  /*1cdd0*/  FSETP.NEU.FTZ.AND P2, PT, R15, -INF , PT ;  /* 0xff8000000f00780b */ /* 0x000fe40003f5d000 */
[----:B------:R-:W-:-:S02]  /*1cde0*/  FSEL R95, R95, -INF , !P1 ;  /* 0xff8000005f5f7808 */ /* 0x000fc40004800000 */
[----:B------:R-:W-:Y:S02]  /*1cdf0*/  FSEL R20, R15, RZ, P2 ;  /* 0x000000ff0f147208 */ /* 0x000fe40001000000 */
[----:B------:R-:W-:Y:S02]  /*1ce00*/  ISETP.LT.OR P5, PT, R201, 0xd9, P5 ;  /* 0x000000d9c900780c */ /* 0x000fe40002fa1670 */
[----:B------:R-:W-:Y:S01]  /*1ce10*/  FSEL R21, R21, RZ, P2 ;  /* 0x000000ff15157208 */ /* 0x000fe20001000000 */
[----:B------:R-:W-:-:S01]  /*1ce20*/  FADD.FTZ R3, -R20, R3 ;  /* 0x0000000314037221 */ /* 0x000fc20000010100 */
[----:B------:R-:W-:Y:S02]  /*1ce30*/  FMNMX.FTZ R20, R186, R0, !PT ;  /* 0x00000000ba147209 */ /* 0x000fe40007810000 */
[----:B------:R-:W-:Y:S01]  /*1ce40*/  FSEL R102, R102, -INF , !P5 ;  /* 0xff80000066667808 */ /* 0x000fe20006800000 */
[C-C-:B------:R-:W-:Y:S01]  /*1ce50*/  FFMA.FTZ R184, R2.reuse, R184, -R21.reuse ;  /* 0x000000b802b87223 */ /* 0x140fe20000010815 */
[----:B------:R-:W-:Y:S01]  /*1ce60*/  FMNMX.FTZ R20, R187, R20, !PT ;  /* 0x00000014bb147209 */ /* 0x000fe20007810000 */
[C-C-:B------:R-:W-:Y:S01]  /*1ce70*/  FFMA.FTZ R185, R2.reuse, R185, -R21.reuse ;  /* 0x000000b902b97223 */ /* 0x140fe20000010815 */
[----:B------:R-:W-:-:S01]  /*1ce80*/  FFMA.FTZ R188, R2, R188, -R21 ;  /* 0x000000bc02bc7223 */ /* 0x000fc20000010815 */
[--C-:B------:R-:W-:Y:S01]  /*1ce90*/  FFMA.FTZ R189, R2, R189, -R21.reuse ;  /* 0x000000bd02bd7223 */ /* 0x100fe20000010815 */
[----:B------:R-:W-:Y:S01]  /*1cea0*/  FMNMX.FTZ R20, R190, R20, !PT ;  /* 0x00000014be147209 */ /* 0x000fe20007810000 */
[C-C-:B------:R-:W-:Y:S01]  /*1ceb0*/  FFMA.FTZ R192, R2.reuse, R192, -R21.reuse ;  /* 0x000000c002c07223 */ /* 0x140fe20000010815 */
[----:B------:R-:W-:-:S01]  /*1cec0*/  FFMA.FTZ R193, R2, R193, -R21 ;  /* 0x000000c102c17223 */ /* 0x000fc20000010815 */
        /* <DEDUP_REMOVED lines=66> */
[C---:B------:R-:W-:Y:S01]  /*1d2f0*/  FFMA.FTZ R21, R2.reuse, R101, -R21 ;  /* 0x0000006502157223 */ /* 0x040fe20000010815 */
[----:B------:R-:W-:Y:S01]  /*1d300*/  FMUL.FTZ R3, R2, R3 ;  /* 0x0000000302037220 */ /* 0x000fe20000410000 */
[----:B------:R-:W-:Y:S01]  /*1d310*/  MUFU.EX2 R184, R184 ;  /* 0x000000b800b87308 */ /* 0x000fe20000000800 */
[----:B------:R-:W-:-:S02]  /*1d320*/  FMNMX.FTZ R20, R162, R20, !PT ;  /* 0x00000014a2147209 */ /* 0x000fc40007810000 */
[----:B------:R-:W-:Y:S02]  /*1d330*/  LOP3.LUT P1, RZ, R17, 0x800000, RZ, 0xc0, !PT ;  /* 0x0080000011ff7812 */ /* 0x000fe4000782c0ff */
        /* <DEDUP_REMOVED lines=52> */
[----:B------:R-:W-:Y:S02]  /*1d680*/  MUFU.EX2 R153, R153 ;  /* 0x0000009900997308 */ /* 0x000fe40000000800 */
[----:B------:R-:W0:Y:S06]  /*1d690*/  SHFL.BFLY PT, R101, R20, 0x2, 0x1f ;  /* 0x0c401f0014657f89 */ /* 0x000e2c00000e0000 */
[----:B------:R-:W-:Y:S08]  /*1d6a0*/  MUFU.EX2 R156, R156 ;  /* 0x0000009c009c7308 */ /* 0x000ff00000000800 */
[----:B------:R-:W-:Y:S08]  /*1d6b0*/  MUFU.EX2 R157, R157 ;  /* 0x0000009d009d7308 */ /* 0x000ff00000000800 */
[----:B------:R-:W-:Y:S01]  /*1d6c0*/  MUFU.EX2 R160, R160 ;  /* 0x000000a000a07308 */ /* 0x000fe20000000800 */
[----:B0-----:R-:W-:-:S05]  /*1d6d0*/  FMNMX.FTZ R20, R20, R101, !PT ;  /* 0x0000006514147209 */ /* 0x001fca0007810000 */
[----:B------:R-:W0:Y:S02]  /*1d6e0*/  SHFL.BFLY PT, R101, R20, 0x1, 0x1f ;  /* 0x0c201f0014657f89 */ /* 0x000e2400000e0000 */
[----:B------:R-:W-:Y:S08]  /*1d6f0*/  MUFU.EX2 R161, R161 ;  /* 0x000000a100a17308 */ /* 0x000ff00000000800 */
[----:B------:R-:W-:Y:S08]  /*1d700*/  MUFU.EX2 R164, R164 ;  /* 0x000000a400a47308 */ /* 0x000ff00000000800 */
[----:B------:R-:W-:Y:S01]  /*1d710*/  MUFU.EX2 R165, R165 ;  /* 0x000000a500a57308 */ /* 0x000fe20000000800 */
[----:B0-----:R-:W-:-:S07]  /*1d720*/  FMNMX.FTZ R20, R20, R101, !PT ;  /* 0x0000006514147209 */ /* 0x001fce0007810000 */
[----:B------:R-:W-:Y:S01]  /*1d730*/  MUFU.EX2 R136, R136 ;  /* 0x0000008800887308 */ /* 0x000fe20000000800 */
[----:B------:R-:W-:-:S04]  /*1d740*/  FSETP.NEU.FTZ.AND P2, PT, R20, -INF , PT ;  /* 0xff8000001400780b */ /* 0x000fc80003f5d000 */
[----:B------:R-:W-:-:S03]  /*1d750*/  FSEL R101, R20, RZ, P2 ;  /* 0x000000ff14657208 */ /* 0x000fc60001000000 */
[----:B------:R-:W-:Y:S02]  /*1d760*/  MUFU.EX2 R137, R137 ;  /* 0x0000008900897308 */ /* 0x000fe40000000800 */
[----:B------:R-:W-:-:S01]  /*1d770*/  FADD.FTZ R0, -R101, R0 ;  /* 0x0000000065007221 */ /* 0x000fc20000010100 */
[----:B------:R-:W-:-:S03]  /*1d780*/  FFMA.FTZ R101, R2, R20, -8 ;  /* 0xc100000002657423 */ /* 0x000fc60000010014 */
[----:B------:R-:W-:Y:S02]  /*1d790*/  FMUL.FTZ R0, R2, R0 ;  /* 0x0000000002007220 */ /* 0x000fe40000410000 */
[----:B------:R-:W-:Y:S01]  /*1d7a0*/  MUFU.EX2 R140, R140 ;  /* 0x0000008c008c7308 */ /* 0x000fe20000000800 */
[----:B------:R-:W-:-:S05]  /*1d7b0*/  FSEL R101, R101, RZ, P2 ;  /* 0x000000ff65657208 */ /* 0x000fca0001000000 */
        /* <DEDUP_REMOVED lines=34> */
[----:B------:R-:W4:Y:S01]  /*1d9e0*/  MUFU.EX2 R191, R191 ;  /* 0x000000bf00bf7308 */ /* 0x000f220000000800 */
        /* <DEDUP_REMOVED lines=25> */
[----:B------:R-:W-:Y:S01]  /*1db80*/  FFMA.FTZ R101, R2, R103, -R101 ;  /* 0x0000006702657223 */ /* 0x000fe20000010865 */
[----:B------:R-:W5:Y:S01]  /*1db90*/  MUFU.EX2 R194, R194 ;  /* 0x000000c200c27308 */ /* 0x000f620000000800 */
[----:B--2---:R-:W-:-:S01]  /*1dba0*/  FFMA.FTZ R103, R3, R203, R184 ;  /* 0x000000cb03677223 */ /* 0x004fc200000100b8 */
[----:B---3--:R-:W-:-:S03]  /*1dbb0*/  FFMA.FTZ R200, R0, R200, R186 ;  /* 0x000000c800c87223 */ /* 0x008fc600000100ba */
[----:B------:R-:W-:Y:S01]  /*1dbc0*/  FADD.FTZ R103, R185, R103 ;  /* 0x00000067b9677221 */ /* 0x000fe20000010000 */
[----:B0-----:R-:W-:-:S02]  /*1dbd0*/  FADD.FTZ R200, R187, R200 ;  /* 0x000000c8bbc87221 */ /* 0x001fc40000010000 */
[----:B------:R-:W0:Y:S01]  /*1dbe0*/  MUFU.EX2 R195, R195 ;  /* 0x000000c300c37308 */ /* 0x000e220000000800 */
[----:B------:R-:W-:-:S01]  /*1dbf0*/  FADD.FTZ R103, R188, R103 ;  /* 0x00000067bc677221 */ /* 0x000fc20000010000 */
[----:B-1----:R-:W-:-:S03]  /*1dc00*/  FADD.FTZ R200, R190, R200 ;  /* 0x000000c8bec87221 */ /* 0x002fc60000010000 */
[----:B------:R-:W-:Y:S01]  /*1dc10*/  FADD.FTZ R103, R189, R103 ;  /* 0x00000067bd677221 */ /* 0x000fe20000010000 */
[----:B----4-:R-:W-:-:S02]  /*1dc20*/  FADD.FTZ R200, R191, R200 ;  /* 0x000000c8bfc87221 */ /* 0x010fc40000010000 */
[----:B------:R-:W1:Y:S01]  /*1dc30*/  MUFU.EX2 R198, R198 ;  /* 0x000000c600c67308 */ /* 0x000e620000000800 */
[----:B------:R-:W-:-:S01]  /*1dc40*/  FADD.FTZ R103, R192, R103 ;  /* 0x00000067c0677221 */ /* 0x000fc20000010000 */
[----:B-----5:R-:W-:-:S03]  /*1dc50*/  FADD.FTZ R200, R194, R200 ;  /* 0x000000c8c2c87221 */ /* 0x020fc60000010000 */
[----:B------:R-:W-:-:S03]  /*1dc60*/  FADD.FTZ R103, R193, R103 ;  /* 0x00000067c1677221 */ /* 0x000fc60000010000 */
        /* <DEDUP_REMOVED lines=178> */
[----:B-1----:R-:W-:-:S05]  /*1e790*/  FADD.FTZ R103, R101, R200 ;  /* 0x000000c865677221 */ /* 0x002fca0000010000 */
[----:B------:R0:W-:Y:S04]  /*1e7a0*/  STL [R1], R103 ;  /* 0x0000006701007387 */ /* 0x0001e80000100800 */
[----:B------:R0:W-:Y:S01]  /*1e7b0*/  STL [R1+0x4], R201 ;  /* 0x000004c901007387 */ /* 0x0001e20000100800 */
[----:B------:R-:W-:Y:S05]  /*1e7c0*/  @!P0 BRA `(.L_x_1495) ;  /* 0x0000000000048947 */ /* 0x000fea0003800000 */
[----:B------:R-:W-:Y:S01]  /*1e7d0*/  BPT.TRAP 0x1 ;  /* 0x000000040000795c */ /* 0x000fe20000300000 */
.L_x_1495:
[----:B0-----:R-:W2:Y:S04]  /*1e7e0*/  LDL R103, [R1+0x68] ;  /* 0x0000680001677983 */ /* 0x001ea80000100800 */
[----:B------:R-:W3:Y:S01]  /*1e7f0*/  LDL R232, [R1+0x60] ;  /* 0x0000600001e87983 */ /* 0x000ee20000100800 */
[----:B------:R-:W-:Y:S02]  /*1e800*/  F2FP.SATFINITE.E4M3.F32.PACK_AB_MERGE_C R188, R189, R188, RZ ;  /* 0x000000bcbdbc723e */ /* 0x000fe400048070ff */
[----:B------:R-:W-:Y:S02]  /*1e810*/  F2FP.SATFINITE.E4M3.F32.PACK_AB_MERGE_C R190, R191, R190, RZ ;  /* 0x000000bebfbe723e */ /* 0x000fe400048070ff */
[----:B------:R-:W-:Y:S02]  /*1e820*/  F2FP.SATFINITE.E4M3.F32.PACK_AB_MERGE_C R196, R197, R196, RZ ;  /* 0x000000c4c5c4723e */ /* 0x000fe400048070ff */
[----:B------:R-:W-:-:S02]  /*1e830*/  F2FP.SATFINITE.E4M3.F32.PACK_AB_MERGE_C R198, R199, R198, RZ ;  /* 0x000000c6c7c6723e */ /* 0x000fc400048070ff */
[----:B------:R-:W-:Y:S02]  /*1e840*/  F2FP.SATFINITE.E4M3.F32.PACK_AB_MERGE_C R172, R173, R172, RZ ;  /* 0x000000acadac723e */ /* 0x000fe400048070ff */
[----:B------:R-:W-:Y:S02]  /*1e850*/  F2FP.SATFINITE.E4M3.F32.PACK_AB_MERGE_C R174, R175, R174, RZ ;  /* 0x000000aeafae723e */ /* 0x000fe400048070ff */
        /* <DEDUP_REMOVED lines=115> */
[----:B--2---:R-:W-:Y:S01]  /*1ef90*/  R2UR UR4, R103 ;  /* 0x00000000670472ca */ /* 0x004fe200000e0000 */
[----:B------:R-:W-:Y:S01]  /*1efa0*/  IMAD R103, R233, 0x8, R18 ;  /* 0x00000008e9677824 */ /* 0x000fe200078e0212 */
[----:B---3--:R-:W-:-:S03]  /*1efb0*/  ISETP.GT.AND P2, PT, R12, R232, PT ;  /* 0x000000e80c00720c */ /* 0x008fc60003f44270 */
[----:B------:R-:W-:-:S08]  /*1efc0*/  VIADD R103, R103, 0x2e860 ;  /* 0x0002e86067677836 */ /* 0x000fd00000000000 */
[----:B------:R-:W-:-:S05]  /*1efd0*/  IMAD.U32 R200, RZ, RZ, UR4 ;  /* 0x00000004ffc87e24 */ /* 0x000fca000f8e00ff */
[----:B------:R-:W-:Y:S01]  /*1efe0*/  PRMT R103, R200, 0x654, R103 ;  /* 0x00000654c8677816 */ /* 0x000fe20000000067 */
[----:B------:R-:W-:-:S03]  /*1eff0*/  VIADD R12, R12, 0xffffffff ;  /* 0xffffffff0c0c7836 */ /* 0x000fc60000000000 */
[----:B------:R0:W-:Y:S01]  /*1f000*/  SYNCS.ARRIVE.TRANS64.RED.A1T0 RZ, [R103+URZ], RZ ;  /* 0x000000ff67ff79a7 */ /* 0x0001e2000810043f */
[----:B------:R-:W-:Y:S01]  /*1f010*/  F2FP.SATFINITE.E4M3.F32.PACK_AB_MERGE_C R200, R89, R88, R92 ;  /* 0x0000005859c8723e */ /* 0x000fe2000480705c */
[----:B------:R-:W-:Y:S02]  /*1f020*/  IMAD.MOV.U32 R232, RZ, RZ, R235 ;  /* 0x000000ffffe87224 */ /* 0x000fe400078e00eb */
[----:B------:R-:W-:Y:S01]  /*1f030*/  IMAD.MOV.U32 R233, RZ, RZ, R13 ;  /* 0x000000ffffe97224 */ /* 0x000fe200078e000d */
[----:B------:R-:W-:Y:S06]  /*1f040*/  @P2 BRA `(.L_x_1496) ;  /* 0xffffff9800282947 */ /* 0x000fec000383ffff */
[----:B------:R-:W-:Y:S02]  /*1f050*/  IMAD.MOV.U32 R0, RZ, RZ, R20 ;  /* 0x000000ffff007224 */ /* 0x000fe400078e0014 */
[----:B------:R-:W-:Y:S02]  /*1f060*/  IMAD.MOV.U32 R3, RZ, RZ, R15 ;  /* 0x000000ffff037224 */ /* 0x000fe400078e000f */
[----:B------:R-:W-:Y:S02]  /*1f070*/  IMAD.MOV.U32 R233, RZ, RZ, R13 ;  /* 0x000000ffffe97224 */ /* 0x000fe400078e000d */
[----:B------:R-:W-:-:S07]  /*1f080*/  IMAD.MOV.U32 R232, RZ, RZ, R235 ;  /* 0x000000ffffe87224 */ /* 0x000fce00078e00eb */
.L_x_1477:
[----:B------:R-:W2:Y:S01]  /*1f090*/  LDL R13, [R1+0x64] ;  /* 0x00006400010d7983 */ /* 0x000ea20000100800 */
[----:B------:R-:W1:Y:S03]  /*1f0a0*/  LDC R15, c[0x0][0x448] ;  /* 0x00011200ff0f7b82 */ /* 0x000e660000000800 */
[----:B------:R-:W3:Y:S04]  /*1f0b0*/  LDL R88, [R1+0x10] ;  /* 0x0000100001587983 */ /* 0x000ee80000100800 */
[----:B------:R-:W3:Y:S01]  /*1f0c0*/  LDL R21, [R1+0x14] ;  /* 0x0000140001157983 */ /* 0x000ee20000100800 */
[----:B------:R-:W4:Y:S01]  /*1f0d0*/  LDC R89, c[0x0][0x9e4] ;  /* 0x00027900ff597b82 */ /* 0x000f220000000800 */
[----:B------:R-:W-:-:S02]  /*1f0e0*/  LOP3.LUT R17, R17, 0xffefffff, RZ, 0xc0, !PT ;  /* 0xffefffff11117812 */ /* 0x000fc400078ec0ff */
[----:B-1----:R-:W-:-:S13]  /*1f0f0*/  ISETP.NE.AND P2, PT, R15, 0x1, PT ;  /* 0x000000010f00780c */ /* 0x002fda0003f45270 */
[----:B------:R-:W1:Y:S01]  /*1f100*/  @P2 LDC R20, c[0x0][0x44c] ;  /* 0x00011300ff142b82 */ /* 0x000e620000000800 */
[----:B------:R-:W-:-:S04]  /*1f110*/  @P2 LOP3.LUT R17, R17, 0x100000, RZ, 0xfc, !PT ;  /* 0x0010000011112812 */ /* 0x000fc800078efcff */
[----:B------:R-:W-:-:S03]  /*1f120*/  LOP3.LUT R17, R17, 0xffdfffff, RZ, 0xc0, !PT ;  /* 0xffdfffff11117812 */ /* 0x000fc600078ec0ff */
[----:B------:R-:W5:Y:S01]  /*1f130*/  @P2 LDC R15, c[0x0][0x450] ;  /* 0x00011400ff0f2b82 */ /* 0x000f620000000800 */
[----:B--2---:R-:W-:-:S04]  /*1f140*/  VIADD R13, R13, 0x7f ;  /* 0x0000007f0d0d7836 */ /* 0x004fc80000000000 */
[----:B-1----:R-:W-:Y:S01]  /*1f150*/  @P2 IMAD.HI.U32 R20, R13, R20, RZ ;  /* 0x000000140d142227 */ /* 0x002fe200078e00ff */
[----:B---3--:R-:W-:-:S04]  /*1f160*/  IADD3 R88, R21, 0x1, -R88 ;  /* 0x0000000115587810 */ /* 0x008fc80007ffe858 */
[----:B-----5:R-:W-:Y:S02]  /*1f170*/  @P2 SHF.R.U32.HI R13, RZ, R15, R20 ;  /* 0x0000000fff0d2219 */ /* 0x020fe40000011614 */
[----:B----4-:R-:W-:-:S03]  /*1f180*/  ISETP.GE.AND P2, PT, R89, 0x1, PT ;  /* 0x000000015900780c */ /* 0x010fc60003f46270 */
[----:B------:R-:W-:-:S04]  /*1f190*/  IMAD.IADD R13, R13, 0x1, R88 ;  /* 0x000000010d0d7824 */ /* 0x000fc800078e0258 */
[----:B------:R-:W-:-:S06]  /*1f1a0*/  IMAD.IADD R14, R13, 0x1, -R14 ;  /* 0x000000010d0e7824 */ /* 0x000fcc00078e0a0e */
[----:B------:R-:W-:Y:S01]  /*1f1b0*/  @P2 LOP3.LUT R17, R17, 0x200000, RZ, 0xfc, !PT ;  /* 0x0020000011112812 */ /* 0x000fe200078efcff */
[----:B------:R-:W-:Y:S06]  /*1f1c0*/  @!P2 BRA `(.L_x_1497) ;  /* 0x000000000044a947 */ /* 0x000fec0003800000 */
[----:B------:R-:W-:Y:S01]  /*1f1d0*/  ISETP.GT.AND P2, PT, R13, -0x1, PT ;  /* 0xffffffff0d00780c */ /* 0x000fe20003f44270 */
[----:B------:R-:W-:-:S12]  /*1f1e0*/  BSSY B0, `(.L_x_1498) ;  /* 0x000000d000007945 */ /* 0x000fd80003800000 */
[----:B------:R-:W-:Y:S05]  /*1f1f0*/  @P2 BRA `(.L_x_1499) ;  /* 0x00000000001c2947 */ /* 0x000fea0003800000 */
[----:B------:R-:W-:Y:S02]  /*1f200*/  ISETP.NE.AND P2, PT, R89, 0x1, PT ;  /* 0x000000015900780c */ /* 0x000fe40003f45270 */
[----:B------:R-:W-:-:S11]  /*1f210*/  LOP3.LUT R13, RZ, R13, RZ, 0x33, !PT ;  /* 0x0000000dff0d7212 */ /* 0x000fd600078e33ff */
[----:B------:R-:W1:Y:S02]  /*1f220*/  @P2 LDC.64 R20, c[0x0][0x9e8] ;  /* 0x00027a00ff142b82 */ /* 0x000e640000000a00 */
[----:B-1----:R-:W-:-:S05]  /*1f230*/  @P2 IMAD.HI.U32 R20, R13, R20, RZ ;  /* 0x000000140d142227 */ /* 0x002fca00078e00ff */
[----:B------:R-:W-:-:S04]  /*1f240*/  @P2 SHF.R.U32.HI R13, RZ, R21, R20 ;  /* 0x00000015ff0d2219 */ /* 0x000fc80000011614 */
[----:B------:R-:W-:Y:S01]  /*1f250*/  LOP3.LUT R13, RZ, R13, RZ, 0x33, !PT ;  /* 0x0000000dff0d7212 */ /* 0x000fe200078e33ff */
[----:B------:R-:W-:Y:S06]  /*1f260*/  BRA `(.L_x_1500) ;  /* 0x0000000000107947 */ /* 0x000fec0003800000 */
.L_x_1499:
[----:B------:R-:W-:-:S13]  /*1f270*/  ISETP.NE.AND P2, PT, R89, 0x1, PT ;  /* 0x000000015900780c */ /* 0x000fda0003f45270 */
[----:B------:R-:W1:Y:S02]  /*1f280*/  @P2 LDC.64 R20, c[0x0][0x9e8] ;  /* 0x00027a00ff142b82 */ /* 0x000e640000000a00 */
[----:B-1----:R-:W-:-:S05]  /*1f290*/  @P2 IMAD.HI.U32 R20, R13, R20, RZ ;  /* 0x000000140d142227 */ /* 0x002fca00078e00ff */
[----:B------:R-:W-:-:S07]  /*1f2a0*/  @P2 SHF.R.U32.HI R13, RZ, R21, R20 ;  /* 0x00000015ff0d2219 */ /* 0x000fce0000011614 */
.L_x_1500:
[----:B------:R-:W-:Y:S05]  /*1f2b0*/  BSYNC B0 ;  /* 0x0000000000007941 */ /* 0x000fea0003800000 */
.L_x_1498:
[----:B------:R-:W-:-:S05]  /*1f2c0*/  IMAD R13, R13, R89, RZ ;  /* 0x000000590d0d7224 */ /* 0x000fca00078e02ff */
[----:B------:R-:W-:-:S07]  /*1f2d0*/  VIMNMX R14, R14, R13, !PT ;  /* 0x0000000d0e0e7248 */ /* 0x000fce0007fe0100 */
.L_x_1497:
[----:B------:R-:W2:Y:S01]  /*1f2e0*/  LDL R20, [R1+0x74] ;  /* 0x0000740001147983 */ /* 0x000ea20000100800 */
[----:B------:R-:W-:Y:S02]  /*1f2f0*/  VIADD R15, R14, 0xdf ;  /* 0x000000df0e0f7836 */ /* 0x000fe40000000000 */
[----:B------:R-:W-:-:S04]  /*1f300*/  IMAD.MOV.U32 R14, RZ, RZ, RZ ;  /* 0x000000ffff0e7224 */ /* 0x000fc800078e00ff */
[----:B------:R-:W-:-:S05]  /*1f310*/  IMAD.HI R14, R15, -0x6db6db6d, R14 ;  /* 0x924924930f0e7827 */ /* 0x000fca00078e020e */
[----:B------:R-:W-:-:S04]  /*1f320*/  SHF.R.U32.HI R13, RZ, 0x1f, R14 ;  /* 0x0000001fff0d7819 */ /* 0x000fc8000001160e */
[----:B------:R-:W-:-:S04]  /*1f330*/  LEA.HI.SX32 R13, R14, R13, 0x19 ;  /* 0x0000000d0e0d7211 */ /* 0x000fc800078fcaff */
[----:B--2---:R-:W-:-:S04]  /*1f340*/  VIMNMX R20, R20, R13, !PT ;  /* 0x0000000d14147248 */ /* 0x004fc80007fe0100 */
[----:B------:R-:W-:Y:S01]  /*1f350*/  ISETP.GE.AND P2, PT, R12, R20, PT ;  /* 0x000000140c00720c */ /* 0x000fe20003f46270 */
[----:B------:R1:W-:-:S12]  /*1f360*/  STL [R1+0x48], R20 ;  /* 0x0000481401007387 */ /* 0x0003d80000100800 */
[----:B-1----:R-:W-:Y:S05]  /*1f370*/  @!P2 BRA `(.L_x_1501) ;  /* 0x000000400004a947 */ /* 0x002fea0003800000 */
[----:B------:R-:W-:Y:S02]  /*1f380*/  IMAD.MOV.U32 R236, RZ, RZ, R12 ;  /* 0x000000ffffec7224 */ /* 0x000fe400078e000c */
[----:B------:R-:W-:Y:S02]  /*1f390*/  IMAD.MOV.U32 R235, RZ, RZ, R0 ;  /* 0x000000ffffeb7224 */ /* 0x000fe400078e0000 */
[----:B------:R-:W-:Y:S02]  /*1f3a0*/  IMAD.MOV.U32 R21, RZ, RZ, R3 ;  /* 0x000000ffff157224 */ /* 0x000fe400078e0003 */
[----:B------:R-:W-:Y:S02]  /*1f3b0*/  IMAD.MOV.U32 R12, RZ, RZ, R232 ;  /* 0x000000ffff0c7224 */ /* 0x000fe400078e00e8 */
[----:B------:R-:W-:-:S07]  /*1f3c0*/  IMAD.MOV.U32 R20, RZ, RZ, R233 ;  /* 0x000000ffff147224 */ /* 0x000fce00078e00e9 */
.L_x_1512:
        /* <DEDUP_REMOVED lines=9> */
.L_x_1503:
[----:B------:R-:W-:-:S05]  /*1f460*/  VIADD R0, R20, 0x1 ;  /* 0x0000000114007836 */ /* 0x000fca0000000000 */
[----:B------:R-:W-:-:S04]  /*1f470*/  ISETP.NE.AND P3, PT, R0, 0x2, PT ;  /* 0x000000020000780c */ /* 0x000fc80003f65270 */
[----:B------:R-:W-:Y:S02]  /*1f480*/  SEL R3, R0, RZ, P3 ;  /* 0x000000ff00037207 */ /* 0x000fe40001800000 */
[----:B------:R-:W-:-:S03]  /*1f490*/  SHF.L.U32 R0, R232, 0x1f, RZ ;  /* 0x0000001fe8007819 */ /* 0x000fc600000006ff */
[----:B------:R-:W-:-:S04]  /*1f4a0*/  IMAD R3, R3, 0x8, R18 ;  /* 0x0000000803037824 */ /* 0x000fc800078e0212 */
[----:B------:R1:W2:Y:S01]  /*1f4b0*/  SYNCS.PHASECHK.TRANS64.TRYWAIT P3, [R3+URZ+0x2e830], R0 ;  /* 0x02e83000030075a7 */ /* 0x0002a2000806017f */
[----:B------:R-:W-:Y:S05]  /*1f4c0*/  @!P0 BRA `(.L_x_1504) ;  /* 0x0000000000048947 */ /* 0x000fea0003800000 */
[----:B------:R-:W-:Y:S01]  /*1f4d0*/  BPT.TRAP 0x1 ;  /* 0x000000040000795c */ /* 0x000fe20000300000 */
.L_x_1504:
[----:B------:R-:W-:Y:S04]  /*1f4e0*/  BSSY B0, `(.L_x_1502) ;  /* 0x0000004000007945 */ /* 0x000fe80003800000 */
[----:B--2---:R-:W-:Y:S05]  /*1f4f0*/  @P3 BRA `(.L_x_1505) ;  /* 0x0000000000083947 */ /* 0x004fea0003800000 */
[----:B------:R-:W2:Y:S02]  /*1f500*/  SYNCS.PHASECHK.TRANS64.TRYWAIT P3, [R3+URZ+0x2e830], R0 ;  /* 0x02e83000030075a7 */ /* 0x000ea4000806017f */
[----:B--2---:R-:W-:Y:S05]  /*1f510*/  @!P3 BRA `(.L_x_1506) ;  /* 0x000001800068b947 */ /* 0x004fea0003800000 */
.L_x_1505:
[----:B------:R-:W-:Y:S05]  /*1f520*/  BSYNC B0 ;  /* 0x0000000000007941 */ /* 0x000fea0003800000 */
.L_x_1502:
[----:B-12---:R-:W2:Y:S01]  /*1f530*/  LDL R3, [R1+0x5c] ;  /* 0x00005c0001037983 */ /* 0x006ea20000100800 */
[----:B------:R-:W-:Y:S01]  /*1f540*/  VIADD R233, R20, 0x1 ;  /* 0x0000000114e97836 */ /* 0x000fe20000000000 */
[----:B------:R-:W-:Y:S05]  /*1f550*/  WARPSYNC.ALL ;  /* 0x0000000000007948 */ /* 0x000fea0003800000 */
[----:B------:R-:W1:Y:S01]  /*1f560*/  S2R R0, SR_TID.X ;  /* 0x0000000000007919 */ /* 0x000e620000002100 */
[C---:B------:R-:W-:Y:S01]  /*1f570*/  ISETP.NE.AND P3, PT, R233.reuse, 0x2, PT ;  /* 0x00000002e900780c */ /* 0x040fe20003f65270 */
[----:B------:R-:W-:Y:S01]  /*1f580*/  IMAD.MOV.U32 R91, RZ, RZ, 0x40000040 ;  /* 0x40000040ff5b7424 */ /* 0x000fe200078e00ff */
[C---:B------:R-:W-:Y:S01]  /*1f590*/  R2UR UR12, R8.reuse ;  /* 0x00000000080c72ca */ /* 0x040fe200000e0000 */
[----:B------:R-:W-:Y:S01]  /*1f5a0*/  IMAD.MOV.U32 R15, RZ, RZ, 0x40000040 ;  /* 0x40000040ff0f7424 */ /* 0x000fe200078e00ff */
[----:B------:R-:W-:Y:S01]  /*1f5b0*/  SEL R233, R233, RZ, P3 ;  /* 0x000000ffe9e97207 */ /* 0x000fe20001800000 */
        /* <DEDUP_REMOVED lines=13> */
[----:B------:R-:W-:Y:S01]  /*1f690*/  R2UR UR25, R15 ;  /* 0x000000000f1972ca */ /* 0x000fe200000e0000 */
[----:B------:R-:W-:Y:S01]  /*1f6a0*/  STL [R1+0xcc], R21 ;  /* 0x0000cc1501007387 */ /* 0x000fe20000100800 */
[C---:B------:R-:W-:Y:S02]  /*1f6b0*/  R2UR UR27, R89.reuse ;  /* 0x00000000591b72ca */ /* 0x040fe400000e0000 */
[----:B------:R-:W-:Y:S01]  /*1f6c0*/  R2UR UR29, R89 ;  /* 0x00000000591d72ca */ /* 0x000fe200000e0000 */
[----:B------:R-:W-:Y:S01]  /*1f6d0*/  STL [R1+0xc8], R19 ;  /* 0x0000c81301007387 */ /* 0x000fe20000100800 */
[----:B------:R-:W-:-:S02]  /*1f6e0*/  R2UR UR31, R93 ;  /* 0x000000005d1f72ca */ /* 0x000fc400000e0000 */
[----:B------:R-:W-:Y:S01]  /*1f6f0*/  R2UR UR39, R15 ;  /* 0x000000000f2772ca */ /* 0x000fe200000e0000 */
[----:B------:R-:W-:Y:S01]  /*1f700*/  STL [R1+0xc4], R18 ;  /* 0x0000c41201007387 */ /* 0x000fe20000100800 */
[----:B------:R-:W-:Y:S02]  /*1f710*/  R2UR UR36, R8 ;  /* 0x00000000082472ca */ /* 0x000fe400000e0000 */
[----:B-1----:R-:W-:Y:S01]  /*1f720*/  SHF.R.U32.HI R0, RZ, 0x7, R0 ;  /* 0x00000007ff007819 */ /* 0x002fe20000011600 */
[----:B------:R1:W-:Y:S01]  /*1f730*/  STL [R1+0xc0], R17 ;  /* 0x0000c01101007387 */ /* 0x0003e20000100800 */
[----:B------:R-:W-:Y:S02]  /*1f740*/  R2UR UR37, R9 ;  /* 0x00000000092572ca */ /* 0x000fe400000e0000 */
[----:B------:R-:W-:Y:S01]  /*1f750*/  R2UR UR47, R89 ;  /* 0x00000000592f72ca */ /* 0x000fe200000e0000 */
[----:B------:R-:W-:Y:S01]  /*1f760*/  VIADD R0, R0, 0x8 ;  /* 0x0000000800007836 */ /* 0x000fe20000000000 */
[----:B------:R3:W-:Y:S01]  /*1f770*/  STL [R1+0xbc], R16 ;  /* 0x0000bc1001007387 */ /* 0x0007e20000100800 */
[----:B------:R-:W-:-:S02]  /*1f780*/  R2UR UR44, R8 ;  /* 0x00000000082c72ca */ /* 0x000fc400000e0000 */
[----:B------:R-:W-:Y:S01]  /*1f790*/  R2UR UR45, R9 ;  /* 0x00000000092d72ca */ /* 0x000fe200000e0000 */
[----:B------:R4:W-:Y:S01]  /*1f7a0*/  BAR.SYNC.DEFER_BLOCKING R0, 0x100 ;  /* 0x000400000000751d */ /* 0x0009e20000010000 */
[C---:B------:R-:W-:Y:S02]  /*1f7b0*/  R2UR UR19, R15.reuse ;  /* 0x000000000f1372ca */ /* 0x040fe400000e0000 */
[----:B------:R-:W-:Y:S02]  /*1f7c0*/  R2UR UR5, R15 ;  /* 0x000000000f0572ca */ /* 0x000fe400000e0000 */
[----:B------:R-:W-:Y:S02]  /*1f7d0*/  R2UR UR17, R89 ;  /* 0x00000000591172ca */ /* 0x000fe400000e0000 */
[C---:B------:R-:W-:Y:S01]  /*1f7e0*/  R2UR UR9, R93.reuse ;  /* 0x000000005d0972ca */ /* 0x040fe200000e0000 */
[----:B------:R0:W-:Y:S01]  /*1f7f0*/  STL [R1+0xb8], R12 ;  /* 0x0000b80c01007387 */ /* 0x0001e20000100800 */
[----:B------:R-:W-:Y:S01]  /*1f800*/  R2UR UR33, R93 ;  /* 0x000000005d2172ca */ /* 0x000fe200000e0000 */
[----:B------:R-:W-:Y:S01]  /*1f810*/  IMAD.MOV.U32 R93, RZ, RZ, 0x40000040 ;  /* 0x40000040ff5d7424 */ /* 0x000fe200078e00ff */
[----:B------:R-:W-:Y:S01]  /*1f820*/  R2UR UR59, R91 ;  /* 0x000000005b3b72ca */ /* 0x000fe200000e0000 */
[----:B------:R0:W-:Y:S03]  /*1f830*/  STL [R1+0xb4], R2 ;  /* 0x0000b40201007387 */ /* 0x0001e60000100800 */
[----:B------:R-:W-:Y:S01]  /*1f840*/  R2UR UR43, R93 ;  /* 0x000000005d2b72ca */ /* 0x000fe200000e0000 */
[----:B------:R-:W-:Y:S01]  /*1f850*/  WARPGROUP.ARRIVE ;  /* 0x00000000000079c5 */ /* 0x000fe20000000000 */
[----:B--2---:R-:W-:Y:S01]  /*1f860*/  IMAD R90, R233, 0x700, R3 ;  /* 0x00000700e95a7824 */ /* 0x004fe200078e0203 */
[----:B------:R-:W-:Y:S01]  /*1f870*/  MOV R3, UR7 ;  /* 0x0000000700037c02 */ /* 0x000fe20008000f00 */
[----:B------:R-:W-:Y:S01]  /*1f880*/  UMOV UR7, UR11 ;  /* 0x0000000b00077c82 */ /* 0x000fe20008000000 */
[----:B------:R-:W-:Y:S01]  /*1f890*/  R2UR UR11, R15 ;  /* 0x000000000f0b72ca */ /* 0x000fe200000e0000 */
[C---:B------:R-:W-:Y:S01]  /*1f8a0*/  VIADD R14, R90.reuse, 0x100 ;  /* 0x000001005a0e7836 */ /* 0x040fe20000000000 */
[C---:B------:R-:W-:Y:S01]  /*1f8b0*/  R2UR UR14, R90.reuse ;  /* 0x000000005a0e72ca */ /* 0x040fe200000e0000 */
[C---:B------:R-:W-:Y:S01]  /*1f8c0*/  VIADD R88, R90.reuse, 0x200 ;  /* 0x000002005a587836 */ /* 0x040fe20000000000 */
[----:B-1----:R-:W-:Y:S01]  /*1f8d0*/  MOV R17, UR7 ;  /* 0x0000000700117c02 */ /* 0x002fe20008000f00 */
        /* <DEDUP_REMOVED lines=25> */
[----:B------:R-:W-:Y:S01]  /*1fa70*/  UMOV UR7, UR29 ;  /* 0x0000001d00077c82 */ /* 0x000fe20008000000 */
[----:B------:R-:W-:Y:S01]  /*1fa80*/  R2UR UR24, R14 ;  /* 0x000000000e1872ca */ /* 0x000fe200000e0000 */
[----:B------:R-:W-:Y:S01]  /*1fa90*/  VIADD R14, R90, 0x104 ;  /* 0x000001045a0e7836 */ /* 0x000fe20000000000 */
[----:B------:R-:W-:Y:S01]  /*1faa0*/  R2UR UR10, R88 ;  /* 0x00000000580a72ca */ /* 0x000fe200000e0000 */
[C---:B------:R-:W-:Y:S01]  /*1fab0*/  VIADD R88, R90.reuse, 0x204 ;  /* 0x000002045a587836 */ /* 0x040fe20000000000 */
[----:B------:R-:W-:Y:S01]  /*1fac0*/  MOV R237, UR11 ;  /* 0x0000000b00ed7c02 */ /* 0x000fe20008000f00 */
[----:B------:R-:W-:Y:S01]  /*1fad0*/  UMOV UR11, UR25 ;  /* 0x00000019000b7c82 */ /* 0x000fe20008000000 */
[C---:B------:R-:W-:Y:S01]  /*1fae0*/  R2UR UR25, R9.reuse ;  /* 0x00000000091972ca */ /* 0x040fe200000e0000 */
[----:B------:R-:W-:Y:S01]  /*1faf0*/  IMAD.MOV.U32 R15, RZ, RZ, 0x40000040 ;  /* 0x40000040ff0f7424 */ /* 0x000fe200078e00ff */
[----:B------:R-:W-:Y:S01]  /*1fb00*/  R2UR UR29, R9 ;  /* 0x00000000091d72ca */ /* 0x000fe200000e0000 */
[----:B------:R-:W-:Y:S01]  /*1fb10*/  VIADD R92, R90, 0x206 ;  /* 0x000002065a5c7836 */ /* 0x000fe20000000000 */
[----:B------:R-:W-:Y:S01]  /*1fb20*/  MOV R19, UR11 ;  /* 0x0000000b00137c02 */ /* 0x000fe20008000f00 */
[----:B------:R-:W-:Y:S01]  /*1fb30*/  UMOV UR11, UR19 ;  /* 0x00000013000b7c82 */ /* 0x000fe20008000000 */
[----:B----4-:R-:W-:-:S02]  /*1fb40*/  MOV R0, UR6 ;  /* 0x0000000600007c02 */ /* 0x010fc40008000f00 */
[----:B------:R-:W-:Y:S01]  /*1fb50*/  R2UR UR14, R88 ;  /* 0x00000000580e72ca */ /* 0x000fe200000e0000 */
[----:B------:R-:W-:Y:S01]  /*1fb60*/  UMOV UR6, UR10 ;  /* 0x0000000a00067c82 */ /* 0x000fe20008000000 */
[----:B------:R-:W-:Y:S01]  /*1fb70*/  R2UR UR10, R14 ;  /* 0x000000000e0a72ca */ /* 0x000fe200000e0000 */
[----:B------:R-:W-:Y:S01]  /*1fb80*/  VIADD R14, R90, 0x304 ;  /* 0x000003045a0e7836 */ /* 0x000fe20000000000 */
[----:B---3--:R-:W-:Y:S01]  /*1fb90*/  MOV R16, UR6 ;  /* 0x0000000600107c02 */ /* 0x008fe20008000f00 */
[----:B------:R-:W-:Y:S01]  /*1fba0*/  UMOV UR6, UR28 ;  /* 0x0000001c00067c82 */ /* 0x000fe20008000000 */
[----:B------:R-:W-:Y:S01]  /*1fbb0*/  R2UR UR28, R8 ;  /* 0x00000000081c72ca */ /* 0x000fe200000e0000 */
[----:B------:R-:W-:Y:S01]  /*1fbc0*/  VIADD R88, R90, 0x404 ;  /* 0x000004045a587836 */ /* 0x000fe20000000000 */
[----:B------:R-:W-:Y:S01]  /*1fbd0*/  R2UR UR19, R15 ;  /* 0x000000000f1372ca */ /* 0x000fe200000e0000 */
[----:B------:R-:W-:Y:S01]  /*1fbe0*/  IMAD.MOV.U32 R15, RZ, RZ, 0x40000040 ;  /* 0x40000040ff0f7424 */ /* 0x000fe200078e00ff */
[----:B------:R-:W-:Y:S01]  /*1fbf0*/  R2UR UR15, R89 ;  /* 0x00000000590f72ca */ /* 0x000fe200000e0000 */
[----:B------:R-:W-:Y:S01]  /*1fc00*/  IMAD.MOV.U32 R89, RZ, RZ, 0x40000040 ;  /* 0x40000040ff597424 */ /* 0x000fe200078e00ff */
        /* <DEDUP_REMOVED lines=9> */
[----:B------:R-:W-:Y:S01]  /*1fca0*/  R2UR UR18, R14 ;  /* 0x000000000e1272ca */ /* 0x000fe200000e0000 */
[----:B------:R-:W-:Y:S01]  /*1fcb0*/  VIADD R14, R90, 0x504 ;  /* 0x000005045a0e7836 */ /* 0x000fe20000000000 */
[----:B------:R-:W-:Y:S02]  /*1fcc0*/  R2UR UR8, R8 ;  /* 0x00000000080872ca */ /* 0x000fe400000e0000 */
[----:B------:R-:W-:Y:S02]  /*1fcd0*/  R2UR UR9, R9 ;  /* 0x00000000090972ca */ /* 0x000fe400000e0000 */
[----:B------:R-:W-:Y:S01]  /*1fce0*/  MOV R95, UR11 ;  /* 0x0000000b005f7c02 */ /* 0x000fe20008000f00 */
[----:B------:R-:W-:Y:S01]  /*1fcf0*/  UMOV UR11, UR5 ;  /* 0x00000005000b7c82 */ /* 0x000fe20008000000 */
[----:B------:R-:W-:-:S02]  /*1fd00*/  WARPGROUP.DEPBAR.LE gsb0, 0x0 ;  /* 0x00008000000079c5 */ /* 0x000fc40000010000 */
[----:B------:R-:W-:Y:S01]  /*1fd10*/  WARPGROUP.ARRIVE ;  /* 0x00000000000079c5 */ /* 0x000fe20000000000 */
[----:B------:R-:W-:Y:S01]  /*1fd20*/  MOV R94, UR10 ;  /* 0x0000000a005e7c02 */ /* 0x000fe20008000f00 */
[----:B------:R-:W-:Y:S01]  /*1fd30*/  UMOV UR10, UR4 ;  /* 0x00000004000a7c82 */ /* 0x000fe20008000000 */
[----:B------:R-:W-:Y:S02]  /*1fd40*/  R2UR UR42, R92 ;  /* 0x000000005c2a72ca */ /* 0x000fe400000e0000 */
[----:B------:R-:W-:Y:S01]  /*1fd50*/  R2UR UR4, R10 ;  /* 0x000000000a0472ca */ /* 0x000fe200000e0000 */
[----:B------:R-:W-:Y:S01]  /*1fd60*/  QGMMA.64x32x32.F32.E4M3.E4M3 R168, gdesc[UR20], RZ, !UPT, gsb0 ;  /* 0x0060000014a879f3 */ /* 0x000fe2000c0008ff */
[----:B------:R-:W-:Y:S01]  /*1fd70*/  R2UR UR22, R88 ;  /* 0x00000000581672ca */ /* 0x000fe200000e0000 */
[----:B------:R-:W-:Y:S01]  /*1fd80*/  VIADD R88, R90, 0x604 ;  /* 0x000006045a587836 */ /* 0x000fe20000000000 */
[----:B------:R-:W-:Y:S01]  /*1fd90*/  R2UR UR23, R89 ;  /* 0x00000000591772ca */ /* 0x000fe200000e0000 */
[----:B------:R-:W-:Y:S01]  /*1fda0*/  IMAD.MOV.U32 R89, RZ, RZ, 0x40000040 ;  /* 0x40000040ff597424 */ /* 0x000fe200078e00ff */
[----:B------:R-:W-:-:S02]  /*1fdb0*/  R2UR UR5, R11 ;  /* 0x000000000b0572ca */ /* 0x000fc400000e0000 */
[----:B------:R-:W-:Y:S02]  /*1fdc0*/  R2UR UR12, R10 ;  /* 0x000000000a0c72ca */ /* 0x000fe400000e0000 */
[----:B------:R-:W-:Y:S02]  /*1fdd0*/  R2UR UR13, R11 ;  /* 0x000000000b0d72ca */ /* 0x000fe400000e0000 */
[----:B0-----:R-:W-:Y:S01]  /*1fde0*/  MOV R12, UR15 ;  /* 0x0000000f000c7c02 */ /* 0x001fe20008000f00 */
[----:B------:R-:W-:Y:S01]  /*1fdf0*/  UMOV UR15, UR33 ;  /* 0x00000021000f7c82 */ /* 0x000fe20008000000 */
[----:B------:R-:W-:Y:S01]  /*1fe00*/  MOV R2, UR14 ;  /* 0x0000000e00027c02 */ /* 0x000fe20008000f00 */
[----:B------:R-:W-:Y:S01]  /*1fe10*/  UMOV UR14, UR32 ;  /* 0x00000020000e7c82 */ /* 0x000fe20008000000 */
[----:B------:R-:W-:Y:S01]  /*1fe20*/  MOV R22, UR15 ;  /* 0x0000000f00167c02 */ /* 0x000fe20008000f00 */
[----:B------:R-:W-:Y:S01]  /*1fe30*/  UMOV UR15, UR17 ;  /* 0x00000011000f7c82 */ /* 0x000fe20008000000 */
[----:B------:R-:W-:Y:S01]  /*1fe40*/  MOV R21, UR14 ;  /* 0x0000000e00157c02 */ /* 0x000fe20008000f00 */
[----:B------:R-:W-:Y:S01]  /*1fe50*/  UMOV UR14, UR16 ;  /* 0x00000010000e7c82 */ /* 0x000fe20008000000 */
        /* <DEDUP_REMOVED lines=25> */
[----:B------:R-:W-:Y:S02]  /*1fff0*/  R2UR UR50, R88 ;  /* 0x00000000583272ca */ /* 0x000fe400000e0000 */
[----:B------:R-:W-:Y:S01]  /*20000*/  R2UR UR51, R89 ;  /* 0x00000000593372ca */ /* 0x000fe200000e0000 */
        /* <DEDUP_REMOVED lines=14> */
[----:B------:R-:W-:-:S06]  /*200f0*/  WARPGROUP.ARRIVE ;  /* 0x00000000000079c5 */ /* 0x000fcc0000000000 */
        /* <DEDUP_REMOVED lines=132> */
.L_x_1508:
[----:B-----5:R-:W-:Y:S01]  /*20940*/  SHF.L.U32 R0, R12, 0x1f, RZ ;  /* 0x0000001f0c007819 */ /* 0x020fe200000006ff */
[----:B------:R-:W-:-:S04]  /*20950*/  IMAD R3, R20, 0x8, R18 ;  /* 0x0000000814037824 */ /* 0x000fc800078e0212 */
[----:B------:R0:W1:Y:S01]  /*20960*/  SYNCS.PHASECHK.TRANS64.TRYWAIT P2, [R3+URZ+0x2e850], R0 ;  /* 0x02e85000030075a7 */ /* 0x000062000804017f */
[----:B------:R-:W-:Y:S05]  /*20970*/  @!P0 BRA `(.L_x_1509) ;  /* 0x0000000000048947 */ /* 0x000fea0003800000 */
[----:B------:R-:W-:Y:S01]  /*20980*/  BPT.TRAP 0x1 ;  /* 0x000000040000795c */ /* 0x000fe20000300000 */
.L_x_1509:
[----:B-1----:R-:W-:Y:S05]  /*20990*/  @P2 BRA `(.L_x_1507) ;  /* 0x0000000000082947 */ /* 0x002fea0003800000 */
[----:B------:R-:W1:Y:S02]  /*209a0*/  SYNCS.PHASECHK.TRANS64.TRYWAIT P2, [R3+URZ+0x2e850], R0 ;  /* 0x02e85000030075a7 */ /* 0x000e64000804017f */
[----:B-1----:R-:W-:Y:S05]  /*209b0*/  @!P2 BRA `(.L_x_1510) ;  /* 0x0000016c0054a947 */ /* 0x002fea0003800000 */
.L_x_1507:
[----:B-----5:R-:W-:Y:S01]  /*209c0*/  VIADD R12, R18, 0x400 ;  /* 0x00000400120c7836 */ /* 0x020fe20000000000 */
[----:B------:R-:W-:Y:S05]  /*209d0*/  WARPSYNC.ALL ;  /* 0x0000000000007948 */ /* 0x000fea0003800000 */
[----:B------:R-:W-:Y:S01]  /*209e0*/  SHF.R.U32.HI R12, RZ, 0x4, R12 ;  /* 0x00000004ff0c7819 */ /* 0x000fe2000001160c */
[----:B------:R-:W-:Y:S01]  /*209f0*/  IMAD.MOV.U32 R13, RZ, RZ, -0x3ffffff0 ;  /* 0xc0000010ff0d7424 */ /* 0x000fe200078e00ff */
[----:B------:R-:W-:Y:S02]  /*20a00*/  WARPGROUP.ARRIVE ;  /* 0x00000000000079c5 */ /* 0x000fe40000000000 */
[----:B------:R-:W-:-:S02]  /*20a10*/  LOP3.LUT R12, R12, 0x3fff, RZ, 0xc0, !PT ;  /* 0x00003fff0c0c7812 */ /* 0x000fc400078ec0ff */
[----:B------:R-:W-:Y:S02]  /*20a20*/  R2UR UR7, R13 ;  /* 0x000000000d0772ca */ /* 0x000fe400000e0000 */
[----:B------:R-:W-:-:S05]  /*20a30*/  LOP3.LUT R12, R12, 0x10000, RZ, 0xfc, !PT ;  /* 0x000100000c0c7812 */ /* 0x000fca00078efcff */
[----:B------:R-:W-:-:S05]  /*20a40*/  IMAD R12, R20, 0x700, R12 ;  /* 0x00000700140c7824 */ /* 0x000fca00078e020c */
[----:B------:R-:W-:-:S13]  /*20a50*/  R2UR UR6, R12 ;  /* 0x000000000c0672ca */ /* 0x000fda00000e0000 */
[----:B------:R-:W-:Y:S01]  /*20a60*/  QGMMA.64x128x32.F32.E4M3.E4M3 R24, R224, gdesc[UR4], R24, gsb0 ;  /* 0x01e00004e0187df3 */ /* 0x000fe20008000818 */
[----:B------:R-:W-:Y:S02]  /*20a70*/  VIADD R14, R12, 0x100 ;  /* 0x000001000c0e7836 */ /* 0x000fe40000000000 */
[----:B------:R-:W-:-:S03]  /*20a80*/  IMAD.MOV.U32 R15, RZ, RZ, -0x3ffffff0 ;  /* 0xc0000010ff0f7424 */ /* 0x000fc600078e00ff */
[----:B------:R-:W-:Y:S02]  /*20a90*/  R2UR UR6, R14 ;  /* 0x000000000e0672ca */ /* 0x000fe400000e0000 */
[----:B------:R-:W-:Y:S02]  /*20aa0*/  R2UR UR7, R15 ;  /* 0x000000000f0772ca */ /* 0x000fe400000e0000 */
[----:B01----:R-:W-:-:S04]  /*20ab0*/  FMNMX.FTZ R0, R184, R21, !PT ;  /* 0x00000015b8007209 */ /* 0x003fc80007810000 */
[----:B------:R-:W-:-:S04]  /*20ac0*/  FMNMX.FTZ R0, R185, R0, !PT ;  /* 0x00000000b9007209 */ /* 0x000fc80007810000 */
[----:B------:R-:W-:-:S04]  /*20ad0*/  FMNMX.FTZ R13, R188, R0, !PT ;  /* 0x00000000bc0d7209 */ /* 0x000fc80007810000 */
[----:B------:R-:W-:-:S04]  /*20ae0*/  FMNMX.FTZ R13, R189, R13, !PT ;  /* 0x0000000dbd0d7209 */ /* 0x000fc80007810000 */
[----:B------:R-:W-:-:S04]  /*20af0*/  FMNMX.FTZ R13, R192, R13, !PT ;  /* 0x0000000dc00d7209 */ /* 0x000fc80007810000 */
[----:B------:R-:W-:-:S04]  /*20b00*/  FMNMX.FTZ R13, R193, R13, !PT ;  /* 0x0000000dc10d7209 */ /* 0x000fc80007810000 */
[----:B------:R-:W-:-:S04]  /*20b10*/  FMNMX.FTZ R13, R196, R13, !PT ;  /* 0x0000000dc40d7209 */ /* 0x000fc80007810000 */
[----:B------:R-:W-:-:S04]  /*20b20*/  FMNMX.FTZ R13, R197, R13, !PT ;  /* 0x0000000dc50d7209 */ /* 0x000fc80007810000 */
[----:B------:R-:W-:-:S04]  /*20b30*/  FMNMX.FTZ R13, R168, R13, !PT ;  /* 0x0000000da80d7209 */ /* 0x000fc80007810000 */
[----:B------:R-:W-:Y:S01]  /*20b40*/  FMNMX.FTZ R13, R169, R13, !PT ;  /* 0x0000000da90d7209 */ /* 0x000fe20007810000 */
[----:B------:R-:W-:Y:S01]  /*20b50*/  VIADD R14, R12, 0x200 ;  /* 0x000002000c0e7836 */ /* 0x000fe20000000000 */
[----:B------:R-:W-:Y:S02]  /*20b60*/  WARPGROUP.DEPBAR.LE gsb0, 0x0 ;  /* 0x00008000000079c5 */ /* 0x000fe40000010000 */
[----:B------:R-:W-:Y:S01]  /*20b70*/  WARPGROUP.ARRIVE ;  /* 0x00000000000079c5 */ /* 0x000fe20000000000 */
[----:B------:R-:W-:Y:S01]  /*20b80*/  IMAD.MOV.U32 R15, RZ, RZ, -0x3ffffff0 ;  /* 0xc0000010ff0f7424 */ /* 0x000fe200078e00ff */
[----:B------:R-:W-:Y:S01]  /*20b90*/  FMNMX.FTZ R13, R172, R13, !PT ;  /* 0x0000000dac0d7209 */ /* 0x000fe20007810000 */
[----:B------:R-:W2:Y:S03]  /*20ba0*/  LDL.LU R226, [R1+0x4] ;  /* 0x0000040001e27983 */ /* 0x000ea60000300800 */
[----:B------:R-:W-:Y:S01]  /*20bb0*/  QGMMA.64x128x32.F32.E4M3.E4M3 R24, R220, gdesc[UR4], R24, gsb0 ;  /* 0x01e00004dc187df3 */ /* 0x000fe20008000818 */
[----:B------:R-:W-:Y:S01]  /*20bc0*/  FMNMX.FTZ R13, R173, R13, !PT ;  /* 0x0000000dad0d7209 */ /* 0x000fe20007810000 */
[----:B------:R-:W3:Y:S01]  /*20bd0*/  LDL.LU R227, [R1] ;  /* 0x0000000001e37983 */ /* 0x000ee20000300800 */
        /* <DEDUP_REMOVED lines=71> */
[----:B------:R-:W-:Y:S01]  /*21050*/  FMNMX.FTZ R0, R123, R0, !PT ;  /* 0x000000007b007209 */ /* 0x000fe20007810000 */
[----:B------:R-:W-:Y:S02]  /*21060*/  WARPGROUP.DEPBAR.LE gsb0, 0x0 ;  /* 0x00008000000079c5 */ /* 0x000fe40000010000 */
[----:B------:R-:W-:Y:S01]  /*21070*/  WARPGROUP.ARRIVE ;  /* 0x00000000000079c5 */ /* 0x000fe20000000000 */
[----:B------:R-:W-:Y:S02]  /*21080*/  FMNMX.FTZ R13, R116, R13, !PT ;  /* 0x0000000d740d7209 */ /* 0x000fe40007810000 */
[----:B------:R-:W-:Y:S02]  /*21090*/  FMNMX.FTZ R0, R126, R0, !PT ;  /* 0x000000007e007209 */ /* 0x000fe40007810000 */
[----:B------:R-:W-:Y:S01]  /*210a0*/  FMNMX.FTZ R13, R117, R13, !PT ;  /* 0x0000000d750d7209 */ /* 0x000fe20007810000 */
[----:B------:R-:W-:Y:S01]  /*210b0*/  QGMMA.64x128x32.F32.E4M3.E4M3 R24, R216, gdesc[UR4], R24, gsb0 ;  /* 0x01e00004d8187df3 */ /* 0x000fe20008000818 */
[----:B------:R-:W-:-:S02]  /*210c0*/  R2UR UR6, R14 ;  /* 0x000000000e0672ca */ /* 0x000fc400000e0000 */
[----:B------:R-:W-:Y:S01]  /*210d0*/  R2UR UR7, R15 ;  /* 0x000000000f0772ca */ /* 0x000fe200000e0000 */
[----:B------:R-:W-:Y:S01]  /*210e0*/  IMAD.MOV.U32 R15, RZ, RZ, -0x3ffffff0 ;  /* 0xc0000010ff0f7424 */ /* 0x000fe200078e00ff */
        /* <DEDUP_REMOVED lines=15> */
[----:B------:R-:W-:-:S03]  /*211e0*/  FMNMX.FTZ R0, R110, R0, !PT ;  /* 0x000000006e007209 */ /* 0x000fc60007810000 */
[----:B------:R-:W0:Y:S01]  /*211f0*/  SHFL.BFLY PT, R14, R13, 0x2, 0x1f ;  /* 0x0c401f000d0e7f89 */ /* 0x000e2200000e0000 */
[----:B------:R-:W-:-:S04]  /*21200*/  FMNMX.FTZ R0, R111, R0, !PT ;  /* 0x000000006f007209 */ /* 0x000fc80007810000 */
[----:B------:R-:W-:-:S04]  /*21210*/  FMNMX.FTZ R0, R114, R0, !PT ;  /* 0x0000000072007209 */ /* 0x000fc80007810000 */
[----:B------:R-:W-:-:S04]  /*21220*/  FMNMX.FTZ R0, R115, R0, !PT ;  /* 0x0000000073007209 */ /* 0x000fc80007810000 */
[----:B------:R-:W-:-:S04]  /*21230*/  FMNMX.FTZ R0, R118, R0, !PT ;  /* 0x0000000076007209 */ /* 0x000fc80007810000 */
[----:B------:R-:W-:-:S04]  /*21240*/  FMNMX.FTZ R0, R119, R0, !PT ;  /* 0x0000000077007209 */ /* 0x000fc80007810000 */
[----:B------:R-:W-:Y:S02]  /*21250*/  FMNMX.FTZ R0, R90, R0, !PT ;  /* 0x000000005a007209 */ /* 0x000fe40007810000 */
[----:B0-----:R-:W-:Y:S01]  /*21260*/  FMNMX.FTZ R13, R13, R14, !PT ;  /* 0x0000000e0d0d7209 */ /* 0x001fe20007810000 */
[----:B------:R-:W-:Y:S01]  /*21270*/  VIADD R14, R12, 0x400 ;  /* 0x000004000c0e7836 */ /* 0x000fe20000000000 */
[----:B------:R-:W-:-:S04]  /*21280*/  FMNMX.FTZ R0, R91, R0, !PT ;  /* 0x000000005b007209 */ /* 0x000fc80007810000 */
[----:B------:R-:W-:-:S04]  /*21290*/  FMNMX.FTZ R0, R94, R0, !PT ;  /* 0x000000005e007209 */ /* 0x000fc80007810000 */
[----:B------:R-:W-:-:S04]  /*212a0*/  FMNMX.FTZ R0, R95, R0, !PT ;  /* 0x000000005f007209 */ /* 0x000fc80007810000 */
[----:B------:R-:W-:-:S04]  /*212b0*/  FMNMX.FTZ R0, R98, R0, !PT ;  /* 0x0000000062007209 */ /* 0x000fc80007810000 */
[----:B------:R-:W-:-:S04]  /*212c0*/  FMNMX.FTZ R0, R99, R0, !PT ;  /* 0x0000000063007209 */ /* 0x000fc80007810000 */
[----:B------:R-:W-:-:S04]  /*212d0*/  FMNMX.FTZ R0, R102, R0, !PT ;  /* 0x0000000066007209 */ /* 0x000fc80007810000 */
[----:B------:R-:W-:-:S05]  /*212e0*/  FMNMX.FTZ R0, R103, R0, !PT ;  /* 0x0000000067007209 */ /* 0x000fca0007810000 */
[----:B------:R-:W0:Y:S02]  /*212f0*/  SHFL.BFLY PT, R3, R0, 0x2, 0x1f ;  /* 0x0c401f0000037f89 */ /* 0x000e2400000e0000 */
[----:B0-----:R-:W-:Y:S02]  /*21300*/  FMNMX.FTZ R0, R0, R3, !PT ;  /* 0x0000000300007209 */ /* 0x001fe40007810000 */
[----:B------:R-:W0:Y:S01]  /*21310*/  SHFL.BFLY PT, R3, R13, 0x1, 0x1f ;  /* 0x0c201f000d037f89 */ /* 0x000e2200000e0000 */
[----:B------:R-:W-:Y:S02]  /*21320*/  WARPGROUP.DEPBAR.LE gsb0, 0x0 ;  /* 0x00008000000079c5 */ /* 0x000fe40000010000 */
[----:B------:R-:W-:Y:S01]  /*21330*/  WARPGROUP.ARRIVE ;  /* 0x00000000000079c5 */ /* 0x000fe20000000000 */
[----:B0-----:R-:W-:-:S05]  /*21340*/  FMNMX.FTZ R3, R13, R3, !PT ;  /* 0x000000030d037209 */ /* 0x001fca0007810000 */
[----:B------:R-:W-:Y:S01]  /*21350*/  QGMMA.64x128x32.F32.E4M3.E4M3 R24, R212, gdesc[UR4], R24, gsb0 ;  /* 0x01e00004d4187df3 */ /* 0x000fe20008000818 */
[----:B------:R-:W-:Y:S02]  /*21360*/  R2UR UR6, R14 ;  /* 0x000000000e0672ca */ /* 0x000fe400000e0000 */
[----:B------:R-:W-:Y:S01]  /*21370*/  R2UR UR7, R15 ;  /* 0x000000000f0772ca */ /* 0x000fe200000e0000 */
[----:B------:R-:W0:Y:S01]  /*21380*/  SHFL.BFLY PT, R14, R0, 0x1, 0x1f ;  /* 0x0c201f00000e7f89 */ /* 0x000e2200000e0000 */
[----:B------:R-:W-:-:S04]  /*21390*/  FFMA.FTZ R15, R2, R3, -8 ;  /* 0xc1000000020f7423 */ /* 0x000fc80000010003 */
        /* <DEDUP_REMOVED lines=19> */
[----:B0-----:R-:W-:Y:S01]  /*214d0*/  FMNMX.FTZ R0, R0, R14, !PT ;  /* 0x0000000e00007209 */ /* 0x001fe20007810000 */
[----:B------:R-:W-:Y:S01]  /*214e0*/  FADD.FTZ R14, -R3, R21 ;  /* 0x00000015030e7221 */ /* 0x000fe20000010100 */
        /* <DEDUP_REMOVED lines=13> */
[C---:B------:R-:W-:Y:S01]  /*215c0*/  FMUL.FTZ R14, R2.reuse, R14 ;  /* 0x0000000e020e7220 */ /* 0x040fe20000410000 */
[----:B------:R-:W-:Y:S01]  /*215d0*/  MUFU.EX2 R21, R21 ;  /* 0x0000001500157308 */ /* 0x000fe20000000800 */
[C---:B------:R-:W-:Y:S01]  /*215e0*/  FMUL.FTZ R13, R2.reuse, R13 ;  /* 0x0000000d020d7220 */ /* 0x040fe20000410000 */
        /* <DEDUP_REMOVED lines=80> */
[----:B------:R-:W-:-:S06]  /*21af0*/  FFMA.FTZ R119, R2, R119, -R101 ;  /* 0x0000007702777223 */ /* 0x000fcc0000010865 */
[----:B------:R-:W4:Y:S08]  /*21b00*/  MUFU.EX2 R194, R194 ;  /* 0x000000c200c27308 */ /* 0x000f300000000800 */
[----:B------:R-:W-:Y:S01]  /*21b10*/  MUFU.EX2 R192, R192 ;  /* 0x000000c000c07308 */ /* 0x000fe20000000800 */
[----:B------:R-:W-:Y:S02]  /*21b20*/  WARPGROUP.DEPBAR.LE gsb0, 0x0 ;  /* 0x00008000000079c5 */ /* 0x000fe40000010000 */
[----:B------:R-:W-:-:S05]  /*21b30*/  WARPGROUP.ARRIVE ;  /* 0x00000000000079c5 */ /* 0x000fca0000000000 */
[----:B------:R-:W4:Y:S01]  /*21b40*/  MUFU.EX2 R195, R195 ;  /* 0x000000c300c37308 */ /* 0x000f220000000800 */
[----:B------:R-:W-:Y:S07]  /*21b50*/  QGMMA.64x128x32.F32.E4M3.E4M3 R24, R208, gdesc[UR4], R24, gsb0 ;  /* 0x01e00004d0187df3 */ /* 0x000fee0008000818 */
[----:B------:R-:W-:Y:S08]  /*21b60*/  MUFU.EX2 R193, R193 ;  /* 0x000000c100c17308 */ /* 0x000ff00000000800 */
[----:B------:R-:W4:Y:S08]  /*21b70*/  MUFU.EX2 R198, R198 ;  /* 0x000000c600c67308 */ /* 0x000f300000000800 */
        /* <DEDUP_REMOVED lines=14> */
[----:B------:R-:W-:Y:S01]  /*21c60*/  MUFU.EX2 R180, R180 ;  /* 0x000000b400b47308 */ /* 0x000fe20000000800 */
[----:B------:R-:W-:-:S02]  /*21c70*/  WARPGROUP.DEPBAR.LE gsb0, 0x0 ;  /* 0x00008000000079c5 */ /* 0x000fc40000010000 */
[----:B------:R-:W-:Y:S01]  /*21c80*/  FFMA.FTZ R208, R2, R89, -R15 ;  /* 0x0000005902d07223 */ /* 0x000fe2000001080f */
[----:B------:R-:W-:-:S04]  /*21c90*/  IMAD.MOV.U32 R89, RZ, RZ, -0x3ffffff0 ;  /* 0xc0000010ff597424 */ /* 0x000fc800078e00ff */
[----:B------:R2:W-:Y:S01]  /*21ca0*/  MUFU.EX2 R15, R88 ;  /* 0x00000058000f7308 */ /* 0x0005e20000000800 */
[----:B------:R-:W-:Y:S01]  /*21cb0*/  WARPGROUP.ARRIVE ;  /* 0x00000000000079c5 */ /* 0x000fe20000000000 */
[----:B------:R-:W-:Y:S01]  /*21cc0*/  R2UR UR7, R89 ;  /* 0x00000000590772ca */ /* 0x000fe200000e0000 */
[----:B---3--:R-:W-:-:S04]  /*21cd0*/  FFMA.FTZ R89, R13, R227, R186 ;  /* 0x000000e30d597223 */ /* 0x008fc800000100ba */
[----:B------:R-:W3:Y:S01]  /*21ce0*/  S2R R227, SR_TID.X ;  /* 0x0000000000e37919 */ /* 0x000ee20000002100 */
[----:B------:R-:W3:Y:S01]  /*21cf0*/  MUFU.EX2 R182, R182 ;  /* 0x000000b600b67308 */ /* 0x000ee20000000800 */
[----:B--2---:R-:W-:Y:S02]  /*21d00*/  VIADD R88, R12, 0x500 ;  /* 0x000005000c587836 */ /* 0x004fe40000000000 */
[----:B0-----:R-:W-:-:S03]  /*21d10*/  FADD.FTZ R89, R187, R89 ;  /* 0x00000059bb597221 */ /* 0x001fc60000010000 */
[----:B------:R-:W-:Y:S01]  /*21d20*/  R2UR UR6, R88 ;  /* 0x00000000580672ca */ /* 0x000fe200000e0000 */
[----:B------:R-:W-:-:S01]  /*21d30*/  FFMA.FTZ R88, R14, R226, R21 ;  /* 0x000000e20e587223 */ /* 0x000fc20000010015 */
[----:B-1----:R-:W-:Y:S01]  /*21d40*/  FADD.FTZ R89, R190, R89 ;  /* 0x00000059be597221 */ /* 0x002fe20000010000 */
[----:B------:R-:W-:Y:S02]  /*21d50*/  MUFU.EX2 R181, R181 ;  /* 0x000000b500b57308 */ /* 0x000fe40000000800 */
[----:B------:R-:W-:-:S01]  /*21d60*/  FADD.FTZ R88, R184, R88 ;  /* 0x00000058b8587221 */ /* 0x000fc20000010000 */
[----:B----4-:R-:W-:-:S03]  /*21d70*/  FADD.FTZ R89, R191, R89 ;  /* 0x00000059bf597221 */ /* 0x010fc60000010000 */
[----:B------:R-:W-:Y:S01]  /*21d80*/  FADD.FTZ R88, R185, R88 ;  /* 0x00000058b9587221 */ /* 0x000fe20000010000 */
[----:B------:R-:W-:-:S01]  /*21d90*/  FADD.FTZ R89, R194, R89 ;  /* 0x00000059c2597221 */ /* 0x000fc20000010000 */
[----:B------:R-:W0:Y:S02]  /*21da0*/  MUFU.EX2 R183, R183 ;  /* 0x000000b700b77308 */ /* 0x000e240000000800 */
[----:B------:R-:W-:Y:S01]  /*21db0*/  QGMMA.64x128x32.F32.E4M3.E4M3 R24, R204, gdesc[UR4], R24, gsb0 ;  /* 0x01e00004cc187df3 */ /* 0x000fe20008000818 */
[----:B------:R-:W-:-:S01]  /*21dc0*/  FADD.FTZ R88, R188, R88 ;  /* 0x00000058bc587221 */ /* 0x000fc20000010000 */
[----:B------:R-:W-:-:S03]  /*21dd0*/  FADD.FTZ R89, R195, R89 ;  /* 0x00000059c3597221 */ /* 0x000fc60000010000 */
[----:B------:R-:W-:Y:S01]  /*21de0*/  FADD.FTZ R88, R189, R88 ;  /* 0x00000058bd587221 */ /* 0x000fe20000010000 */
[----:B------:R-:W-:-:S01]  /*21df0*/  FADD.FTZ R89, R198, R89 ;  /* 0x00000059c6597221 */ /* 0x000fc20000010000 */
[----:B------:R-:W-:Y:S02]  /*21e00*/  MUFU.EX2 R152, R152 ;  /* 0x0000009800987308 */ /* 0x000fe40000000800 */
[----:B------:R-:W-:-:S01]  /*21e10*/  FADD.FTZ R88, R192, R88 ;  /* 0x00000058c0587221 */ /* 0x000fc20000010000 */
[----:B------:R-:W-:-:S03]  /*21e20*/  FADD.FTZ R89, R199, R89 ;  /* 0x00000059c7597221 */ /* 0x000fc60000010000 */
[----:B------:R-:W-:Y:S01]  /*21e30*/  FADD.FTZ R88, R193, R88 ;  /* 0x00000058c1587221 */ /* 0x000fe20000010000 */
[----:B------:R-:W-:-:S01]  /*21e40*/  FADD.FTZ R89, R170, R89 ;  /* 0x00000059aa597221 */ /* 0x000fc20000010000 */
[----:B------:R-:W1:Y:S02]  /*21e50*/  MUFU.EX2 R154, R154 ;  /* 0x0000009a009a7308 */ /* 0x000e640000000800 */
        /* <DEDUP_REMOVED lines=9> */
[----:B------:R-:W2:Y:S02]  /*21ef0*/  MUFU.EX2 R155, R155 ;  /* 0x0000009b009b7308 */ /* 0x000ea40000000800 */
[----:B------:R-:W-:-:S01]  /*21f00*/  FADD.FTZ R88, R173, R88 ;  /* 0x00000058ad587221 */ /* 0x000fc20000010000 */
[----:B------:R-:W-:-:S03]  /*21f10*/  FADD.FTZ R89, R179, R89 ;  /* 0x00000059b3597221 */ /* 0x000fc60000010000 */
[----:B------:R-:W-:Y:S01]  /*21f20*/  FADD.FTZ R88, R176, R88 ;  /* 0x00000058b0587221 */ /* 0x000fe20000010000 */
[----:B---3--:R-:W-:-:S01]  /*21f30*/  FADD.FTZ R89, R182, R89 ;  /* 0x00000059b6597221 */ /* 0x008fc20000010000 */
[----:B------:R-:W3:Y:S02]  /*21f40*/  MUFU.EX2 R156, R156 ;  /* 0x0000009c009c7308 */ /* 0x000ee40000000800 */
[----:B------:R-:W-:-:S01]  /*21f50*/  FADD.FTZ R88, R177, R88 ;  /* 0x00000058b1587221 */ /* 0x000fc20000010000 */
[----:B0-----:R-:W-:-:S03]  /*21f60*/  FADD.FTZ R89, R183, R89 ;  /* 0x00000059b7597221 */ /* 0x001fc60000010000 */
[----:B------:R-:W-:Y:S01]  /*21f70*/  FADD.FTZ R88, R180, R88 ;  /* 0x00000058b4587221 */ /* 0x000fe20000010000 */
[----:B-1----:R-:W-:-:S01]  /*21f80*/  FADD.FTZ R89, R154, R89 ;  /* 0x000000599a597221 */ /* 0x002fc20000010000 */
[----:B------:R-:W0:Y:S02]  /*21f90*/  MUFU.EX2 R158, R158 ;  /* 0x0000009e009e7308 */ /* 0x000e240000000800 */
[----:B------:R-:W-:-:S01]  /*21fa0*/  FADD.FTZ R88, R181, R88 ;  /* 0x00000058b5587221 */ /* 0x000fc20000010000 */
[----:B--2---:R-:W-:-:S03]  /*21fb0*/  FADD.FTZ R89, R155, R89 ;  /* 0x000000599b597221 */ /* 0x004fc60000010000 */
[----:B------:R-:W-:Y:S02]  /*21fc0*/  FADD.FTZ R88, R152, R88 ;  /* 0x0000005898587221 */ /* 0x000fe40000010000 */
[----:B------:R-:W1:Y:S02]  /*21fd0*/  MUFU.EX2 R157, R157 ;  /* 0x0000009d009d7308 */ /* 0x000e640000000800 */
[----:B------:R-:W-:-:S04]  /*21fe0*/  FADD.FTZ R88, R153, R88 ;  /* 0x0000005899587221 */ /* 0x000fc80000010000 */
[----:B---3--:R-:W-:Y:S02]  /*21ff0*/  FADD.FTZ R88, R156, R88 ;  /* 0x000000589c587221 */ /* 0x008fe40000010000 */
        /* <DEDUP_REMOVED lines=22> */
[----:B-1----:R-:W-:-:S01]  /*22160*/  FADD.FTZ R89, R167, R89 ;  /* 0x00000059a7597221 */ /* 0x002fc20000010000 */
[----:B------:R-:W-:Y:S01]  /*22170*/  WARPGROUP.ARRIVE ;  /* 0x00000000000079c5 */ /* 0x000fe20000000000 */
[----:B------:R-:W-:-:S05]  /*22180*/  SHF.R.U32.HI R205, RZ, 0x7, R227 ;  /* 0x00000007ffcd7819 */ /* 0x000fca00000116e3 */
        /* <DEDUP_REMOVED lines=14> */
[----:B------:R-:W-:Y:S02]  /*22270*/  VIADD R88, R12, 0x600 ;  /* 0x000006000c587836 */ /* 0x000fe40000000000 */
[----:B------:R-:W-:-:S03]  /*22280*/  FFMA.FTZ R12, R2, R114, -R101 ;  /* 0x00000072020c7223 */ /* 0x000fc60000010865 */
[----:B------:R-:W-:Y:S01]  /*22290*/  R2UR UR6, R88 ;  /* 0x00000000580672ca */ /* 0x000fe200000e0000 */
[----:B------:R-:W2:Y:S01]  /*222a0*/  MUFU.EX2 R143, R143 ;  /* 0x0000008f008f7308 */ /* 0x000ea20000000800 */
[----:B0-----:R-:W-:-:S01]  /*222b0*/  FADD.FTZ R89, R144, R89 ;  /* 0x0000005990597221 */ /* 0x001fc20000010000 */
[----:B------:R-:W-:Y:S01]  /*222c0*/  FFMA.FTZ R88, R2, R118, -R101 ;  /* 0x0000007602587223 */ /* 0x000fe20000010865 */
[----:B------:R-:W-:-:S04]  /*222d0*/  @!P1 IMAD R118, R233, 0x8, R18 ;  /* 0x00000008e9769824 */ /* 0x000fc800078e0212 */
[----:B------:R-:W-:Y:S01]  /*222e0*/  @!P1 VIADD R118, R118, 0x2e840 ;  /* 0x0002e84076769836 */ /* 0x000fe20000000000 */
[----:B------:R-:W0:Y:S01]  /*222f0*/  MUFU.EX2 R146, R146 ;  /* 0x0000009200927308 */ /* 0x000e220000000800 */
[----:B-1----:R-:W-:-:S01]  /*22300*/  FADD.FTZ R114, R145, R89 ;  /* 0x0000005991727221 */ /* 0x002fc20000010000 */
[----:B------:R-:W-:Y:S02]  /*22310*/  IMAD.MOV.U32 R89, RZ, RZ, -0x3ffffff0 ;  /* 0xc0000010ff597424 */ /* 0x000fe400078e00ff */
[----:B------:R-:W-:-:S03]  /*22320*/  @!P1 PRMT R118, RZ, 0x654, R118 ;  /* 0x00000654ff769816 */ /* 0x000fc60000000076 */
        /* <DEDUP_REMOVED lines=13> */
[----:B------:R-:W-:Y:S01]  /*22400*/  QGMMA.64x128x32.F32.E4M3.E4M3 R24, R200, gdesc[UR4], R24, gsb0 ;  /* 0x01e00004c8187df3 */ /* 0x000fe20008000818 */
[----:B------:R-:W-:-:S03]  /*22410*/  IADD3 R102, -R205, 0xb, RZ ;  /* 0x0000000bcd667810 */ /* 0x000fc60007ffe1ff */
        /* <DEDUP_REMOVED lines=37> */
[----:B------:R0:W-:Y:S06]  /*22670*/  BAR.ARV R102, 0x100 ;  /* 0x000400660000751d */ /* 0x0001ec0000002000 */
[----:B------:R-:W3:Y:S01]  /*22680*/  MUFU.EX2 R135, R135 ;  /* 0x0000008700877308 */ /* 0x000ee20000000800 */
[----:B-1----:R-:W-:-:S01]  /*22690*/  FADD.FTZ R204, R134, R204 ;  /* 0x000000cc86cc7221 */ /* 0x002fc20000010000 */
[----:B------:R1:W-:Y:S01]  /*226a0*/  @!P1 SYNCS.ARRIVE.TRANS64.RED.A1T0 RZ, [R118+URZ], RZ ;  /* 0x000000ff76ff99a7 */ /* 0x0003e2000810043f */
[----:B--2---:R-:W-:-:S05]  /*226b0*/  FADD.FTZ R114, R133, R114 ;  /* 0x0000007285727221 */ /* 0x004fca0000010000 */
[----:B------:R-:W2:Y:S08]  /*226c0*/  MUFU.EX2 R104, R104 ;  /* 0x0000006800687308 */ /* 0x000eb00000000800 */
[----:B------:R-:W4:Y:S01]  /*226d0*/  MUFU.EX2 R106, R106 ;  /* 0x0000006a006a7308 */ /* 0x000f220000000800 */
[----:B---3--:R-:W-:-:S07]  /*226e0*/  FADD.FTZ R204, R135, R204 ;  /* 0x000000cc87cc7221 */ /* 0x008fce0000010000 */
[----:B------:R-:W3:Y:S01]  /*226f0*/  MUFU.EX2 R105, R105 ;  /* 0x0000006900697308 */ /* 0x000ee20000000800 */
[----:B--2---:R-:W-:-:S07]  /*22700*/  FADD.FTZ R114, R104, R114 ;  /* 0x0000007268727221 */ /* 0x004fce0000010000 */
[----:B------:R-:W2:Y:S01]  /*22710*/  MUFU.EX2 R107, R107 ;  /* 0x0000006b006b7308 */ /* 0x000ea20000000800 */
[----:B----4-:R-:W-:-:S07]  /*22720*/  FADD.FTZ R204, R106, R204 ;  /* 0x000000cc6acc7221 */ /* 0x010fce0000010000 */
        /* <DEDUP_REMOVED lines=49> */
[----:B---3--:R-:W-:-:S04]  /*22a40*/  FADD.FTZ R103, R97, R103 ;  /* 0x0000006761677221 */ /* 0x008fc80000010000 */
[----:B------:R-:W-:-:S03]  /*22a50*/  FADD.FTZ R103, R15, R103 ;  /* 0x000000670f677221 */ /* 0x000fc60000010000 */
[----:B------:R-:W3:Y:S01]  /*22a60*/  MUFU.EX2 R100, R100 ;  /* 0x0000006400647308 */ /* 0x000ee20000000800 */
[----:B--2---:R-:W-:-:S07]  /*22a70*/  FADD.FTZ R114, R98, R114 ;  /* 0x0000007262727221 */ /* 0x004fce0000010000 */
[----:B------:R-:W0:Y:S01]  /*22a80*/  MUFU.EX2 R101, R101 ;  /* 0x0000006500657308 */ /* 0x000e220000000800 */
[----:B----4-:R-:W-:-:S01]  /*22a90*/  FADD.FTZ R114, R99, R114 ;  /* 0x0000007263727221 */ /* 0x010fc20000010000 */
[----:B---3--:R-:W-:-:S05]  /*22aa0*/  FADD.FTZ R103, R100, R103 ;  /* 0x0000006764677221 */ /* 0x008fca0000010000 */
[----:B------:R1:W-:Y:S01]  /*22ab0*/  STL [R1+0x4], R103 ;  /* 0x0000046701007387 */ /* 0x0003e20000100800 */
[----:B0-----:R-:W-:-:S05]  /*22ac0*/  FADD.FTZ R102, R101, R114 ;  /* 0x0000007265667221 */ /* 0x001fca0000010000 */
[----:B------:R1:W-:Y:S01]  /*22ad0*/  STL [R1], R102 ;  /* 0x0000006601007387 */ /* 0x0003e20000100800 */
[----:B------:R-:W-:Y:S05]  /*22ae0*/  @!P0 BRA `(.L_x_1511) ;  /* 0x0000000000048947 */ /* 0x000fea0003800000 */
[----:B------:R-:W-:Y:S01]  /*22af0*/  BPT.TRAP 0x1 ;  /* 0x000000040000795c */ /* 0x000fe20000300000 */
.L_x_1511:
[----:B-1----:R-:W2:Y:S01]  /*22b00*/  LDL R102, [R1+0x68] ;  /* 0x0000680001667983 */ /* 0x002ea20000100800 */
[----:B------:R-:W-:Y:S02]  /*22b10*/  F2FP.SATFINITE.E4M3.F32.PACK_AB_MERGE_C R185, R188, R185, RZ ;  /* 0x000000b9bcb9723e */ /* 0x000fe400048070ff */
[----:B--2---:R-:W-:Y:S02]  /*22b20*/  R2UR UR4, R102 ;  /* 0x00000000660472ca */ /* 0x004fe400000e0000 */
[----:B------:R-:W2:Y:S01]  /*22b30*/  LDL R102, [R1+0x48] ;  /* 0x0000480001667983 */ /* 0x000ea20000100800 */
[----:B------:R-:W-:Y:S01]  /*22b40*/  IMAD R20, R20, 0x8, R18 ;  /* 0x0000000814147824 */ /* 0x000fe200078e0212 */
[----:B------:R-:W-:Y:S01]  /*22b50*/  F2FP.SATFINITE.E4M3.F32.PACK_AB_MERGE_C R224, R184, R21, R185 ;  /* 0x00000015b8e0723e */ /* 0x000fe200048070b9 */
[----:B------:R-:W-:Y:S01]  /*22b60*/  FMUL.FTZ R24, R24, R14 ;  /* 0x0000000e18187220 */ /* 0x000fe20000410000 */
[----:B------:R-:W-:Y:S01]  /*22b70*/  F2FP.SATFINITE.E4M3.F32.PACK_AB_MERGE_C R124, R125, R124, RZ ;  /* 0x0000007c7d7c723e */ /* 0x000fe200048070ff */
[----:B------:R-:W-:Y:S01]  /*22b80*/  VIADD R20, R20, 0x2e860 ;  /* 0x0002e86014147836 */ /* 0x000fe20000000000 */
[----:B------:R-:W-:Y:S01]  /*22b90*/  F2FP.SATFINITE.E4M3.F32.PACK_AB_MERGE_C R88, R119, R88, RZ ;  /* 0x000000587758723e */ /* 0x000fe200048070ff */
[----:B------:R-:W-:Y:S01]  /*22ba0*/  FMUL.FTZ R25, R25, R14 ;  /* 0x0000000e19197220 */ /* 0x000fe20000410000 */
[----:B------:R-:W-:Y:S01]  /*22bb0*/  F2FP.SATFINITE.E4M3.F32.PACK_AB_MERGE_C R92, R93, R92, RZ ;  /* 0x0000005c5d5c723e */ /* 0x000fe200048070ff */
[----:B------:R-:W-:Y:S01]  /*22bc0*/  FMUL.FTZ R28, R28, R14 ;  /* 0x0000000e1c1c7220 */ /* 0x000fe20000410000 */
[----:B------:R-:W-:Y:S01]  /*22bd0*/  F2FP.SATFINITE.E4M3.F32.PACK_AB_MERGE_C R124, R121, R120, R124 ;  /* 0x00000078797c723e */ /* 0x000fe2000480707c */
[----:B------:R-:W-:Y:S01]  /*22be0*/  IMAD.U32 R21, RZ, RZ, UR4 ;  /* 0x00000004ff157e24 */ /* 0x000fe2000f8e00ff */
[----:B------:R-:W-:Y:S01]  /*22bf0*/  F2FP.SATFINITE.E4M3.F32.PACK_AB_MERGE_C R190, R191, R190, RZ ;  /* 0x000000bebfbe723e */ /* 0x000fe200048070ff */
[-C--:B------:R-:W-:Y:S01]  /*22c00*/  FMUL.FTZ R29, R29, R14.reuse ;  /* 0x0000000e1d1d7220 */ /* 0x080fe20000410000 */
        /* <DEDUP_REMOVED lines=111> */
[----:B------:R-:W-:-:S02]  /*23300*/  IMAD.MOV.U32 R235, RZ, RZ, R0 ;  /* 0x000000ffffeb7224 */ /* 0x000fc400078e0000 */
[----:B------:R-:W-:Y:S02]  /*23310*/  IMAD.MOV.U32 R21, RZ, RZ, R3 ;  /* 0x000000ffff157224 */ /* 0x000fe400078e0003 */
[----:B------:R-:W-:Y:S02]  /*23320*/  IMAD.MOV.U32 R12, RZ, RZ, R232 ;  /* 0x000000ffff0c7224 */ /* 0x000fe400078e00e8 */
[----:B0-----:R-:W-:Y:S02]  /*23330*/  IMAD.MOV.U32 R20, RZ, RZ, R233 ;  /* 0x000000ffff147224 */ /* 0x001fe400078e00e9 */
[----:B------:R-:W-:Y:S01]  /*23340*/  IMAD.MOV.U32 R208, RZ, RZ, R124 ;  /* 0x000000ffffd07224 */ /* 0x000fe200078e007c */
[C---:B--2---:R-:W-:Y:S01]  /*23350*/  ISETP.GT.AND P2, PT, R236.reuse, R102, PT ;  /* 0x00000066ec00720c */ /* 0x044fe20003f44270 */
[----:B------:R-:W-:-:S12]  /*23360*/  VIADD R236, R236, 0xffffffff ;  /* 0xffffffffecec7836 */ /* 0x000fd80000000000 */
[----:B------:R-:W-:Y:S05]  /*23370*/  @P2 BRA `(.L_x_1512) ;  /* 0xffffffc000142947 */ /* 0x000fea000383ffff */
[----:B------:R-:W-:-:S07]  /*23380*/  IMAD.MOV.U32 R12, RZ, RZ, R236 ;  /* 0x000000ffff0c7224 */ /* 0x000fce00078e00ec */
.L_x_1501:
[----:B------:R-:W2:Y:S02]  /*23390*/  LDL R13, [R1+0x74] ;  /* 0x00007400010d7983 */ /* 0x000ea40000100800 */
[----:B--2---:R-:W-:-:S13]  /*233a0*/  ISETP.GE.AND P2, PT, R12, R13, PT ;  /* 0x0000000d0c00720c */ /* 0x004fda0003f46270 */
[----:B------:R-:W-:Y:S05]  /*233b0*/  @!P2 BRA `(.L_x_1513) ;  /* 0x0000006400e0a947 */ /* 0x000fea0003800000 */
[----:B------:R-:W-:Y:S02]  /*233c0*/  IMAD.MOV.U32 R237, RZ, RZ, R0 ;  /* 0x000000ffffed7224 */ /* 0x000fe400078e0000 */
[----:B------:R-:W-:Y:S02]  /*233d0*/  IMAD.MOV.U32 R236, RZ, RZ, R3 ;  /* 0x000000ffffec7224 */ /* 0x000fe400078e0003 */
[----:B------:R-:W-:Y:S02]  /*233e0*/  IMAD.MOV.U32 R235, RZ, RZ, R232 ;  /* 0x000000ffffeb7224 */ /* 0x000fe400078e00e8 */
[----:B------:R-:W-:-:S07]  /*233f0*/  IMAD.MOV.U32 R13, RZ, RZ, R233 ;  /* 0x000000ffff0d7224 */ /* 0x000fce00078e00e9 */
.L_x_1532:
        /* <DEDUP_REMOVED lines=9> */
.L_x_1515:
        /* <DEDUP_REMOVED lines=8> */
.L_x_1516:
[----:B------:R-:W-:Y:S04]  /*23510*/  BSSY B0, `(.L_x_1514) ;  /* 0x0000004000007945 */ /* 0x000fe80003800000 */
[----:B--2---:R-:W-:Y:S05]  /*23520*/  @P3 BRA `(.L_x_1517) ;  /* 0x0000000000083947 */ /* 0x004fea0003800000 */
[----:B------:R-:W2:Y:S02]  /*23530*/  SYNCS.PHASECHK.TRANS64.TRYWAIT P3, [R3+URZ+0x2e830], R0 ;  /* 0x02e83000030075a7 */ /* 0x000ea4000806017f */
[----:B--2---:R-:W-:Y:S05]  /*23540*/  @!P3 BRA `(.L_x_1518) ;  /* 0x000001400084b947 */ /* 0x004fea0003800000 */
.L_x_1517:
[----:B------:R-:W-:Y:S05]  /*23550*/  BSYNC B0 ;  /* 0x0000000000007941 */ /* 0x000fea0003800000 */
.L_x_1514:
        /* <DEDUP_REMOVED lines=26> */
[----:B------:R3:W-:Y:S01]  /*23700*/  STL [R1+0xc8], R19 ;  /* 0x0000c81301007387 */ /* 0x0007e20000100800 */
[----:B------:R-:W-:-:S02]  /*23710*/  R2UR UR31, R91 ;  /* 0x000000005b1f72ca */ /* 0x000fc400000e0000 */
[----:B------:R-:W-:Y:S01]  /*23720*/  R2UR UR39, R15 ;  /* 0x000000000f2772ca */ /* 0x000fe200000e0000 */
[----:B------:R-:W-:Y:S01]  /*23730*/  STL [R1+0xc4], R18 ;  /* 0x0000c41201007387 */ /* 0x000fe20000100800 */
[----:B------:R-:W-:Y:S02]  /*23740*/  R2UR UR36, R8 ;  /* 0x00000000082472ca */ /* 0x000fe400000e0000 */
[----:B-1----:R-:W-:Y:S01]  /*23750*/  SHF.R.U32.HI R0, RZ, 0x7, R0 ;  /* 0x00000007ff007819 */ /* 0x002fe20000011600 */
[----:B------:R-:W-:Y:S01]  /*23760*/  STL [R1+0xc0], R17 ;  /* 0x0000c01101007387 */ /* 0x000fe20000100800 */
[----:B------:R-:W-:Y:S02]  /*23770*/  R2UR UR37, R9 ;  /* 0x00000000092572ca */ /* 0x000fe400000e0000 */
[----:B------:R-:W-:Y:S01]  /*23780*/  R2UR UR47, R21 ;  /* 0x00000000152f72ca */ /* 0x000fe200000e0000 */
[----:B------:R-:W-:Y:S01]  /*23790*/  VIADD R0, R0, 0x8 ;  /* 0x0000000800007836 */ /* 0x000fe20000000000 */
[----:B------:R-:W-:Y:S01]  /*237a0*/  STL [R1+0xbc], R16 ;  /* 0x0000bc1001007387 */ /* 0x000fe20000100800 */
[----:B------:R-:W-:-:S02]  /*237b0*/  R2UR UR44, R8 ;  /* 0x00000000082c72ca */ /* 0x000fc400000e0000 */
[----:B------:R-:W-:Y:S01]  /*237c0*/  R2UR UR45, R9 ;  /* 0x00000000092d72ca */ /* 0x000fe200000e0000 */
[----:B------:R1:W-:Y:S01]  /*237d0*/  BAR.SYNC.DEFER_BLOCKING R0, 0x100 ;  /* 0x000400000000751d */ /* 0x0003e20000010000 */
[C---:B------:R-:W-:Y:S02]  /*237e0*/  R2UR UR19, R15.reuse ;  /* 0x000000000f1372ca */ /* 0x040fe400000e0000 */
[----:B------:R-:W-:Y:S01]  /*237f0*/  R2UR UR5, R15 ;  /* 0x000000000f0572ca */ /* 0x000fe200000e0000 */
[----:B------:R-:W-:Y:S01]  /*23800*/  IMAD.MOV.U32 R15, RZ, RZ, 0x40000040 ;  /* 0x40000040ff0f7424 */ /* 0x000fe200078e00ff */
[----:B------:R-:W-:Y:S02]  /*23810*/  R2UR UR17, R21 ;  /* 0x00000000151172ca */ /* 0x000fe400000e0000 */
[C---:B------:R-:W-:Y:S01]  /*23820*/  R2UR UR9, R91.reuse ;  /* 0x000000005b0972ca */ /* 0x040fe200000e0000 */
[----:B------:R4:W-:Y:S01]  /*23830*/  STL [R1+0xb8], R12 ;  /* 0x0000b80c01007387 */ /* 0x0009e20000100800 */
[----:B------:R-:W-:-:S02]  /*23840*/  R2UR UR33, R91 ;  /* 0x000000005b2172ca */ /* 0x000fc400000e0000 */
[----:B------:R-:W-:Y:S01]  /*23850*/  R2UR UR59, R89 ;  /* 0x00000000593b72ca */ /* 0x000fe200000e0000 */
[----:B------:R0:W-:Y:S01]  /*23860*/  STL [R1+0xb4], R2 ;  /* 0x0000b40201007387 */ /* 0x0001e20000100800 */
        /* <DEDUP_REMOVED lines=8> */
[----:B---3--:R-:W-:Y:S01]  /*238f0*/  MOV R19, UR7 ;  /* 0x0000000700137c02 */ /* 0x008fe20008000f00 */
        /* <DEDUP_REMOVED lines=24> */
[----:B----4-:R-:W-:Y:S01]  /*23a80*/  MOV R12, UR11 ;  /* 0x0000000b000c7c02 */ /* 0x010fe20008000f00 */
[----:B------:R-:W-:Y:S01]  /*23a90*/  UMOV UR11, UR25 ;  /* 0x00000019000b7c82 */ /* 0x000fe20008000000 */
[----:B------:R-:W-:Y:S01]  /*23aa0*/  R2UR UR24, R14 ;  /* 0x000000000e1872ca */ /* 0x000fe200000e0000 */
[----:B------:R-:W-:Y:S01]  /*23ab0*/  VIADD R14, R88, 0x4 ;  /* 0x00000004580e7836 */ /* 0x000fe20000000000 */
[----:B------:R-:W-:Y:S01]  /*23ac0*/  R2UR UR10, R20 ;  /* 0x00000000140a72ca */ /* 0x000fe200000e0000 */
[----:B------:R-:W-:Y:S01]  /*23ad0*/  UMOV UR7, UR29 ;  /* 0x0000001d00077c82 */ /* 0x000fe20008000000 */
[C---:B------:R-:W-:Y:S01]  /*23ae0*/  R2UR UR25, R9.reuse ;  /* 0x00000000091972ca */ /* 0x040fe200000e0000 */
[----:B------:R-:W-:Y:S01]  /*23af0*/  VIADD R20, R88, 0x204 ;  /* 0x0000020458147836 */ /* 0x000fe20000000000 */
[----:B------:R-:W-:Y:S01]  /*23b00*/  R2UR UR6, R14 ;  /* 0x000000000e0672ca */ /* 0x000fe200000e0000 */
[----:B------:R-:W-:Y:S01]  /*23b10*/  VIADD R14, R88, 0x304 ;  /* 0x00000304580e7836 */ /* 0x000fe20000000000 */
[----:B------:R-:W-:Y:S01]  /*23b20*/  R2UR UR29, R9 ;  /* 0x00000000091d72ca */ /* 0x000fe200000e0000 */
[----:B------:R-:W-:Y:S01]  /*23b30*/  IMAD.MOV.U32 R91, RZ, RZ, 0x40000040 ;  /* 0x40000040ff5b7424 */ /* 0x000fe200078e00ff */
[----:B------:R-:W-:Y:S01]  /*23b40*/  MOV R23, UR11 ;  /* 0x0000000b00177c02 */ /* 0x000fe20008000f00 */
        /* <DEDUP_REMOVED lines=9> */
[----:B-1----:R-:W-:Y:S01]  /*23be0*/  MOV R0, UR6 ;  /* 0x0000000600007c02 */ /* 0x002fe20008000f00 */
[----:B------:R-:W-:Y:S01]  /*23bf0*/  UMOV UR6, UR10 ;  /* 0x0000000a00067c82 */ /* 0x000fe20008000000 */
[----:B------:R-:W-:Y:S01]  /*23c00*/  R2UR UR10, R90 ;  /* 0x000000005a0a72ca */ /* 0x000fe200000e0000 */
[----:B------:R-:W-:Y:S01]  /*23c10*/  VIADD R90, R88, 0x206 ;  /* 0x00000206585a7836 */ /* 0x000fe20000000000 */
[----:B------:R-:W-:Y:S01]  /*23c20*/  MOV R18, UR6 ;  /* 0x0000000600127c02 */ /* 0x000fe20008000f00 */
[----:B------:R-:W-:Y:S01]  /*23c30*/  UMOV UR6, UR28 ;  /* 0x0000001c00067c82 */ /* 0x000fe20008000000 */
[----:B------:R-:W-:-:S02]  /*23c40*/  R2UR UR28, R8 ;  /* 0x00000000081c72ca */ /* 0x000fc400000e0000 */
[----:B------:R-:W-:Y:S01]  /*23c50*/  MOV R94, UR6 ;  /* 0x00000006005e7c02 */ /* 0x000fe20008000f00 */
[----:B------:R-:W-:Y:S01]  /*23c60*/  UMOV UR6, UR8 ;  /* 0x0000000800067c82 */ /* 0x000fe20008000000 */
[C---:B------:R-:W-:Y:S02]  /*23c70*/  R2UR UR8, R8.reuse ;  /* 0x00000000080872ca */ /* 0x040fe400000e0000 */
[----:B------:R-:W-:Y:S02]  /*23c80*/  R2UR UR9, R9 ;  /* 0x00000000090972ca */ /* 0x000fe400000e0000 */
[----:B------:R-:W-:Y:S01]  /*23c90*/  MOV R93, UR11 ;  /* 0x0000000b005d7c02 */ /* 0x000fe20008000f00 */
[----:B------:R-:W-:Y:S01]  /*23ca0*/  UMOV UR11, UR5 ;  /* 0x00000005000b7c82 */ /* 0x000fe20008000000 */
[----:B0-----:R-:W-:Y:S01]  /*23cb0*/  MOV R2, UR10 ;  /* 0x0000000a00027c02 */ /* 0x001fe20008000f00 */
[----:B------:R-:W-:Y:S01]  /*23cc0*/  UMOV UR10, UR24 ;  /* 0x00000018000a7c82 */ /* 0x000fe20008000000 */
[----:B------:R-:W-:-:S02]  /*23cd0*/  R2UR UR24, R8 ;  /* 0x00000000081872ca */ /* 0x000fc400000e0000 */
[----:B------:R-:W-:Y:S01]  /*23ce0*/  MOV R22, UR10 ;  /* 0x0000000a00167c02 */ /* 0x000fe20008000f00 */
[----:B------:R-:W-:Y:S01]  /*23cf0*/  UMOV UR10, UR18 ;  /* 0x00000012000a7c82 */ /* 0x000fe20008000000 */
[----:B------:R-:W-:Y:S01]  /*23d00*/  R2UR UR18, R14 ;  /* 0x000000000e1272ca */ /* 0x000fe200000e0000 */
[----:B------:R-:W-:Y:S01]  /*23d10*/  VIADD R14, R88, 0x504 ;  /* 0x00000504580e7836 */ /* 0x000fe20000000000 */
[----:B------:R-:W-:Y:S02]  /*23d20*/  WARPGROUP.DEPBAR.LE gsb0, 0x0 ;  /* 0x00008000000079c5 */ /* 0x000fe40000010000 */
        /* <DEDUP_REMOVED lines=11> */
[C---:B------:R-:W-:Y:S02]  /*23de0*/  R2UR UR5, R11.reuse ;  /* 0x000000000b0572ca */ /* 0x040fe400000e0000 */
[----:B------:R-:W-:Y:S02]  /*23df0*/  R2UR UR12, R10 ;  /* 0x000000000a0c72ca */ /* 0x000fe400000e0000 */
[----:B------:R-:W-:Y:S02]  /*23e00*/  R2UR UR13, R11 ;  /* 0x000000000b0d72ca */ /* 0x000fe400000e0000 */
[----:B------:R-:W-:Y:S01]  /*23e10*/  MOV R17, UR15 ;  /* 0x0000000f00117c02 */ /* 0x000fe20008000f00 */
        /* <DEDUP_REMOVED lines=183> */
.L_x_1520:
[----:B------:R-:W-:Y:S01]  /*24990*/  SHF.L.U32 R0, R235, 0x1f, RZ ;  /* 0x0000001feb007819 */ /* 0x000fe200000006ff */
[----:B-----5:R-:W-:-:S04]  /*249a0*/  IMAD R3, R13, 0x8, R18 ;  /* 0x000000080d037824 */ /* 0x020fc800078e0212 */
[----:B------:R0:W1:Y:S01]  /*249b0*/  SYNCS.PHASECHK.TRANS64.TRYWAIT P2, [R3+URZ+0x2e850], R0 ;  /* 0x02e85000030075a7 */ /* 0x000062000804017f */
[----:B------:R-:W-:Y:S05]  /*249c0*/  @!P0 BRA `(.L_x_1521) ;  /* 0x0000000000048947 */ /* 0x000fea0003800000 */
[----:B------:R-:W-:Y:S01]  /*249d0*/  BPT.TRAP 0x1 ;  /* 0x000000040000795c */ /* 0x000fe20000300000 */
.L_x_1521:
[----:B-1----:R-:W-:Y:S05]  /*249e0*/  @P2 BRA `(.L_x_1519) ;  /* 0x0000000000082947 */ /* 0x002fea0003800000 */
[----:B------:R-:W1:Y:S02]  /*249f0*/  SYNCS.PHASECHK.TRANS64.TRYWAIT P2, [R3+URZ+0x2e850], R0 ;  /* 0x02e85000030075a7 */ /* 0x000e64000804017f */
[----:B-1----:R-:W-:Y:S05]  /*24a00*/  @!P2 BRA `(.L_x_1522) ;  /* 0x0000012c0068a947 */ /* 0x002fea0003800000 */
.L_x_1519:
[----:B-----5:R-:W-:Y:S01]  /*24a10*/  VIADD R14, R18, 0x400 ;  /* 0x00000400120e7836 */ /* 0x020fe20000000000 */
[----:B------:R-:W-:Y:S05]  /*24a20*/  WARPSYNC.ALL ;  /* 0x0000000000007948 */ /* 0x000fea0003800000 */
[----:B------:R-:W-:Y:S01]  /*24a30*/  SHF.R.U32.HI R14, RZ, 0x4, R14 ;  /* 0x00000004ff0e7819 */ /* 0x000fe2000001160e */
[----:B------:R-:W-:Y:S01]  /*24a40*/  IMAD.MOV.U32 R15, RZ, RZ, -0x3ffffff0 ;  /* 0xc0000010ff0f7424 */ /* 0x000fe200078e00ff */
[----:B01----:R-:W2:Y:S01]  /*24a50*/  LDL R0, [R1+0x70] ;  /* 0x0000700001007983 */ /* 0x003ea20000100800 */
[----:B------:R-:W-:Y:S01]  /*24a60*/  IMAD.MOV.U32 R21, RZ, RZ, -0x3ffffff0 ;  /* 0xc0000010ff157424 */ /* 0x000fe200078e00ff */
[----:B------:R-:W-:Y:S01]  /*24a70*/  LOP3.LUT R14, R14, 0x3fff, RZ, 0xc0, !PT ;  /* 0x00003fff0e0e7812 */ /* 0x000fe200078ec0ff */
[----:B------:R-:W0:Y:S01]  /*24a80*/  LDC R3, c[0x0][0x448] ;  /* 0x00011200ff037b82 */ /* 0x000e220000000800 */
[----:B------:R-:W3:Y:S01]  /*24a90*/  LDL R235, [R1+0x10] ;  /* 0x0000100001eb7983 */ /* 0x000ee20000100800 */
[----:B------:R-:W-:Y:S01]  /*24aa0*/  R2UR UR7, R15 ;  /* 0x000000000f0772ca */ /* 0x000fe200000e0000 */
[----:B------:R-:W-:Y:S01]  /*24ab0*/  WARPGROUP.ARRIVE ;  /* 0x00000000000079c5 */ /* 0x000fe20000000000 */
[----:B------:R-:W-:Y:S01]  /*24ac0*/  LOP3.LUT R14, R14, 0x10000, RZ, 0xfc, !PT ;  /* 0x000100000e0e7812 */ /* 0x000fe200078efcff */
[----:B------:R-:W-:Y:S01]  /*24ad0*/  ULDC UR4, c[0x0][0x9dc] ;  /* 0x0002770000047ab9 */ /* 0x000fe20000000800 */
[----:B------:R-:W-:-:S03]  /*24ae0*/  ULDC UR5, c[0x0][0x9e0] ;  /* 0x0002780000057ab9 */ /* 0x000fc60000000800 */
        /* <DEDUP_REMOVED lines=10> */
[----:B------:R-:W2:Y:S04]  /*24b90*/  LDL R225, [R1+0x64] ;  /* 0x0000640001e17983 */ /* 0x000ea80000100800 */
[----:B------:R-:W4:Y:S02]  /*24ba0*/  LDL R226, [R1+0x50] ;  /* 0x0000500001e27983 */ /* 0x000f240000100800 */
[----:B------:R-:W-:Y:S01]  /*24bb0*/  QGMMA.64x128x32.F32.E4M3.E4M3 R24, R220, gdesc[UR4], R24, gsb0 ;  /* 0x01e00004dc187df3 */ /* 0x000fe20008000818 */
[----:B------:R-:W-:-:S02]  /*24bc0*/  R2UR UR6, R20 ;  /* 0x00000000140672ca */ /* 0x000fc400000e0000 */
[----:B------:R-:W-:Y:S01]  /*24bd0*/  R2UR UR7, R21 ;  /* 0x00000000150772ca */ /* 0x000fe200000e0000 */
[----:B------:R-:W-:Y:S01]  /*24be0*/  VIADD R20, R14, 0x300 ;  /* 0x000003000e147836 */ /* 0x000fe20000000000 */
[----:B------:R-:W3:Y:S01]  /*24bf0*/  LDL R227, [R1+0x14] ;  /* 0x0000140001e37983 */ /* 0x000ee20000100800 */
[----:B------:R-:W-:Y:S01]  /*24c00*/  IMAD.MOV.U32 R21, RZ, RZ, -0x3ffffff0 ;  /* 0xc0000010ff157424 */ /* 0x000fe200078e00ff */
[----:B0-----:R-:W-:Y:S01]  /*24c10*/  ISETP.NE.AND P2, PT, R3, 0x1, PT ;  /* 0x000000010300780c */ /* 0x001fe20003f45270 */
[----:B------:R-:W-:Y:S01]  /*24c20*/  IMAD.MOV.U32 R15, RZ, RZ, -0x3ffffff0 ;  /* 0xc0000010ff0f7424 */ /* 0x000fe200078e00ff */
[----:B------:R-:W-:-:S11]  /*24c30*/  ULOP3.LUT UR4, URZ, UR4, URZ, 0x33, !UPT ;  /* 0x000000043f047292 */ /* 0x000fd6000f8e333f */
[----:B------:R-:W0:Y:S01]  /*24c40*/  @P2 LDC R3, c[0x0][0x450] ;  /* 0x00011400ff032b82 */ /* 0x000e220000000800 */
[----:B------:R-:W-:Y:S02]  /*24c50*/  WARPGROUP.DEPBAR.LE gsb0, 0x0 ;  /* 0x00008000000079c5 */ /* 0x000fe40000010000 */
[----:B------:R-:W-:-:S06]  /*24c60*/  WARPGROUP.ARRIVE ;  /* 0x00000000000079c5 */ /* 0x000fcc0000000000 */
[----:B------:R-:W-:Y:S01]  /*24c70*/  QGMMA.64x128x32.F32.E4M3.E4M3 R24, R216, gdesc[UR4], R24, gsb0 ;  /* 0x01e00004d8187df3 */ /* 0x000fe20008000818 */
[----:B------:R-:W-:Y:S01]  /*24c80*/  R2UR UR6, R20 ;  /* 0x00000000140672ca */ /* 0x000fe200000e0000 */
[----:B------:R-:W-:Y:S01]  /*24c90*/  VIADD R20, R14, 0x400 ;  /* 0x000004000e147836 */ /* 0x000fe20000000000 */
[----:B------:R-:W-:Y:S01]  /*24ca0*/  R2UR UR7, R21 ;  /* 0x00000000150772ca */ /* 0x000fe200000e0000 */
[----:B------:R-:W-:Y:S01]  /*24cb0*/  IMAD.MOV.U32 R21, RZ, RZ, -0x3ffffff0 ;  /* 0xc0000010ff157424 */ /* 0x000fe200078e00ff */
[----:B------:R-:W-:Y:S02]  /*24cc0*/  WARPGROUP.DEPBAR.LE gsb0, 0x0 ;  /* 0x00008000000079c5 */ /* 0x000fe40000010000 */
[----:B------:R-:W-:Y:S01]  /*24cd0*/  WARPGROUP.ARRIVE ;  /* 0x00000000000079c5 */ /* 0x000fe20000000000 */
[----:B--2---:R-:W-:-:S05]  /*24ce0*/  IMAD.IADD R0, R0, 0x1, R225 ;  /* 0x0000000100007824 */ /* 0x004fca00078e02e1 */
[----:B------:R-:W1:Y:S03]  /*24cf0*/  S2R R225, SR_TID.X ;  /* 0x0000000000e17919 */ /* 0x000e660000002100 */
[----:B------:R-:W-:Y:S01]  /*24d00*/  QGMMA.64x128x32.F32.E4M3.E4M3 R24, R212, gdesc[UR4], R24, gsb0 ;  /* 0x01e00004d4187df3 */ /* 0x000fe20008000818 */
[----:B------:R-:W-:Y:S01]  /*24d10*/  R2UR UR6, R20 ;  /* 0x00000000140672ca */ /* 0x000fe200000e0000 */
[C---:B------:R-:W-:Y:S01]  /*24d20*/  VIADD R20, R14.reuse, 0x500 ;  /* 0x000005000e147836 */ /* 0x040fe20000000000 */
[----:B------:R-:W-:Y:S01]  /*24d30*/  R2UR UR7, R21 ;  /* 0x00000000150772ca */ /* 0x000fe200000e0000 */
[----:B------:R-:W-:Y:S02]  /*24d40*/  IMAD.MOV.U32 R21, RZ, RZ, -0x3ffffff0 ;  /* 0xc0000010ff157424 */ /* 0x000fe400078e00ff */
[----:B------:R-:W-:Y:S01]  /*24d50*/  VIADD R14, R14, 0x600 ;  /* 0x000006000e0e7836 */ /* 0x000fe20000000000 */
[----:B-1----:R-:W-:Y:S01]  /*24d60*/  SHF.R.U32.HI R225, RZ, 0x7, R225 ;  /* 0x00000007ffe17819 */ /* 0x002fe200000116e1 */
[----:B------:R-:W-:-:S02]  /*24d70*/  WARPGROUP.DEPBAR.LE gsb0, 0x0 ;  /* 0x00008000000079c5 */ /* 0x000fc40000010000 */
[----:B------:R-:W-:-:S06]  /*24d80*/  WARPGROUP.ARRIVE ;  /* 0x00000000000079c5 */ /* 0x000fcc0000000000 */
[----:B------:R-:W-:Y:S01]  /*24d90*/  QGMMA.64x128x32.F32.E4M3.E4M3 R24, R208, gdesc[UR4], R24, gsb0 ;  /* 0x01e00004d0187df3 */ /* 0x000fe20008000818 */
[----:B------:R-:W-:Y:S02]  /*24da0*/  R2UR UR6, R20 ;  /* 0x00000000140672ca */ /* 0x000fe400000e0000 */
[----:B------:R-:W-:Y:S01]  /*24db0*/  R2UR UR7, R21 ;  /* 0x00000000150772ca */ /* 0x000fe200000e0000 */
[----:B------:R-:W-:Y:S02]  /*24dc0*/  WARPGROUP.DEPBAR.LE gsb0, 0x0 ;  /* 0x00008000000079c5 */ /* 0x000fe40000010000 */
[----:B------:R-:W-:-:S10]  /*24dd0*/  WARPGROUP.ARRIVE ;  /* 0x00000000000079c5 */ /* 0x000fd40000000000 */
[----:B------:R-:W-:Y:S01]  /*24de0*/  QGMMA.64x128x32.F32.E4M3.E4M3 R24, R204, gdesc[UR4], R24, gsb0 ;  /* 0x01e00004cc187df3 */ /* 0x000fe20008000818 */
[----:B------:R-:W-:Y:S02]  /*24df0*/  R2UR UR6, R14 ;  /* 0x000000000e0672ca */ /* 0x000fe400000e0000 */
[----:B------:R-:W-:Y:S01]  /*24e00*/  R2UR UR7, R15 ;  /* 0x000000000f0772ca */ /* 0x000fe200000e0000 */
[----:B------:R-:W1:Y:S01]  /*24e10*/  @P2 LDC R14, c[0x0][0x44c] ;  /* 0x00011300ff0e2b82 */ /* 0x000e620000000800 */
[----:B------:R-:W-:-:S04]  /*24e20*/  @!P1 IMAD R15, R233, 0x8, R18 ;  /* 0x00000008e90f9824 */ /* 0x000fc800078e0212 */
[----:B------:R-:W-:-:S05]  /*24e30*/  @!P1 VIADD R15, R15, 0x2e840 ;  /* 0x0002e8400f0f9836 */ /* 0x000fca0000000000 */
[----:B------:R-:W-:Y:S01]  /*24e40*/  @!P1 PRMT R15, RZ, 0x654, R15 ;  /* 0x00000654ff0f9816 */ /* 0x000fe2000000000f */
[----:B-1----:R-:W-:-:S05]  /*24e50*/  @P2 IMAD.HI.U32 R14, R0, R14, RZ ;  /* 0x0000000e000e2227 */ /* 0x002fca00078e00ff */
[----:B0-----:R-:W-:Y:S01]  /*24e60*/  @P2 SHF.R.U32.HI R0, RZ, R3, R14 ;  /* 0x00000003ff002219 */ /* 0x001fe2000001160e */
[----:B------:R-:W-:Y:S01]  /*24e70*/  IMAD R3, R12, -0xe0, RZ ;  /* 0xffffff200c037824 */ /* 0x000fe200078e02ff */
[----:B------:R-:W-:Y:S01]  /*24e80*/  IADD3 R14, -R225, 0xb, RZ ;  /* 0x0000000be10e7810 */ /* 0x000fe20007ffe1ff */
[----:B------:R-:W-:Y:S02]  /*24e90*/  WARPGROUP.DEPBAR.LE gsb0, 0x0 ;  /* 0x00008000000079c5 */ /* 0x000fe40000010000 */
[----:B------:R-:W-:Y:S01]  /*24ea0*/  WARPGROUP.ARRIVE ;  /* 0x00000000000079c5 */ /* 0x000fe20000000000 */
[----:B------:R-:W0:Y:S05]  /*24eb0*/  LDC R205, c[0x0][0x9e4] ;  /* 0x00027900ffcd7b82 */ /* 0x000e2a0000000800 */
[----:B------:R-:W-:Y:S01]  /*24ec0*/  QGMMA.64x128x32.F32.E4M3.E4M3 R24, R200, gdesc[UR4], R24, gsb0 ;  /* 0x01e00004c8187df3 */ /* 0x000fe20008000818 */
[----:B0-----:R-:W-:-:S02]  /*24ed0*/  ISETP.GE.AND P2, PT, R205, 0x1, PT ;  /* 0x00000001cd00780c */ /* 0x001fc40003f46270 */
[----:B------:R-:W-:Y:S02]  /*24ee0*/  WARPGROUP.DEPBAR.LE gsb0, 0x0 ;  /* 0x00008000000079c5 */ /* 0x000fe40000010000 */
[----:B------:R-:W0:Y:S01]  /*24ef0*/  SHFL.IDX PT, R203, R0, RZ, 0x1c1f ;  /* 0x001c1fff00cb7589 */ /* 0x000e2200000e0000 */
[----:B----4-:R-:W-:Y:S01]  /*24f00*/  IMAD.IADD R200, R3, 0x1, -R226 ;  /* 0x0000000103c87824 */ /* 0x010fe200078e0ae2 */
[----:B------:R1:W-:Y:S06]  /*24f10*/  BAR.ARV R14, 0x100 ;  /* 0x0004000e0000751d */ /* 0x0003ec0000002000 */
[----:B------:R2:W-:Y:S01]  /*24f20*/  @!P1 SYNCS.ARRIVE.TRANS64.RED.A1T0 RZ, [R15+URZ], RZ ;  /* 0x000000ff0fff99a7 */ /* 0x0005e2000810043f */
[----:B-1----:R-:W-:-:S04]  /*24f30*/  IADD3 R14, -R226, 0x1, R3 ;  /* 0x00000001e20e7810 */ /* 0x002fc80007ffe103 */
[----:B---3--:R-:W-:-:S05]  /*24f40*/  IADD3 R14, -R235, R14, R227 ;  /* 0x0000000eeb0e7210 */ /* 0x008fca0007ffe1e3 */
[C---:B------:R-:W-:Y:S02]  /*24f50*/  VIADD R20, R14.reuse, UR5 ;  /* 0x000000050e147c36 */ /* 0x040fe40008000000 */
[----:B------:R-:W-:Y:S02]  /*24f60*/  VIADD R21, R14, UR4 ;  /* 0x000000040e157c36 */ /* 0x000fe40008000000 */
[--C-:B0-----:R-:W-:Y:S02]  /*24f70*/  IMAD.IADD R201, R20, 0x1, R203.reuse ;  /* 0x0000000114c97824 */ /* 0x101fe400078e02cb */
[----:B------:R-:W-:Y:S01]  /*24f80*/  IMAD.IADD R202, R21, 0x1, R203 ;  /* 0x0000000115ca7824 */ /* 0x000fe200078e02cb */
[----:B--2---:R-:W-:Y:S06]  /*24f90*/  @!P2 BRA `(.L_x_1523) ;  /* 0x00000000005ca947 */ /* 0x004fec0003800000 */
        /* <DEDUP_REMOVED lines=13> */
.L_x_1525:
[----:B------:R-:W-:Y:S02]  /*25070*/  ULDC UR4, c[0x0][0x9e4] ;  /* 0x0002790000047ab9 */ /* 0x000fe40000000800 */
[----:B------:R-:W-:-:S05]  /*25080*/  IMAD.U32 R204, RZ, RZ, UR4 ;  /* 0x00000004ffcc7e24 */ /* 0x000fca000f8e00ff */
[----:B------:R-:W-:-:S13]  /*25090*/  ISETP.NE.AND P2, PT, R204, 0x1, PT ;  /* 0x00000001cc00780c */ /* 0x000fda0003f45270 */
[----:B------:R-:W0:Y:S02]  /*250a0*/  @P2 LDC.64 R14, c[0x0][0x9e8] ;  /* 0x00027a00ff0e2b82 */ /* 0x000e240000000a00 */
[----:B0-----:R-:W-:-:S05]  /*250b0*/  @P2 IMAD.HI.U32 R14, R203, R14, RZ ;  /* 0x0000000ecb0e2227 */ /* 0x001fca00078e00ff */
[----:B------:R-:W-:-:S07]  /*250c0*/  @P2 SHF.R.U32.HI R203, RZ, R15, R14 ;  /* 0x0000000fffcb2219 */ /* 0x000fce000001160e */
.L_x_1526:
[----:B------:R-:W-:Y:S05]  /*250d0*/  BSYNC B0 ;  /* 0x0000000000007941 */ /* 0x000fea0003800000 */
.L_x_1524:
[----:B------:R-:W-:-:S05]  /*250e0*/  IMAD R203, R203, R204, R200 ;  /* 0x000000cccbcb7224 */ /* 0x000fca00078e02c8 */
[----:B------:R-:W-:Y:S02]  /*250f0*/  VIMNMX R202, R202, R203, !PT ;  /* 0x000000cbcaca7248 */ /* 0x000fe40007fe0100 */
[----:B------:R-:W-:-:S07]  /*25100*/  VIADDMNMX R201, R203, R204, R201, PT ;  /* 0x000000cccbc97246 */ /* 0x000fce00038001c9 */
.L_x_1523:
[----:B------:R-:W-:Y:S01]  /*25110*/  ISETP.GE.AND P2, PT, R3, 0x2, PT ;  /* 0x000000020300780c */ /* 0x000fe20003f46270 */
[----:B------:R-:W0:Y:S01]  /*25120*/  SHFL.IDX PT, R0, R0, 0x1, 0x1c1f ;  /* 0x003c1f0000007f89 */ /* 0x000e2200000e0000 */
[----:B------:R-:W-:Y:S02]  /*25130*/  LOP3.LUT R17, R17, 0xffffdfff, RZ, 0xc0, !PT ;  /* 0xffffdfff11117812 */ /* 0x000fe400078ec0ff */
[C---:B------:R-:W-:Y:S02]  /*25140*/  ISETP.GE.AND P3, PT, R3.reuse, 0x9, PT ;  /* 0x000000090300780c */ /* 0x040fe40003f66270 */
        /* <DEDUP_REMOVED lines=15> */
[----:B------:R-:W-:-:S02]  /*25240*/  ISETP.GT.AND P2, PT, R202, 0x9, !P3 ;  /* 0x00000009ca00780c */ /* 0x000fc40005f44270 */
[----:B------:R-:W-:Y:S02]  /*25250*/  @P4 LOP3.LUT R16, R16, 0x2, RZ, 0xfc, !PT ;  /* 0x0000000210104812 */ /* 0x000fe400078efcff */
[----:B------:R-:W-:Y:S02]  /*25260*/  ISETP.LT.OR P2, PT, R201, 0xa, P2 ;  /* 0x0000000ac900780c */ /* 0x000fe40001741670 */
[----:B------:R-:W-:Y:S02]  /*25270*/  @P3 LOP3.LUT R17, R17, 0x8000, RZ, 0xfc, !PT ;  /* 0x0000800011113812 */ /* 0x000fe400078efcff */
[----:B------:R-:W-:Y:S02]  /*25280*/  ISETP.GE.AND P3, PT, R3, 0x11, PT ;  /* 0x000000110300780c */ /* 0x000fe40003f66270 */
[----:B------:R-:W-:Y:S02]  /*25290*/  LOP3.LUT R17, R17, 0xfffeffff, RZ, 0xc0, !PT ;  /* 0xfffeffff11117812 */ /* 0x000fe400078ec0ff */
[----:B------:R-:W-:-:S02]  /*252a0*/  FSEL R189, R189, -INF , !P2 ;  /* 0xff800000bdbd7808 */ /* 0x000fc40005000000 */
[----:B------:R-:W-:Y:S02]  /*252b0*/  ISETP.GT.AND P2, PT, R202, 0x10, !P3 ;  /* 0x00000010ca00780c */ /* 0x000fe40005f44270 */
[----:B------:R-:W-:Y:S02]  /*252c0*/  LOP3.LUT R16, R16, 0xfffffffb, RZ, 0xc0, !PT ;  /* 0xfffffffb10107812 */ /* 0x000fe400078ec0ff */
        /* <DEDUP_REMOVED lines=26> */
[----:B------:R-:W-:Y:S02]  /*25470*/  ISETP.GT.AND P3, PT, R202, 0x21, !P4 ;  /* 0x00000021ca00780c */ /* 0x000fe40006764270 */
[----:B------:R-:W-:Y:S02]  /*25480*/  ISETP.GE.AND P4, PT, R3, 0x29, PT ;  /* 0x000000290300780c */ /* 0x000fe40003f86270 */
        /* <DEDUP_REMOVED lines=290> */
.L_x_1529:
[----:B------:R-:W-:Y:S02]  /*266b0*/  ULDC UR4, c[0x0][0x9e4] ;  /* 0x0002790000047ab9 */ /* 0x000fe40000000800 */
[----:B------:R-:W-:-:S05]  /*266c0*/  IMAD.U32 R3, RZ, RZ, UR4 ;  /* 0x00000004ff037e24 */ /* 0x000fca000f8e00ff */
[----:B------:R-:W-:-:S13]  /*266d0*/  ISETP.NE.AND P6, PT, R3, 0x1, PT ;  /* 0x000000010300780c */ /* 0x000fda0003fc5270 */
[----:B------:R-:W0:Y:S02]  /*266e0*/  @P6 LDC.64 R14, c[0x0][0x9e8] ;  /* 0x00027a00ff0e6b82 */ /* 0x000e240000000a00 */
[----:B0-----:R-:W-:-:S05]  /*266f0*/  @P6 IMAD.HI.U32 R14, R0, R14, RZ ;  /* 0x0000000e000e6227 */ /* 0x001fca00078e00ff */
[----:B------:R-:W-:-:S07]  /*26700*/  @P6 SHF.R.U32.HI R0, RZ, R15, R14 ;  /* 0x0000000fff006219 */ /* 0x000fce000001160e */
.L_x_1530:
[----:B------:R-:W-:Y:S05]  /*26710*/  BSYNC B0 ;  /* 0x0000000000007941 */ /* 0x000fea0003800000 */
.L_x_1528:
[----:B------:R-:W-:-:S05]  /*26720*/  IMAD R0, R0, R3, R200 ;  /* 0x0000000300007224 */ /* 0x000fca00078e02c8 */
[----:B------:R-:W-:Y:S02]  /*26730*/  VIADDMNMX R20, R0, R3, R20, PT ;  /* 0x0000000300147246 */ /* 0x000fe40003800114 */
[----:B------:R-:W-:-:S07]  /*26740*/  VIMNMX R21, R21, R0, !PT ;  /* 0x0000000015157248 */ /* 0x000fce0007fe0100 */
.L_x_1527:
[----:B------:R-:W-:Y:S01]  /*26750*/  ISETP.GT.AND P2, PT, R21, 0x20, !P2 ;  /* 0x000000201500780c */ /* 0x000fe20005744270 */
[----:B------:R-:W2:Y:S03]  /*26760*/  LDL.LU R201, [R1+0x4] ;  /* 0x0000040001c97983 */ /* 0x000ea60000300800 */
[----:B------:R-:W-:Y:S01]  /*26770*/  ISETP.LT.OR P2, PT, R20, 0x21, P2 ;  /* 0x000000211400780c */ /* 0x000fe20001741670 */
[----:B------:R-:W3:Y:S01]  /*26780*/  LDL.LU R200, [R1] ;  /* 0x0000000001c87983 */ /* 0x000ee20000300800 */
[----:B------:R-:W-:Y:S02]  /*26790*/  LOP3.LUT P6, RZ, R17, 0x10, RZ, 0xc0, !PT ;  /* 0x0000001011ff7812 */ /* 0x000fe400078cc0ff */
        /* <DEDUP_REMOVED lines=43> */
[----:B------:R-:W-:-:S02]  /*26a50*/  ISETP.GT.AND P2, PT, R21, 0x39, !P6 ;  /* 0x000000391500780c */ /* 0x000fc40007744270 */
[----:B------:R-:W-:Y:S02]  /*26a60*/  LOP3.LUT P6, RZ, R16, 0x2000000, RZ, 0xc0, !PT ;  /* 0x0200000010ff7812 */ /* 0x000fe400078cc0ff */
        /* <DEDUP_REMOVED lines=92> */
[----:B------:R-:W-:Y:S01]  /*27030*/  LOP3.LUT P2, RZ, R16, 0x400000, RZ, 0xc0, !PT ;  /* 0x0040000010ff7812 */ /* 0x000fe2000784c0ff */
[----:B------:R-:W0:Y:S01]  /*27040*/  SHFL.BFLY PT, R0, R3, 0x2, 0x1f ;  /* 0x0c401f0003007f89 */ /* 0x000e2200000e0000 */
[C---:B------:R-:W-:Y:S02]  /*27050*/  ISETP.GT.AND P3, PT, R21.reuse, 0xd0, !P3 ;  /* 0x000000d01500780c */ /* 0x040fe40005f64270 */
[----:B------:R-:W-:-:S02]  /*27060*/  ISETP.GT.AND P2, PT, R21, 0x71, !P2 ;  /* 0x000000711500780c */ /* 0x000fc40005744270 */
[C---:B------:R-:W-:Y:S02]  /*27070*/  ISETP.LT.OR P3, PT, R20.reuse, 0xd1, P3 ;  /* 0x000000d11400780c */ /* 0x040fe40001f61670 */
[----:B------:R-:W-:Y:S02]  /*27080*/  ISETP.LT.OR P2, PT, R20, 0x72, P2 ;  /* 0x000000721400780c */ /* 0x000fe40001741670 */
[----:B------:R-:W-:Y:S02]  /*27090*/  ISETP.GT.AND P4, PT, R21, 0xd1, !P4 ;  /* 0x000000d11500780c */ /* 0x000fe40006784270 */
[----:B------:R-:W-:Y:S02]  /*270a0*/  FSEL R147, R147, -INF , !P2 ;  /* 0xff80000093937808 */ /* 0x000fe40005000000 */
[----:B------:R-:W-:Y:S02]  /*270b0*/  LOP3.LUT P2, RZ, R16, 0x200000, RZ, 0xc0, !PT ;  /* 0x0020000010ff7812 */ /* 0x000fe4000784c0ff */
[----:B------:R-:W-:-:S02]  /*270c0*/  FSEL R98, R98, -INF , !P3 ;  /* 0xff80000062627808 */ /* 0x000fc40005800000 */
[C---:B------:R-:W-:Y:S02]  /*270d0*/  ISETP.GT.AND P2, PT, R21.reuse, 0x78, !P2 ;  /* 0x000000781500780c */ /* 0x040fe40005744270 */
[C---:B------:R-:W-:Y:S02]  /*270e0*/  ISETP.LT.OR P4, PT, R20.reuse, 0xd2, P4 ;  /* 0x000000d21400780c */ /* 0x040fe40002781670 */
[----:B------:R-:W-:Y:S02]  /*270f0*/  ISETP.LT.OR P2, PT, R20, 0x79, P2 ;  /* 0x000000791400780c */ /* 0x000fe40001741670 */
[----:B------:R-:W-:Y:S02]  /*27100*/  ISETP.GT.AND P5, PT, R21, 0xd8, !P5 ;  /* 0x000000d81500780c */ /* 0x000fe40006fa4270 */
[----:B------:R-:W-:Y:S02]  /*27110*/  FSEL R150, R150, -INF , !P2 ;  /* 0xff80000096967808 */ /* 0x000fe40005000000 */
[----:B------:R-:W-:-:S02]  /*27120*/  LOP3.LUT P2, RZ, R16, 0x100000, RZ, 0xc0, !PT ;  /* 0x0010000010ff7812 */ /* 0x000fc4000784c0ff */
[----:B0-----:R-:W-:Y:S02]  /*27130*/  FMNMX.FTZ R3, R3, R0, !PT ;  /* 0x0000000003037209 */ /* 0x001fe40007810000 */
[----:B------:R-:W-:Y:S02]  /*27140*/  ISETP.GT.AND P2, PT, R21, 0x79, !P2 ;  /* 0x000000791500780c */ /* 0x000fe40005744270 */
[----:B------:R-:W-:Y:S01]  /*27150*/  FSEL R99, R99, -INF , !P4 ;  /* 0xff80000063637808 */ /* 0x000fe20006000000 */
[----:B------:R-:W0:Y:S01]  /*27160*/  SHFL.BFLY PT, R14, R3, 0x1, 0x1f ;  /* 0x0c201f00030e7f89 */ /* 0x000e2200000e0000 */
[C---:B------:R-:W-:Y:S02]  /*27170*/  ISETP.LT.OR P2, PT, R20.reuse, 0x7a, P2 ;  /* 0x0000007a1400780c */ /* 0x040fe40001741670 */
[----:B------:R-:W-:Y:S02]  /*27180*/  ISETP.LT.OR P5, PT, R20, 0xd9, P5 ;  /* 0x000000d91400780c */ /* 0x000fe40002fa1670 */
[----:B------:R-:W-:-:S02]  /*27190*/  FSEL R151, R151, -INF , !P2 ;  /* 0xff80000097977808 */ /* 0x000fc40005000000 */
[----:B------:R-:W-:Y:S02]  /*271a0*/  LOP3.LUT P2, RZ, R16, 0x80000, RZ, 0xc0, !PT ;  /* 0x0008000010ff7812 */ /* 0x000fe4000784c0ff */
[----:B------:R-:W-:Y:S02]  /*271b0*/  FSEL R102, R102, -INF , !P5 ;  /* 0xff80000066667808 */ /* 0x000fe40006800000 */
[----:B------:R-:W-:-:S04]  /*271c0*/  ISETP.GT.AND P2, PT, R21, 0x80, !P2 ;  /* 0x000000801500780c */ /* 0x000fc80005744270 */
[----:B------:R-:W-:-:S04]  /*271d0*/  ISETP.LT.OR P2, PT, R20, 0x81, P2 ;  /* 0x000000811400780c */ /* 0x000fc80001741670 */
[----:B------:R-:W-:Y:S02]  /*271e0*/  FSEL R122, R122, -INF , !P2 ;  /* 0xff8000007a7a7808 */ /* 0x000fe40005000000 */
[----:B------:R-:W-:Y:S02]  /*271f0*/  LOP3.LUT P2, RZ, R16, 0x40000, RZ, 0xc0, !PT ;  /* 0x0004000010ff7812 */ /* 0x000fe4000784c0ff */
[----:B0-----:R-:W-:Y:S02]  /*27200*/  FMNMX.FTZ R3, R3, R14, !PT ;  /* 0x0000000e03037209 */ /* 0x001fe40007810000 */
[----:B------:R-:W-:Y:S02]  /*27210*/  ISETP.GT.AND P2, PT, R21, 0x81, !P2 ;  /* 0x000000811500780c */ /* 0x000fe40005744270 */
[----:B------:R-:W-:Y:S01]  /*27220*/  FSETP.NEU.FTZ.AND P3, PT, R3, -INF , PT ;  /* 0xff8000000300780b */ /* 0x000fe20003f7d000 */
[----:B------:R-:W-:-:S01]  /*27230*/  FFMA.FTZ R15, R2, R3, -8 ;  /* 0xc1000000020f7423 */ /* 0x000fc20000010003 */
[----:B------:R-:W-:-:S04]  /*27240*/  ISETP.LT.OR P2, PT, R20, 0x82, P2 ;  /* 0x000000821400780c */ /* 0x000fc80001741670 */
[----:B------:R-:W-:Y:S02]  /*27250*/  FSEL R123, R123, -INF , !P2 ;  /* 0xff8000007b7b7808 */ /* 0x000fe40005000000 */
[----:B------:R-:W-:Y:S02]  /*27260*/  LOP3.LUT P2, RZ, R16, 0x20000, RZ, 0xc0, !PT ;  /* 0x0002000010ff7812 */ /* 0x000fe4000784c0ff */
[----:B------:R-:W-:Y:S02]  /*27270*/  FSEL R15, R15, RZ, P3 ;  /* 0x000000ff0f0f7208 */ /* 0x000fe40001800000 */
[----:B------:R-:W-:-:S03]  /*27280*/  ISETP.GT.AND P2, PT, R21, 0x88, !P2 ;  /* 0x000000881500780c */ /* 0x000fc60005744270 */
[--C-:B------:R-:W-:Y:S01]  /*27290*/  FFMA.FTZ R14, R2, R184, -R15.reuse ;  /* 0x000000b8020e7223 */ /* 0x100fe2000001080f */
[----:B------:R-:W-:Y:S01]  /*272a0*/  ISETP.LT.OR P2, PT, R20, 0x89, P2 ;  /* 0x000000891400780c */ /* 0x000fe20001741670 */
[C-C-:B------:R-:W-:Y:S01]  /*272b0*/  FFMA.FTZ R184, R2.reuse, R189, -R15.reuse ;  /* 0x000000bd02b87223 */ /* 0x140fe2000001080f */
[----:B------:R-:W-:-:S01]  /*272c0*/  FFMA.FTZ R189, R2, R196, -R15 ;  /* 0x000000c402bd7223 */ /* 0x000fc2000001080f */
[--C-:B------:R-:W-:Y:S01]  /*272d0*/  FFMA.FTZ R168, R2, R168, -R15.reuse ;  /* 0x000000a802a87223 */ /* 0x100fe2000001080f */
[----:B------:R-:W-:Y:S01]  /*272e0*/  FSEL R126, R126, -INF , !P2 ;  /* 0xff8000007e7e7808 */ /* 0x000fe20005000000 */
[--C-:B------:R-:W-:Y:S01]  /*272f0*/  FFMA.FTZ R169, R2, R169, -R15.reuse ;  /* 0x000000a902a97223 */ /* 0x100fe2000001080f */
[----:B------:R-:W-:Y:S01]  /*27300*/  LOP3.LUT P2, RZ, R16, 0x10000, RZ, 0xc0, !PT ;  /* 0x0001000010ff7812 */ /* 0x000fe2000784c0ff */
[C-C-:B------:R-:W-:Y:S01]  /*27310*/  FFMA.FTZ R172, R2.reuse, R172, -R15.reuse ;  /* 0x000000ac02ac7223 */ /* 0x140fe2000001080f */
[----:B------:R-:W-:-:S01]  /*27320*/  FFMA.FTZ R173, R2, R173, -R15 ;  /* 0x000000ad02ad7223 */ /* 0x000fc2000001080f */
[C-C-:B------:R-:W-:Y:S01]  /*27330*/  FFMA.FTZ R176, R2.reuse, R176, -R15.reuse ;  /* 0x000000b002b07223 */ /* 0x140fe2000001080f */
[----:B------:R-:W-:Y:S01]  /*27340*/  ISETP.GT.AND P2, PT, R21, 0x89, !P2 ;  /* 0x000000891500780c */ /* 0x000fe20005744270 */
[C-C-:B------:R-:W-:Y:S01]  /*27350*/  FFMA.FTZ R177, R2.reuse, R177, -R15.reuse ;  /* 0x000000b102b17223 */ /* 0x140fe2000001080f */
[----:B------:R-:W-:-:S01]  /*27360*/  FFMA.FTZ R180, R2, R180, -R15 ;  /* 0x000000b402b47223 */ /* 0x000fc2000001080f */
[--C-:B------:R-:W-:Y:S01]  /*27370*/  FFMA.FTZ R181, R2, R181, -R15.reuse ;  /* 0x000000b502b57223 */ /* 0x100fe2000001080f */
[----:B------:R-:W-:Y:S01]  /*27380*/  ISETP.LT.OR P2, PT, R20, 0x8a, P2 ;  /* 0x0000008a1400780c */ /* 0x000fe20001741670 */
[C-C-:B------:R-:W-:Y:S01]  /*27390*/  FFMA.FTZ R152, R2.reuse, R152, -R15.reuse ;  /* 0x0000009802987223 */ /* 0x140fe2000001080f */
[----:B------:R-:W-:-:S01]  /*273a0*/  FFMA.FTZ R153, R2, R153, -R15 ;  /* 0x0000009902997223 */ /* 0x000fc2000001080f */
[C-C-:B------:R-:W-:Y:S01]  /*273b0*/  FFMA.FTZ R156, R2.reuse, R156, -R15.reuse ;  /* 0x0000009c029c7223 */ /* 0x140fe2000001080f */
        /* <DEDUP_REMOVED lines=13> */
[--C-:B------:R-:W-:Y:S01]  /*27490*/  FFMA.FTZ R144, R2, R144, -R15.reuse ;  /* 0x0000009002907223 */ /* 0x100fe2000001080f */
[----:B------:R-:W-:Y:S01]  /*274a0*/  FSEL R130, R130, -INF , !P2 ;  /* 0xff80000082827808 */ /* 0x000fe20005000000 */
[C-C-:B------:R-:W-:Y:S01]  /*274b0*/  FFMA.FTZ R145, R2.reuse, R145, -R15.reuse ;  /* 0x0000009102917223 */ /* 0x140fe2000001080f */
[----:B------:R-:W-:Y:S01]  /*274c0*/  ISETP.GT.AND P2, PT, R21, 0x91, !P6 ;  /* 0x000000911500780c */ /* 0x000fe20007744270 */
[C-C-:B------:R-:W-:Y:S01]  /*274d0*/  FFMA.FTZ R148, R2.reuse, R148, -R15.reuse ;  /* 0x0000009402947223 */ /* 0x140fe2000001080f */
[----:B------:R-:W-:Y:S01]  /*274e0*/  LOP3.LUT P6, RZ, R17, 0x2000, RZ, 0xc0, !PT ;  /* 0x0000200011ff7812 */ /* 0x000fe200078cc0ff */
        /* <DEDUP_REMOVED lines=32> */
[----:B------:R-:W-:Y:S01]  /*276f0*/  FFMA.FTZ R100, R2, R100, -R15 ;  /* 0x0000006402647223 */ /* 0x000fe2000001080f */
[----:B------:R-:W-:Y:S01]  /*27700*/  FSEL R135, R135, -INF , !P2 ;  /* 0xff80000087877808 */ /* 0x000fe20005000000 */
[----:B------:R-:W-:Y:S01]  /*27710*/  MUFU.EX2 R14, R14 ;  /* 0x0000000e000e7308 */ /* 0x000fe20000000800 */
[----:B------:R-:W-:-:S04]  /*27720*/  LOP3.LUT P2, RZ, R16, 0x800, RZ, 0xc0, !PT ;  /* 0x0000080010ff7812 */ /* 0x000fc8000784c0ff */
[----:B------:R-:W-:-:S03]  /*27730*/  ISETP.GT.AND P2, PT, R21, 0xa0, !P2 ;  /* 0x000000a01500780c */ /* 0x000fc60005744270 */
[----:B------:R-:W-:Y:S01]  /*27740*/  MUFU.EX2 R184, R184 ;  /* 0x000000b800b87308 */ /* 0x000fe20000000800 */
[----:B------:R-:W-:-:S04]  /*27750*/  ISETP.LT.OR P2, PT, R20, 0xa1, P2 ;  /* 0x000000a11400780c */ /* 0x000fc80001741670 */
[----:B------:R-:W-:Y:S02]  /*27760*/  FSEL R106, R106, -INF , !P2 ;  /* 0xff8000006a6a7808 */ /* 0x000fe40005000000 */
[----:B------:R-:W-:Y:S01]  /*27770*/  LOP3.LUT P2, RZ, R16, 0x400, RZ, 0xc0, !PT ;  /* 0x0000040010ff7812 */ /* 0x000fe2000784c0ff */
[----:B------:R-:W-:Y:S03]  /*27780*/  MUFU.EX2 R189, R189 ;  /* 0x000000bd00bd7308 */ /* 0x000fe60000000800 */
[----:B------:R-:W-:-:S04]  /*27790*/  ISETP.GT.AND P2, PT, R21, 0xa1, !P2 ;  /* 0x000000a11500780c */ /* 0x000fc80005744270 */
[----:B------:R-:W-:Y:S01]  /*277a0*/  ISETP.LT.OR P2, PT, R20, 0xa2, P2 ;  /* 0x000000a21400780c */ /* 0x000fe20001741670 */
[----:B------:R-:W-:Y:S03]  /*277b0*/  MUFU.EX2 R168, R168 ;  /* 0x000000a800a87308 */ /* 0x000fe60000000800 */
[----:B------:R-:W-:Y:S02]  /*277c0*/  FSEL R107, R107, -INF , !P2 ;  /* 0xff8000006b6b7808 */ /* 0x000fe40005000000 */
[----:B------:R-:W-:-:S03]  /*277d0*/  LOP3.LUT P2, RZ, R16, 0x200, RZ, 0xc0, !PT ;  /* 0x0000020010ff7812 */ /* 0x000fc6000784c0ff */
[----:B------:R-:W-:Y:S01]  /*277e0*/  MUFU.EX2 R169, R169 ;  /* 0x000000a900a97308 */ /* 0x000fe20000000800 */
[----:B------:R-:W-:-:S04]  /*277f0*/  ISETP.GT.AND P2, PT, R21, 0xa8, !P2 ;  /* 0x000000a81500780c */ /* 0x000fc80005744270 */
[----:B------:R-:W-:-:S03]  /*27800*/  ISETP.LT.OR P2, PT, R20, 0xa9, P2 ;  /* 0x000000a91400780c */ /* 0x000fc60001741670 */
[----:B------:R-:W-:Y:S01]  /*27810*/  MUFU.EX2 R172, R172 ;  /* 0x000000ac00ac7308 */ /* 0x000fe20000000800 */
[----:B------:R-:W-:Y:S02]  /*27820*/  FSEL R110, R110, -INF , !P2 ;  /* 0xff8000006e6e7808 */ /* 0x000fe40005000000 */
[----:B------:R-:W-:-:S04]  /*27830*/  LOP3.LUT P2, RZ, R16, 0x100, RZ, 0xc0, !PT ;  /* 0x0000010010ff7812 */ /* 0x000fc8000784c0ff */
[----:B------:R-:W-:Y:S01]  /*27840*/  ISETP.GT.AND P2, PT, R21, 0xa9, !P2 ;  /* 0x000000a91500780c */ /* 0x000fe20005744270 */
[----:B------:R-:W-:Y:S03]  /*27850*/  MUFU.EX2 R173, R173 ;  /* 0x000000ad00ad7308 */ /* 0x000fe60000000800 */
[----:B------:R-:W-:-:S04]  /*27860*/  ISETP.LT.OR P2, PT, R20, 0xaa, P2 ;  /* 0x000000aa1400780c */ /* 0x000fc80001741670 */
        /* <DEDUP_REMOVED lines=25> */
[----:B------:R-:W-:Y:S02]  /*27a00*/  ISETP.GT.AND P2, PT, R21, 0x1, !P6 ;  /* 0x000000011500780c */ /* 0x000fe40007744270 */
[----:B------:R-:W-:Y:S02]  /*27a10*/  LOP3.LUT P6, RZ, R17, 0x100, RZ, 0xc0, !PT ;  /* 0x0000010011ff7812 */ /* 0x000fe400078cc0ff */
        /* <DEDUP_REMOVED lines=39> */
[----:B------:R-:W-:-:S04]  /*27c90*/  ISETP.GT.AND P2, PT, R21, RZ, !P2 ;  /* 0x000000ff1500720c */ /* 0x000fc80005744270 */
[----:B------:R-:W-:Y:S01]  /*27ca0*/  ISETP.LT.OR P2, PT, R20, 0x1, P2 ;  /* 0x000000011400780c */ /* 0x000fe20001741670 */
[----:B------:R-:W-:Y:S03]  /*27cb0*/  MUFU.EX2 R120, R120 ;  /* 0x0000007800787308 */ /* 0x000fe60000000800 */
[----:B------:R-:W-:Y:S02]  /*27cc0*/  FSEL R186, R186, -INF , !P2 ;  /* 0xff800000baba7808 */ /* 0x000fe40005000000 */
[----:B------:R-:W-:Y:S02]  /*27cd0*/  LOP3.LUT P2, RZ, R17, 0x800, RZ, 0xc0, !PT ;  /* 0x0000080011ff7812 */ /* 0x000fe4000784c0ff */
[----:B------:R-:W-:Y:S01]  /*27ce0*/  FMNMX.FTZ R0, R186, R237, !PT ;  /* 0x000000edba007209 */ /* 0x000fe20007810000 */
[----:B------:R-:W-:Y:S01]  /*27cf0*/  MUFU.EX2 R121, R121 ;  /* 0x0000007900797308 */ /* 0x000fe20000000800 */
[----:B------:R-:W-:-:S02]  /*27d00*/  ISETP.GT.AND P2, PT, R21, 0xc0, !P2 ;  /* 0x000000c01500780c */ /* 0x000fc40005744270 */
[----:B------:R-:W-:Y:S02]  /*27d10*/  FMNMX.FTZ R0, R187, R0, !PT ;  /* 0x00000000bb007209 */ /* 0x000fe40007810000 */
[----:B------:R-:W-:Y:S02]  /*27d20*/  ISETP.LT.OR P2, PT, R20, 0xc1, P2 ;  /* 0x000000c11400780c */ /* 0x000fe40001741670 */
[----:B------:R-:W-:Y:S01]  /*27d30*/  FMNMX.FTZ R0, R190, R0, !PT ;  /* 0x00000000be007209 */ /* 0x000fe20007810000 */
[----:B------:R-:W-:Y:S01]  /*27d40*/  MUFU.EX2 R124, R124 ;  /* 0x0000007c007c7308 */ /* 0x000fe20000000800 */
[----:B------:R-:W-:Y:S02]  /*27d50*/  FSEL R90, R90, -INF , !P2 ;  /* 0xff8000005a5a7808 */ /* 0x000fe40005000000 */
[----:B------:R-:W-:Y:S02]  /*27d60*/  FMNMX.FTZ R0, R191, R0, !PT ;  /* 0x00000000bf007209 */ /* 0x000fe40007810000 */
[----:B------:R-:W-:-:S02]  /*27d70*/  LOP3.LUT P2, RZ, R17, 0x400, RZ, 0xc0, !PT ;  /* 0x0000040011ff7812 */ /* 0x000fc4000784c0ff */
[----:B------:R-:W-:Y:S01]  /*27d80*/  FMNMX.FTZ R0, R194, R0, !PT ;  /* 0x00000000c2007209 */ /* 0x000fe20007810000 */
[----:B------:R-:W-:Y:S01]  /*27d90*/  MUFU.EX2 R125, R125 ;  /* 0x0000007d007d7308 */ /* 0x000fe20000000800 */
[----:B------:R-:W-:Y:S02]  /*27da0*/  ISETP.GT.AND P2, PT, R21, 0xc1, !P2 ;  /* 0x000000c11500780c */ /* 0x000fe40005744270 */
[----:B------:R-:W-:Y:S02]  /*27db0*/  FMNMX.FTZ R0, R195, R0, !PT ;  /* 0x00000000c3007209 */ /* 0x000fe40007810000 */
[----:B------:R-:W-:Y:S02]  /*27dc0*/  ISETP.LT.OR P2, PT, R20, 0xc2, P2 ;  /* 0x000000c21400780c */ /* 0x000fe40001741670 */
[----:B------:R-:W-:Y:S01]  /*27dd0*/  FMNMX.FTZ R0, R198, R0, !PT ;  /* 0x00000000c6007209 */ /* 0x000fe20007810000 */
[----:B------:R-:W-:Y:S01]  /*27de0*/  MUFU.EX2 R128, R128 ;  /* 0x0000008000807308 */ /* 0x000fe20000000800 */
[----:B------:R-:W-:-:S02]  /*27df0*/  FSEL R91, R91, -INF , !P2 ;  /* 0xff8000005b5b7808 */ /* 0x000fc40005000000 */
[----:B------:R-:W-:Y:S02]  /*27e00*/  FMNMX.FTZ R0, R199, R0, !PT ;  /* 0x00000000c7007209 */ /* 0x000fe40007810000 */
[----:B------:R-:W-:Y:S02]  /*27e10*/  LOP3.LUT P2, RZ, R17, 0x200, RZ, 0xc0, !PT ;  /* 0x0000020011ff7812 */ /* 0x000fe4000784c0ff */
[----:B------:R-:W-:Y:S01]  /*27e20*/  FMNMX.FTZ R0, R170, R0, !PT ;  /* 0x00000000aa007209 */ /* 0x000fe20007810000 */
[----:B------:R-:W-:Y:S01]  /*27e30*/  MUFU.EX2 R129, R129 ;  /* 0x0000008100817308 */ /* 0x000fe20000000800 */
[----:B------:R-:W-:Y:S02]  /*27e40*/  ISETP.GT.AND P2, PT, R21, 0xc8, !P2 ;  /* 0x000000c81500780c */ /* 0x000fe40005744270 */
[----:B------:R-:W-:Y:S02]  /*27e50*/  FMNMX.FTZ R0, R171, R0, !PT ;  /* 0x00000000ab007209 */ /* 0x000fe40007810000 */
[----:B------:R-:W-:-:S02]  /*27e60*/  ISETP.LT.OR P2, PT, R20, 0xc9, P2 ;  /* 0x000000c91400780c */ /* 0x000fc40001741670 */
[----:B------:R-:W-:Y:S01]  /*27e70*/  FMNMX.FTZ R0, R174, R0, !PT ;  /* 0x00000000ae007209 */ /* 0x000fe20007810000 */
[----:B------:R-:W-:Y:S01]  /*27e80*/  MUFU.EX2 R132, R132 ;  /* 0x0000008400847308 */ /* 0x000fe20000000800 */
[----:B------:R-:W-:Y:S02]  /*27e90*/  FSEL R94, R94, -INF , !P2 ;  /* 0xff8000005e5e7808 */ /* 0x000fe40005000000 */
[----:B------:R-:W-:Y:S02]  /*27ea0*/  FMNMX.FTZ R0, R175, R0, !PT ;  /* 0x00000000af007209 */ /* 0x000fe40007810000 */
[----:B------:R-:W-:Y:S02]  /*27eb0*/  ISETP.GT.AND P2, PT, R21, 0xc9, !P6 ;  /* 0x000000c91500780c */ /* 0x000fe40007744270 */
[----:B------:R-:W-:Y:S01]  /*27ec0*/  FMNMX.FTZ R0, R178, R0, !PT ;  /* 0x00000000b2007209 */ /* 0x000fe20007810000 */
[----:B------:R-:W-:Y:S01]  /*27ed0*/  MUFU.EX2 R133, R133 ;  /* 0x0000008500857308 */ /* 0x000fe20000000800 */
[----:B------:R-:W-:-:S02]  /*27ee0*/  ISETP.LT.OR P2, PT, R20, 0xca, P2 ;  /* 0x000000ca1400780c */ /* 0x000fc40001741670 */
[----:B------:R-:W-:Y:S02]  /*27ef0*/  FMNMX.FTZ R0, R179, R0, !PT ;  /* 0x00000000b3007209 */ /* 0x000fe40007810000 */
[----:B------:R-:W-:Y:S02]  /*27f00*/  FSEL R95, R95, -INF , !P2 ;  /* 0xff8000005f5f7808 */ /* 0x000fe40005000000 */
[----:B------:R-:W-:Y:S01]  /*27f10*/  FMNMX.FTZ R0, R182, R0, !PT ;  /* 0x00000000b6007209 */ /* 0x000fe20007810000 */
[----:B------:R-:W-:Y:S01]  /*27f20*/  MUFU.EX2 R104, R104 ;  /* 0x0000006800687308 */ /* 0x000fe20000000800 */
[----:B------:R-:W-:Y:S02]  /*27f30*/  LOP3.LUT P6, RZ, R17, 0x1000, RZ, 0xc0, !PT ;  /* 0x0000100011ff7812 */ /* 0x000fe400078cc0ff */
[----:B------:R-:W-:Y:S02]  /*27f40*/  FMNMX.FTZ R0, R183, R0, !PT ;  /* 0x00000000b7007209 */ /* 0x000fe40007810000 */
[----:B------:R-:W-:Y:S01]  /*27f50*/  ISETP.GT.AND P2, PT, R21, 0xd9, !P6 ;  /* 0x000000d91500780c */ /* 0x000fe20007744270 */
[--C-:B------:R-:W-:Y:S01]  /*27f60*/  FFMA.FTZ R21, R2, R188, -R15.reuse ;  /* 0x000000bc02157223 */ /* 0x100fe2000001080f */
[----:B------:R-:W-:Y:S01]  /*27f70*/  FMNMX.FTZ R0, R154, R0, !PT ;  /* 0x000000009a007209 */ /* 0x000fe20007810000 */
[--C-:B------:R-:W-:Y:S01]  /*27f80*/  FFMA.FTZ R188, R2, R193, -R15.reuse ;  /* 0x000000c102bc7223 */ /* 0x100fe2000001080f */
[----:B------:R-:W-:Y:S01]  /*27f90*/  ISETP.LT.OR P2, PT, R20, 0xda, P2 ;  /* 0x000000da1400780c */ /* 0x000fe20001741670 */
[C-C-:B------:R-:W-:Y:S01]  /*27fa0*/  FFMA.FTZ R20, R2.reuse, R185, -R15.reuse ;  /* 0x000000b902147223 */ /* 0x140fe2000001080f */
[----:B------:R-:W-:Y:S01]  /*27fb0*/  FMNMX.FTZ R0, R155, R0, !PT ;  /* 0x000000009b007209 */ /* 0x000fe20007810000 */
[C-C-:B------:R-:W-:Y:S01]  /*27fc0*/  FFMA.FTZ R185, R2.reuse, R192, -R15.reuse ;  /* 0x000000c002b97223 */ /* 0x140fe2000001080f */
[----:B------:R-:W-:Y:S01]  /*27fd0*/  FSEL R103, R103, -INF , !P2 ;  /* 0xff80000067677808 */ /* 0x000fe20005000000 */
[--C-:B------:R-:W-:Y:S01]  /*27fe0*/  FFMA.FTZ R192, R2, R197, -R15.reuse ;  /* 0x000000c502c07223 */ /* 0x100fe2000001080f */
[----:B------:R-:W-:Y:S01]  /*27ff0*/  FMNMX.FTZ R0, R158, R0, !PT ;  /* 0x000000009e007209 */ /* 0x000fe20007810000 */
[----:B------:R-:W-:Y:S01]  /*28000*/  FFMA.FTZ R15, R2, R101, -R15 ;  /* 0x00000065020f7223 */ /* 0x000fe2000001080f */
[----:B------:R-:W-:Y:S01]  /*28010*/  FSEL R101, R3, RZ, P3 ;  /* 0x000000ff03657208 */ /* 0x000fe20001800000 */
[----:B------:R-:W-:Y:S01]  /*28020*/  MUFU.EX2 R20, R20 ;  /* 0x0000001400147308 */ /* 0x000fe20000000800 */
[----:B------:R-:W-:-:S03]  /*28030*/  FMNMX.FTZ R0, R159, R0, !PT ;  /* 0x000000009f007209 */ /* 0x000fc60007810000 */
[----:B------:R-:W-:Y:S01]  /*28040*/  FADD.FTZ R101, -R101, R236 ;  /* 0x000000ec65657221 */ /* 0x000fe20000010100 */
[----:B------:R-:W-:-:S03]  /*28050*/  FMNMX.FTZ R0, R162, R0, !PT ;  /* 0x00000000a2007209 */ /* 0x000fc60007810000 */
[----:B------:R-:W-:Y:S01]  /*28060*/  FMUL.FTZ R101, R2, R101 ;  /* 0x0000006502657220 */ /* 0x000fe20000410000 */
[----:B------:R-:W-:Y:S01]  /*28070*/  FMNMX.FTZ R0, R163, R0, !PT ;  /* 0x00000000a3007209 */ /* 0x000fe20007810000 */
[----:B------:R-:W-:Y:S03]  /*28080*/  MUFU.EX2 R21, R21 ;  /* 0x0000001500157308 */ /* 0x000fe60000000800 */
[----:B------:R-:W-:-:S04]  /*28090*/  FMNMX.FTZ R0, R166, R0, !PT ;  /* 0x00000000a6007209 */ /* 0x000fc80007810000 */
[----:B------:R-:W-:Y:S01]  /*280a0*/  FMNMX.FTZ R0, R167, R0, !PT ;  /* 0x00000000a7007209 */ /* 0x000fe20007810000 */
[----:B------:R-:W2:Y:S03]  /*280b0*/  MUFU.EX2 R101, R101 ;  /* 0x0000006500657308 */ /* 0x000ea60000000800 */
        /* <DEDUP_REMOVED lines=47> */
[----:B------:R-:W-:Y:S04]  /*283b0*/  MUFU.EX2 R97, R97 ;  /* 0x0000006100617308 */ /* 0x000fe80000000800 */
[----:B------:R-:W0:Y:S04]  /*283c0*/  SHFL.BFLY PT, R193, R0, 0x2, 0x1f ;  /* 0x0c401f0000c17f89 */ /* 0x000e2800000e0000 */
[----:B------:R-:W-:Y:S08]  /*283d0*/  MUFU.EX2 R100, R100 ;  /* 0x0000006400647308 */ /* 0x000ff00000000800 */
[----:B------:R-:W-:Y:S01]  /*283e0*/  MUFU.EX2 R15, R15 ;  /* 0x0000000f000f7308 */ /* 0x000fe20000000800 */
[----:B0-----:R-:W-:-:S05]  /*283f0*/  FMNMX.FTZ R0, R0, R193, !PT ;  /* 0x000000c100007209 */ /* 0x001fca0007810000 */
[----:B------:R-:W0:Y:S02]  /*28400*/  SHFL.BFLY PT, R193, R0, 0x1, 0x1f ;  /* 0x0c201f0000c17f89 */ /* 0x000e2400000e0000 */
[----:B0-----:R-:W-:-:S04]  /*28410*/  FMNMX.FTZ R0, R0, R193, !PT ;  /* 0x000000c100007209 */ /* 0x001fc80007810000 */
[----:B------:R-:W-:Y:S01]  /*28420*/  FSETP.NEU.FTZ.AND P2, PT, R0, -INF , PT ;  /* 0xff8000000000780b */ /* 0x000fe20003f5d000 */
[----:B------:R-:W-:-:S03]  /*28430*/  FFMA.FTZ R196, R2, R0, -8 ;  /* 0xc100000002c47423 */ /* 0x000fc60000010000 */
[----:B------:R-:W-:Y:S02]  /*28440*/  FSEL R193, R0, RZ, P2 ;  /* 0x000000ff00c17208 */ /* 0x000fe40001000000 */
[----:B------:R-:W-:-:S03]  /*28450*/  FSEL R197, R196, RZ, P2 ;  /* 0x000000ffc4c57208 */ /* 0x000fc60001000000 */
[----:B------:R-:W-:Y:S02]  /*28460*/  FADD.FTZ R193, -R193, R237 ;  /* 0x000000edc1c17221 */ /* 0x000fe40000010100 */
[----:B------:R-:W-:-:S01]  /*28470*/  FFMA.FTZ R186, R2, R186, -R197 ;  /* 0x000000ba02ba7223 */ /* 0x000fc200000108c5 */
[C-C-:B------:R-:W-:Y:S01]  /*28480*/  FFMA.FTZ R187, R2.reuse, R187, -R197.reuse ;  /* 0x000000bb02bb7223 */ /* 0x140fe200000108c5 */
[C---:B------:R-:W-:Y:S01]  /*28490*/  FMUL.FTZ R193, R2.reuse, R193 ;  /* 0x000000c102c17220 */ /* 0x040fe20000410000 */
        /* <DEDUP_REMOVED lines=221> */
[----:B-1----:R-:W-:-:S04]  /*29270*/  FADD.FTZ R199, R102, R199 ;  /* 0x000000c766c77221 */ /* 0x002fc80000010000 */
[----:B--2---:R-:W-:-:S05]  /*29280*/  FADD.FTZ R197, R103, R199 ;  /* 0x000000c767c57221 */ /* 0x004fca0000010000 */
[----:B------:R0:W-:Y:S04]  /*29290*/  STL [R1], R197 ;  /* 0x000000c501007387 */ /* 0x0001e80000100800 */
[----:B------:R0:W-:Y:S01]  /*292a0*/  STL [R1+0x4], R200 ;  /* 0x000004c801007387 */ /* 0x0001e20000100800 */
[----:B------:R-:W-:Y:S05]  /*292b0*/  @!P0 BRA `(.L_x_1531) ;  /* 0x0000000000048947 */ /* 0x000fea0003800000 */
[----:B------:R-:W-:Y:S01]  /*292c0*/  BPT.TRAP 0x1 ;  /* 0x000000040000795c */ /* 0x000fe20000300000 */
.L_x_1531:
[----:B0-----:R-:W2:Y:S01]  /*292d0*/  LDL R197, [R1+0x68] ;  /* 0x0000680001c57983 */ /* 0x001ea20000100800 */
        /* <DEDUP_REMOVED lines=9> */
[-C--:B------:R-:W-:Y:S01]  /*29370*/  FMUL.FTZ R25, R25, R101.reuse ;  /* 0x0000006519197220 */ /* 0x080fe20000410000 */
[----:B------:R-:W-:Y:S01]  /*29380*/  F2FP.SATFINITE.E4M3.F32.PACK_AB_MERGE_C R196, R198, R196, RZ ;  /* 0x000000c4c6c4723e */ /* 0x000fe200048070ff */
[-C--:B------:R-:W-:Y:S01]  /*29390*/  FMUL.FTZ R28, R28, R101.reuse ;  /* 0x000000651c1c7220 */ /* 0x080fe20000410000 */
[----:B------:R-:W-:Y:S01]  /*293a0*/  F2FP.SATFINITE.E4M3.F32.PACK_AB_MERGE_C R172, R173, R172, RZ ;  /* 0x000000acadac723e */ /* 0x000fe200048070ff */
[----:B------:R-:W-:Y:S01]  /*293b0*/  IMAD.U32 R14, RZ, RZ, UR4 ;  /* 0x00000004ff0e7e24 */ /* 0x000fe2000f8e00ff */
[----:B------:R-:W-:Y:S01]  /*293c0*/  F2FP.SATFINITE.E4M3.F32.PACK_AB_MERGE_C R174, R175, R174, RZ ;  /* 0x000000aeafae723e */ /* 0x000fe200048070ff */
[-C--:B------:R-:W-:Y:S01]  /*293d0*/  FMUL.FTZ R29, R29, R101.reuse ;  /* 0x000000651d1d7220 */ /* 0x080fe20000410000 */
[----:B------:R-:W-:Y:S01]  /*293e0*/  F2FP.SATFINITE.E4M3.F32.PACK_AB_MERGE_C R180, R181, R180, RZ ;  /* 0x000000b4b5b4723e */ /* 0x000fe200048070ff */
[-C--:B------:R-:W-:Y:S01]  /*293f0*/  FMUL.FTZ R32, R32, R101.reuse ;  /* 0x0000006520207220 */ /* 0x080fe20000410000 */
[----:B------:R-:W-:Y:S01]  /*29400*/  PRMT R13, R14, 0x654, R13 ;  /* 0x000006540e0d7816 */ /* 0x000fe2000000000d */
[-C--:B------:R-:W-:Y:S01]  /*29410*/  FMUL.FTZ R33, R33, R101.reuse ;  /* 0x0000006521217220 */ /* 0x080fe20000410000 */
[----:B------:R-:W-:Y:S01]  /*29420*/  F2FP.SATFINITE.E4M3.F32.PACK_AB_MERGE_C R182, R183, R182, RZ ;  /* 0x000000b6b7b6723e */ /* 0x000fe200048070ff */
[-C--:B------:R-:W-:Y:S01]  /*29430*/  FMUL.FTZ R36, R36, R101.reuse ;  /* 0x0000006524247220 */ /* 0x080fe20000410000 */
[----:B------:R-:W-:Y:S01]  /*29440*/  F2FP.SATFINITE.E4M3.F32.PACK_AB_MERGE_C R156, R157, R156, RZ ;  /* 0x0000009c9d9c723e */ /* 0x000fe200048070ff */
[----:B------:R0:W-:Y:S01]  /*29450*/  SYNCS.ARRIVE.TRANS64.RED.A1T0 RZ, [R13+URZ], RZ ;  /* 0x000000ff0dff79a7 */ /* 0x0001e2000810043f */
        /* <DEDUP_REMOVED lines=106> */
[----:B0-----:R-:W-:Y:S01]  /*29b00*/  IMAD.MOV.U32 R13, RZ, RZ, R233 ;  /* 0x000000ffff0d7224 */ /* 0x001fe200078e00e9 */
[C---:B--2---:R-:W-:Y:S01]  /*29b10*/  ISETP.GT.AND P2, PT, R12.reuse, R197, PT ;  /* 0x000000c50c00720c */ /* 0x044fe20003f44270 */
[----:B------:R-:W-:-:S12]  /*29b20*/  VIADD R12, R12, 0xffffffff ;  /* 0xffffffff0c0c7836 */ /* 0x000fd80000000000 */
[----:B------:R-:W-:Y:S05]  /*29b30*/  @P2 BRA `(.L_x_1532) ;  /* 0xffffff9800302947 */ /* 0x000fea000383ffff */
.L_x_1513:
[----:B------:R-:W-:Y:S05]  /*29b40*/  WARPSYNC.ALL ;  /* 0x0000000000007948 */ /* 0x000fea0003800000 */
[----:B------:R-:W-:Y:S06]  /*29b50*/  BAR.ARV 0x8, 0x180 ;  /* 0x0206000000007b1d */ /* 0x000fec0000002000 */
[----:B------:R-:W-:Y:S05]  /*29b60*/  @!P0 BRA `(.L_x_1533) ;  /* 0x0000000000048947 */ /* 0x000fea0003800000 */
[----:B------:R-:W-:Y:S01]  /*29b70*/  BPT.TRAP 0x1 ;  /* 0x000000040000795c */ /* 0x000fe20000300000 */
.L_x_1533:
[----:B------:R-:W-:Y:S01]  /*29b80*/  IMAD R13, R233, 0x8, R18 ;  /* 0x00000008e90d7824 */ /* 0x000fe200078e0212 */
[----:B------:R-:W-:-:S04]  /*29b90*/  SHF.L.U32 R4, R232, 0x1f, RZ ;  /* 0x0000001fe8047819 */ /* 0x000fc800000006ff */
[----:B------:R1:W2:Y:S01]  /*29ba0*/  SYNCS.PHASECHK.TRANS64.TRYWAIT P1, [R13+URZ+0x2e850], R4 ;  /* 0x02e850040d0075a7 */ /* 0x0002a2000802017f */
[----:B------:R-:W-:Y:S05]  /*29bb0*/  @!P0 BRA `(.L_x_1534) ;  /* 0x0000000000048947 */ /* 0x000fea0003800000 */
[----:B------:R-:W-:Y:S01]  /*29bc0*/  BPT.TRAP 0x1 ;  /* 0x000000040000795c */ /* 0x000fe20000300000 */
.L_x_1534:
[----:B------:R-:W-:-:S05]  /*29bd0*/  VIADD R18, R18, 0x400 ;  /* 0x0000040012127836 */ /* 0x000fca0000000000 */
[----:B------:R-:W-:-:S04]  /*29be0*/  SHF.R.U32.HI R18, RZ, 0x4, R18 ;  /* 0x00000004ff127819 */ /* 0x000fc80000011612 */
[----:B------:R-:W-:-:S04]  /*29bf0*/  LOP3.LUT R18, R18, 0x3fff, RZ, 0xc0, !PT ;  /* 0x00003fff12127812 */ /* 0x000fc800078ec0ff */
[----:B------:R-:W-:Y:S01]  /*29c00*/  LOP3.LUT R18, R18, 0x10000, RZ, 0xfc, !PT ;  /* 0x0001000012127812 */ /* 0x000fe200078efcff */
[----:B--2---:R-:W-:Y:S06]  /*29c10*/  @P1 BRA `(.L_x_1535) ;  /* 0x0000000000081947 */ /* 0x004fec0003800000 */
[----:B------:R-:W2:Y:S02]  /*29c20*/  SYNCS.PHASECHK.TRANS64.TRYWAIT P1, [R13+URZ+0x2e850], R4 ;  /* 0x02e850040d0075a7 */ /* 0x000ea4000802017f */
[----:B--2---:R-:W-:Y:S05]  /*29c30*/  @!P1 BRA `(.L_x_1536) ;  /* 0x000000d800f09947 */ /* 0x004fea0003800000 */
.L_x_1535:
[----:B-12---:R-:W-:Y:S01]  /*29c40*/  IMAD R4, R233, 0x700, R18 ;  /* 0x00000700e9047824 */ /* 0x006fe200078e0212 */
[----:B------:R-:W2:Y:S01]  /*29c50*/  LDL.LU R21, [R1+0x84] ;  /* 0x0000840001157983 */ /* 0x000ea20000300800 */
[----:B------:R-:W-:Y:S01]  /*29c60*/  IMAD.MOV.U32 R5, RZ, RZ, -0x3ffffff0 ;  /* 0xc0000010ff057424 */ /* 0x000fe200078e00ff */
[----:B------:R-:W-:Y:S05]  /*29c70*/  WARPSYNC.ALL ;  /* 0x0000000000007948 */ /* 0x000fea0003800000 */
[C---:B------:R-:W-:Y:S01]  /*29c80*/  R2UR UR6, R4.reuse ;  /* 0x00000000040672ca */ /* 0x040fe200000e0000 */
[----:B------:R-:W-:Y:S01]  /*29c90*/  VIADD R6, R4, 0x100 ;  /* 0x0000010004067836 */ /* 0x000fe20000000000 */
[----:B------:R-:W-:Y:S01]  /*29ca0*/  R2UR UR7, R5 ;  /* 0x00000000050772ca */ /* 0x000fe200000e0000 */
[----:B------:R-:W-:Y:S01]  /*29cb0*/  WARPGROUP.ARRIVE ;  /* 0x00000000000079c5 */ /* 0x000fe20000000000 */
[----:B------:R-:W-:Y:S01]  /*29cc0*/  IMAD.MOV.U32 R7, RZ, RZ, -0x3ffffff0 ;  /* 0xc0000010ff077424 */ /* 0x000fe200078e00ff */
[----:B------:R-:W3:Y:S01]  /*29cd0*/  LDL R14, [R1+0x8c] ;  /* 0x00008c00010e7983 */ /* 0x000ee20000100800 */
[----:B------:R-:W-:-:S03]  /*29ce0*/  ULDC.64 UR4, c[0x0][0x9a0] ;  /* 0x0002680000047ab9 */ /* 0x000fc60000000a00 */
[----:B------:R-:W4:Y:S04]  /*29cf0*/  LDL.LU R20, [R1+0x4] ;  /* 0x0000040001147983 */ /* 0x000f280000300800 */
[----:B------:R-:W5:Y:S01]  /*29d00*/  LDL.LU R12, [R1] ;  /* 0x00000000010c7983 */ /* 0x000f620000300800 */
[----:B------:R-:W-:Y:S01]  /*29d10*/  ISETP.NE.U32.AND P1, PT, RZ, UR4, PT ;  /* 0x00000004ff007c0c */ /* 0x000fe2000bf25070 */
[----:B------:R-:W-:Y:S01]  /*29d20*/  QGMMA.64x128x32.F32.E4M3.E4M3 R24, R224, gdesc[UR4], R24, gsb0 ;  /* 0x01e00004e0187df3 */ /* 0x000fe20008000818 */
[----:B------:R-:W-:Y:S01]  /*29d30*/  R2UR UR6, R6 ;  /* 0x00000000060672ca */ /* 0x000fe200000e0000 */
[----:B------:R-:W-:Y:S01]  /*29d40*/  VIADD R6, R4, 0x200 ;  /* 0x0000020004067836 */ /* 0x000fe20000000000 */
[----:B------:R-:W-:Y:S01]  /*29d50*/  R2UR UR7, R7 ;  /* 0x00000000070772ca */ /* 0x000fe200000e0000 */
[----:B------:R-:W-:Y:S01]  /*29d60*/  IMAD.MOV.U32 R7, RZ, RZ, -0x3ffffff0 ;  /* 0xc0000010ff077424 */ /* 0x000fe200078e00ff */
[----:B------:R-:W-:Y:S01]  /*29d70*/  ISETP.NE.AND.EX P1, PT, RZ, UR5, PT, P1 ;  /* 0x00000005ff007c0c */ /* 0x000fe2000bf25310 */
[----:B------:R-:W-:Y:S01]  /*29d80*/  IMAD.MOV.U32 R15, RZ, RZ, -0x3ffffff0 ;  /* 0xc0000010ff0f7424 */ /* 0x000fe200078e00ff */
[----:B------:R-:W-:-:S11]  /*29d90*/  ULDC.64 UR8, c[0x0][0x208] ;  /* 0x0000820000087ab9 */ /* 0x000fd60000000a00 */
[----:B------:R-:W1:Y:S08]  /*29da0*/  @P1 LDC.64 R8, c[0x0][0x9c8] ;  /* 0x00027200ff081b82 */ /* 0x000e700000000a00 */
[----:B------:R-:W3:Y:S01]  /*29db0*/  @P1 LDC.64 R10, c[0x0][0x9d0] ;  /* 0x00027400ff0a1b82 */ /* 0x000ee20000000a00 */
[----:B------:R-:W-:Y:S02]  /*29dc0*/  WARPGROUP.DEPBAR.LE gsb0, 0x0 ;  /* 0x00008000000079c5 */ /* 0x000fe40000010000 */
[----:B------:R-:W-:-:S06]  /*29dd0*/  WARPGROUP.ARRIVE ;  /* 0x00000000000079c5 */ /* 0x000fcc0000000000 */
[----:B------:R-:W-:Y:S01]  /*29de0*/  QGMMA.64x128x32.F32.E4M3.E4M3 R24, R220, gdesc[UR4], R24, gsb0 ;  /* 0x01e00004dc187df3 */ /* 0x000fe20008000818 */
[----:B------:R-:W-:Y:S01]  /*29df0*/  R2UR UR6, R6 ;  /* 0x00000000060672ca */ /* 0x000fe200000e0000 */
[----:B------:R-:W-:Y:S01]  /*29e00*/  VIADD R6, R4, 0x300 ;  /* 0x0000030004067836 */ /* 0x000fe20000000000 */
[----:B------:R-:W-:Y:S01]  /*29e10*/  R2UR UR7, R7 ;  /* 0x00000000070772ca */ /* 0x000fe200000e0000 */
[----:B------:R-:W-:Y:S01]  /*29e20*/  IMAD.MOV.U32 R7, RZ, RZ, -0x3ffffff0 ;  /* 0xc0000010ff077424 */ /* 0x000fe200078e00ff */
[----:B--2---:R-:W-:Y:S01]  /*29e30*/  @P1 SHF.R.S32.HI R5, RZ, 0x1f, R21 ;  /* 0x0000001fff051819 */ /* 0x004fe20000011415 */
[----:B------:R-:W-:Y:S02]  /*29e40*/  WARPGROUP.DEPBAR.LE gsb0, 0x0 ;  /* 0x00008000000079c5 */ /* 0x000fe40000010000 */
[----:B------:R-:W-:-:S08]  /*29e50*/  WARPGROUP.ARRIVE ;  /* 0x00000000000079c5 */ /* 0x000fd00000000000 */
[----:B------:R-:W-:Y:S01]  /*29e60*/  QGMMA.64x128x32.F32.E4M3.E4M3 R24, R216, gdesc[UR4], R24, gsb0 ;  /* 0x01e00004d8187df3 */ /* 0x000fe20008000818 */
[----:B------:R-:W-:Y:S01]  /*29e70*/  R2UR UR6, R6 ;  /* 0x00000000060672ca */ /* 0x000fe200000e0000 */
[----:B-1----:R-:W-:Y:S01]  /*29e80*/  @P1 IMAD R6, R5, R8, RZ ;  /* 0x0000000805061224 */ /* 0x002fe200078e02ff */
[----:B------:R-:W-:-:S03]  /*29e90*/  R2UR UR7, R7 ;  /* 0x00000000070772ca */ /* 0x000fc600000e0000 */
[C---:B------:R-:W-:Y:S02]  /*29ea0*/  @P1 IMAD R5, R21.reuse, R9, R6 ;  /* 0x0000000915051224 */ /* 0x040fe400078e0206 */
[----:B------:R-:W-:-:S04]  /*29eb0*/  @P1 IMAD.WIDE.U32 R6, R21, R8, RZ ;  /* 0x0000000815061225 */ /* 0x000fc800078e00ff */
[----:B------:R-:W-:Y:S02]  /*29ec0*/  @P1 IMAD.IADD R7, R7, 0x1, R5 ;  /* 0x0000000107071824 */ /* 0x000fe400078e0205 */
[----:B---3--:R-:W-:-:S04]  /*29ed0*/  @P1 IMAD.WIDE.U32 R6, R14, R10, R6 ;  /* 0x0000000a0e061225 */ /* 0x008fc800078e0006 */
[----:B------:R-:W-:Y:S01]  /*29ee0*/  @P1 IMAD R5, R14, R11, R7 ;  /* 0x0000000b0e051224 */ /* 0x000fe200078e0207 */
[----:B------:R-:W-:Y:S01]  /*29ef0*/  @P1 LEA R8, P2, R6, UR4, 0x2 ;  /* 0x0000000406081c11 */ /* 0x000fe2000f8410ff */
[----:B------:R-:W-:Y:S02]  /*29f00*/  VIADD R14, R4, 0x400 ;  /* 0x00000400040e7836 */ /* 0x000fe40000000000 */
[----:B------:R-:W-:Y:S01]  /*29f10*/  IMAD.MOV.U32 R10, RZ, RZ, 0x3f800000 ;  /* 0x3f800000ff0a7424 */ /* 0x000fe200078e00ff */
        /* <DEDUP_REMOVED lines=16> */
[----:B----4-:R-:W3:Y:S01]  /*2a020*/  SHFL.BFLY PT, R6, R20, 0x2, 0x1f ;  /* 0x0c401f0014067f89 */ /* 0x010ee200000e0000 */
[----:B------:R-:W-:Y:S02]  /*2a030*/  WARPGROUP.DEPBAR.LE gsb0, 0x0 ;  /* 0x00008000000079c5 */ /* 0x000fe40000010000 */
[----:B------:R-:W-:-:S06]  /*2a040*/  WARPGROUP.ARRIVE ;  /* 0x00000000000079c5 */ /* 0x000fcc0000000000 */
[----:B------:R-:W-:Y:S01]  /*2a050*/  QGMMA.64x128x32.F32.E4M3.E4M3 R24, R204, gdesc[UR4], R24, gsb0 ;  /* 0x01e00004cc187df3 */ /* 0x000fe20008000818 */
[----:B------:R-:W-:Y:S02]  /*2a060*/  R2UR UR6, R4 ;  /* 0x00000000040672ca */ /* 0x000fe400000e0000 */
[----:B------:R-:W-:Y:S01]  /*2a070*/  R2UR UR7, R5 ;  /* 0x00000000050772ca */ /* 0x000fe200000e0000 */
[----:B-----5:R-:W4:Y:S01]  /*2a080*/  SHFL.BFLY PT, R4, R12, 0x2, 0x1f ;  /* 0x0c401f000c047f89 */ /* 0x020f2200000e0000 */
[----:B---3--:R-:W-:-:S05]  /*2a090*/  FADD.FTZ R6, R6, R20 ;  /* 0x0000001406067221 */ /* 0x008fca0000010000 */
[----:B------:R-:W3:Y:S01]  /*2a0a0*/  SHFL.BFLY PT, R5, R6, 0x1, 0x1f ;  /* 0x0c201f0006057f89 */ /* 0x000ee200000e0000 */
[----:B----4-:R-:W-:-:S05]  /*2a0b0*/  FADD.FTZ R4, R4, R12 ;  /* 0x0000000c04047221 */ /* 0x010fca0000010000 */
[----:B------:R-:W4:Y:S01]  /*2a0c0*/  SHFL.BFLY PT, R7, R4, 0x1, 0x1f ;  /* 0x0c201f0004077f89 */ /* 0x000f2200000e0000 */
[----:B---3--:R-:W-:-:S05]  /*2a0d0*/  FADD.FTZ R11, R6, R5 ;  /* 0x00000005060b7221 */ /* 0x008fca0000010000 */
[C---:B------:R-:W-:Y:S01]  /*2a0e0*/  FSETP.NE.FTZ.AND P1, PT, R11.reuse, RZ, PT ;  /* 0x000000ff0b00720b */ /* 0x040fe20003f35000 */
[----:B------:R-:W-:Y:S01]  /*2a0f0*/  FMUL.FTZ R14, R11, 0.00390625 ;  /* 0x3b8000000b0e7820 */ /* 0x000fe20000410000 */
[----:B------:R-:W-:-:S04]  /*2a100*/  IMAD.MOV.U32 R5, RZ, RZ, RZ ;  /* 0x000000ffff057224 */ /* 0x000fc800078e00ff */
[----:B------:R-:W-:Y:S01]  /*2a110*/  FSETP.NE.FTZ.AND P2, PT, R14, RZ, PT ;  /* 0x000000ff0e00720b */ /* 0x000fe20003f55000 */
[----:B----4-:R-:W-:-:S04]  /*2a120*/  FADD.FTZ R12, R4, R7 ;  /* 0x00000007040c7221 */ /* 0x010fc80000010000 */
[----:B-1----:R-:W-:Y:S02]  /*2a130*/  FMUL.FTZ R8, R12, 0.00390625 ;  /* 0x3b8000000c087820 */ /* 0x002fe40000410000 */
[----:B------:R-:W-:Y:S03]  /*2a140*/  @P1 MUFU.RCP R5, R11 ;  /* 0x0000000b00051308 */ /* 0x000fe60000001000 */
[----:B------:R-:W-:Y:S01]  /*2a150*/  FSETP.NE.FTZ.AND P3, PT, R8, RZ, PT ;  /* 0x000000ff0800720b */ /* 0x000fe20003f75000 */
[----:B------:R-:W-:Y:S02]  /*2a160*/  WARPGROUP.DEPBAR.LE gsb0, 0x0 ;  /* 0x00008000000079c5 */ /* 0x000fe40000010000 */
[----:B------:R-:W-:-:S06]  /*2a170*/  WARPGROUP.ARRIVE ;  /* 0x00000000000079c5 */ /* 0x000fcc0000000000 */
[----:B------:R-:W-:Y:S01]  /*2a180*/  QGMMA.64x128x32.F32.E4M3.E4M3 R24, R200, gdesc[UR4], R24, gsb0 ;  /* 0x01e00004c8187df3 */ /* 0x000fe20008000818 */
[----:B------:R-:W-:Y:S01]  /*2a190*/  FSETP.NE.FTZ.AND P1, PT, R12, RZ, PT ;  /* 0x000000ff0c00720b */ /* 0x000fe20003f35000 */
[----:B------:R-:W-:Y:S01]  /*2a1a0*/  IMAD.MOV.U32 R9, RZ, RZ, RZ ;  /* 0x000000ffff097224 */ /* 0x000fe200078e00ff */
[----:B------:R-:W1:Y:S08]  /*2a1b0*/  @P2 MUFU.LG2 R6, R14 ;  /* 0x0000000e00062308 */ /* 0x000e700000000c00 */
[----:B------:R-:W3:Y:S08]  /*2a1c0*/  @P3 MUFU.LG2 R8, R8 ;  /* 0x0000000800083308 */ /* 0x000ef00000000c00 */
[----:B------:R-:W4:Y:S01]  /*2a1d0*/  @P1 MUFU.RCP R9, R12 ;  /* 0x0000000c00091308 */ /* 0x000f220000001000 */
[C---:B------:R-:W-:Y:S01]  /*2a1e0*/  @P2 FMUL.FTZ R4, R2.reuse, 0.69314718246459960938 ;  /* 0x3f31721802042820 */ /* 0x040fe20000410000 */
[----:B------:R-:W-:Y:S01]  /*2a1f0*/  @P3 FMUL.FTZ R2, R2, 0.69314718246459960938 ;  /* 0x3f31721802023820 */ /* 0x000fe20000410000 */
[----:B-1----:R-:W-:Y:S01]  /*2a200*/  @P2 FMUL.FTZ R7, R6, 0.69314718246459960938 ;  /* 0x3f31721806072820 */ /* 0x002fe20000410000 */
[----:B------:R-:W-:-:S02]  /*2a210*/  IMAD.MOV.U32 R88, RZ, RZ, -0x800000 ;  /* 0xff800000ff587424 */ /* 0x000fc400078e00ff */
[----:B--2---:R-:W-:Y:S01]  /*2a220*/  FMUL.FTZ R106, R5, R10 ;  /* 0x0000000a056a7220 */ /* 0x004fe20000410000 */
[----:B------:R-:W-:Y:S02]  /*2a230*/  IMAD.MOV.U32 R89, RZ, RZ, -0x800000 ;  /* 0xff800000ff597424 */ /* 0x000fe400078e00ff */
[----:B---3--:R-:W-:Y:S01]  /*2a240*/  @P3 FMUL.FTZ R11, R8, 0.69314718246459960938 ;  /* 0x3f317218080b3820 */ /* 0x008fe20000410000 */
[----:B------:R-:W-:-:S03]  /*2a250*/  @P2 FFMA.FTZ R88, R4, R3, R7 ;  /* 0x0000000304582223 */ /* 0x000fc60000010007 */
[----:B------:R-:W-:Y:S01]  /*2a260*/  @P3 FFMA.FTZ R89, R2, R0, R11 ;  /* 0x0000000002593223 */ /* 0x000fe2000001000b */
[----:B----4-:R-:W-:Y:S01]  /*2a270*/  FMUL.FTZ R9, R9, R10 ;  /* 0x0000000a09097220 */ /* 0x010fe20000410000 */
[----:B------:R-:W-:Y:S02]  /*2a280*/  WARPGROUP.DEPBAR.LE gsb0, 0x0 ;  /* 0x00008000000079c5 */ /* 0x000fe40000010000 */
[----:B------:R-:W-:Y:S05]  /*2a290*/  @!P0 BRA `(.L_x_1537) ;  /* 0x0000000000048947 */ /* 0x000fea0003800000 */
[----:B------:R-:W-:Y:S01]  /*2a2a0*/  BPT.TRAP 0x1 ;  /* 0x000000040000795c */ /* 0x000fe20000300000 */
.L_x_1537:
[----:B------:R-:W2:Y:S04]  /*2a2b0*/  LDL R2, [R1+0x68] ;  /* 0x0000680001027983 */ /* 0x000ea80000100800 */
[----:B------:R-:W3:Y:S01]  /*2a2c0*/  LDL.LU R0, [R1+0xa8] ;  /* 0x0000a80001007983 */ /* 0x000ee20000300800 */
[----:B------:R-:W-:Y:S02]  /*2a2d0*/  VIADD R233, R233, 0x1 ;  /* 0x00000001e9e97836 */ /* 0x000fe40000000000 */
[-C--:B------:R-:W-:Y:S01]  /*2a2e0*/  FMUL.FTZ R7, R29, R106.reuse ;  /* 0x0000006a1d077220 */ /* 0x080fe20000410000 */
[-C--:B------:R-:W-:Y:S01]  /*2a2f0*/  FMUL.FTZ R102, R40, R106.reuse ;  /* 0x0000006a28667220 */ /* 0x080fe20000410000 */
[-C--:B------:R-:W-:Y:S01]  /*2a300*/  FMUL.FTZ R29, R56, R106.reuse ;  /* 0x0000006a381d7220 */ /* 0x080fe20000410000 */
[-C--:B------:R-:W-:Y:S01]  /*2a310*/  FMUL.FTZ R113, R60, R106.reuse ;  /* 0x0000006a3c717220 */ /* 0x080fe20000410000 */
        /* <DEDUP_REMOVED lines=58> */
[----:B0-----:R-:W-:Y:S01]  /*2a6c0*/  FMUL.FTZ R103, R83, R9 ;  /* 0x0000000953677220 */ /* 0x001fe20000410000 */
[----:B------:R-:W-:-:S02]  /*2a6d0*/  SEL R233, R233, RZ, P1 ;  /* 0x000000ffe9e97207 */ /* 0x000fc40000800000 */
[----:B--2---:R-:W-:Y:S01]  /*2a6e0*/  R2UR UR4, R2 ;  /* 0x00000000020472ca */ /* 0x004fe200000e0000 */
[----:B------:R-:W-:-:S12]  /*2a6f0*/  VIADD R2, R13, 0x2e860 ;  /* 0x0002e8600d027836 */ /* 0x000fd80000000000 */
[----:B------:R-:W-:Y:S01]  /*2a700*/  IMAD.U32 R3, RZ, RZ, UR4 ;  /* 0x00000004ff037e24 */ /* 0x000fe2000f8e00ff */
[----:B---3--:R-:W-:Y:S01]  /*2a710*/  R2UR UR4, R0 ;  /* 0x00000000000472ca */ /* 0x008fe200000e0000 */
[-C--:B------:R-:W-:Y:S01]  /*2a720*/  FMUL.FTZ R0, R24, R106.reuse ;  /* 0x0000006a18007220 */ /* 0x080fe20000410000 */
[----:B------:R-:W-:Y:S01]  /*2a730*/  FMUL.FTZ R106, R81, R106 ;  /* 0x0000006a516a7220 */ /* 0x000fe20000410000 */
[----:B------:R-:W-:Y:S01]  /*2a740*/  FMUL.FTZ R81, R58, R9 ;  /* 0x000000093a517220 */ /* 0x000fe20000410000 */
[----:B------:R-:W-:Y:S02]  /*2a750*/  PRMT R2, R3, 0x654, R2 ;  /* 0x0000065403027816 */ /* 0x000fe40000000002 */
[----:B------:R-:W-:Y:S02]  /*2a760*/  SEL R3, RZ, 0x1, P1 ;  /* 0x00000001ff037807 */ /* 0x000fe40000800000 */
[----:B------:R0:W-:Y:S02]  /*2a770*/  SYNCS.ARRIVE.TRANS64.RED.A1T0 RZ, [R2+URZ], RZ ;  /* 0x000000ff02ff79a7 */ /* 0x0001e4000810043f */
[----:B------:R-:W-:-:S03]  /*2a780*/  LOP3.LUT R232, R232, R3, RZ, 0x3c, !PT ;  /* 0x00000003e8e87212 */ /* 0x000fc600078e3cff */
[----:B------:R-:W-:-:S06]  /*2a790*/  UIADD3 UR4, UR4, 0x1, URZ ;  /* 0x0000000104047890 */ /* 0x000fcc000fffe03f */
[----:B0-----:R-:W-:-:S05]  /*2a7a0*/  IMAD.U32 R2, RZ, RZ, UR4 ;  /* 0x00000004ff027e24 */ /* 0x001fca000f8e00ff */
[----:B------:R0:W-:Y:S02]  /*2a7b0*/  STL [R1+0xa8], R2 ;  /* 0x0000a80201007387 */ /* 0x0001e40000100800 */
.L_x_1426:
[----:B------:R-:W1:Y:S01]  /*2a7c0*/  S2R R122, SR_TID.X ;  /* 0x00000000007a7919 */ /* 0x000e620000002100 */
[----:B------:R-:W-:Y:S05]  /*2a7d0*/  WARPSYNC.ALL ;  /* 0x0000000000007948 */ /* 0x000fea0003800000 */
[----:B-1----:R-:W-:-:S05]  /*2a7e0*/  VIADD R95, R122, 0xffffff80 ;  /* 0xffffff807a5f7836 */ /* 0x002fca0000000000 */
[----:B------:R-:W-:-:S04]  /*2a7f0*/  SHF.R.S32.HI R94, RZ, 0x1f, R95 ;  /* 0x0000001fff5e7819 */ /* 0x000fc8000001145f */
[----:B------:R-:W-:-:S04]  /*2a800*/  LEA.HI R93, R94, R95, RZ, 0x3 ;  /* 0x0000005f5e5d7211 */ /* 0x000fc800078f18ff */
[----:B------:R-:W-:-:S05]  /*2a810*/  LOP3.LUT R92, R93, 0xfffffff8, RZ, 0xc0, !PT ;  /* 0xfffffff85d5c7812 */ /* 0x000fca00078ec0ff */
[----:B------:R-:W-:-:S04]  /*2a820*/  IMAD.IADD R92, R95, 0x1, -R92 ;  /* 0x000000015f5c7824 */ /* 0x000fc800078e0a5c */
[----:B------:R-:W-:-:S04]  /*2a830*/  IMAD.SHL.U32 R91, R92, 0x8, RZ ;  /* 0x000000085c5b7824 */ /* 0x000fc800078e00ff */
[----:B------:R-:W-:Y:S01]  /*2a840*/  VIADD R87, R91, 0x40 ;  /* 0x000000405b577836 */ /* 0x000fe20000000000 */
[----:B------:R-:W2:Y:S01]  /*2a850*/  LDL R121, [R1+0x9c] ;  /* 0x00009c0001797983 */ /* 0x000ea20000100800 */
[----:B------:R-:W1:Y:S01]  /*2a860*/  S2UR UR5, SR_CgaCtaId ;  /* 0x00000000000579c3 */ /* 0x000e620000008800 */
[----:B------:R-:W-:Y:S01]  /*2a870*/  UMOV UR4, 0x400 ;  /* 0x0000040000047882 */ /* 0x000fe20000000000 */
[----:B------:R-:W-:Y:S01]  /*2a880*/  BSSY B0, `(.L_x_1538) ;  /* 0x0000427000007945 */ /* 0x000fe20003800000 */
[----:B-1----:R-:W-:Y:S02]  /*2a890*/  ULEA UR4, UR5, UR4, 0x18 ;  /* 0x0000000405047291 */ /* 0x002fe4000f8ec03f */
[----:B0-----:R-:W-:-:S04]  /*2a8a0*/  IMAD.U32 R2, RZ, RZ, UR5 ;  /* 0x00000005ff027e24 */ /* 0x001fc8000f8e00ff */
[----:B------:R-:W-:Y:S01]  /*2a8b0*/  IMAD.U32 R18, RZ, RZ, UR4 ;  /* 0x00000004ff127e24 */ /* 0x000fe2000f8e00ff */
[----:B------:R-:W-:Y:S06]  /*2a8c0*/  BAR.SYNC.DEFER_BLOCKING 0x5, 0x180 ;  /* 0x0146000000007b1d */ /* 0x000fec0000010000 */
[----:B------:R-:W-:Y:S04]  /*2a8d0*/  STL [R1+0x68], R2 ;  /* 0x0000680201007387 */ /* 0x000fe80000100800 */
[----:B------:R-:W0:Y:S04]  /*2a8e0*/  LDS.128 R32, [R18+0x2e8d0] ;  /* 0x02e8d00012207984 */ /* 0x000e280000000c00 */
[----:B0-----:R0:W-:Y:S04]  /*2a8f0*/  STL.64 [R1+0x78], R32 ;  /* 0x0000782001007387 */ /* 0x0011e80000100a00 */
[----:B------:R0:W-:Y:S01]  /*2a900*/  STL.64 [R1+0x80], R34 ;  /* 0x0000802201007387 */ /* 0x0001e20000100a00 */
[----:B------:R-:W-:Y:S06]  /*2a910*/  BAR.ARV 0x4, 0x180 ;  /* 0x0106000000007b1d */ /* 0x000fec0000002000 */
[----:B--2---:R-:W-:-:S13]  /*2a920*/  ISETP.NE.AND P1, PT, R121, RZ, PT ;  /* 0x000000ff7900720c */ /* 0x004fda0003f25270 */
[----:B------:R-:W1:Y:S02]  /*2a930*/  @!P1 LDC R121, c[0x0][0xad4] ;  /* 0x0002b500ff799b82 */ /* 0x000e640000000800 */
[----:B-1----:R0:W-:Y:S01]  /*2a940*/  @!P1 STL [R1+0x9c], R121 ;  /* 0x00009c7901009387 */ /* 0x0021e20000100800 */
[----:B------:R-:W-:Y:S05]  /*2a950*/  @P0 BRA `(.L_x_1539) ;  /* 0x0000003400340947 */ /* 0x000fea0003800000 */
[----:B------:R-:W2:Y:S01]  /*2a960*/  LDL R8, [R1+0x88] ;  /* 0x0000880001087983 */ /* 0x000ea20000100800 */
[----:B------:R-:W-:Y:S01]  /*2a970*/  IMAD.SHL.U32 R2, R122, 0x4, RZ ;  /* 0x000000047a027824 */ /* 0x000fe200078e00ff */
[----:B------:R-:W-:Y:S01]  /*2a980*/  ULDC.64 UR4, c[0x4][0x38] ;  /* 0x01000e0000047ab9 */ /* 0x000fe20000000a00 */
[----:B------:R-:W-:Y:S01]  /*2a990*/  ULDC.64 UR6, c[0x0][0x208] ;  /* 0x0000820000067ab9 */ /* 0x000fe20000000a00 */
[----:B------:R-:W1:Y:S02]  /*2a9a0*/  S2R R3, SR_SWINHI ;  /* 0x0000000000037919 */ /* 0x000e640000002f00 */
[----:B------:R-:W-:-:S04]  /*2a9b0*/  LOP3.LUT R2, R2, 0xc, RZ, 0xc0, !PT ;  /* 0x0000000c02027812 */ /* 0x000fc800078ec0ff */
[----:B------:R-:W-:Y:S02]  /*2a9c0*/  IADD3 R26, P0, R2, UR4, RZ ;  /* 0x00000004021a7c10 */ /* 0x000fe4000ff1e0ff */
[----:B------:R-:W-:-:S03]  /*2a9d0*/  LEA.HI R2, R94, R95, RZ, 0x4 ;  /* 0x0000005f5e027211 */ /* 0x000fc600078f20ff */
[----:B------:R-:W-:Y:S01]  /*2a9e0*/  IMAD.X R27, RZ, RZ, UR5, P0 ;  /* 0x00000005ff1b7e24 */ /* 0x000fe200080e06ff */
[----:B------:R-:W-:-:S04]  /*2a9f0*/  SHF.R.S32.HI R9, RZ, 0x4, R2 ;  /* 0x00000004ff097819 */ /* 0x000fc80000011402 */
[C---:B------:R-:W-:Y:S02]  /*2aa00*/  LEA.HI R6, R2.reuse, R9, RZ, 0x1 ;  /* 0x0000000902067211 */ /* 0x040fe400078f08ff */
[----:B------:R-:W-:Y:S02]  /*2aa10*/  MOV R74, R18 ;  /* 0x00000012004a7202 */ /* 0x000fe40000000f00 */
[----:B-1----:R-:W-:Y:S01]  /*2aa20*/  MOV R75, R3 ;  /* 0x00000003004b7202 */ /* 0x002fe20000000f00 */
[----:B------:R-:W-:Y:S01]  /*2aa30*/  UMOV UR4, 0xffffffff ;  /* 0xffffffff00047882 */ /* 0x000fe20000000000 */
[----:B------:R-:W-:Y:S01]  /*2aa40*/  LOP3.LUT R2, R2, 0x3fffff0, RZ, 0xc0, !PT ;  /* 0x03fffff002027812 */ /* 0x000fe200078ec0ff */
[----:B------:R1:W5:Y:S01]  /*2aa50*/  LDG.E.CONSTANT R26, desc[UR6][R26.64] ;  /* 0x000000061a1a7981 */ /* 0x000362000c1e9900 */
[----:B------:R-:W-:-:S03]  /*2aa60*/  LOP3.LUT R6, R6, 0x1ffffffe, RZ, 0xc0, !PT ;  /* 0x1ffffffe06067812 */ /* 0x000fc600078ec0ff */
[----:B------:R-:W-:Y:S02]  /*2aa70*/  IMAD.IADD R2, R95, 0x1, -R2 ;  /* 0x000000015f027824 */ /* 0x000fe400078e0a02 */
[----:B------:R-:W-:Y:S02]  /*2aa80*/  IMAD.IADD R6, R9, 0x1, -R6 ;  /* 0x0000000109067824 */ /* 0x000fe400078e0a06 */
[----:B--2---:R-:W-:Y:S01]  /*2aa90*/  IMAD R9, R2, 0x40, R8 ;  /* 0x0000004002097824 */ /* 0x004fe200078e0208 */
[----:B------:R-:W-:-:S03]  /*2aaa0*/  LOP3.LUT P0, R2, R122, 0x3, RZ, 0xc0, !PT ;  /* 0x000000037a027812 */ /* 0x000fc6000780c0ff */
[----:B------:R-:W-:Y:S01]  /*2aab0*/  IMAD R9, R6, 0x8, R9 ;  /* 0x0000000806097824 */ /* 0x000fe200078e0209 */
[----:B------:R-:W-:-:S03]  /*2aac0*/  ISETP.EQ.OR P0, PT, R2, 0x3, !P0 ;  /* 0x000000030200780c */ /* 0x000fc60004702670 */
[----:B------:R-:W-:Y:S01]  /*2aad0*/  IMAD.WIDE R38, R9, 0x2, R74 ;  /* 0x0000000209267825 */ /* 0x000fe200078e024a */
[----:B------:R-:W-:Y:S02]  /*2aae0*/  SEL R13, R4, R7, P0 ;  /* 0x00000007040d7207 */ /* 0x000fe40000000000 */
[----:B------:R-:W-:Y:S02]  /*2aaf0*/  SEL R4, R7, R4, P0 ;  /* 0x0000000407047207 */ /* 0x000fe40000000000 */
[C---:B0-----:R-:W-:Y:S02]  /*2ab00*/  IADD3 R35, P5, R38.reuse, 0x4060, RZ ;  /* 0x0000406026237810 */ /* 0x041fe40007fbe0ff */
[----:B------:R-:W-:Y:S02]  /*2ab10*/  IADD3 R33, P1, R38, 0x4040, RZ ;  /* 0x0000404026217810 */ /* 0x000fe40007f3e0ff */
[----:B------:R-:W-:Y:S02]  /*2ab20*/  LOP3.LUT R34, R35, 0x380, RZ, 0xc0, !PT ;  /* 0x0000038023227812 */ /* 0x000fe400078ec0ff */
[----:B------:R-:W-:-:S02]  /*2ab30*/  LOP3.LUT R32, R33, 0x380, RZ, 0xc0, !PT ;  /* 0x0000038021207812 */ /* 0x000fc400078ec0ff */
[----:B------:R-:W-:Y:S02]  /*2ab40*/  IADD3 R7, P3, R38, 0x4000, RZ ;  /* 0x0000400026077810 */ /* 0x000fe40007f7e0ff */
[----:B------:R-:W-:Y:S02]  /*2ab50*/  SHF.R.U64 R34, R34, 0x3, RZ ;  /* 0x0000000322227819 */ /* 0x000fe400000012ff */
[----:B------:R-:W-:Y:S02]  /*2ab60*/  SHF.R.U64 R32, R32, 0x3, RZ ;  /* 0x0000000320207819 */ /* 0x000fe400000012ff */
[----:B------:R-:W-:Y:S02]  /*2ab70*/  LOP3.LUT R24, R7, 0x380, RZ, 0xc0, !PT ;  /* 0x0000038007187812 */ /* 0x000fe400078ec0ff */
[----:B------:R-:W-:Y:S02]  /*2ab80*/  SEL R3, R0, R25, P0 ;  /* 0x0000001900037207 */ /* 0x000fe40000000000 */
[----:B------:R-:W-:Y:S01]  /*2ab90*/  LOP3.LUT R34, R34, R35, RZ, 0x3c, !PT ;  /* 0x0000002322227212 */ /* 0x000fe200078e3cff */
[--C-:B------:R-:W-:Y:S01]  /*2aba0*/  IMAD.X R35, RZ, RZ, R39.reuse, P5 ;  /* 0x000000ffff237224 */ /* 0x100fe200028e0627 */
[----:B------:R-:W-:Y:S01]  /*2abb0*/  LOP3.LUT R32, R32, R33, RZ, 0x3c, !PT ;  /* 0x0000002120207212 */ /* 0x000fe200078e3cff */
[----:B------:R-:W-:Y:S01]  /*2abc0*/  IMAD.X R33, RZ, RZ, R39, P1 ;  /* 0x000000ffff217224 */ /* 0x000fe200008e0627 */
[----:B------:R-:W-:-:S02]  /*2abd0*/  SEL R0, R25, R0, P0 ;  /* 0x0000000019007207 */ /* 0x000fc40000000000 */
[----:B------:R-:W-:Y:S02]  /*2abe0*/  SHF.R.U64 R24, R24, 0x3, RZ ;  /* 0x0000000318187819 */ /* 0x000fe400000012ff */
[C---:B------:R-:W-:Y:S02]  /*2abf0*/  IADD3 R31, P2, R38.reuse, 0x4020, RZ ;  /* 0x00004020261f7810 */ /* 0x040fe40007f5e0ff */
[C---:B------:R-:W-:Y:S02]  /*2ac00*/  IADD3 R25, P4, R38.reuse, 0x60, RZ ;  /* 0x0000006026197810 */ /* 0x040fe40007f9e0ff */
[C---:B------:R-:W-:Y:S02]  /*2ac10*/  IADD3 R15, P5, R38.reuse, 0x40, RZ ;  /* 0x00000040260f7810 */ /* 0x040fe40007fbe0ff */
[----:B------:R-:W-:Y:S02]  /*2ac20*/  IADD3 R9, P1, R38, 0x20, RZ ;  /* 0x0000002026097810 */ /* 0x000fe40007f3e0ff */
[----:B------:R-:W-:-:S02]  /*2ac30*/  LOP3.LUT R24, R24, R7, RZ, 0x3c, !PT ;  /* 0x0000000718187212 */ /* 0x000fc400078e3cff */
[----:B------:R-:W-:Y:S02]  /*2ac40*/  LOP3.LUT R30, R31, 0x380, RZ, 0xc0, !PT ;  /* 0x000003801f1e7812 */ /* 0x000fe400078ec0ff */
[----:B------:R-:W-:Y:S02]  /*2ac50*/  LOP3.LUT R14, R25, 0x380, RZ, 0xc0, !PT ;  /* 0x00000380190e7812 */ /* 0x000fe400078ec0ff */
[----:B------:R-:W-:Y:S02]  /*2ac60*/  LOP3.LUT R8, R15, 0x380, RZ, 0xc0, !PT ;  /* 0x000003800f087812 */ /* 0x000fe400078ec0ff */
[----:B------:R-:W-:Y:S02]  /*2ac70*/  LOP3.LUT R6, R9, 0x380, RZ, 0xc0, !PT ;  /* 0x0000038009067812 */ /* 0x000fe400078ec0ff */
[----:B------:R-:W-:Y:S02]  /*2ac80*/  LOP3.LUT R7, R38, 0x380, RZ, 0xc0, !PT ;  /* 0x0000038026077812 */ /* 0x000fe400078ec0ff */
[----:B------:R-:W-:-:S02]  /*2ac90*/  SHF.R.U64 R30, R30, 0x3, RZ ;  /* 0x000000031e1e7819 */ /* 0x000fc400000012ff */
[----:B------:R-:W-:Y:S02]  /*2aca0*/  SHF.R.U64 R14, R14, 0x3, RZ ;  /* 0x000000030e0e7819 */ /* 0x000fe400000012ff */
[----:B------:R-:W-:Y:S02]  /*2acb0*/  SHF.R.U64 R8, R8, 0x3, RZ ;  /* 0x0000000308087819 */ /* 0x000fe400000012ff */
[----:B------:R-:W-:Y:S02]  /*2acc0*/  SHF.R.U64 R6, R6, 0x3, RZ ;  /* 0x0000000306067819 */ /* 0x000fe400000012ff */
        /* <DEDUP_REMOVED lines=11> */
[----:B------:R-:W-:-:S02]  /*2ad80*/  MOV R99, R34 ;  /* 0x0000002200637202 */ /* 0x000fc40000000f00 */
[----:B------:R-:W-:Y:S02]  /*2ad90*/  MOV R110, R38 ;  /* 0x00000026006e7202 */ /* 0x000fe40000000f00 */
[----:B------:R-:W-:Y:S02]  /*2ada0*/  MOV R98, R32 ;  /* 0x0000002000627202 */ /* 0x000fe40000000f00 */
[----:B------:R-:W-:Y:S02]  /*2adb0*/  MOV R97, R30 ;  /* 0x0000001e00617202 */ /* 0x000fe40000000f00 */
[----:B------:R-:W-:Y:S02]  /*2adc0*/  MOV R96, R24 ;  /* 0x0000001800607202 */ /* 0x000fe40000000f00 */
[----:B------:R-:W-:Y:S02]  /*2add0*/  MOV R109, R14 ;  /* 0x0000000e006d7202 */ /* 0x000fe40000000f00 */
[----:B------:R-:W-:-:S02]  /*2ade0*/  MOV R108, R8 ;  /* 0x00000008006c7202 */ /* 0x000fc40000000f00 */
[----:B------:R-:W-:Y:S01]  /*2adf0*/  MOV R107, R6 ;  /* 0x00000006006b7202 */ /* 0x000fe20000000f00 */
[----:B-1----:R-:W-:Y:S06]  /*2ae00*/  BRA.DIV UR4, `(.L_x_1540) ;  /* 0x000000ca04907947 */ /* 0x002fec000b800000 */
[----:B------:R-:W-:Y:S01]  /*2ae10*/  SEL R43, R52, R53, P0 ;  /* 0x00000035342b7207 */ /* 0x000fe20000000000 */
[----:B-----5:R-:W-:Y:S01]  /*2ae20*/  SHFL.IDX PT, R6, R3, R26, 0x1c1f ;  /* 0x001c1f1a03067589 */ /* 0x020fe200000e0000 */
[----:B------:R-:W-:Y:S02]  /*2ae30*/  SEL R25, R48, R45, P0 ;  /* 0x0000002d30197207 */ /* 0x000fe40000000000 */
        /* <DEDUP_REMOVED lines=24> */
[----:B------:R-:W-:Y:S01]  /*2afc0*/  SEL R70, R106, R11, P0 ;  /* 0x0000000b6a467207 */ /* 0x000fe20000000000 */
[----:B------:R-:W-:Y:S01]  /*2afd0*/  IMAD.MOV.U32 R11, RZ, RZ, RZ ;  /* 0x000000ffff0b7224 */ /* 0x000fe200078e00ff */
        /* <DEDUP_REMOVED lines=14> */
[----:B------:R-:W-:Y:S02]  /*2b0c0*/  LOP3.LUT R29, R26, 0x2, RZ, 0x3c, !PT ;  /* 0x000000021a1d7812 */ /* 0x000fe400078e3cff */
[----:B------:R-:W-:Y:S01]  /*2b0d0*/  SEL R47, R113, R56, P0 ;  /* 0x00000038712f7207 */ /* 0x000fe20000000000 */
[----:B------:R-:W-:Y:S01]  /*2b0e0*/  SHFL.IDX PT, R27, R27, R26, 0x1c1f ;  /* 0x001c1f1a1b1b7589 */ /* 0x000fe200000e0000 */
[----:B------:R-:W-:Y:S02]  /*2b0f0*/  SEL R55, R12, R65, P0 ;  /* 0x000000410c377207 */ /* 0x000fe40000000000 */
[----:B------:R-:W-:Y:S01]  /*2b100*/  SEL R62, R65, R12, P0 ;  /* 0x0000000c413e7207 */ /* 0x000fe20000000000 */
[----:B------:R-:W-:Y:S01]  /*2b110*/  SHFL.IDX PT, R4, R4, R29, 0x1c1f ;  /* 0x001c1f1d04047589 */ /* 0x000fe200000e0000 */
[----:B------:R-:W-:-:S02]  /*2b120*/  SEL R76, R71, R76, P0 ;  /* 0x0000004c474c7207 */ /* 0x000fc40000000000 */
[----:B------:R-:W-:Y:S01]  /*2b130*/  SEL R46, R41, R46, P0 ;  /* 0x0000002e292e7207 */ /* 0x000fe20000000000 */
[----:B------:R-:W0:Y:S01]  /*2b140*/  SHFL.IDX PT, R7, R0, R29, 0x1c1f ;  /* 0x001c1f1d00077589 */ /* 0x000e2200000e0000 */
        /* <DEDUP_REMOVED lines=8> */
[----:B------:R-:W2:Y:S01]  /*2b1d0*/  SHFL.IDX PT, R70, R70, R29, 0x1c1f ;  /* 0x001c1f1d46467589 */ /* 0x000ea200000e0000 */
[----:B------:R-:W-:Y:S02]  /*2b1e0*/  SEL R32, R114, R81, P0 ;  /* 0x0000005172207207 */ /* 0x000fe40000000000 */
[----:B------:R-:W-:Y:S01]  /*2b1f0*/  SEL R83, R105, R36, P0 ;  /* 0x0000002469537207 */ /* 0x000fe20000000000 */
[----:B------:R-:W-:Y:S01]  /*2b200*/  SHFL.IDX PT, R48, R48, R29, 0x1c1f ;  /* 0x001c1f1d30307589 */ /* 0x000fe200000e0000 */
[----:B------:R-:W-:Y:S02]  /*2b210*/  SEL R28, R85, R28, P0 ;  /* 0x0000001c551c7207 */ /* 0x000fe40000000000 */
[----:B------:R-:W-:Y:S01]  /*2b220*/  SEL R44, R125, R44, P0 ;  /* 0x0000002c7d2c7207 */ /* 0x000fe20000000000 */
[----:B------:R-:W3:Y:S01]  /*2b230*/  SHFL.IDX PT, R50, R50, R29, 0x1c1f ;  /* 0x001c1f1d32327589 */ /* 0x000ee200000e0000 */
[----:B------:R-:W-:-:S02]  /*2b240*/  SEL R77, R42, R123, P0 ;  /* 0x0000007b2a4d7207 */ /* 0x000fc40000000000 */
[----:B------:R-:W-:Y:S01]  /*2b250*/  SEL R41, R100, R79, P0 ;  /* 0x0000004f64297207 */ /* 0x000fe20000000000 */
[----:B------:R-:W4:Y:S01]  /*2b260*/  SHFL.IDX PT, R52, R52, R29, 0x1c1f ;  /* 0x001c1f1d34347589 */ /* 0x000f2200000e0000 */
[----:B------:R-:W-:Y:S02]  /*2b270*/  SEL R38, R79, R100, P0 ;  /* 0x000000644f267207 */ /* 0x000fe40000000000 */
[----:B------:R-:W-:Y:S01]  /*2b280*/  SEL R81, R82, R37, P0 ;  /* 0x0000002552517207 */ /* 0x000fe20000000000 */
[----:B------:R-:W4:Y:S01]  /*2b290*/  SHFL.IDX PT, R68, R68, R29, 0x1c1f ;  /* 0x001c1f1d44447589 */ /* 0x000f2200000e0000 */
        /* <DEDUP_REMOVED lines=11> */
[----:B------:R-:W4:Y:S01]  /*2b350*/  SHFL.IDX PT, R54, R54, R29, 0x1c1f ;  /* 0x001c1f1d36367589 */ /* 0x000f2200000e0000 */
[----:B------:R-:W-:-:S02]  /*2b360*/  SEL R90, R90, R51, P0 ;  /* 0x000000335a5a7207 */ /* 0x000fc40000000000 */
[----:B------:R-:W-:Y:S01]  /*2b370*/  SEL R33, R10, R103, P0 ;  /* 0x000000670a217207 */ /* 0x000fe20000000000 */
[----:B------:R-:W4:Y:S01]  /*2b380*/  SHFL.IDX PT, R58, R58, R29, 0x1c1f ;  /* 0x001c1f1d3a3a7589 */ /* 0x000f2200000e0000 */
[----:B------:R-:W-:Y:S02]  /*2b390*/  SEL R31, R101, R20, P0 ;  /* 0x00000014651f7207 */ /* 0x000fe40000000000 */
[----:B------:R-:W-:Y:S01]  /*2b3a0*/  SEL R10, R103, R10, P0 ;  /* 0x0000000a670a7207 */ /* 0x000fe20000000000 */
[----:B------:R-:W-:Y:S01]  /*2b3b0*/  SHFL.IDX PT, R60, R60, R29, 0x1c1f ;  /* 0x001c1f1d3c3c7589 */ /* 0x000fe200000e0000 */
[----:B------:R-:W-:Y:S02]  /*2b3c0*/  SEL R20, R20, R101, P0 ;  /* 0x0000006514147207 */ /* 0x000fe40000000000 */
[----:B0-----:R-:W-:Y:S01]  /*2b3d0*/  SEL R100, R6, R7, P0 ;  /* 0x0000000706647207 */ /* 0x001fe20000000000 */
[----:B------:R-:W0:Y:S01]  /*2b3e0*/  SHFL.IDX PT, R62, R62, R29, 0x1c1f ;  /* 0x001c1f1d3e3e7589 */ /* 0x000e2200000e0000 */
[----:B------:R-:W-:-:S02]  /*2b3f0*/  SEL R102, R7, R6, P0 ;  /* 0x0000000607667207 */ /* 0x000fc40000000000 */
[----:B------:R-:W-:Y:S01]  /*2b400*/  SEL R3, R5, R4, P0 ;  /* 0x0000000405037207 */ /* 0x000fe20000000000 */
[----:B------:R-:W0:Y:S01]  /*2b410*/  SHFL.IDX PT, R46, R46, R29, 0x1c1f ;  /* 0x001c1f1d2e2e7589 */ /* 0x000e2200000e0000 */
[----:B-1----:R-:W-:Y:S02]  /*2b420*/  SEL R104, R9, R24, P0 ;  /* 0x0000001809687207 */ /* 0x002fe40000000000 */
[----:B------:R-:W-:Y:S01]  /*2b430*/  SEL R106, R24, R9, P0 ;  /* 0x00000009186a7207 */ /* 0x000fe20000000000 */
[----:B------:R-:W-:Y:S01]  /*2b440*/  SHFL.IDX PT, R47, R47, R26, 0x1c1f ;  /* 0x001c1f1a2f2f7589 */ /* 0x000fe200000e0000 */
[----:B------:R-:W-:Y:S02]  /*2b450*/  SEL R105, R8, R21, P0 ;  /* 0x0000001508697207 */ /* 0x000fe40000000000 */
[----:B------:R-:W-:Y:S01]  /*2b460*/  SEL R101, R21, R8, P0 ;  /* 0x0000000815657207 */ /* 0x000fe20000000000 */
[----:B------:R-:W-:Y:S01]  /*2b470*/  SHFL.IDX PT, R84, R85, R26, 0x1c1f ;  /* 0x001c1f1a55547589 */ /* 0x000fe200000e0000 */
[----:B--2---:R-:W-:-:S02]  /*2b480*/  SEL R114, R63, R70, P0 ;  /* 0x000000463f727207 */ /* 0x004fc40000000000 */
[----:B------:R-:W-:Y:S01]  /*2b490*/  SEL R5, R4, R5, P0 ;  /* 0x0000000504057207 */ /* 0x000fe20000000000 */
[----:B------:R-:W1:Y:S01]  /*2b4a0*/  SHFL.IDX PT, R56, R56, R29, 0x1c1f ;  /* 0x001c1f1d38387589 */ /* 0x000e6200000e0000 */
[----:B---3--:R-:W-:Y:S02]  /*2b4b0*/  SEL R0, R27, R50, P0 ;  /* 0x000000321b007207 */ /* 0x008fe40000000000 */
[----:B------:R-:W-:Y:S01]  /*2b4c0*/  SEL R6, R50, R27, P0 ;  /* 0x0000001b32067207 */ /* 0x000fe20000000000 */
[----:B------:R-:W-:Y:S01]  /*2b4d0*/  SHFL.IDX PT, R64, R64, R29, 0x1c1f ;  /* 0x001c1f1d40407589 */ /* 0x000fe200000e0000 */
[----:B------:R-:W-:Y:S02]  /*2b4e0*/  SEL R103, R25, R48, P0 ;  /* 0x0000003019677207 */ /* 0x000fe40000000000 */
[----:B------:R-:W-:Y:S01]  /*2b4f0*/  SEL R7, R48, R25, P0 ;  /* 0x0000001930077207 */ /* 0x000fe20000000000 */
[----:B------:R-:W2:Y:S01]  /*2b500*/  SHFL.IDX PT, R66, R66, R29, 0x1c1f ;  /* 0x001c1f1d42427589 */ /* 0x000ea200000e0000 */
[----:B----4-:R-:W-:-:S02]  /*2b510*/  SEL R9, R43, R52, P0 ;  /* 0x000000342b097207 */ /* 0x010fc40000000000 */
[----:B------:R-:W-:Y:S01]  /*2b520*/  SEL R21, R52, R43, P0 ;  /* 0x0000002b34157207 */ /* 0x000fe20000000000 */
[----:B------:R-:W3:Y:S01]  /*2b530*/  SHFL.IDX PT, R83, R36, R29, 0x1c1f ;  /* 0x001c1f1d24537589 */ /* 0x000ee200000e0000 */
        /* <DEDUP_REMOVED lines=10> */
[----:B0-----:R-:W-:Y:S01]  /*2b5e0*/  SEL R50, R55, R62, P0 ;  /* 0x0000003e37327207 */ /* 0x001fe20000000000 */
[----:B------:R-:W-:Y:S01]  /*2b5f0*/  SHFL.IDX PT, R80, R81, R26, 0x1c1f ;  /* 0x001c1f1a51507589 */ /* 0x000fe200000e0000 */
[----:B------:R-:W-:Y:S02]  /*2b600*/  SEL R52, R62, R55, P0 ;  /* 0x000000373e347207 */ /* 0x000fe40000000000 */
[----:B------:R-:W-:Y:S01]  /*2b610*/  SEL R51, R53, R60, P0 ;  /* 0x0000003c35337207 */ /* 0x000fe20000000000 */
[----:B------:R-:W0:Y:S01]  /*2b620*/  SHFL.IDX PT, R72, R72, R29, 0x1c1f ;  /* 0x001c1f1d48487589 */ /* 0x000e2200000e0000 */
[----:B------:R-:W-:-:S02]  /*2b630*/  SEL R61, R73, R46, P0 ;  /* 0x0000002e493d7207 */ /* 0x000fc40000000000 */
[----:B------:R-:W-:Y:S01]  /*2b640*/  SEL R63, R46, R73, P0 ;  /* 0x000000492e3f7207 */ /* 0x000fe20000000000 */
[----:B------:R-:W4:Y:S01]  /*2b650*/  SHFL.IDX PT, R76, R76, R29, 0x1c1f ;  /* 0x001c1f1d4c4c7589 */ /* 0x000f2200000e0000 */
[----:B-1----:R-:W-:Y:S02]  /*2b660*/  SEL R25, R47, R56, P0 ;  /* 0x000000382f197207 */ /* 0x002fe40000000000 */
[----:B------:R-:W-:Y:S01]  /*2b670*/  SEL R27, R56, R47, P0 ;  /* 0x0000002f381b7207 */ /* 0x000fe20000000000 */
[----:B------:R-:W1:Y:S01]  /*2b680*/  SHFL.IDX PT, R78, R78, R29, 0x1c1f ;  /* 0x001c1f1d4e4e7589 */ /* 0x000e6200000e0000 */
[----:B------:R-:W-:Y:S02]  /*2b690*/  SEL R53, R60, R53, P0 ;  /* 0x000000353c357207 */ /* 0x000fe40000000000 */
[----:B--2---:R-:W-:Y:S01]  /*2b6a0*/  SEL R54, R59, R66, P0 ;  /* 0x000000423b367207 */ /* 0x004fe20000000000 */
[----:B------:R-:W2:Y:S01]  /*2b6b0*/  SHFL.IDX PT, R44, R44, R29, 0x1c1f ;  /* 0x001c1f1d2c2c7589 */ /* 0x000ea200000e0000 */
[----:B------:R-:W-:-:S02]  /*2b6c0*/  SEL R112, R66, R59, P0 ;  /* 0x0000003b42707207 */ /* 0x000fc40000000000 */
[----:B------:R-:W-:Y:S01]  /*2b6d0*/  SEL R55, R57, R64, P0 ;  /* 0x0000004039377207 */ /* 0x000fe20000000000 */
[----:B------:R-:W2:Y:S01]  /*2b6e0*/  SHFL.IDX PT, R85, R90, R29, 0x1c1f ;  /* 0x001c1f1d5a557589 */ /* 0x000ea200000e0000 */
[----:B------:R-:W-:Y:S02]  /*2b6f0*/  SEL R49, R64, R57, P0 ;  /* 0x0000003940317207 */ /* 0x000fe40000000000 */
[----:B---3--:R-:W-:Y:S01]  /*2b700*/  SEL R73, R82, R83, P0 ;  /* 0x0000005352497207 */ /* 0x008fe20000000000 */
[----:B------:R-:W-:Y:S01]  /*2b710*/  SHFL.IDX PT, R77, R77, R26, 0x1c1f ;  /* 0x001c1f1a4d4d7589 */ /* 0x000fe200000e0000 */
[----:B------:R-:W-:-:S03]  /*2b720*/  SEL R83, R83, R82, P0 ;  /* 0x0000005253537207 */ /* 0x000fc60000000000 */
[----:B------:R-:W-:Y:S01]  /*2b730*/  SHFL.IDX PT, R41, R41, R26, 0x1c1f ;  /* 0x001c1f1a29297589 */ /* 0x000fe200000e0000 */
[----:B0-----:R-:W-:Y:S02]  /*2b740*/  SEL R115, R65, R72, P0 ;  /* 0x0000004841737207 */ /* 0x001fe40000000000 */
[----:B------:R-:W-:Y:S01]  /*2b750*/  SEL R117, R72, R65, P0 ;  /* 0x0000004148757207 */ /* 0x000fe20000000000 */
[----:B------:R-:W-:Y:S01]  /*2b760*/  SHFL.IDX PT, R79, R79, R26, 0x1c1f ;  /* 0x001c1f1a4f4f7589 */ /* 0x000fe200000e0000 */
[----:B----4-:R-:W-:Y:S02]  /*2b770*/  SEL R56, R67, R76, P0 ;  /* 0x0000004c43387207 */ /* 0x010fe40000000000 */
[----:B------:R-:W-:Y:S01]  /*2b780*/  SEL R58, R76, R67, P0 ;  /* 0x000000434c3a7207 */ /* 0x000fe20000000000 */
[----:B------:R-:W-:Y:S01]  /*2b790*/  SHFL.IDX PT, R39, R39, R26, 0x1c1f ;  /* 0x001c1f1a27277589 */ /* 0x000fe200000e0000 */
[----:B-1----:R-:W-:Y:S02]  /*2b7a0*/  SEL R57, R69, R78, P0 ;  /* 0x0000004e45397207 */ /* 0x002fe40000000000 */
[----:B------:R-:W-:Y:S01]  /*2b7b0*/  SEL R59, R78, R69, P0 ;  /* 0x000000454e3b7207 */ /* 0x000fe20000000000 */
[----:B------:R-:W-:Y:S01]  /*2b7c0*/  SHFL.IDX PT, R37, R37, R26, 0x1c1f ;  /* 0x001c1f1a25257589 */ /* 0x000fe200000e0000 */
[----:B--2---:R-:W-:-:S02]  /*2b7d0*/  SEL R60, R71, R44, P0 ;  /* 0x0000002c473c7207 */ /* 0x004fc40000000000 */
[----:B------:R-:W-:Y:S01]  /*2b7e0*/  SEL R62, R44, R71, P0 ;  /* 0x000000472c3e7207 */ /* 0x000fe20000000000 */
[----:B------:R-:W-:Y:S01]  /*2b7f0*/  SHFL.IDX PT, R35, R35, R26, 0x1c1f ;  /* 0x001c1f1a23237589 */ /* 0x000fe200000e0000 */
[----:B------:R-:W-:Y:S02]  /*2b800*/  SEL R119, R84, R85, P0 ;  /* 0x0000005554777207 */ /* 0x000fe40000000000 */
[----:B------:R-:W-:Y:S01]  /*2b810*/  SEL R85, R85, R84, P0 ;  /* 0x0000005455557207 */ /* 0x000fe20000000000 */
[----:B------:R-:W0:Y:S04]  /*2b820*/  SHFL.IDX PT, R42, R42, R29, 0x1c1f ;  /* 0x001c1f1d2a2a7589 */ /* 0x000e2800000e0000 */
[----:B------:R-:W1:Y:S04]  /*2b830*/  SHFL.IDX PT, R40, R40, R29, 0x1c1f ;  /* 0x001c1f1d28287589 */ /* 0x000e6800000e0000 */
[----:B------:R-:W-:Y:S04]  /*2b840*/  SHFL.IDX PT, R38, R38, R29, 0x1c1f ;  /* 0x001c1f1d26267589 */ /* 0x000fe800000e0000 */
[----:B------:R-:W2:Y:S04]  /*2b850*/  SHFL.IDX PT, R81, R34, R29, 0x1c1f ;  /* 0x001c1f1d22517589 */ /* 0x000ea800000e0000 */
[----:B------:R-:W3:Y:S04]  /*2b860*/  SHFL.IDX PT, R32, R32, R29, 0x1c1f ;  /* 0x001c1f1d20207589 */ /* 0x000ee800000e0000 */
[----:B------:R-:W4:Y:S04]  /*2b870*/  SHFL.IDX PT, R30, R30, R29, 0x1c1f ;  /* 0x001c1f1d1e1e7589 */ /* 0x000f2800000e0000 */
[----:B------:R-:W4:Y:S01]  /*2b880*/  SHFL.IDX PT, R28, R28, R29, 0x1c1f ;  /* 0x001c1f1d1c1c7589 */ /* 0x000f2200000e0000 */
[----:B0-----:R-:W-:-:S02]  /*2b890*/  SEL R64, R77, R42, P0 ;  /* 0x0000002a4d407207 */ /* 0x001fc40000000000 */
[----:B------:R-:W-:Y:S01]  /*2b8a0*/  SEL R66, R42, R77, P0 ;  /* 0x0000004d2a427207 */ /* 0x000fe20000000000 */
[----:B------:R-:W0:Y:S01]  /*2b8b0*/  SHFL.IDX PT, R2, R33, R26, 0x1c1f ;  /* 0x001c1f1a21027589 */ /* 0x000e2200000e0000 */
[----:B-1----:R-:W-:Y:S02]  /*2b8c0*/  SEL R65, R79, R40, P0 ;  /* 0x000000284f417207 */ /* 0x002fe40000000000 */
[----:B------:R-:W-:Y:S01]  /*2b8d0*/  SEL R67, R40, R79, P0 ;  /* 0x0000004f28437207 */ /* 0x000fe20000000000 */
[----:B------:R1:W0:Y:S04]  /*2b8e0*/  SHFL.IDX PT, R31, R31, R26, 0x1c1f ;  /* 0x001c1f1a1f1f7589 */ /* 0x00022800000e0000 */
[----:B------:R4:W0:Y:S01]  /*2b8f0*/  SHFL.IDX PT, R86, R20, R29, 0x1c1f ;  /* 0x001c1f1d14567589 */ /* 0x00082200000e0000 */
[----:B--2---:R-:W-:-:S02]  /*2b900*/  SEL R69, R80, R81, P0 ;  /* 0x0000005150457207 */ /* 0x004fc40000000000 */
[----:B------:R-:W-:Y:S01]  /*2b910*/  SEL R71, R81, R80, P0 ;  /* 0x0000005051477207 */ /* 0x000fe20000000000 */
[----:B------:R2:W0:Y:S01]  /*2b920*/  SHFL.IDX PT, R14, R10, R29, 0x1c1f ;  /* 0x001c1f1d0a0e7589 */ /* 0x00042200000e0000 */
[----:B---3--:R-:W-:Y:S02]  /*2b930*/  SEL R68, R32, R39, P0 ;  /* 0x0000002720447207 */ /* 0x008fe40000000000 */
[----:B-1----:R-:W-:Y:S02]  /*2b940*/  SEL R26, R39, R32, P0 ;  /* 0x00000020271a7207 */ /* 0x002fe40000000000 */
[----:B----4-:R-:W-:Y:S02]  /*2b950*/  SEL R72, R37, R30, P0 ;  /* 0x0000001e25487207 */ /* 0x010fe40000000000 */
[----:B------:R-:W-:Y:S02]  /*2b960*/  SEL R20, R38, R41, P0 ;  /* 0x0000002926147207 */ /* 0x000fe40000000000 */
[----:B------:R-:W-:-:S02]  /*2b970*/  SEL R90, R30, R37, P0 ;  /* 0x000000251e5a7207 */ /* 0x000fc40000000000 */
[----:B--2---:R-:W-:Y:S02]  /*2b980*/  SEL R10, R41, R38, P0 ;  /* 0x00000026290a7207 */ /* 0x004fe40000000000 */
[----:B------:R-:W-:Y:S02]  /*2b990*/  SEL R82, R35, R28, P0 ;  /* 0x0000001c23527207 */ /* 0x000fe40000000000 */
[----:B------:R-:W-:-:S07]  /*2b9a0*/  SEL R116, R28, R35, P0 ;  /* 0x000000231c747207 */ /* 0x000fce0000000000 */
.L_x_1813:
[----:B------:R-:W2:Y:S01]  /*2b9b0*/  LDL R84, [R1+0xa0] ;  /* 0x0000a00001547983 */ /* 0x000ea20000100800 */
[----:B------:R-:W-:Y:S05]  /*2b9c0*/  WARPSYNC.ALL ;  /* 0x0000000000007948 */ /* 0x000fea0003800000 */
[----:B0-----:R-:W-:Y:S01]  /*2b9d0*/  SEL R76, R2, R14, P0 ;  /* 0x0000000e024c7207 */ /* 0x001fe20000000000 */
[----:B------:R-:W-:Y:S01]  /*2b9e0*/  ULDC.64 UR6, c[0x0][0xc08] ;  /* 0x0003020000067ab9 */ /* 0x000fe20000000a00 */
[----:B------:R-:W-:Y:S01]  /*2b9f0*/  SEL R78, R14, R2, P0 ;  /* 0x000000020e4e7207 */ /* 0x000fe20000000000 */
[----:B------:R-:W2:Y:S01]  /*2ba00*/  LDC.64 R80, c[0x0][0xc00] ;  /* 0x00030000ff507b82 */ /* 0x000ea20000000a00 */
[----:B------:R-:W-:Y:S01]  /*2ba10*/  SEL R77, R31, R86, P0 ;  /* 0x000000561f4d7207 */ /* 0x000fe20000000000 */
[----:B------:R-:W-:Y:S01]  /*2ba20*/  ULDC.64 UR4, c[0x0][0xc00] ;  /* 0x0003000000047ab9 */ /* 0x000fe20000000a00 */
[----:B------:R-:W-:Y:S01]  /*2ba30*/  SEL R79, R86, R31, P0 ;  /* 0x0000001f564f7207 */ /* 0x000fe20000000000 */
[----:B------:R-:W-:Y:S01]  /*2ba40*/  ULDC.64 UR8, c[0x0][0x208] ;  /* 0x0000820000087ab9 */ /* 0x000fe20000000a00 */
[----:B------:R-:W-:-:S02]  /*2ba50*/  F2FP.BF16.F32.PACK_AB R12, R3, R100 ;  /* 0x00000064030c723e */ /* 0x000fc400000010ff */
[----:B------:R-:W-:Y:S01]  /*2ba60*/  F2FP.BF16.F32.PACK_AB R13, R115, R56 ;  /* 0x00000038730d723e */ /* 0x000fe200000010ff */
[----:B------:R-:W0:Y:S01]  /*2ba70*/  LDC R2, c[0x0][0xbe8] ;  /* 0x0002fa00ff027b82 */ /* 0x000e220000000800 */
[----:B------:R-:W-:Y:S02]  /*2ba80*/  F2FP.BF16.F32.PACK_AB R14, R5, R102 ;  /* 0x00000066050e723e */ /* 0x000fe400000010ff */
[----:B------:R-:W-:-:S05]  /*2ba90*/  F2FP.BF16.F32.PACK_AB R15, R117, R58 ;  /* 0x0000003a750f723e */ /* 0x000fca00000010ff */
        /* <DEDUP_REMOVED lines=19> */
[----:B------:R-:W-:Y:S01]  /*2bbd0*/  STSM.16.M88.4 [R108], R32 ;  /* 0x000000206c007844 */ /* 0x000fe20000000200 */
[----:B------:R-:W-:Y:S02]  /*2bbe0*/  F2FP.BF16.F32.PACK_AB R44, R51, R50 ;  /* 0x00000032332c723e */ /* 0x000fe400000010ff */
[----:B------:R-:W-:Y:S01]  /*2bbf0*/  F2FP.BF16.F32.PACK_AB R45, R73, R72 ;  /* 0x00000048492d723e */ /* 0x000fe200000010ff */
[----:B------:R-:W-:Y:S01]  /*2bc00*/  STSM.16.M88.4 [R109], R36 ;  /* 0x000000246d007844 */ /* 0x000fe20000000200 */
        /* <DEDUP_REMOVED lines=8> */
[----:B---3--:R-:W-:-:S02]  /*2bc90*/  F2FP.BF16.F32.PACK_AB R28, R111, R114 ;  /* 0x000000726f1c723e */ /* 0x008fc400000010ff */
[----:B------:R-:W-:Y:S01]  /*2bca0*/  F2FP.BF16.F32.PACK_AB R30, R113, R70 ;  /* 0x00000046711e723e */ /* 0x000fe200000010ff */
[----:B------:R-:W-:Y:S01]  /*2bcb0*/  STSM.16.M88.4 [R98], R12 ;  /* 0x0000000c62007844 */ /* 0x000fe20000000200 */
[----:B------:R-:W-:Y:S02]  /*2bcc0*/  F2FP.BF16.F32.PACK_AB R29, R77, R76 ;  /* 0x0000004c4d1d723e */ /* 0x000fe400000010ff */
[----:B------:R-:W-:Y:S02]  /*2bcd0*/  F2FP.BF16.F32.PACK_AB R31, R79, R78 ;  /* 0x0000004e4f1f723e */ /* 0x000fe400000010ff */
[----:B------:R-:W-:Y:S02]  /*2bce0*/  ISETP.GT.AND P1, PT, R121, 0x1, PT ;  /* 0x000000017900780c */ /* 0x000fe40003f24270 */
[----:B------:R-:W-:Y:S01]  /*2bcf0*/  ISETP.NE.U32.AND P3, PT, RZ, UR4, PT ;  /* 0x00000004ff007c0c */ /* 0x000fe2000bf65070 */
[----:B------:R1:W-:Y:S01]  /*2bd00*/  STSM.16.M88.4 [R99], R28 ;  /* 0x0000001c63007844 */ /* 0x0003e20000000200 */
[----:B------:R-:W-:Y:S01]  /*2bd10*/  BAR.SYNC.DEFER_BLOCKING 0x1, 0x100 ;  /* 0x0044000000007b1d */ /* 0x000fe20000010000 */
[----:B------:R-:W-:-:S02]  /*2bd20*/  ISETP.NE.U32.AND P0, PT, RZ, UR6, PT ;  /* 0x00000006ff007c0c */ /* 0x000fc4000bf05070 */
[----:B------:R-:W-:Y:S01]  /*2bd30*/  ISETP.NE.AND.EX P3, PT, RZ, UR5, PT, P3 ;  /* 0x00000005ff007c0c */ /* 0x000fe2000bf65330 */
[----:B-1----:R-:W-:Y:S01]  /*2bd40*/  IMAD.MOV.U32 R30, RZ, RZ, 0x9b8 ;  /* 0x000009b8ff1e7424 */ /* 0x002fe200078e00ff */
[----:B------:R-:W-:-:S04]  /*2bd50*/  ISETP.NE.AND.EX P0, PT, RZ, UR7, PT, P0 ;  /* 0x00000007ff007c0c */ /* 0x000fc8000bf05300 */
[----:B------:R-:W-:-:S04]  /*2bd60*/  SEL R30, R30, 0x978, P1 ;  /* 0x000009781e1e7807 */ /* 0x000fc80000800000 */
[----:B------:R1:W3:Y:S08]  /*2bd70*/  LDC.64 R12, c[0x0][R30+0x220] ;  /* 0x000088001e0c7b82 */ /* 0x0002f00000000a00 */
[----:B------:R1:W4:Y:S08]  /*2bd80*/  LDC.64 R28, c[0x0][R30+0x218] ;  /* 0x000086001e1c7b82 */ /* 0x0003300000000a00 */
[----:B------:R1:W1:Y:S08]  /*2bd90*/  LDC.64 R14, c[0x0][R30+0x228] ;  /* 0x00008a001e0e7b82 */ /* 0x0002700000000a00 */
[----:B------:R-:W3:Y:S01]  /*2bda0*/  @P0 LDC.64 R32, c[0x0][0xc08] ;  /* 0x00030200ff200b82 */ /* 0x000ee20000000a00 */
[----:B------:R-:W-:-:S02]  /*2bdb0*/  ULDC UR6, c[0x0][0xa88] ;  /* 0x0002a20000067ab9 */ /* 0x000fc40000000800 */
[----:B------:R-:W-:Y:S01]  /*2bdc0*/  IMAD.U32 R35, RZ, RZ, UR6 ;  /* 0x00000006ff237e24 */ /* 0x000fe2000f8e00ff */
[----:B0-----:R-:W-:Y:S01]  /*2bdd0*/  ISETP.NE.AND P2, PT, R2, 0x1, PT ;  /* 0x000000010200780c */ /* 0x001fe20003f45270 */
[----:B--2---:R-:W-:-:S04]  /*2bde0*/  IMAD.WIDE R80, R84, 0x4, R80 ;  /* 0x0000000454507825 */ /* 0x004fc800078e0250 */
[----:B---3--:R-:W-:Y:S01]  /*2bdf0*/  @P0 IMAD.WIDE R32, R84, 0x4, R32 ;  /* 0x0000000454200825 */ /* 0x008fe200078e0220 */
[----:B------:R0:W5:Y:S04]  /*2be00*/  @P3 LDG.E R11, desc[UR8][R80.64] ;  /* 0x00000008500b3981 */ /* 0x000168000c1e1900 */
[----:B------:R0:W5:Y:S01]  /*2be10*/  @P0 LDG.E R35, desc[UR8][R32.64] ;  /* 0x0000000820230981 */ /* 0x000162000c1e1900 */
[----:B-1--4-:R-:W-:Y:S05]  /*2be20*/  @P0 BRA `(.L_x_1541) ;  /* 0x0000000000140947 */ /* 0x012fea0003800000 */
[----:B------:R-:W-:Y:S05]  /*2be30*/  @!P3 BRA `(.L_x_1541) ;  /* 0x000000000010b947 */ /* 0x000fea0003800000 */
[----:B------:R-:W-:Y:S02]  /*2be40*/  ULDC.64 UR6, c[0x0][0x208] ;  /* 0x0000820000067ab9 */ /* 0x000fe40000000a00 */
[----:B0-----:R-:W2:Y:S04]  /*2be50*/  LDG.E R32, desc[UR6][R80.64] ;  /* 0x0000000650207981 */ /* 0x001ea8000c1e1900 */
[----:B-----5:R-:W2:Y:S02]  /*2be60*/  LDG.E R35, desc[UR6][R80.64+0x4] ;  /* 0x0000040650237981 */ /* 0x020ea4000c1e1900 */
[----:B--2---:R-:W-:-:S07]  /*2be70*/  IMAD.IADD R35, R35, 0x1, -R32 ;  /* 0x0000000123237824 */ /* 0x004fce00078e0a20 */
.L_x_1541:
[----:B------:R-:W2:Y:S04]  /*2be80*/  LDL R31, [R1+0x8c] ;  /* 0x00008c00011f7983 */ /* 0x000ea80000100800 */
[----:B------:R-:W3:Y:S04]  /*2be90*/  LDL R36, [R1+0x70] ;  /* 0x0000700001247983 */ /* 0x000ee80000100800 */
[----:B------:R-:W3:Y:S04]  /*2bea0*/  LDL R97, [R1+0x64] ;  /* 0x0000640001617983 */ /* 0x000ee80000100800 */
[----:B------:R-:W4:Y:S01]  /*2beb0*/  LDL R86, [R1+0xa4] ;  /* 0x0000a40001567983 */ /* 0x000f220000100800 */
[----:B------:R-:W-:Y:S01]  /*2bec0*/  ISETP.NE.U32.AND P0, PT, RZ, UR4, PT ;  /* 0x00000004ff007c0c */ /* 0x000fe2000bf05070 */
[----:B------:R-:W1:Y:S03]  /*2bed0*/  @P2 LDC R34, c[0x0][0xbec] ;  /* 0x0002fb00ff222b82 */ /* 0x000e660000000800 */
[----:B------:R-:W-:-:S02]  /*2bee0*/  ISETP.NE.AND.EX P0, PT, RZ, UR5, PT, P0 ;  /* 0x00000005ff007c0c */ /* 0x000fc4000bf05300 */
[----:B------:R-:W-:-:S03]  /*2bef0*/  SHF.R.S32.HI R37, RZ, 0x1f, R84 ;  /* 0x0000001fff257819 */ /* 0x000fc60000011454 */
[----:B------:R-:W4:Y:S01]  /*2bf00*/  @P2 LDC R41, c[0x0][0xbf0] ;  /* 0x0002fc00ff292b82 */ /* 0x000f220000000800 */
[----:B0-----:R-:W-:-:S07]  /*2bf10*/  SEL R81, R84, RZ, !P0 ;  /* 0x000000ff54517207 */ /* 0x001fce0004000000 */
[----:B------:R-:W0:Y:S01]  /*2bf20*/  LDC.64 R32, c[0x0][0xba8] ;  /* 0x0002ea00ff207b82 */ /* 0x000e220000000a00 */
[----:B------:R-:W-:Y:S01]  /*2bf30*/  SEL R37, R37, RZ, !P0 ;  /* 0x000000ff25257207 */ /* 0x000fe20004000000 */
[----:B------:R-:W-:Y:S01]  /*2bf40*/  IMAD R13, R13, R81, RZ ;  /* 0x000000510d0d7224 */ /* 0x000fe200078e02ff */
[----:B------:R-:W-:-:S03]  /*2bf50*/  LEA.HI R94, R94, R95, RZ, 0x7 ;  /* 0x0000005f5e5e7211 */ /* 0x000fc600078f38ff */
[C---:B------:R-:W-:Y:S02]  /*2bf60*/  IMAD R39, R12.reuse, R37, R13 ;  /* 0x000000250c277224 */ /* 0x040fe400078e020d */
[----:B------:R-:W-:Y:S01]  /*2bf70*/  IMAD.WIDE.U32 R12, R12, R81, RZ ;  /* 0x000000510c0c7225 */ /* 0x000fe200078e00ff */
[----:B-----5:R-:W-:-:S03]  /*2bf80*/  SHF.R.S32.HI R84, RZ, 0x1f, R11 ;  /* 0x0000001fff547819 */ /* 0x020fc6000001140b */
[----:B------:R-:W-:Y:S01]  /*2bf90*/  IMAD.IADD R39, R13, 0x1, R39 ;  /* 0x000000010d277824 */ /* 0x000fe200078e0227 */
[----:B0-----:R-:W0:Y:S08]  /*2bfa0*/  @!P1 LDC R32, c[0x0][0xb50] ;  /* 0x0002d400ff209b82 */ /* 0x001e300000000800 */
[----:B------:R-:W0:Y:S01]  /*2bfb0*/  @!P1 LDC R33, c[0x0][0xb54] ;  /* 0x0002d500ff219b82 */ /* 0x000e220000000800 */
[----:B------:R-:W-:Y:S01]  /*2bfc0*/  IMAD R80, R35, R2, RZ ;  /* 0x0000000223507224 */ /* 0x000fe200078e02ff */
[----:B------:R-:W-:Y:S01]  /*2bfd0*/  ULDC.64 UR6, c[0x0][0x208] ;  /* 0x0000820000067ab9 */ /* 0x000fe20000000a00 */
[----:B--2---:R-:W-:-:S05]  /*2bfe0*/  IMAD.MOV.U32 R96, RZ, RZ, R31 ;  /* 0x000000ffff607224 */ /* 0x004fca00078e001f */
[----:B------:R-:W2:Y:S01]  /*2bff0*/  LDC.64 R30, c[0x0][R30+0x210] ;  /* 0x000084001e1e7b82 */ /* 0x000ea20000000a00 */
[-C--:B------:R-:W-:Y:S02]  /*2c000*/  IMAD R37, R29, R96.reuse, RZ ;  /* 0x000000601d257224 */ /* 0x080fe400078e02ff */
[----:B------:R-:W-:-:S04]  /*2c010*/  IMAD.WIDE.U32 R28, R28, R96, RZ ;  /* 0x000000601c1c7225 */ /* 0x000fc800078e00ff */
[----:B---3--:R-:W-:Y:S01]  /*2c020*/  IMAD.IADD R43, R36, 0x1, R97 ;  /* 0x00000001242b7824 */ /* 0x008fe200078e0261 */
[----:B------:R-:W-:Y:S02]  /*2c030*/  LOP3.LUT R36, R94, 0xffffff80, RZ, 0xc0, !PT ;  /* 0xffffff805e247812 */ /* 0x000fe400078ec0ff */
[----:B------:R-:W-:Y:S01]  /*2c040*/  IADD3 R28, P0, P3, R12, R28, R11 ;  /* 0x0000001c0c1c7210 */ /* 0x000fe20007b1e00b */
[----:B-1----:R-:W-:Y:S01]  /*2c050*/  @P2 IMAD.HI.U32 R12, R43, R34, RZ ;  /* 0x000000222b0c2227 */ /* 0x002fe200078e00ff */
[----:B----4-:R-:W-:-:S03]  /*2c060*/  SEL R13, R86, RZ, P1 ;  /* 0x000000ff560d7207 */ /* 0x010fc60000800000 */
[----:B------:R-:W-:Y:S02]  /*2c070*/  IMAD.IADD R37, R29, 0x1, R37 ;  /* 0x000000011d257824 */ /* 0x000fe400078e0225 */
[----:B------:R-:W-:Y:S02]  /*2c080*/  IMAD.IADD R36, R95, 0x1, -R36 ;  /* 0x000000015f247824 */ /* 0x000fe400078e0a24 */
[----:B------:R-:W-:Y:S01]  /*2c090*/  IMAD.MOV.U32 R29, RZ, RZ, R43 ;  /* 0x000000ffff1d7224 */ /* 0x000fe200078e002b */
[----:B------:R-:W-:Y:S02]  /*2c0a0*/  @P2 SHF.R.U32.HI R29, RZ, R41, R12 ;  /* 0x00000029ff1d2219 */ /* 0x000fe4000001160c */
[----:B------:R-:W-:Y:S01]  /*2c0b0*/  IADD3.X R37, R39, R37, R84, P0, P3 ;  /* 0x0000002527257210 */ /* 0x000fe200007e6454 */
[-C--:B------:R-:W-:Y:S01]  /*2c0c0*/  IMAD R39, R15, R13.reuse, RZ ;  /* 0x0000000d0f277224 */ /* 0x080fe200078e02ff */
[----:B------:R-:W-:Y:S01]  /*2c0d0*/  SHF.R.S32.HI R41, RZ, 0x1f, R36 ;  /* 0x0000001fff297819 */ /* 0x000fe20000011424 */
[----:B------:R-:W-:-:S04]  /*2c0e0*/  IMAD.WIDE.U32 R14, R14, R13, RZ ;  /* 0x0000000d0e0e7225 */ /* 0x000fc800078e00ff */
[----:B------:R-:W-:Y:S01]  /*2c0f0*/  IMAD.MOV R13, RZ, RZ, -R29 ;  /* 0x000000ffff0d7224 */ /* 0x000fe200078e0a1d */
[----:B------:R-:W-:Y:S01]  /*2c100*/  LEA.HI R34, R41, R36, RZ, 0x2 ;  /* 0x0000002429227211 */ /* 0x000fe200078f10ff */
[----:B------:R-:W-:Y:S01]  /*2c110*/  IMAD.IADD R39, R15, 0x1, R39 ;  /* 0x000000010f277824 */ /* 0x000fe200078e0227 */
[----:B------:R-:W-:Y:S01]  /*2c120*/  IADD3 R14, P0, P3, R29, R28, R14 ;  /* 0x0000001c1d0e7210 */ /* 0x000fe20007b1e00e */
[----:B------:R-:W-:Y:S01]  /*2c130*/  IMAD R13, R2, R13, R43 ;  /* 0x0000000d020d7224 */ /* 0x000fe200078e022b */
[----:B------:R-:W-:Y:S02]  /*2c140*/  SHF.R.S32.HI R12, RZ, 0x1f, R29 ;  /* 0x0000001fff0c7819 */ /* 0x000fe4000001141d */
[--C-:B------:R-:W-:Y:S02]  /*2c150*/  SHF.R.S32.HI R38, RZ, 0x2, R34.reuse ;  /* 0x00000002ff267819 */ /* 0x100fe40000011422 */
[----:B------:R-:W-:Y:S02]  /*2c160*/  SHF.R.S32.HI R45, RZ, 0x1f, R34 ;  /* 0x0000001fff2d7819 */ /* 0x000fe40000011422 */
[----:B------:R-:W-:-:S02]  /*2c170*/  SHF.R.S32.HI R29, RZ, 0x1f, R13 ;  /* 0x0000001fff1d7819 */ /* 0x000fc4000001140d */
[----:B------:R-:W-:Y:S02]  /*2c180*/  IADD3.X R15, R12, R37, R39, P0, P3 ;  /* 0x000000250c0f7210 */ /* 0x000fe400007e6427 */
[----:B------:R-:W-:Y:S01]  /*2c190*/  LEA.HI R45, R45, R38, RZ, 0x3 ;  /* 0x000000262d2d7211 */ /* 0x000fe200078f18ff */
[-C--:B--2---:R-:W-:Y:S01]  /*2c1a0*/  IMAD R28, R31, R13.reuse, RZ ;  /* 0x0000000d1f1c7224 */ /* 0x084fe200078e02ff */
[----:B------:R-:W-:Y:S01]  /*2c1b0*/  SHF.R.S32.HI R31, RZ, 0x7, R94 ;  /* 0x00000007ff1f7819 */ /* 0x000fe2000001145e */
[----:B------:R-:W-:Y:S01]  /*2c1c0*/  IMAD.WIDE.U32 R14, R30, R13, R14 ;  /* 0x0000000d1e0e7225 */ /* 0x000fe200078e000e */
[----:B------:R-:W-:Y:S02]  /*2c1d0*/  LOP3.LUT R45, R45, 0xfffffff8, RZ, 0xc0, !PT ;  /* 0xfffffff82d2d7812 */ /* 0x000fe400078ec0ff */
[----:B------:R-:W-:Y:S01]  /*2c1e0*/  LEA.HI R94, R94, R31, RZ, 0x1 ;  /* 0x0000001f5e5e7211 */ /* 0x000fe200078f08ff */
[----:B------:R-:W-:Y:S01]  /*2c1f0*/  IMAD R29, R30, R29, R28 ;  /* 0x0000001d1e1d7224 */ /* 0x000fe200078e021c */
[----:B------:R-:W-:Y:S01]  /*2c200*/  LEA.HI R41, R41, R36, RZ, 0x5 ;  /* 0x0000002429297211 */ /* 0x000fe200078f28ff */
[----:B------:R-:W-:Y:S01]  /*2c210*/  IMAD.IADD R38, R38, 0x1, -R45 ;  /* 0x0000000126267824 */ /* 0x000fe200078e0a2d */
[----:B------:R-:W-:Y:S01]  /*2c220*/  LOP3.LUT R94, R94, 0x3fffffe, RZ, 0xc0, !PT ;  /* 0x03fffffe5e5e7812 */ /* 0x000fe200078ec0ff */
[----:B------:R-:W-:Y:S01]  /*2c230*/  IMAD.IADD R12, R15, 0x1, R29 ;  /* 0x000000010f0c7824 */ /* 0x000fe200078e021d */
[----:B------:R-:W-:-:S02]  /*2c240*/  SHF.R.S32.HI R41, RZ, 0x5, R41 ;  /* 0x00000005ff297819 */ /* 0x000fc40000011429 */
[C---:B0-----:R-:W-:Y:S01]  /*2c250*/  LEA R32, P0, R14.reuse, R32, 0x2 ;  /* 0x000000200e207211 */ /* 0x041fe200078010ff */
[----:B------:R-:W-:Y:S02]  /*2c260*/  IMAD.IADD R94, R31, 0x1, -R94 ;  /* 0x000000011f5e7824 */ /* 0x000fe400078e0a5e */
[----:B------:R-:W-:Y:S01]  /*2c270*/  IMAD R41, R41, 0x10, R38 ;  /* 0x0000001029297824 */ /* 0x000fe200078e0226 */
[----:B------:R-:W-:Y:S02]  /*2c280*/  LEA.HI.X R33, R14, R33, R12, 0x2, P0 ;  /* 0x000000210e217211 */ /* 0x000fe400000f140c */
[----:B------:R-:W-:Y:S01]  /*2c290*/  SHFL.IDX PT, R12, R32, RZ, 0x1c1f ;  /* 0x001c1fff200c7589 */ /* 0x000fe200000e0000 */
[----:B------:R-:W-:-:S03]  /*2c2a0*/  IMAD R31, R94, 0x40, R41 ;  /* 0x000000405e1f7824 */ /* 0x000fc600078e0229 */
[----:B------:R-:W0:Y:S01]  /*2c2b0*/  SHFL.IDX PT, R13, R33, RZ, 0x1c1f ;  /* 0x001c1fff210d7589 */ /* 0x000e2200000e0000 */
[----:B------:R-:W-:-:S03]  /*2c2c0*/  IMAD.IADD R31, R31, 0x1, R97 ;  /* 0x000000011f1f7824 */ /* 0x000fc600078e0261 */
[----:B------:R-:W-:Y:S04]  /*2c2d0*/  SHFL.IDX PT, R14, R32, 0x1, 0x1c1f ;  /* 0x003c1f00200e7f89 */ /* 0x000fe800000e0000 */
[----:B------:R-:W1:Y:S01]  /*2c2e0*/  SHFL.IDX PT, R15, R33, 0x1, 0x1c1f ;  /* 0x003c1f00210f7f89 */ /* 0x000e6200000e0000 */
[----:B------:R-:W-:Y:S01]  /*2c2f0*/  LOP3.LUT P0, RZ, R36, 0x3, RZ, 0xc0, !PT ;  /* 0x0000000324ff7812 */ /* 0x000fe2000780c0ff */
[----:B------:R-:W-:-:S03]  /*2c300*/  VIADD R39, R31, 0x8 ;  /* 0x000000081f277836 */ /* 0x000fc60000000000 */
[-C--:B------:R-:W-:Y:S02]  /*2c310*/  ISETP.GE.OR P3, PT, R31, R80.reuse, P0 ;  /* 0x000000501f00720c */ /* 0x080fe40000766670 */
[----:B------:R-:W-:-:S11]  /*2c320*/  ISETP.GE.OR P0, PT, R39, R80, P0 ;  /* 0x000000502700720c */ /* 0x000fd60000706670 */
[----:B0-----:R0:W-:Y:S04]  /*2c330*/  @!P3 ST.E desc[UR6][R12.64], R88 ;  /* 0x000000580c00b985 */ /* 0x0011e8000c101906 */
[----:B-1----:R0:W-:Y:S01]  /*2c340*/  @!P0 ST.E desc[UR6][R14.64], R89 ;  /* 0x000000590e008985 */ /* 0x0021e2000c101906 */
[----:B------:R-:W-:Y:S05]  /*2c350*/  @P1 BRA `(.L_x_1542) ;  /* 0x0000000800c01947 */ /* 0x000fea0003800000 */
[----:B------:R-:W-:Y:S01]  /*2c360*/  SHF.R.S32.HI R21, RZ, 0x3, R93 ;  /* 0x00000003ff157819 */ /* 0x000fe2000001145d */
[----:B0-----:R-:W0:Y:S01]  /*2c370*/  @P2 LDC R13, c[0x0][0xbec] ;  /* 0x0002fb00ff0d2b82 */ /* 0x001e220000000800 */
[----:B------:R-:W-:-:S03]  /*2c380*/  ULDC.64 UR4, c[0x0][0x208] ;  /* 0x0000820000047ab9 */ /* 0x000fc60000000a00 */
[----:B------:R-:W-:-:S04]  /*2c390*/  IMAD R3, R21, 0x40, R91 ;  /* 0x0000004015037824 */ /* 0x000fc800078e025b */
[----:B------:R-:W-:Y:S01]  /*2c3a0*/  IMAD.WIDE R74, R3, 0x2, R74 ;  /* 0x00000002034a7825 */ /* 0x000fe200078e024a */
[----:B------:R-:W1:Y:S02]  /*2c3b0*/  @P2 LDC R15, c[0x0][0xbf0] ;  /* 0x0002fc00ff0f2b82 */ /* 0x000e640000000800 */
[C---:B------:R-:W-:Y:S02]  /*2c3c0*/  IADD3 R37, P5, R74.reuse, 0x1000, RZ ;  /* 0x000010004a257810 */ /* 0x040fe40007fbe0ff */
[----:B------:R-:W-:Y:S02]  /*2c3d0*/  IADD3 R29, P0, R74, 0x2000, RZ ;  /* 0x000020004a1d7810 */ /* 0x000fe40007f1e0ff */
[----:B------:R-:W-:Y:S02]  /*2c3e0*/  LOP3.LUT R36, R37, 0x380, RZ, 0xc0, !PT ;  /* 0x0000038025247812 */ /* 0x000fe400078ec0ff */
[----:B------:R-:W-:Y:S02]  /*2c3f0*/  LOP3.LUT R28, R29, 0x380, RZ, 0xc0, !PT ;  /* 0x000003801d1c7812 */ /* 0x000fe400078ec0ff */
[----:B------:R-:W-:-:S02]  /*2c400*/  SHF.R.U64 R36, R36, 0x3, RZ ;  /* 0x0000000324247819 */ /* 0x000fc400000012ff */
[----:B------:R-:W-:Y:S02]  /*2c410*/  SHF.R.U64 R28, R28, 0x3, RZ ;  /* 0x000000031c1c7819 */ /* 0x000fe400000012ff */
[----:B------:R-:W-:Y:S01]  /*2c420*/  LOP3.LUT R36, R36, R37, RZ, 0x3c, !PT ;  /* 0x0000002524247212 */ /* 0x000fe200078e3cff */
[--C-:B------:R-:W-:Y:S01]  /*2c430*/  IMAD.X R37, RZ, RZ, R75.reuse, P5 ;  /* 0x000000ffff257224 */ /* 0x100fe200028e064b */
[----:B------:R-:W-:Y:S01]  /*2c440*/  LOP3.LUT R28, R28, R29, RZ, 0x3c, !PT ;  /* 0x0000001d1c1c7212 */ /* 0x000fe200078e3cff */
[----:B------:R-:W-:Y:S01]  /*2c450*/  IMAD.X R29, RZ, RZ, R75, P0 ;  /* 0x000000ffff1d7224 */ /* 0x000fe200000e064b */
[C---:B------:R-:W-:Y:S02]  /*2c460*/  IADD3 R5, P1, R74.reuse, 0x3000, RZ ;  /* 0x000030004a057810 */ /* 0x040fe40007f3e0ff */
[C---:B------:R-:W-:Y:S01]  /*2c470*/  IADD3 R49, P3, R74.reuse, 0x4000, RZ ;  /* 0x000040004a317810 */ /* 0x040fe20007f7e0ff */
[----:B------:R-:W5:Y:S01]  /*2c480*/  LD.E.128 R36, desc[UR4][R36.64] ;  /* 0x0000000424247980 */ /* 0x000f62000c101d00 */
[----:B------:R-:W-:-:S02]  /*2c490*/  IADD3 R41, P4, R74, 0x5000, RZ ;  /* 0x000050004a297810 */ /* 0x000fc40007f9e0ff */
[C---:B------:R-:W-:Y:S01]  /*2c4a0*/  IADD3 R33, P5, R74.reuse, 0x6000, RZ ;  /* 0x000060004a217810 */ /* 0x040fe20007fbe0ff */
[----:B------:R-:W5:Y:S01]  /*2c4b0*/  LD.E.128 R28, desc[UR4][R28.64] ;  /* 0x000000041c1c7980 */ /* 0x000f62000c101d00 */
[----:B------:R-:W-:Y:S02]  /*2c4c0*/  IADD3 R3, P0, R74, 0x7000, RZ ;  /* 0x000070004a037810 */ /* 0x000fe40007f1e0ff */
[----:B------:R-:W-:Y:S02]  /*2c4d0*/  LOP3.LUT R4, R5, 0x380, RZ, 0xc0, !PT ;  /* 0x0000038005047812 */ /* 0x000fe400078ec0ff */
[----:B------:R-:W-:Y:S01]  /*2c4e0*/  LOP3.LUT R48, R49, 0x380, RZ, 0xc0, !PT ;  /* 0x0000038031307812 */ /* 0x000fe200078ec0ff */
[----:B------:R-:W-:Y:S01]  /*2c4f0*/  IMAD.X R25, RZ, RZ, R75, P0 ;  /* 0x000000ffff197224 */ /* 0x000fe200000e064b */
[----:B------:R-:W-:Y:S02]  /*2c500*/  LOP3.LUT R40, R41, 0x380, RZ, 0xc0, !PT ;  /* 0x0000038029287812 */ /* 0x000fe400078ec0ff */
[----:B------:R-:W-:-:S02]  /*2c510*/  LOP3.LUT R32, R33, 0x380, RZ, 0xc0, !PT ;  /* 0x0000038021207812 */ /* 0x000fc400078ec0ff */
[----:B------:R-:W-:Y:S02]  /*2c520*/  LOP3.LUT R0, R3, 0x380, RZ, 0xc0, !PT ;  /* 0x0000038003007812 */ /* 0x000fe400078ec0ff */
[----:B------:R-:W-:Y:S02]  /*2c530*/  LOP3.LUT R7, R74, 0x380, RZ, 0xc0, !PT ;  /* 0x000003804a077812 */ /* 0x000fe400078ec0ff */
[----:B------:R-:W-:Y:S02]  /*2c540*/  SHF.R.U64 R4, R4, 0x3, RZ ;  /* 0x0000000304047819 */ /* 0x000fe400000012ff */
[----:B------:R-:W-:Y:S02]  /*2c550*/  SHF.R.U64 R48, R48, 0x3, RZ ;  /* 0x0000000330307819 */ /* 0x000fe400000012ff */
[----:B------:R-:W-:Y:S02]  /*2c560*/  SHF.R.U64 R40, R40, 0x3, RZ ;  /* 0x0000000328287819 */ /* 0x000fe400000012ff */
[----:B------:R-:W-:-:S02]  /*2c570*/  SHF.R.U64 R32, R32, 0x3, RZ ;  /* 0x0000000320207819 */ /* 0x000fc400000012ff */
        /* <DEDUP_REMOVED lines=10> */
[----:B------:R-:W-:Y:S01]  /*2c620*/  LOP3.LUT R24, R0, R3, RZ, 0x3c, !PT ;  /* 0x0000000300187212 */ /* 0x000fe200078e3cff */
[----:B------:R-:W5:Y:S01]  /*2c630*/  LD.E.128 R48, desc[UR4][R48.64] ;  /* 0x0000000430307980 */ /* 0x000f62000c101d00 */
[----:B------:R-:W-:-:S03]  /*2c640*/  LOP3.LUT R74, R7, R74, RZ, 0x3c, !PT ;  /* 0x0000004a074a7212 */ /* 0x000fc600078e3cff */
[----:B------:R-:W5:Y:S04]  /*2c650*/  LD.E.128 R4, desc[UR4][R4.64] ;  /* 0x0000000404047980 */ /* 0x000f68000c101d00 */
[----:B------:R2:W5:Y:S04]  /*2c660*/  LD.E.128 R44, desc[UR4][R74.64] ;  /* 0x000000044a2c7980 */ /* 0x000568000c101d00 */
[----:B------:R-:W5:Y:S04]  /*2c670*/  LD.E.128 R40, desc[UR4][R40.64] ;  /* 0x0000000428287980 */ /* 0x000f68000c101d00 */
[----:B------:R-:W5:Y:S04]  /*2c680*/  LD.E.128 R32, desc[UR4][R32.64] ;  /* 0x0000000420207980 */ /* 0x000f68000c101d00 */
[----:B------:R-:W5:Y:S01]  /*2c690*/  LD.E.128 R24, desc[UR4][R24.64] ;  /* 0x0000000418187980 */ /* 0x000f62000c101d00 */
[----:B------:R-:W-:-:S02]  /*2c6a0*/  ULDC.64 UR4, c[0x0][0xaa0] ;  /* 0x0002a80000047ab9 */ /* 0x000fc40000000a00 */
[----:B------:R-:W-:Y:S01]  /*2c6b0*/  IMAD R84, R84, UR4, RZ ;  /* 0x0000000454547c24 */ /* 0x000fe2000f8e02ff */
[----:B------:R-:W-:Y:S01]  /*2c6c0*/  SHF.R.S32.HI R10, RZ, 0x1f, R81 ;  /* 0x0000001fff0a7819 */ /* 0x000fe20000011451 */
[C---:B------:R-:W-:Y:S01]  /*2c6d0*/  IMAD.WIDE.U32 R8, R11.reuse, UR4, RZ ;  /* 0x000000040b087c25 */ /* 0x040fe2000f8e00ff */
[----:B------:R-:W-:Y:S01]  /*2c6e0*/  @!PT LDS RZ, [RZ] ;  /* 0x00000000fffff984 */ /* 0x000fe20000000800 */
[----:B------:R-:W-:Y:S01]  /*2c6f0*/  @!PT LDS RZ, [RZ] ;  /* 0x00000000fffff984 */ /* 0x000fe20000000800 */
[----:B------:R-:W-:Y:S01]  /*2c700*/  @!PT LDS RZ, [RZ] ;  /* 0x00000000fffff984 */ /* 0x000fe20000000800 */
[----:B------:R-:W-:Y:S01]  /*2c710*/  @!PT LDS RZ, [RZ] ;  /* 0x00000000fffff984 */ /* 0x000fe20000000800 */
[----:B------:R3:W-:Y:S06]  /*2c720*/  MEMBAR.ALL.CTA ;  /* 0x0000000000007992 */ /* 0x0007ec0000008000 */
[----:B---3--:R-:W3:Y:S01]  /*2c730*/  FENCE.VIEW.ASYNC.S ;  /* 0x00000000000073c6 */ /* 0x008ee20000000000 */
[----:B------:R-:W-:Y:S01]  /*2c740*/  IMAD R3, R11, UR5, R84 ;  /* 0x000000050b037c24 */ /* 0x000fe2000f8e0254 */
[----:B------:R-:W-:Y:S01]  /*2c750*/  ULDC.64 UR4, c[0x0][0xae8] ;  /* 0x0002ba0000047ab9 */ /* 0x000fe20000000a00 */
[----:B------:R-:W-:-:S02]  /*2c760*/  IMAD R92, R92, 0x20, R21 ;  /* 0x000000205c5c7824 */ /* 0x000fc400078e0215 */
[----:B------:R-:W-:Y:S02]  /*2c770*/  IMAD.IADD R9, R9, 0x1, R3 ;  /* 0x0000000109097824 */ /* 0x000fe400078e0203 */
[----:B------:R-:W-:Y:S02]  /*2c780*/  IMAD.IADD R92, R97, 0x1, R92 ;  /* 0x00000001615c7824 */ /* 0x000fe400078e025c */
[----:B------:R-:W-:-:S04]  /*2c790*/  IMAD.WIDE.U32 R8, R96, UR4, R8 ;  /* 0x0000000460087c25 */ /* 0x000fc8000f8e0008 */
[----:B------:R-:W-:Y:S01]  /*2c7a0*/  IMAD R9, R96, UR5, R9 ;  /* 0x0000000560097c24 */ /* 0x000fe2000f8e0209 */
[----:B------:R-:W-:Y:S01]  /*2c7b0*/  ULDC.64 UR4, c[0x0][0xaf0] ;  /* 0x0002bc0000047ab9 */ /* 0x000fe20000000a00 */
[----:B0-----:R-:W-:-:S04]  /*2c7c0*/  @P2 IMAD.HI.U32 R0, R92, R13, RZ ;  /* 0x0000000d5c002227 */ /* 0x001fc800078e00ff */
[----:B------:R-:W-:Y:S02]  /*2c7d0*/  IMAD R10, R10, UR4, RZ ;  /* 0x000000040a0a7c24 */ /* 0x000fe4000f8e02ff */
[----:B------:R-:W-:Y:S01]  /*2c7e0*/  IMAD.MOV.U32 R3, RZ, RZ, R92 ;  /* 0x000000ffff037224 */ /* 0x000fe200078e005c */
[----:B-1----:R-:W-:Y:S01]  /*2c7f0*/  @P2 SHF.R.U32.HI R3, RZ, R15, R0 ;  /* 0x0000000fff032219 */ /* 0x002fe20000011600 */
[C---:B------:R-:W-:Y:S02]  /*2c800*/  IMAD R11, R81.reuse, UR5, R10 ;  /* 0x00000005510b7c24 */ /* 0x040fe4000f8e020a */
[----:B------:R-:W-:Y:S01]  /*2c810*/  IMAD.WIDE.U32 R8, R81, UR4, R8 ;  /* 0x0000000451087c25 */ /* 0x000fe2000f8e0008 */
[----:B------:R-:W-:Y:S01]  /*2c820*/  SHF.R.S32.HI R0, RZ, 0x1f, R3 ;  /* 0x0000001fff007819 */ /* 0x000fe20000011403 */
[----:B------:R-:W-:Y:S02]  /*2c830*/  ULDC.64 UR4, c[0x0][0xae0] ;  /* 0x0002b80000047ab9 */ /* 0x000fe40000000a00 */
[----:B------:R-:W-:-:S02]  /*2c840*/  IMAD.IADD R9, R9, 0x1, R11 ;  /* 0x0000000109097824 */ /* 0x000fc400078e020b */
[----:B------:R-:W-:Y:S02]  /*2c850*/  IMAD.MOV R11, RZ, RZ, -R3 ;  /* 0x000000ffff0b7224 */ /* 0x000fe400078e0a03 */
[----:B------:R-:W-:Y:S02]  /*2c860*/  IMAD R10, R0, UR4, RZ ;  /* 0x00000004000a7c24 */ /* 0x000fe4000f8e02ff */
[----:B------:R-:W-:Y:S02]  /*2c870*/  VIADD R0, R18, 0x2e820 ;  /* 0x0002e82012007836 */ /* 0x000fe40000000000 */
[----:B------:R-:W-:Y:S02]  /*2c880*/  IMAD R11, R2, R11, R92 ;  /* 0x0000000b020b7224 */ /* 0x000fe400078e025c */
[C---:B------:R-:W-:Y:S01]  /*2c890*/  IMAD R13, R3.reuse, UR5, R10 ;  /* 0x00000005030d7c24 */ /* 0x040fe2000f8e020a */
[----:B------:R-:W-:Y:S01]  /*2c8a0*/  PRMT R0, RZ, 0x654, R0 ;  /* 0x00000654ff007816 */ /* 0x000fe20000000000 */
[----:B------:R-:W-:Y:S01]  /*2c8b0*/  IMAD.WIDE.U32 R2, R3, UR4, R8 ;  /* 0x0000000403027c25 */ /* 0x000fe2000f8e0008 */
[----:B------:R-:W-:Y:S01]  /*2c8c0*/  SHF.R.S32.HI R8, RZ, 0x1f, R11 ;  /* 0x0000001fff087819 */ /* 0x000fe2000001140b */
[----:B------:R-:W-:Y:S01]  /*2c8d0*/  ULDC.64 UR4, c[0x0][0xad8] ;  /* 0x0002b60000047ab9 */ /* 0x000fe20000000a00 */
[----:B---3--:R0:W-:Y:S01]  /*2c8e0*/  SYNCS.ARRIVE.TRANS64.RED.A1T0 RZ, [R0+URZ], RZ ;  /* 0x000000ff00ff79a7 */ /* 0x0081e2000810043f */
[----:B------:R-:W-:-:S02]  /*2c8f0*/  IMAD.IADD R3, R3, 0x1, R13 ;  /* 0x0000000103037824 */ /* 0x000fc400078e020d */
[----:B0-----:R-:W-:Y:S02]  /*2c900*/  IMAD R0, R8, UR4, RZ ;  /* 0x0000000408007c24 */ /* 0x001fe4000f8e02ff */
[----:B------:R-:W-:-:S04]  /*2c910*/  IMAD.WIDE.U32 R8, R11, UR4, R2 ;  /* 0x000000040b087c25 */ /* 0x000fc8000f8e0002 */
[----:B------:R-:W-:Y:S01]  /*2c920*/  IMAD R3, R11, UR5, R0 ;  /* 0x000000050b037c24 */ /* 0x000fe2000f8e0200 */
[----:B------:R-:W-:Y:S02]  /*2c930*/  ULDC.64 UR4, c[0x0][0xa80] ;  /* 0x0002a00000047ab9 */ /* 0x000fe40000000a00 */
[----:B------:R-:W-:Y:S01]  /*2c940*/  LEA R2, P0, R8, UR4, 0x1 ;  /* 0x0000000408027c11 */ /* 0x000fe2000f8008ff */
[----:B------:R-:W-:Y:S01]  /*2c950*/  IMAD.IADD R3, R9, 0x1, R3 ;  /* 0x0000000109037824 */ /* 0x000fe200078e0203 */
[----:B------:R-:W-:Y:S01]  /*2c960*/  UMOV UR4, 0xffffffff ;  /* 0xffffffff00047882 */ /* 0x000fe20000000000 */
[----:B------:R-:W-:-:S03]  /*2c970*/  SHF.R.S32.HI R10, RZ, 0x1f, R91 ;  /* 0x0000001fff0a7819 */ /* 0x000fc6000001145b */
[----:B------:R-:W-:Y:S02]  /*2c980*/  LEA.HI.X R3, R8, UR5, R3, 0x1, P0 ;  /* 0x0000000508037c11 */ /* 0x000fe400080f0c03 */
[----:B------:R-:W-:Y:S01]  /*2c990*/  SHF.R.S32.HI R20, RZ, 0x1f, R87 ;  /* 0x0000001fff147819 */ /* 0x000fe20000011457 */
[----:B--2---:R-:W-:Y:S06]  /*2c9a0*/  BRA.DIV UR4, `(.L_x_1543) ;  /* 0x000000ce04147947 */ /* 0x004fec000b800000 */
[----:B------:R0:W1:Y:S04]  /*2c9b0*/  SHFL.IDX PT, R0, R3, RZ, 0x181f ;  /* 0x00181fff03007589 */ /* 0x00006800000e0000 */
[----:B------:R0:W2:Y:S02]  /*2c9c0*/  SHFL.IDX PT, R14, R2, RZ, 0x181f ;  /* 0x00181fff020e7589 */ /* 0x0000a400000e0000 */
.L_x_1816:
[----:B------:R-:W-:Y:S01]  /*2c9d0*/  IMAD.IADD R21, R21, 0x1, R97 ;  /* 0x0000000115157824 */ /* 0x000fe200078e0261 */
[----:B------:R-:W-:Y:S04]  /*2c9e0*/  BSSY B1, `(.L_x_1544) ;  /* 0x000000d000017945 */ /* 0x000fe80003800000 */
[----:B------:R-:W-:-:S13]  /*2c9f0*/  ISETP.GE.AND P0, PT, R21, R80, PT ;  /* 0x000000501500720c */ /* 0x000fda0003f06270 */
[----:B------:R-:W-:Y:S05]  /*2ca00*/  @P0 BRA `(.L_x_1545) ;  /* 0x0000000000280947 */ /* 0x000fea0003800000 */
[----:B------:R-:W-:Y:S01]  /*2ca10*/  ULDC UR4, c[0x0][0xac8] ;  /* 0x0002b20000047ab9 */ /* 0x000fe20000000800 */
[----:B------:R-:W-:Y:S01]  /*2ca20*/  ULDC.64 UR6, c[0x0][0x208] ;  /* 0x0000820000067ab9 */ /* 0x000fe20000000a00 */
[----:B------:R-:W-:Y:S02]  /*2ca30*/  ISETP.GE.AND P0, PT, R91, UR4, PT ;  /* 0x000000045b007c0c */ /* 0x000fe4000bf06270 */
[----:B------:R-:W-:-:S11]  /*2ca40*/  ISETP.GE.AND P1, PT, R87, UR4, PT ;  /* 0x0000000457007c0c */ /* 0x000fd6000bf26270 */
[-C--:B--2---:R-:W-:Y:S02]  /*2ca50*/  @!P0 LEA R8, P2, R91, R14.reuse, 0x1 ;  /* 0x0000000e5b088211 */ /* 0x084fe400078408ff */
[----:B------:R-:W-:Y:S02]  /*2ca60*/  @!P1 LEA R14, P3, R87, R14, 0x1 ;  /* 0x0000000e570e9211 */ /* 0x000fe400078608ff */
[-C--:B-1----:R-:W-:Y:S02]  /*2ca70*/  @!P0 LEA.HI.X R9, R91, R0.reuse, R10, 0x1, P2 ;  /* 0x000000005b098211 */ /* 0x082fe400010f0c0a */
[----:B------:R-:W-:-:S03]  /*2ca80*/  @!P1 LEA.HI.X R15, R87, R0, R20, 0x1, P3 ;  /* 0x00000000570f9211 */ /* 0x000fc600018f0c14 */
[----:B-----5:R3:W-:Y:S04]  /*2ca90*/  @!P0 ST.E.128 desc[UR6][R8.64], R44 ;  /* 0x0000002c08008985 */ /* 0x0207e8000c101d06 */
[----:B------:R3:W-:Y:S02]  /*2caa0*/  @!P1 ST.E.128 desc[UR6][R14.64], R48 ;  /* 0x000000300e009985 */ /* 0x0007e4000c101d06 */
.L_x_1545:
[----:B------:R-:W-:Y:S05]  /*2cab0*/  BSYNC B1 ;  /* 0x0000000000017941 */ /* 0x000fea0003800000 */
.L_x_1544:
[----:B------:R-:W-:-:S03]  /*2cac0*/  UMOV UR4, 0xffffffff ;  /* 0xffffffff00047882 */ /* 0x000fc60000000000 */
[----:B------:R-:W-:Y:S05]  /*2cad0*/  BRA.DIV UR4, `(.L_x_1546) ;  /* 0x000000ca04fc7947 */ /* 0x000fea000b800000 */
[----:B-1----:R1:W4:Y:S04]  /*2cae0*/  SHFL.IDX PT, R0, R3, 0x1, 0x181f ;  /* 0x00381f0003007f89 */ /* 0x00232800000e0000 */
[----:B--23--:R1:W2:Y:S02]  /*2caf0*/  SHFL.IDX PT, R14, R2, 0x1, 0x181f ;  /* 0x00381f00020e7f89 */ /* 0x00c2a400000e0000 */
.L_x_1820:
[----:B------:R-:W-:Y:S01]  /*2cb00*/  VIADD R9, R21, 0x20 ;  /* 0x0000002015097836 */ /* 0x000fe20000000000 */
        /* <DEDUP_REMOVED lines=9> */
[-C--:B----4-:R-:W-:Y:S02]  /*2cba0*/  @!P2 LEA.HI.X R9, R91, R0.reuse, R10, 0x1, P0 ;  /* 0x000000005b09a211 */ /* 0x090fe400000f0c0a */
[----:B------:R-:W-:-:S03]  /*2cbb0*/  @!P3 LEA.HI.X R15, R87, R0, R20, 0x1, P1 ;  /* 0x00000000570fb211 */ /* 0x000fc600008f0c14 */
[----:B-----5:R3:W-:Y:S04]  /*2cbc0*/  @!P2 ST.E.128 desc[UR6][R8.64], R36 ;  /* 0x000000240800a985 */ /* 0x0207e8000c101d06 */
[----:B------:R3:W-:Y:S02]  /*2cbd0*/  @!P3 ST.E.128 desc[UR6][R14.64], R40 ;  /* 0x000000280e00b985 */ /* 0x0007e4000c101d06 */
.L_x_1548:
[----:B------:R-:W-:Y:S05]  /*2cbe0*/  BSYNC B1 ;  /* 0x0000000000017941 */ /* 0x000fea0003800000 */
.L_x_1547:
[----:B------:R-:W-:-:S03]  /*2cbf0*/  UMOV UR4, 0xffffffff ;  /* 0xffffffff00047882 */ /* 0x000fc60000000000 */
[----:B------:R-:W-:Y:S05]  /*2cc00*/  BRA.DIV UR4, `(.L_x_1549) ;  /* 0x000000ca04f87947 */ /* 0x000fea000b800000 */
[----:B----4-:R4:W0:Y:S04]  /*2cc10*/  SHFL.IDX PT, R0, R3, 0x2, 0x181f ;  /* 0x00581f0003007f89 */ /* 0x01082800000e0000 */
[----:B--23--:R4:W2:Y:S02]  /*2cc20*/  SHFL.IDX PT, R14, R2, 0x2, 0x181f ;  /* 0x00581f00020e7f89 */ /* 0x00c8a400000e0000 */
.L_x_1824:
        /* <DEDUP_REMOVED lines=10> */
[-C--:B0-----:R-:W-:Y:S02]  /*2ccd0*/  @!P2 LEA.HI.X R9, R91, R0.reuse, R10, 0x1, P0 ;  /* 0x000000005b09a211 */ /* 0x081fe400000f0c0a */
[----:B------:R-:W-:-:S03]  /*2cce0*/  @!P3 LEA.HI.X R15, R87, R0, R20, 0x1, P1 ;  /* 0x00000000570fb211 */ /* 0x000fc600008f0c14 */
[----:B-----5:R3:W-:Y:S04]  /*2ccf0*/  @!P2 ST.E.128 desc[UR6][R8.64], R28 ;  /* 0x0000001c0800a985 */ /* 0x0207e8000c101d06 */
[----:B------:R3:W-:Y:S02]  /*2cd00*/  @!P3 ST.E.128 desc[UR6][R14.64], R32 ;  /* 0x000000200e00b985 */ /* 0x0007e4000c101d06 */
.L_x_1551:
[----:B------:R-:W-:Y:S05]  /*2cd10*/  BSYNC B1 ;  /* 0x0000000000017941 */ /* 0x000fea0003800000 */
.L_x_1550:
[----:B------:R-:W-:-:S03]  /*2cd20*/  UMOV UR4, 0xffffffff ;  /* 0xffffffff00047882 */ /* 0x000fc60000000000 */
[----:B------:R-:W-:Y:S05]  /*2cd30*/  BRA.DIV UR4, `(.L_x_1552) ;  /* 0x000000ca04f47947 */ /* 0x000fea000b800000 */
[----:B0-----:R0:W0:Y:S04]  /*2cd40*/  SHFL.IDX PT, R0, R3, 0x3, 0x181f ;  /* 0x00781f0003007f89 */ /* 0x00102800000e0000 */
[----:B--23--:R2:W3:Y:S02]  /*2cd50*/  SHFL.IDX PT, R14, R2, 0x3, 0x181f ;  /* 0x00781f00020e7f89 */ /* 0x00c4e400000e0000 */
.L_x_1828:
[----:B01--4-:R-:W-:-:S05]  /*2cd60*/  VIADD R3, R21, 0x60 ;  /* 0x0000006015037836 */ /* 0x013fca0000000000 */
[----:B------:R-:W-:-:S13]  /*2cd70*/  ISETP.GE.AND P0, PT, R3, R80, PT ;  /* 0x000000500300720c */ /* 0x000fda0003f06270 */
[----:B------:R-:W-:Y:S05]  /*2cd80*/  @P0 BRA `(.L_x_1553) ;  /* 0x0000001c00580947 */ /* 0x000fea0003800000 */
[----:B------:R-:W-:Y:S01]  /*2cd90*/  ULDC UR4, c[0x0][0xac8] ;  /* 0x0002b20000047ab9 */ /* 0x000fe20000000800 */
[----:B------:R-:W-:Y:S01]  /*2cda0*/  ULDC.64 UR6, c[0x0][0x208] ;  /* 0x0000820000067ab9 */ /* 0x000fe20000000a00 */
[----:B------:R-:W-:-:S13]  /*2cdb0*/  ISETP.GE.AND P1, PT, R91, UR4, PT ;  /* 0x000000045b007c0c */ /* 0x000fda000bf26270 */
[----:B--23--:R-:W-:-:S04]  /*2cdc0*/  @!P1 LEA R2, P0, R91, R14, 0x1 ;  /* 0x0000000e5b029211 */ /* 0x00cfc800078008ff */
[----:B------:R-:W-:Y:S02]  /*2cdd0*/  @!P1 LEA.HI.X R3, R91, R0, R10, 0x1, P0 ;  /* 0x000000005b039211 */ /* 0x000fe400000f0c0a */
[----:B------:R-:W-:-:S03]  /*2cde0*/  ISETP.GE.AND P0, PT, R87, UR4, PT ;  /* 0x0000000457007c0c */ /* 0x000fc6000bf06270 */
[----:B-----5:R0:W-:Y:S10]  /*2cdf0*/  @!P1 ST.E.128 desc[UR6][R2.64], R4 ;  /* 0x0000000402009985 */ /* 0x0201f4000c101d06 */
[----:B------:R-:W-:Y:S05]  /*2ce00*/  @P0 BRA `(.L_x_1553) ;  /* 0x0000001c00380947 */ /* 0x000fea0003800000 */
[----:B------:R-:W-:Y:S01]  /*2ce10*/  LEA R14, P0, R87, R14, 0x1 ;  /* 0x0000000e570e7211 */ /* 0x000fe200078008ff */
[----:B------:R-:W-:-:S03]  /*2ce20*/  ULDC.64 UR4, c[0x0][0x208] ;  /* 0x0000820000047ab9 */ /* 0x000fc60000000a00 */
[----:B------:R-:W-:-:S05]  /*2ce30*/  LEA.HI.X R15, R87, R0, R20, 0x1, P0 ;  /* 0x00000000570f7211 */ /* 0x000fca00000f0c14 */
[----:B------:R1:W-:Y:S01]  /*2ce40*/  ST.E.128 desc[UR4][R14.64], R24 ;  /* 0x000000180e007985 */ /* 0x0003e2000c101d04 */
[----:B------:R-:W-:Y:S05]  /*2ce50*/  BRA `(.L_x_1553) ;  /* 0x0000001c00247947 */ /* 0x000fea0003800000 */
.L_x_1542:
[----:B------:R-:W2:Y:S01]  /*2ce60*/  LDL R121, [R1+0x50] ;  /* 0x0000500001797983 */ /* 0x000ea20000100800 */
[----:B------:R-:W1:Y:S01]  /*2ce70*/  @P2 LDC R28, c[0x0][0xbec] ;  /* 0x0002fb00ff1c2b82 */ /* 0x000e620000000800 */
[----:B------:R-:W-:Y:S01]  /*2ce80*/  ULDC.64 UR4, c[0x0][0xb08] ;  /* 0x0002c20000047ab9 */ /* 0x000fe20000000a00 */
[----:B0-----:R-:W-:Y:S01]  /*2ce90*/  SHF.R.S32.HI R14, RZ, 0x1f, R81 ;  /* 0x0000001fff0e7819 */ /* 0x001fe20000011451 */
[----:B------:R-:W-:Y:S01]  /*2cea0*/  IMAD R84, R84, UR4, RZ ;  /* 0x0000000454547c24 */ /* 0x000fe2000f8e02ff */
[----:B------:R-:W-:Y:S01]  /*2ceb0*/  ULDC.64 UR6, c[0x0][0xb30] ;  /* 0x0002cc0000067ab9 */ /* 0x000fe20000000a00 */
[----:B------:R-:W-:-:S03]  /*2cec0*/  IMAD.WIDE.U32 R12, R11, UR4, RZ ;  /* 0x000000040b0c7c25 */ /* 0x000fc6000f8e00ff */
[----:B------:R-:W0:Y:S01]  /*2ced0*/  @P2 LDC R29, c[0x0][0xbf0] ;  /* 0x0002fc00ff1d2b82 */ /* 0x000e220000000800 */
[----:B------:R-:W-:Y:S01]  /*2cee0*/  IMAD R11, R11, UR5, R84 ;  /* 0x000000050b0b7c24 */ /* 0x000fe2000f8e0254 */
[----:B------:R-:W-:-:S03]  /*2cef0*/  ULDC.64 UR4, c[0x0][0xb38] ;  /* 0x0002ce0000047ab9 */ /* 0x000fc60000000a00 */
[----:B------:R-:W-:Y:S02]  /*2cf00*/  IMAD.IADD R13, R13, 0x1, R11 ;  /* 0x000000010d0d7824 */ /* 0x000fe400078e020b */
[----:B------:R-:W-:-:S04]  /*2cf10*/  IMAD.WIDE.U32 R12, R96, UR4, R12 ;  /* 0x00000004600c7c25 */ /* 0x000fc8000f8e000c */
[----:B------:R-:W-:Y:S01]  /*2cf20*/  IMAD R13, R96, UR5, R13 ;  /* 0x00000005600d7c24 */ /* 0x000fe2000f8e020d */
[----:B------:R-:W-:Y:S01]  /*2cf30*/  ULDC.64 UR4, c[0x0][0xb40] ;  /* 0x0002d00000047ab9 */ /* 0x000fe20000000a00 */
[----:B-1----:R-:W-:-:S04]  /*2cf40*/  @P2 IMAD.HI.U32 R28, R43, R28, RZ ;  /* 0x0000001c2b1c2227 */ /* 0x002fc800078e00ff */
[----:B------:R-:W-:Y:S02]  /*2cf50*/  IMAD R14, R14, UR4, RZ ;  /* 0x000000040e0e7c24 */ /* 0x000fe4000f8e02ff */
[----:B------:R-:W-:Y:S02]  /*2cf60*/  IMAD.MOV.U32 R11, RZ, RZ, R43 ;  /* 0x000000ffff0b7224 */ /* 0x000fe400078e002b */
[C---:B------:R-:W-:Y:S01]  /*2cf70*/  IMAD R15, R81.reuse, UR5, R14 ;  /* 0x00000005510f7c24 */ /* 0x040fe2000f8e020e */
[----:B0-----:R-:W-:Y:S01]  /*2cf80*/  @P2 SHF.R.U32.HI R11, RZ, R29, R28 ;  /* 0x0000001dff0b2219 */ /* 0x001fe2000001161c */
[----:B------:R-:W-:Y:S01]  /*2cf90*/  IMAD.WIDE.U32 R12, R81, UR4, R12 ;  /* 0x00000004510c7c25 */ /* 0x000fe2000f8e000c */
[----:B------:R-:W-:-:S03]  /*2cfa0*/  ULDC.64 UR4, c[0x0][0xb48] ;  /* 0x0002d20000047ab9 */ /* 0x000fc60000000a00 */
[----:B------:R-:W-:Y:S02]  /*2cfb0*/  IMAD.IADD R13, R13, 0x1, R15 ;  /* 0x000000010d0d7824 */ /* 0x000fe400078e020f */
[--C-:B------:R-:W-:Y:S01]  /*2cfc0*/  IMAD.MOV R29, RZ, RZ, -R11.reuse ;  /* 0x000000ffff1d7224 */ /* 0x100fe200078e0a0b */
[----:B------:R-:W-:Y:S01]  /*2cfd0*/  SHF.R.S32.HI R14, RZ, 0x1f, R11 ;  /* 0x0000001fff0e7819 */ /* 0x000fe2000001140b */
        /* <DEDUP_REMOVED lines=10> */
[C---:B------:R-:W-:Y:S02]  /*2d080*/  IMAD R11, R29.reuse, UR5, R2 ;  /* 0x000000051d0b7c24 */ /* 0x040fe4000f8e0202 */
[----:B------:R-:W-:Y:S02]  /*2d090*/  VIADD R14, R18, 0x2e820 ;  /* 0x0002e820120e7836 */ /* 0x000fe40000000000 */
[----:B------:R-:W-:Y:S01]  /*2d0a0*/  IMAD.WIDE.U32 R28, R29, UR4, R12 ;  /* 0x000000041d1c7c25 */ /* 0x000fe2000f8e000c */
[----:B------:R-:W-:Y:S02]  /*2d0b0*/  ULDC.64 UR4, c[0x0][0xb00] ;  /* 0x0002c00000047ab9 */ /* 0x000fe40000000a00 */
[----:B------:R-:W-:Y:S01]  /*2d0c0*/  PRMT R14, RZ, 0x654, R14 ;  /* 0x00000654ff0e7816 */ /* 0x000fe2000000000e */
[----:B------:R-:W-:Y:S01]  /*2d0d0*/  IMAD.IADD R11, R29, 0x1, R11 ;  /* 0x000000011d0b7824 */ /* 0x000fe200078e020b */
[C---:B------:R-:W-:Y:S01]  /*2d0e0*/  LEA R2, P0, R28.reuse, UR4, 0x2 ;  /* 0x000000041c027c11 */ /* 0x040fe2000f8010ff */
[----:B------:R-:W-:Y:S01]  /*2d0f0*/  UMOV UR4, 0xffffffff ;  /* 0xffffffff00047882 */ /* 0x000fe20000000000 */
[----:B------:R0:W-:Y:S02]  /*2d100*/  SYNCS.ARRIVE.TRANS64.RED.A1T0 RZ, [R14+URZ], RZ ;  /* 0x000000ff0eff79a7 */ /* 0x0001e4000810043f */
[----:B------:R-:W-:Y:S01]  /*2d110*/  LEA.HI.X R28, R28, UR5, R11, 0x2, P0 ;  /* 0x000000051c1c7c11 */ /* 0x000fe200080f140b */
[----:B--2---:R-:W-:-:S02]  /*2d120*/  VIADD R38, R121, 0x50 ;  /* 0x0000005079267836 */ /* 0x004fc40000000000 */
        /* <DEDUP_REMOVED lines=13> */
[----:B------:R-:W-:Y:S01]  /*2d200*/  VIADD R93, R121, 0x28 ;  /* 0x00000028795d7836 */ /* 0x000fe20000000000 */
        /* <DEDUP_REMOVED lines=14> */
[----:B------:R-:W-:Y:S01]  /*2d2f0*/  SHF.R.S32.HI R96, RZ, 0x1f, R93 ;  /* 0x0000001fff607819 */ /* 0x000fe2000001145d */
[----:B0-----:R-:W-:Y:S06]  /*2d300*/  BRA.DIV UR4, `(.L_x_1554) ;  /* 0x000000c604c87947 */ /* 0x001fec000b800000 */
[----:B------:R0:W1:Y:S04]  /*2d310*/  SHFL.IDX PT, R29, R28, RZ, 0x1c1f ;  /* 0x001c1fff1c1d7589 */ /* 0x00006800000e0000 */
[----:B------:R0:W2:Y:S02]  /*2d320*/  SHFL.IDX PT, R14, R2, RZ, 0x1c1f ;  /* 0x001c1fff020e7589 */ /* 0x0000a400000e0000 */
.L_x_1831:
[----:B------:R-:W-:Y:S01]  /*2d330*/  ISETP.GE.AND P0, PT, R31, R80, PT ;  /* 0x000000501f00720c */ /* 0x000fe20003f06270 */
[----:B------:R-:W-:-:S12]  /*2d340*/  BSSY B1, `(.L_x_1555) ;  /* 0x0000055000017945 */ /* 0x000fd80003800000 */
[----:B------:R-:W-:Y:S05]  /*2d350*/  @P0 BRA `(.L_x_1556) ;  /* 0x00000004004c0947 */ /* 0x000fea0003800000 */
[----:B------:R-:W-:Y:S01]  /*2d360*/  ULDC UR4, c[0x0][0xac8] ;  /* 0x0002b20000047ab9 */ /* 0x000fe20000000800 */
[----:B------:R-:W-:Y:S01]  /*2d370*/  ULDC.64 UR6, c[0x0][0x208] ;  /* 0x0000820000067ab9 */ /* 0x000fe20000000a00 */
        /* <DEDUP_REMOVED lines=9> */
[----:B------:R-:W-:Y:S01]  /*2d410*/  @!P0 IMAD.MOV.U32 R33, RZ, RZ, R3 ;  /* 0x000000ffff218224 */ /* 0x000fe200078e0003 */
[----:B------:R-:W-:Y:S01]  /*2d420*/  @!P3 LEA.HI.X R13, R95, R29, R98, 0x2, P4 ;  /* 0x0000001d5f0db211 */ /* 0x000fe200020f1462 */
[----:B------:R-:W-:Y:S01]  /*2d430*/  @!P1 IMAD.MOV.U32 R107, RZ, RZ, R101 ;  /* 0x000000ffff6b9224 */ /* 0x000fe200078e0065 */
[----:B------:R-:W-:-:S02]  /*2d440*/  @!P2 LEA R34, P4, R97, R14, 0x2 ;  /* 0x0000000e6122a211 */ /* 0x000fc400078810ff */
[----:B------:R1:W-:Y:S01]  /*2d450*/  @!P0 ST.E.64 desc[UR6][R30.64], R32 ;  /* 0x000000201e008985 */ /* 0x0003e2000c101b06 */
[----:B------:R-:W-:Y:S02]  /*2d460*/  ISETP.GE.AND P0, PT, R109, UR4, PT ;  /* 0x000000046d007c0c */ /* 0x000fe4000bf06270 */
[-C--:B------:R-:W-:Y:S02]  /*2d470*/  @!P2 LEA.HI.X R35, R97, R29.reuse, R108, 0x2, P4 ;  /* 0x0000001d6123a211 */ /* 0x080fe400020f146c */
[----:B------:R-:W-:Y:S01]  /*2d480*/  @!P1 LEA.HI.X R37, R99, R29, R118, 0x2, P5 ;  /* 0x0000001d63259211 */ /* 0x000fe200028f1476 */
[----:B-1----:R-:W-:-:S08]  /*2d490*/  @!P3 IMAD.MOV.U32 R30, RZ, RZ, R102 ;  /* 0x000000ffff1eb224 */ /* 0x002fd000078e0066 */
[C---:B------:R-:W-:Y:S01]  /*2d4a0*/  @!P0 LEA R32, P4, R109.reuse, R14, 0x2 ;  /* 0x0000000e6d208211 */ /* 0x040fe200078810ff */
[----:B------:R-:W-:Y:S02]  /*2d4b0*/  @!P3 IMAD.MOV.U32 R31, RZ, RZ, R5 ;  /* 0x000000ffff1fb224 */ /* 0x000fe400078e0005 */
[----:B------:R-:W-:Y:S01]  /*2d4c0*/  @!P0 IMAD.MOV.U32 R102, RZ, RZ, R0 ;  /* 0x000000ffff668224 */ /* 0x000fe200078e0000 */
[----:B------:R-:W-:Y:S02]  /*2d4d0*/  @!P0 LEA.HI.X R33, R109, R29, R120, 0x2, P4 ;  /* 0x0000001d6d218211 */ /* 0x000fe400020f1478 */
[----:B------:R1:W-:Y:S01]  /*2d4e0*/  @!P3 ST.E.64 desc[UR6][R12.64], R30 ;  /* 0x0000001e0c00b985 */ /* 0x0003e2000c101b06 */
[----:B------:R-:W-:-:S03]  /*2d4f0*/  ISETP.GE.AND P3, PT, R93, UR4, PT ;  /* 0x000000045d007c0c */ /* 0x000fc6000bf66270 */
[----:B------:R-:W-:Y:S01]  /*2d500*/  @!P2 ST.E.64 desc[UR6][R34.64], R104 ;  /* 0x000000682200a985 */ /* 0x000fe2000c101b06 */
[----:B------:R-:W-:-:S03]  /*2d510*/  ISETP.GE.AND P2, PT, R91, UR4, PT ;  /* 0x000000045b007c0c */ /* 0x000fc6000bf46270 */
[----:B------:R-:W-:Y:S01]  /*2d520*/  @!P1 ST.E.64 desc[UR6][R36.64], R106 ;  /* 0x0000006a24009985 */ /* 0x000fe2000c101b06 */
[----:B------:R-:W-:-:S03]  /*2d530*/  ISETP.GE.AND P1, PT, R89, UR4, PT ;  /* 0x0000000459007c0c */ /* 0x000fc6000bf26270 */
[----:B------:R2:W-:Y:S01]  /*2d540*/  @!P0 ST.E.64 desc[UR6][R32.64], R102 ;  /* 0x0000006620008985 */ /* 0x0005e2000c101b06 */
[----:B------:R-:W-:Y:S02]  /*2d550*/  ISETP.GE.AND P0, PT, R87, UR4, PT ;  /* 0x0000000457007c0c */ /* 0x000fe4000bf06270 */
[----:B-1----:R-:W-:-:S04]  /*2d560*/  @!P3 LEA R12, P5, R93, R14, 0x2 ;  /* 0x0000000e5d0cb211 */ /* 0x002fc800078a10ff */
[----:B------:R-:W-:-:S03]  /*2d570*/  @!P3 LEA.HI.X R13, R93, R29, R96, 0x2, P5 ;  /* 0x0000001d5d0db211 */ /* 0x000fc600028f1460 */
[-C--:B------:R-:W-:Y:S01]  /*2d580*/  @!P1 LEA R30, P4, R89, R14.reuse, 0x2 ;  /* 0x0000000e591e9211 */ /* 0x080fe200078810ff */
[----:B--2---:R-:W-:Y:S01]  /*2d590*/  @!P3 IMAD.MOV.U32 R32, RZ, RZ, R6 ;  /* 0x000000ffff20b224 */ /* 0x004fe200078e0006 */
[-C--:B------:R-:W-:Y:S01]  /*2d5a0*/  @!P2 LEA R6, P5, R91, R14.reuse, 0x2 ;  /* 0x0000000e5b06a211 */ /* 0x080fe200078a10ff */
[----:B------:R-:W-:Y:S01]  /*2d5b0*/  @!P3 IMAD.MOV.U32 R33, RZ, RZ, R7 ;  /* 0x000000ffff21b224 */ /* 0x000fe200078e0007 */
[-C--:B------:R-:W-:Y:S02]  /*2d5c0*/  @!P1 LEA.HI.X R31, R89, R29.reuse, R92, 0x2, P4 ;  /* 0x0000001d591f9211 */ /* 0x080fe400020f145c */
[-C--:B------:R-:W-:Y:S02]  /*2d5d0*/  @!P2 LEA.HI.X R7, R91, R29.reuse, R94, 0x2, P5 ;  /* 0x0000001d5b07a211 */ /* 0x080fe400028f145e */
[----:B------:R1:W-:Y:S01]  /*2d5e0*/  @!P3 ST.E.64 desc[UR6][R12.64], R32 ;  /* 0x000000200c00b985 */ /* 0x0003e2000c101b06 */
[----:B------:R-:W-:Y:S02]  /*2d5f0*/  ISETP.GE.AND P3, PT, R84, UR4, PT ;  /* 0x0000000454007c0c */ /* 0x000fe4000bf66270 */
[----:B------:R-:W-:Y:S01]  /*2d600*/  ISETP.GE.AND P5, PT, R38, UR4, PT ;  /* 0x0000000426007c0c */ /* 0x000fe2000bfa6270 */
[----:B------:R2:W-:Y:S10]  /*2d610*/  @!P2 ST.E.64 desc[UR6][R6.64], R8 ;  /* 0x000000080600a985 */ /* 0x0005f4000c101b06 */
[CC--:B-1----:R-:W-:Y:S01]  /*2d620*/  @!P3 LEA R12, P4, R84.reuse, R14.reuse, 0x2 ;  /* 0x0000000e540cb211 */ /* 0x0c2fe200078810ff */
[----:B--2---:R-:W-:Y:S01]  /*2d630*/  @!P1 IMAD.MOV.U32 R6, RZ, RZ, R4 ;  /* 0x000000ffff069224 */ /* 0x004fe200078e0004 */
[----:B------:R-:W-:Y:S01]  /*2d640*/  @!P0 LEA R4, P2, R87, R14, 0x2 ;  /* 0x0000000e57048211 */ /* 0x000fe200078410ff */
[----:B------:R-:W-:Y:S01]  /*2d650*/  @!P1 IMAD.MOV.U32 R7, RZ, RZ, R21 ;  /* 0x000000ffff079224 */ /* 0x000fe200078e0015 */
[----:B------:R-:W-:-:S02]  /*2d660*/  @!P3 LEA.HI.X R13, R84, R29, R86, 0x2, P4 ;  /* 0x0000001d540db211 */ /* 0x000fc400020f1456 */
[----:B------:R-:W-:Y:S02]  /*2d670*/  @!P0 LEA.HI.X R5, R87, R29, R88, 0x2, P2 ;  /* 0x0000001d57058211 */ /* 0x000fe400010f1458 */
[----:B------:R1:W-:Y:S01]  /*2d680*/  @!P1 ST.E.64 desc[UR6][R30.64], R6 ;  /* 0x000000061e009985 */ /* 0x0003e2000c101b06 */
[----:B------:R-:W-:Y:S02]  /*2d690*/  ISETP.GE.AND P1, PT, R74, UR4, PT ;  /* 0x000000044a007c0c */ /* 0x000fe4000bf26270 */
[----:B------:R-:W-:Y:S01]  /*2d6a0*/  ISETP.GE.AND P4, PT, R40, UR4, PT ;  /* 0x0000000428007c0c */ /* 0x000fe2000bf86270 */
[----:B-1----:R-:W-:Y:S01]  /*2d6b0*/  @!P0 IMAD.MOV.U32 R6, RZ, RZ, R24 ;  /* 0x000000ffff068224 */ /* 0x002fe200078e0018 */
[----:B------:R-:W-:Y:S01]  /*2d6c0*/  @!P5 LEA R24, P2, R38, R14, 0x2 ;  /* 0x0000000e2618d211 */ /* 0x000fe200078410ff */
[----:B------:R-:W-:-:S03]  /*2d6d0*/  @!P0 IMAD.MOV.U32 R7, RZ, RZ, R25 ;  /* 0x000000ffff078224 */ /* 0x000fc600078e0019 */
[----:B------:R-:W-:Y:S02]  /*2d6e0*/  @!P5 LEA.HI.X R25, R38, R29, R43, 0x2, P2 ;  /* 0x0000001d2619d211 */ /* 0x000fe400010f142b */
[----:B------:R1:W-:Y:S01]  /*2d6f0*/  @!P0 ST.E.64 desc[UR6][R4.64], R6 ;  /* 0x0000000604008985 */ /* 0x0003e2000c101b06 */
[----:B------:R-:W-:Y:S02]  /*2d700*/  ISETP.GE.AND P0, PT, R75, UR4, PT ;  /* 0x000000044b007c0c */ /* 0x000fe4000bf06270 */
[----:B------:R-:W-:-:S04]  /*2d710*/  @!P1 LEA R8, P2, R74, R14, 0x2 ;  /* 0x0000000e4a089211 */ /* 0x000fc800078410ff */
[----:B------:R-:W-:Y:S01]  /*2d720*/  @!P1 LEA.HI.X R9, R74, R29, R81, 0x2, P2 ;  /* 0x0000001d4a099211 */ /* 0x000fe200010f1451 */
[----:B-1----:R-:W-:-:S06]  /*2d730*/  @!P3 IMAD.MOV.U32 R4, RZ, RZ, R48 ;  /* 0x000000ffff04b224 */ /* 0x002fcc00078e0030 */
[----:B------:R-:W-:Y:S01]  /*2d740*/  @!P0 LEA R6, P2, R75, R14, 0x2 ;  /* 0x0000000e4b068211 */ /* 0x000fe200078410ff */
[----:B------:R-:W-:-:S03]  /*2d750*/  @!P3 IMAD.MOV.U32 R5, RZ, RZ, R27 ;  /* 0x000000ffff05b224 */ /* 0x000fc600078e001b */
[----:B------:R-:W-:Y:S02]  /*2d760*/  @!P0 LEA.HI.X R7, R75, R29, R46, 0x2, P2 ;  /* 0x0000001d4b078211 */ /* 0x000fe400010f142e */
[----:B------:R1:W-:Y:S01]  /*2d770*/  @!P3 ST.E.64 desc[UR6][R12.64], R4 ;  /* 0x000000040c00b985 */ /* 0x0003e2000c101b06 */
[----:B------:R-:W-:-:S03]  /*2d780*/  ISETP.GE.AND P3, PT, R47, UR4, PT ;  /* 0x000000042f007c0c */ /* 0x000fc6000bf66270 */
[----:B------:R3:W-:Y:S01]  /*2d790*/  @!P5 ST.E.64 desc[UR6][R24.64], R50 ;  /* 0x000000321800d985 */ /* 0x0007e2000c101b06 */
[----:B------:R-:W-:-:S03]  /*2d7a0*/  ISETP.GE.AND P5, PT, R45, UR4, PT ;  /* 0x000000042d007c0c */ /* 0x000fc6000bfa6270 */
[----:B------:R3:W-:Y:S04]  /*2d7b0*/  @!P1 ST.E.64 desc[UR6][R8.64], R52 ;  /* 0x0000003408009985 */ /* 0x0007e8000c101b06 */
[----:B------:R3:W-:Y:S02]  /*2d7c0*/  @!P0 ST.E.64 desc[UR6][R6.64], R54 ;  /* 0x0000003606008985 */ /* 0x0007e4000c101b06 */
[-C--:B-1----:R-:W-:Y:S01]  /*2d7d0*/  @!P3 LEA R4, P1, R47, R14.reuse, 0x2 ;  /* 0x0000000e2f04b211 */ /* 0x082fe200078210ff */
[----:B------:R-:W-:Y:S02]  /*2d7e0*/  @!P3 IMAD.MOV.U32 R48, RZ, RZ, R112 ;  /* 0x000000ffff30b224 */ /* 0x000fe400078e0070 */
[----:B------:R-:W-:Y:S01]  /*2d7f0*/  @!P4 IMAD.MOV.U32 R112, RZ, RZ, R70 ;  /* 0x000000ffff70c224 */ /* 0x000fe200078e0046 */
[-C--:B------:R-:W-:Y:S01]  /*2d800*/  @!P5 LEA R12, P0, R45, R14.reuse, 0x2 ;  /* 0x0000000e2d0cd211 */ /* 0x080fe200078010ff */
[----:B------:R-:W-:Y:S01]  /*2d810*/  @!P5 IMAD.MOV.U32 R110, RZ, RZ, R114 ;  /* 0x000000ffff6ed224 */ /* 0x000fe200078e0072 */
[----:B------:R-:W-:-:S02]  /*2d820*/  @!P4 LEA R14, P2, R40, R14, 0x2 ;  /* 0x0000000e280ec211 */ /* 0x000fc400078410ff */
[-C--:B------:R-:W-:Y:S02]  /*2d830*/  @!P3 LEA.HI.X R5, R47, R29.reuse, R44, 0x2, P1 ;  /* 0x0000001d2f05b211 */ /* 0x080fe400008f142c */
[-C--:B------:R-:W-:Y:S02]  /*2d840*/  @!P5 LEA.HI.X R13, R45, R29.reuse, R42, 0x2, P0 ;  /* 0x0000001d2d0dd211 */ /* 0x080fe400000f142a */
[----:B------:R-:W-:Y:S01]  /*2d850*/  @!P4 LEA.HI.X R15, R40, R29, R41, 0x2, P2 ;  /* 0x0000001d280fc211 */ /* 0x000fe200010f1429 */
[----:B------:R3:W-:Y:S04]  /*2d860*/  @!P3 ST.E.64 desc[UR6][R4.64], R48 ;  /* 0x000000300400b985 */ /* 0x0007e8000c101b06 */
[----:B------:R3:W-:Y:S04]  /*2d870*/  @!P5 ST.E.64 desc[UR6][R12.64], R110 ;  /* 0x0000006e0c00d985 */ /* 0x0007e8000c101b06 */
[----:B------:R3:W-:Y:S02]  /*2d880*/  @!P4 ST.E.64 desc[UR6][R14.64], R112 ;  /* 0x000000700e00c985 */ /* 0x0007e4000c101b06 */
.L_x_1556:
[----:B------:R-:W-:Y:S05]  /*2d890*/  BSYNC B1 ;  /* 0x0000000000017941 */ /* 0x000fea0003800000 */
.L_x_1555:
[----:B------:R-:W-:-:S03]  /*2d8a0*/  UMOV UR4, 0xffffffff ;  /* 0xffffffff00047882 */ /* 0x000fc60000000000 */
[----:B------:R-:W-:Y:S05]  /*2d8b0*/  BRA.DIV UR4, `(.L_x_1557) ;  /* 0x000000c204907947 */ /* 0x000fea000b800000 */
[----:B------:R4:W0:Y:S04]  /*2d8c0*/  SHFL.IDX PT, R3, R28, 0x1, 0x1c1f ;  /* 0x003c1f001c037f89 */ /* 0x00082800000e0000 */
[----:B--23--:R4:W2:Y:S02]  /*2d8d0*/  SHFL.IDX PT, R14, R2, 0x1, 0x1c1f ;  /* 0x003c1f00020e7f89 */ /* 0x00c8a400000e0000 */
.L_x_1835:
[----:B------:R-:W-:-:S13]  /*2d8e0*/  ISETP.GE.AND P0, PT, R39, R80, PT ;  /* 0x000000502700720c */ /* 0x000fda0003f06270 */
[----:B------:R-:W-:Y:S05]  /*2d8f0*/  @P0 BRA `(.L_x_1553) ;  /* 0x00000010007c0947 */ /* 0x000fea0003800000 */
[----:B------:R-:W-:Y:S01]  /*2d900*/  ULDC UR4, c[0x0][0xac8] ;  /* 0x0002b20000047ab9 */ /* 0x000fe20000000800 */
[----:B------:R-:W-:Y:S01]  /*2d910*/  ULDC.64 UR6, c[0x0][0x208] ;  /* 0x0000820000067ab9 */ /* 0x000fe20000000a00 */
[----:B------:R-:W-:Y:S02]  /*2d920*/  ISETP.GE.AND P2, PT, R95, UR4, PT ;  /* 0x000000045f007c0c */ /* 0x000fe4000bf46270 */
[----:B------:R-:W-:Y:S02]  /*2d930*/  ISETP.GE.AND P1, PT, R97, UR4, PT ;  /* 0x0000000461007c0c */ /* 0x000fe4000bf26270 */
[----:B------:R-:W-:Y:S02]  /*2d940*/  ISETP.GE.AND P0, PT, R99, UR4, PT ;  /* 0x0000000463007c0c */ /* 0x000fe4000bf06270 */
[----:B------:R-:W-:Y:S02]  /*2d950*/  ISETP.GE.AND P3, PT, R121, UR4, PT ;  /* 0x0000000479007c0c */ /* 0x000fe4000bf66270 */
[----:B------:R-:W-:-:S05]  /*2d960*/  ISETP.GE.AND P5, PT, R109, UR4, PT ;  /* 0x000000046d007c0c */ /* 0x000fca000bfa6270 */
[----:B--2---:R-:W-:-:S04]  /*2d970*/  @!P2 LEA R6, P4, R95, R14, 0x2 ;  /* 0x0000000e5f06a211 */ /* 0x004fc800078810ff */
[-C--:B0-----:R-:W-:Y:S02]  /*2d980*/  @!P2 LEA.HI.X R7, R95, R3.reuse, R98, 0x2, P4 ;  /* 0x000000035f07a211 */ /* 0x081fe400020f1462 */
[CC--:B------:R-:W-:Y:S01]  /*2d990*/  @!P1 LEA R8, P4, R97.reuse, R14.reuse, 0x2 ;  /* 0x0000000e61089211 */ /* 0x0c0fe200078810ff */
[----:B----4-:R-:W-:Y:S02]  /*2d9a0*/  @!P3 IMAD.MOV.U32 R2, RZ, RZ, R14 ;  /* 0x000000ffff02b224 */ /* 0x010fe400078e000e */
[----:B------:R-:W-:Y:S01]  /*2d9b0*/  @!P3 IMAD.MOV.U32 R114, RZ, RZ, R56 ;  /* 0x000000ffff72b224 */ /* 0x000fe200078e0038 */
[----:B------:R-:W-:Y:S01]  /*2d9c0*/  @!P1 LEA.HI.X R9, R97, R3, R108, 0x2, P4 ;  /* 0x0000000361099211 */ /* 0x000fe200020f146c */
[----:B------:R-:W-:Y:S01]  /*2d9d0*/  @!P3 IMAD.WIDE R4, R121, 0x4, R2 ;  /* 0x000000047904b825 */ /* 0x000fe200078e0202 */
[----:B------:R-:W-:-:S03]  /*2d9e0*/  @!P0 LEA R12, P4, R99, R14, 0x2 ;  /* 0x0000000e630c8211 */ /* 0x000fc600078810ff */
[----:B------:R-:W-:Y:S01]  /*2d9f0*/  @!P1 IMAD.MOV.U32 R56, RZ, RZ, R60 ;  /* 0x000000ffff389224 */ /* 0x000fe200078e003c */
[-C--:B------:R-:W-:Y:S01]  /*2da00*/  @!P0 LEA.HI.X R13, R99, R3.reuse, R118, 0x2, P4 ;  /* 0x00000003630d8211 */ /* 0x080fe200020f1476 */
[----:B------:R0:W-:Y:S01]  /*2da10*/  @!P3 ST.E.64 desc[UR6][R4.64], R114 ;  /* 0x000000720400b985 */ /* 0x0001e2000c101b06 */
[----:B------:R-:W-:Y:S01]  /*2da20*/  @!P5 LEA R24, P4, R109, R14, 0x2 ;  /* 0x0000000e6d18d211 */ /* 0x000fe200078810ff */
[----:B------:R-:W-:Y:S01]  /*2da30*/  @!P5 IMAD.MOV.U32 R60, RZ, RZ, R64 ;  /* 0x000000ffff3cd224 */ /* 0x000fe200078e0040 */
[----:B------:R-:W-:Y:S02]  /*2da40*/  ISETP.GE.AND P3, PT, R91, UR4, PT ;  /* 0x000000045b007c0c */ /* 0x000fe4000bf66270 */
[----:B------:R-:W-:Y:S02]  /*2da50*/  @!P5 LEA.HI.X R25, R109, R3, R120, 0x2, P4 ;  /* 0x000000036d19d211 */ /* 0x000fe400020f1478 */
[----:B------:R-:W-:Y:S01]  /*2da60*/  ISETP.GE.AND P4, PT, R93, UR4, PT ;  /* 0x000000045d007c0c */ /* 0x000fe2000bf86270 */
[----:B0-----:R-:W-:-:S02]  /*2da70*/  @!P2 IMAD.MOV.U32 R4, RZ, RZ, R58 ;  /* 0x000000ffff04a224 */ /* 0x001fc400078e003a */
[----:B------:R-:W-:Y:S02]  /*2da80*/  @!P2 IMAD.MOV.U32 R5, RZ, RZ, R117 ;  /* 0x000000ffff05a224 */ /* 0x000fe400078e0075 */
[----:B------:R-:W-:-:S08]  /*2da90*/  @!P0 IMAD.MOV.U32 R58, RZ, RZ, R62 ;  /* 0x000000ffff3a8224 */ /* 0x000fd000078e003e */
[----:B------:R-:W-:Y:S01]  /*2daa0*/  @!P4 IMAD.MOV.U32 R62, RZ, RZ, R66 ;  /* 0x000000ffff3ec224 */ /* 0x000fe200078e0042 */
[----:B------:R0:W-:Y:S01]  /*2dab0*/  @!P2 ST.E.64 desc[UR6][R6.64], R4 ;  /* 0x000000040600a985 */ /* 0x0001e2000c101b06 */
[----:B------:R-:W-:Y:S01]  /*2dac0*/  ISETP.GE.AND P2, PT, R89, UR4, PT ;  /* 0x0000000459007c0c */ /* 0x000fe2000bf46270 */
[----:B------:R-:W-:Y:S02]  /*2dad0*/  @!P3 IMAD.MOV.U32 R11, RZ, RZ, R65 ;  /* 0x000000ffff0bb224 */ /* 0x000fe400078e0041 */
[----:B------:R2:W-:Y:S01]  /*2dae0*/  @!P1 ST.E.64 desc[UR6][R8.64], R56 ;  /* 0x0000003808009985 */ /* 0x0005e2000c101b06 */
[----:B------:R-:W-:-:S03]  /*2daf0*/  ISETP.GE.AND P1, PT, R87, UR4, PT ;  /* 0x0000000457007c0c */ /* 0x000fc6000bf26270 */
[----:B------:R3:W-:Y:S01]  /*2db00*/  @!P0 ST.E.64 desc[UR6][R12.64], R58 ;  /* 0x0000003a0c008985 */ /* 0x0007e2000c101b06 */
[----:B------:R-:W-:-:S03]  /*2db10*/  @!P4 LEA R28, P0, R93, R14, 0x2 ;  /* 0x0000000e5d1cc211 */ /* 0x000fc600078010ff */
[----:B------:R4:W-:Y:S01]  /*2db20*/  @!P5 ST.E.64 desc[UR6][R24.64], R60 ;  /* 0x0000003c1800d985 */ /* 0x0009e2000c101b06 */
[-C--:B-1----:R-:W-:Y:S01]  /*2db30*/  @!P4 LEA.HI.X R29, R93, R3.reuse, R96, 0x2, P0 ;  /* 0x000000035d1dc211 */ /* 0x082fe200000f1460 */
[----:B------:R-:W-:Y:S01]  /*2db40*/  @!P2 IMAD.MOV.U32 R21, RZ, RZ, R67 ;  /* 0x000000ffff15a224 */ /* 0x000fe200078e0043 */
[CC--:B0-----:R-:W-:Y:S02]  /*2db50*/  @!P3 LEA R4, P5, R91.reuse, R14.reuse, 0x2 ;  /* 0x0000000e5b04b211 */ /* 0x0c1fe400078a10ff */
[----:B------:R-:W-:Y:S01]  /*2db60*/  ISETP.GE.AND P0, PT, R84, UR4, PT ;  /* 0x0000000454007c0c */ /* 0x000fe2000bf06270 */
[----:B------:R-:W-:Y:S01]  /*2db70*/  @!P4 ST.E.64 desc[UR6][R28.64], R62 ;  /* 0x0000003e1c00c985 */ /* 0x000fe2000c101b06 */
[-C--:B------:R-:W-:Y:S01]  /*2db80*/  @!P3 LEA.HI.X R5, R91, R3.reuse, R94, 0x2, P5 ;  /* 0x000000035b05b211 */ /* 0x080fe200028f145e */
[----:B------:R-:W-:Y:S01]  /*2db90*/  @!P1 IMAD.MOV.U32 R27, RZ, RZ, R69 ;  /* 0x000000ffff1b9224 */ /* 0x000fe200078e0045 */
[C---:B------:R-:W-:Y:S02]  /*2dba0*/  @!P2 LEA R6, P5, R89.reuse, R14, 0x2 ;  /* 0x0000000e5906a211 */ /* 0x040fe400078a10ff */
[----:B------:R-:W-:Y:S01]  /*2dbb0*/  ISETP.GE.AND P4, PT, R38, UR4, PT ;  /* 0x0000000426007c0c */ /* 0x000fe2000bf86270 */
[----:B------:R0:W-:Y:S01]  /*2dbc0*/  @!P3 ST.E.64 desc[UR6][R4.64], R10 ;  /* 0x0000000a0400b985 */ /* 0x0001e2000c101b06 */
[----:B------:R-:W-:-:S02]  /*2dbd0*/  @!P2 LEA.HI.X R7, R89, R3, R92, 0x2, P5 ;  /* 0x000000035907a211 */ /* 0x000fc400028f145c */
[CC--:B--2---:R-:W-:Y:S02]  /*2dbe0*/  @!P1 LEA R8, P5, R87.reuse, R14.reuse, 0x2 ;  /* 0x0000000e57089211 */ /* 0x0c4fe400078a10ff */
[----:B------:R-:W-:Y:S01]  /*2dbf0*/  ISETP.GE.AND P3, PT, R74, UR4, PT ;  /* 0x000000044a007c0c */ /* 0x000fe2000bf66270 */
[----:B------:R1:W-:Y:S01]  /*2dc00*/  @!P2 ST.E.64 desc[UR6][R6.64], R20 ;  /* 0x000000140600a985 */ /* 0x0003e2000c101b06 */
[-C--:B------:R-:W-:Y:S01]  /*2dc10*/  @!P1 LEA.HI.X R9, R87, R3.reuse, R88, 0x2, P5 ;  /* 0x0000000357099211 */ /* 0x080fe200028f1458 */
[----:B------:R-:W-:Y:S01]  /*2dc20*/  @!P0 IMAD.MOV.U32 R69, RZ, RZ, R71 ;  /* 0x000000ffff458224 */ /* 0x000fe200078e0047 */
[C---:B---3--:R-:W-:Y:S02]  /*2dc30*/  @!P0 LEA R12, P5, R84.reuse, R14, 0x2 ;  /* 0x0000000e540c8211 */ /* 0x048fe400078a10ff */
[----:B------:R-:W-:Y:S01]  /*2dc40*/  ISETP.GE.AND P2, PT, R75, UR4, PT ;  /* 0x000000044b007c0c */ /* 0x000fe2000bf46270 */
[----:B------:R2:W-:Y:S01]  /*2dc50*/  @!P1 ST.E.64 desc[UR6][R8.64], R26 ;  /* 0x0000001a08009985 */ /* 0x0005e2000c101b06 */
[----:B------:R-:W-:-:S02]  /*2dc60*/  @!P0 LEA.HI.X R13, R84, R3, R86, 0x2, P5 ;  /* 0x00000003540d8211 */ /* 0x000fc400028f1456 */
[----:B------:R-:W-:Y:S02]  /*2dc70*/  ISETP.GE.AND P1, PT, R47, UR4, PT ;  /* 0x000000042f007c0c */ /* 0x000fe4000bf26270 */
[-C--:B----4-:R-:W-:Y:S01]  /*2dc80*/  @!P4 LEA R24, P5, R38, R14.reuse, 0x2 ;  /* 0x0000000e2618c211 */ /* 0x090fe200078a10ff */
[----:B------:R3:W-:Y:S01]  /*2dc90*/  @!P0 ST.E.64 desc[UR6][R12.64], R68 ;  /* 0x000000440c008985 */ /* 0x0007e2000c101b06 */
[-C--:B0-----:R-:W-:Y:S01]  /*2dca0*/  @!P3 LEA R4, P0, R74, R14.reuse, 0x2 ;  /* 0x0000000e4a04b211 */ /* 0x081fe200078010ff */
[----:B------:R-:W-:Y:S01]  /*2dcb0*/  @!P3 IMAD.MOV.U32 R91, RZ, RZ, R83 ;  /* 0x000000ffff5bb224 */ /* 0x000fe200078e0053 */
[-C--:B------:R-:W-:Y:S02]  /*2dcc0*/  @!P4 LEA.HI.X R25, R38, R3.reuse, R43, 0x2, P5 ;  /* 0x000000032619c211 */ /* 0x080fe400028f142b */
[----:B------:R-:W-:Y:S01]  /*2dcd0*/  ISETP.GE.AND P5, PT, R45, UR4, PT ;  /* 0x000000042d007c0c */ /* 0x000fe2000bfa6270 */
[----:B------:R-:W-:Y:S01]  /*2dce0*/  @!P2 IMAD.MOV.U32 R83, RZ, RZ, R119 ;  /* 0x000000ffff53a224 */ /* 0x000fe200078e0077 */
[----:B------:R-:W-:Y:S01]  /*2dcf0*/  @!P3 LEA.HI.X R5, R74, R3, R81, 0x2, P0 ;  /* 0x000000034a05b211 */ /* 0x000fe200000f1451 */
[----:B------:R3:W-:Y:S01]  /*2dd00*/  @!P4 ST.E.64 desc[UR6][R24.64], R72 ;  /* 0x000000481800c985 */ /* 0x0007e2000c101b06 */
[----:B-1----:R-:W-:Y:S01]  /*2dd10*/  @!P2 LEA R6, P0, R75, R14, 0x2 ;  /* 0x0000000e4b06a211 */ /* 0x002fe200078010ff */
[----:B------:R-:W-:-:S02]  /*2dd20*/  @!P1 IMAD.MOV.U32 R117, RZ, RZ, R85 ;  /* 0x000000ffff759224 */ /* 0x000fc400078e0055 */
[----:B------:R3:W-:Y:S01]  /*2dd30*/  @!P3 ST.E.64 desc[UR6][R4.64], R90 ;  /* 0x0000005a0400b985 */ /* 0x0007e2000c101b06 */
[----:B------:R-:W-:Y:S02]  /*2dd40*/  @!P2 LEA.HI.X R7, R75, R3, R46, 0x2, P0 ;  /* 0x000000034b07a211 */ /* 0x000fe400000f142e */
[----:B--2---:R-:W-:-:S03]  /*2dd50*/  @!P1 LEA R8, P0, R47, R14, 0x2 ;  /* 0x0000000e2f089211 */ /* 0x004fc600078010ff */
[----:B------:R3:W-:Y:S01]  /*2dd60*/  @!P2 ST.E.64 desc[UR6][R6.64], R82 ;  /* 0x000000520600a985 */ /* 0x0007e2000c101b06 */
[----:B------:R-:W-:Y:S02]  /*2dd70*/  @!P1 LEA.HI.X R9, R47, R3, R44, 0x2, P0 ;  /* 0x000000032f099211 */ /* 0x000fe400000f142c */
[----:B------:R-:W-:-:S03]  /*2dd80*/  @!P5 LEA R10, P0, R45, R14, 0x2 ;  /* 0x0000000e2d0ad211 */ /* 0x000fc600078010ff */
[----:B------:R3:W-:Y:S01]  /*2dd90*/  @!P1 ST.E.64 desc[UR6][R8.64], R116 ;  /* 0x0000007408009985 */ /* 0x0007e2000c101b06 */
[----:B------:R-:W-:Y:S02]  /*2dda0*/  @!P5 LEA.HI.X R11, R45, R3, R42, 0x2, P0 ;  /* 0x000000032d0bd211 */ /* 0x000fe400000f142a */
[----:B------:R-:W-:-:S03]  /*2ddb0*/  ISETP.GE.AND P0, PT, R40, UR4, PT ;  /* 0x0000000428007c0c */ /* 0x000fc6000bf06270 */
[----:B------:R3:W-:Y:S10]  /*2ddc0*/  @!P5 ST.E.64 desc[UR6][R10.64], R76 ;  /* 0x0000004c0a00d985 */ /* 0x0007f4000c101b06 */
[----:B------:R-:W-:Y:S05]  /*2ddd0*/  @P0 BRA `(.L_x_1553) ;  /* 0x0000000c00440947 */ /* 0x000fea0003800000 */
[----:B------:R-:W-:Y:S01]  /*2dde0*/  LEA R14, P0, R40, R14, 0x2 ;  /* 0x0000000e280e7211 */ /* 0x000fe200078010ff */
[----:B------:R-:W-:-:S03]  /*2ddf0*/  ULDC.64 UR4, c[0x0][0x208] ;  /* 0x0000820000047ab9 */ /* 0x000fc60000000a00 */
[----:B------:R-:W-:-:S05]  /*2de00*/  LEA.HI.X R15, R40, R3, R41, 0x2, P0 ;  /* 0x00000003280f7211 */ /* 0x000fca00000f1429 */
[----:B------:R0:W-:Y:S01]  /*2de10*/  ST.E.64 desc[UR4][R14.64], R78 ;  /* 0x0000004e0e007985 */ /* 0x0001e2000c101b04 */
[----:B------:R-:W-:Y:S05]  /*2de20*/  BRA `(.L_x_1553) ;  /* 0x0000000c00307947 */ /* 0x000fea0003800000 */
.L_x_1539:
[----:B------:R-:W2:Y:S01]  /*2de30*/  LDL R0, [R1+0xa0] ;  /* 0x0000a00001007983 */ /* 0x000ea20000100800 */
[----:B------:R-:W-:Y:S01]  /*2de40*/  ULDC.64 UR4, c[0x0][0xc08] ;  /* 0x0003020000047ab9 */ /* 0x000fe20000000a00 */
[----:B------:R-:W2:Y:S01]  /*2de50*/  LDC.64 R2, c[0x0][0xc00] ;  /* 0x00030000ff027b82 */ /* 0x000ea20000000a00 */
[----:B------:R-:W-:Y:S01]  /*2de60*/  ISETP.NE.U32.AND P0, PT, RZ, UR4, PT ;  /* 0x00000004ff007c0c */ /* 0x000fe2000bf05070 */
[----:B------:R-:W-:Y:S01]  /*2de70*/  IMAD.MOV.U32 R13, RZ, RZ, RZ ;  /* 0x000000ffff0d7224 */ /* 0x000fe200078e00ff */
[----:B------:R-:W-:Y:S02]  /*2de80*/  ULDC.64 UR6, c[0x0][0x208] ;  /* 0x0000820000067ab9 */ /* 0x000fe40000000a00 */
[----:B------:R-:W-:Y:S01]  /*2de90*/  ISETP.NE.AND.EX P1, PT, RZ, UR5, PT, P0 ;  /* 0x00000005ff007c0c */ /* 0x000fe2000bf25300 */
[----:B------:R-:W-:Y:S02]  /*2dea0*/  ULDC.64 UR4, c[0x0][0xc00] ;  /* 0x0003000000047ab9 */ /* 0x000fe40000000a00 */
[----:B------:R-:W-:-:S04]  /*2deb0*/  ISETP.NE.U32.AND P0, PT, RZ, UR4, PT ;  /* 0x00000004ff007c0c */ /* 0x000fc8000bf05070 */
[----:B------:R-:W-:-:S06]  /*2dec0*/  ISETP.NE.AND.EX P0, PT, RZ, UR5, PT, P0 ;  /* 0x00000005ff007c0c */ /* 0x000fcc000bf05300 */
[----:B------:R-:W1:Y:S01]  /*2ded0*/  @P1 LDC.64 R4, c[0x0][0xc08] ;  /* 0x00030200ff041b82 */ /* 0x000e620000000a00 */
[----:B------:R-:W-:Y:S02]  /*2dee0*/  ULDC UR4, c[0x0][0xa88] ;  /* 0x0002a20000047ab9 */ /* 0x000fe40000000800 */
[----:B------:R-:W-:Y:S01]  /*2def0*/  IMAD.U32 R20, RZ, RZ, UR4 ;  /* 0x00000004ff147e24 */ /* 0x000fe2000f8e00ff */
[----:B------:R-:W-:Y:S02]  /*2df00*/  ISETP.GT.AND P3, PT, R95, 0x7f, PT ;  /* 0x0000007f5f00780c */ /* 0x000fe40003f64270 */
[----:B------:R-:W-:Y:S01]  /*2df10*/  ISETP.GT.AND P2, PT, R121, 0x1, PT ;  /* 0x000000017900780c */ /* 0x000fe20003f44270 */
[----:B--2---:R-:W-:-:S04]  /*2df20*/  IMAD.WIDE R2, R0, 0x4, R2 ;  /* 0x0000000400027825 */ /* 0x004fc800078e0202 */
[----:B-1----:R-:W-:Y:S01]  /*2df30*/  @P1 IMAD.WIDE R4, R0, 0x4, R4 ;  /* 0x0000000400041825 */ /* 0x002fe200078e0204 */
[----:B------:R1:W5:Y:S01]  /*2df40*/  @P0 LDG.E R13, desc[UR6][R2.64] ;  /* 0x00000006020d0981 */ /* 0x000362000c1e1900 */
[----:B------:R-:W-:-:S03]  /*2df50*/  SHF.R.S32.HI R14, RZ, 0x1f, R0 ;  /* 0x0000001fff0e7819 */ /* 0x000fc60000011400 */
[----:B------:R1:W5:Y:S01]  /*2df60*/  @P1 LDG.E R20, desc[UR6][R4.64] ;  /* 0x0000000604141981 */ /* 0x000362000c1e1900 */
[----:B------:R-:W-:Y:S05]  /*2df70*/  @P1 BRA `(.L_x_1558) ;  /* 0x0000000000141947 */ /* 0x000fea0003800000 */
[----:B------:R-:W-:Y:S05]  /*2df80*/  @!P0 BRA `(.L_x_1558) ;  /* 0x0000000000108947 */ /* 0x000fea0003800000 */
[----:B------:R-:W-:Y:S02]  /*2df90*/  ULDC.64 UR4, c[0x0][0x208] ;  /* 0x0000820000047ab9 */ /* 0x000fe40000000a00 */
[----:B-1----:R-:W2:Y:S04]  /*2dfa0*/  LDG.E R5, desc[UR4][R2.64] ;  /* 0x0000000402057981 */ /* 0x002ea8000c1e1900 */
[----:B-----5:R-:W2:Y:S02]  /*2dfb0*/  LDG.E R20, desc[UR4][R2.64+0x4] ;  /* 0x0000040402147981 */ /* 0x020ea4000c1e1900 */
[----:B--2---:R-:W-:-:S07]  /*2dfc0*/  IMAD.IADD R20, R20, 0x1, -R5 ;  /* 0x0000000114147824 */ /* 0x004fce00078e0a05 */
.L_x_1558:
[----:B------:R-:W-:Y:S01]  /*2dfd0*/  BSSY B1, `(.L_x_1559) ;  /* 0x0000039000017945 */ /* 0x000fe20003800000 */
[----:B------:R-:W-:Y:S02]  /*2dfe0*/  SEL R21, R0, RZ, !P0 ;  /* 0x000000ff00157207 */ /* 0x000fe40004000000 */
[----:B------:R-:W-:Y:S02]  /*2dff0*/  SEL R14, R14, RZ, !P0 ;  /* 0x000000ff0e0e7207 */ /* 0x000fe40004000000 */
[----:B-----5:R-:W-:Y:S01]  /*2e000*/  SHF.R.S32.HI R12, RZ, 0x1f, R13 ;  /* 0x0000001fff0c7819 */ /* 0x020fe2000001140d */
[----:B------:R-:W-:Y:S06]  /*2e010*/  @P3 BRA `(.L_x_1560) ;  /* 0x0000000000d03947 */ /* 0x000fec0003800000 */
[----:B-1----:R-:W2:Y:S01]  /*2e020*/  LDL R2, [R1+0x64] ;  /* 0x0000640001027983 */ /* 0x002ea20000100800 */
[----:B------:R-:W1:Y:S02]  /*2e030*/  LDC R27, c[0x0][0xbe8] ;  /* 0x0002fa00ff1b7b82 */ /* 0x000e640000000800 */
[----:B-1----:R-:W-:Y:S01]  /*2e040*/  IMAD R0, R20, R27, RZ ;  /* 0x0000001b14007224 */ /* 0x002fe200078e02ff */
[----:B--2---:R-:W-:-:S04]  /*2e050*/  IADD3 R25, R2, -0x80, R122 ;  /* 0xffffff8002197810 */ /* 0x004fc80007ffe07a */
[----:B------:R-:W-:-:S13]  /*2e060*/  ISETP.GE.AND P0, PT, R25, R0, PT ;  /* 0x000000001900720c */ /* 0x000fda0003f06270 */
[----:B------:R-:W-:Y:S05]  /*2e070*/  @P0 BRA `(.L_x_1560) ;  /* 0x0000000000b80947 */ /* 0x000fea0003800000 */
[----:B------:R-:W2:Y:S01]  /*2e080*/  LDL R10, [R1+0x8c] ;  /* 0x00008c00010a7983 */ /* 0x000ea20000100800 */
[----:B------:R-:W-:Y:S01]  /*2e090*/  IMAD.MOV.U32 R0, RZ, RZ, 0x9b8 ;  /* 0x000009b8ff007424 */ /* 0x000fe200078e00ff */
[----:B------:R-:W-:Y:S01]  /*2e0a0*/  ISETP.GT.AND P3, PT, R121, 0x1, PT ;  /* 0x000000017900780c */ /* 0x000fe20003f64270 */
[----:B------:R-:W1:Y:S01]  /*2e0b0*/  LDC.64 R28, c[0x0][0xba8] ;  /* 0x0002ea00ff1c7b82 */ /* 0x000e620000000a00 */
[----:B------:R-:W3:Y:S01]  /*2e0c0*/  LDL.LU R26, [R1+0xa4] ;  /* 0x0000a400011a7983 */ /* 0x000ee20000300800 */
[----:B------:R-:W-:Y:S01]  /*2e0d0*/  ISETP.NE.AND P0, PT, R27, 0x1, PT ;  /* 0x000000011b00780c */ /* 0x000fe20003f05270 */
[----:B------:R-:W-:Y:S01]  /*2e0e0*/  IMAD.MOV.U32 R15, RZ, RZ, R25 ;  /* 0x000000ffff0f7224 */ /* 0x000fe200078e0019 */
[----:B------:R-:W-:Y:S01]  /*2e0f0*/  SEL R24, R0, 0x978, P3 ;  /* 0x0000097800187807 */ /* 0x000fe20001800000 */
[----:B------:R-:W-:-:S03]  /*2e100*/  ULDC.64 UR4, c[0x0][0x208] ;  /* 0x0000820000047ab9 */ /* 0x000fc60000000a00 */
[----:B------:R-:W4:Y:S08]  /*2e110*/  LDC.64 R6, c[0x0][R24+0x220] ;  /* 0x0000880018067b82 */ /* 0x000f300000000a00 */
[----:B------:R-:W2:Y:S08]  /*2e120*/  LDC.64 R2, c[0x0][R24+0x218] ;  /* 0x0000860018027b82 */ /* 0x000eb00000000a00 */
[----:B------:R-:W5:Y:S08]  /*2e130*/  LDC.64 R8, c[0x0][R24+0x228] ;  /* 0x00008a0018087b82 */ /* 0x000f700000000a00 */
[----:B------:R-:W5:Y:S08]  /*2e140*/  LDC.64 R4, c[0x0][R24+0x210] ;  /* 0x0000840018047b82 */ /* 0x000f700000000a00 */
[----:B------:R-:W5:Y:S08]  /*2e150*/  @P0 LDC R0, c[0x0][0xbec] ;  /* 0x0002fb00ff000b82 */ /* 0x000f700000000800 */
[----:B0-----:R-:W0:Y:S01]  /*2e160*/  @P0 LDC R33, c[0x0][0xbf0] ;  /* 0x0002fc00ff210b82 */ /* 0x001e220000000800 */
[----:B----4-:R-:W-:-:S07]  /*2e170*/  IMAD R7, R7, R21, RZ ;  /* 0x0000001507077224 */ /* 0x010fce00078e02ff */
[----:B-1----:R-:W1:Y:S01]  /*2e180*/  @!P3 LDC R28, c[0x0][0xb50] ;  /* 0x0002d400ff1cbb82 */ /* 0x002e620000000800 */
[----:B------:R-:W-:Y:S02]  /*2e190*/  IMAD R7, R6, R14, R7 ;  /* 0x0000000e06077224 */ /* 0x000fe400078e0207 */
[----:B-----5:R-:W-:-:S05]  /*2e1a0*/  @P0 IMAD.HI.U32 R0, R25, R0, RZ ;  /* 0x0000000019000227 */ /* 0x020fca00078e00ff */
[----:B------:R-:W4:Y:S01]  /*2e1b0*/  @!P3 LDC R29, c[0x0][0xb54] ;  /* 0x0002d500ff1dbb82 */ /* 0x000f220000000800 */
[----:B0-----:R-:W-:-:S05]  /*2e1c0*/  @P0 SHF.R.U32.HI R15, RZ, R33, R0 ;  /* 0x00000021ff0f0219 */ /* 0x001fca0000011600 */
        /* <DEDUP_REMOVED lines=21> */
[----:B-1----:R-:W-:Y:S01]  /*2e320*/  LEA R4, P0, R2, R28, 0x2 ;  /* 0x0000001c02047211 */ /* 0x002fe200078010ff */
[----:B------:R-:W-:-:S03]  /*2e330*/  IMAD.MOV.U32 R3, RZ, RZ, -0x800000 ;  /* 0xff800000ff037424 */ /* 0x000fc600078e00ff */
[----:B----4-:R-:W-:-:S05]  /*2e340*/  LEA.HI.X R5, R2, R29, R0, 0x2, P0 ;  /* 0x0000001d02057211 */ /* 0x010fca00000f1400 */
[----:B------:R2:W-:Y:S04]  /*2e350*/  STG.E desc[UR4][R4.64], R3 ;  /* 0x0000000304007986 */ /* 0x0005e8000c101904 */
.L_x_1560:
[----:B------:R-:W-:Y:S05]  /*2e360*/  BSYNC B1 ;  /* 0x0000000000017941 */ /* 0x000fea0003800000 */
.L_x_1559:
[----:B------:R-:W-:Y:S05]  /*2e370*/  @P2 BRA `(.L_x_1553) ;  /* 0x0000000400dc2947 */ /* 0x000fea0003800000 */
[----:B------:R-:W3:Y:S01]  /*2e380*/  LDL.LU R8, [R1+0x8c] ;  /* 0x00008c0001087983 */ /* 0x000ee20000300800 */
[----:B------:R-:W4:Y:S01]  /*2e390*/  LDC R25, c[0x0][0xbe8] ;  /* 0x0002fa00ff197b82 */ /* 0x000f220000000800 */
[----:B------:R-:W-:Y:S01]  /*2e3a0*/  ULDC.64 UR4, c[0x0][0xaa0] ;  /* 0x0002a80000047ab9 */ /* 0x000fe20000000a00 */
[----:B------:R-:W-:Y:S01]  /*2e3b0*/  SHF.R.S32.HI R93, RZ, 0x3, R93 ;  /* 0x00000003ff5d7819 */ /* 0x000fe2000001145d */
[----:B------:R-:W5:Y:S01]  /*2e3c0*/  LDL R6, [R1+0x64] ;  /* 0x0000640001067983 */ /* 0x000f620000100800 */
[----:B------:R-:W-:Y:S01]  /*2e3d0*/  IMAD R0, R12, UR4, RZ ;  /* 0x000000040c007c24 */ /* 0x000fe2000f8e02ff */
[----:B------:R-:W-:Y:S01]  /*2e3e0*/  ULDC.64 UR6, c[0x0][0xaf0] ;  /* 0x0002bc0000067ab9 */ /* 0x000fe20000000a00 */
[----:B-12---:R-:W-:-:S04]  /*2e3f0*/  IMAD.WIDE.U32 R2, R13, UR4, RZ ;  /* 0x000000040d027c25 */ /* 0x006fc8000f8e00ff */
[----:B------:R-:W-:Y:S02]  /*2e400*/  IMAD R92, R92, 0x20, R93 ;  /* 0x000000205c5c7824 */ /* 0x000fe400078e025d */
[----:B------:R-:W-:Y:S01]  /*2e410*/  IMAD R5, R13, UR5, R0 ;  /* 0x000000050d057c24 */ /* 0x000fe2000f8e0200 */
[----:B------:R-:W-:-:S03]  /*2e420*/  ULDC.64 UR4, c[0x0][0xae8] ;  /* 0x0002ba0000047ab9 */ /* 0x000fc60000000a00 */
[----:B------:R-:W-:Y:S01]  /*2e430*/  IMAD.IADD R3, R3, 0x1, R5 ;  /* 0x0000000103037824 */ /* 0x000fe200078e0205 */
[----:B----4-:R-:W-:-:S13]  /*2e440*/  ISETP.NE.AND P0, PT, R25, 0x1, PT ;  /* 0x000000011900780c */ /* 0x010fda0003f05270 */
[----:B------:R-:W1:Y:S08]  /*2e450*/  @P0 LDC R4, c[0x0][0xbec] ;  /* 0x0002fb00ff040b82 */ /* 0x000e700000000800 */
[----:B------:R-:W2:Y:S01]  /*2e460*/  @P0 LDC R7, c[0x0][0xbf0] ;  /* 0x0002fc00ff070b82 */ /* 0x000ea20000000800 */
[----:B---3--:R-:W-:-:S04]  /*2e470*/  IMAD.WIDE.U32 R2, R8, UR4, R2 ;  /* 0x0000000408027c25 */ /* 0x008fc8000f8e0002 */
[----:B-----5:R-:W-:Y:S02]  /*2e480*/  IMAD.IADD R9, R6, 0x1, R92 ;  /* 0x0000000106097824 */ /* 0x020fe400078e025c */
[----:B------:R-:W-:Y:S01]  /*2e490*/  IMAD R3, R8, UR5, R3 ;  /* 0x0000000508037c24 */ /* 0x000fe2000f8e0203 */
[----:B------:R-:W-:Y:S01]  /*2e4a0*/  ULDC.64 UR4, c[0x0][0xae0] ;  /* 0x0002b80000047ab9 */ /* 0x000fe20000000a00 */
[----:B-1----:R-:W-:-:S04]  /*2e4b0*/  @P0 IMAD.HI.U32 R0, R9, R4, RZ ;  /* 0x0000000409000227 */ /* 0x002fc800078e00ff */
        /* <DEDUP_REMOVED lines=18> */
[----:B------:R-:W-:Y:S01]  /*2e5e0*/  ULDC.64 UR4, c[0x0][0xa80] ;  /* 0x0002a00000047ab9 */ /* 0x000fe20000000a00 */
[----:B------:R-:W-:Y:S02]  /*2e5f0*/  SHF.R.S32.HI R7, RZ, 0x1f, R91 ;  /* 0x0000001fff077819 */ /* 0x000fe4000001145b */
[----:B------:R-:W-:Y:S01]  /*2e600*/  IMAD.IADD R3, R5, 0x1, R3 ;  /* 0x0000000105037824 */ /* 0x000fe200078e0203 */
[C---:B------:R-:W-:Y:S01]  /*2e610*/  LEA R2, P0, R4.reuse, UR4, 0x1 ;  /* 0x0000000404027c11 */ /* 0x040fe2000f8008ff */
[----:B------:R-:W-:Y:S01]  /*2e620*/  UMOV UR4, 0xffffffff ;  /* 0xffffffff00047882 */ /* 0x000fe20000000000 */
[----:B------:R-:W-:Y:S02]  /*2e630*/  SHF.R.S32.HI R5, RZ, 0x1f, R87 ;  /* 0x0000001fff057819 */ /* 0x000fe40000011457 */
[----:B------:R-:W-:Y:S01]  /*2e640*/  LEA.HI.X R3, R4, UR5, R3, 0x1, P0 ;  /* 0x0000000504037c11 */ /* 0x000fe200080f0c03 */
[----:B------:R-:W-:Y:S08]  /*2e650*/  BRA.DIV UR4, `(.L_x_1561) ;  /* 0x000000b604707947 */ /* 0x000ff0000b800000 */
[----:B------:R1:W2:Y:S04]  /*2e660*/  SHFL.IDX PT, R0, R3, RZ, 0x181f ;  /* 0x00181fff03007589 */ /* 0x0002a800000e0000 */
[----:B------:R1:W3:Y:S02]  /*2e670*/  SHFL.IDX PT, R14, R2, RZ, 0x181f ;  /* 0x00181fff020e7589 */ /* 0x0002e400000e0000 */
.L_x_1838:
[----:B------:R-:W-:Y:S01]  /*2e680*/  IMAD R25, R20, R25, RZ ;  /* 0x0000001914197224 */ /* 0x000fe200078e02ff */
[----:B------:R-:W-:Y:S01]  /*2e690*/  BSSY B1, `(.L_x_1562) ;  /* 0x000000e000017945 */ /* 0x000fe20003800000 */
[----:B------:R-:W-:-:S05]  /*2e6a0*/  IMAD.IADD R6, R93, 0x1, R6 ;  /* 0x000000015d067824 */ /* 0x000fca00078e0206 */
[----:B------:R-:W-:-:S13]  /*2e6b0*/  ISETP.GE.AND P0, PT, R6, R25, PT ;  /* 0x000000190600720c */ /* 0x000fda0003f06270 */
[----:B------:R-:W-:Y:S05]  /*2e6c0*/  @P0 BRA `(.L_x_1563) ;  /* 0x0000000000280947 */ /* 0x000fea0003800000 */
[----:B------:R-:W-:Y:S01]  /*2e6d0*/  ULDC UR4, c[0x0][0xac8] ;  /* 0x0002b20000047ab9 */ /* 0x000fe20000000800 */
[----:B------:R-:W-:Y:S01]  /*2e6e0*/  ULDC.64 UR6, c[0x0][0x208] ;  /* 0x0000820000067ab9 */ /* 0x000fe20000000a00 */
[----:B------:R-:W-:Y:S02]  /*2e6f0*/  ISETP.GE.AND P2, PT, R91, UR4, PT ;  /* 0x000000045b007c0c */ /* 0x000fe4000bf46270 */
[----:B------:R-:W-:-:S11]  /*2e700*/  ISETP.GE.AND P3, PT, R87, UR4, PT ;  /* 0x0000000457007c0c */ /* 0x000fd6000bf66270 */
[-C--:B---3--:R-:W-:Y:S02]  /*2e710*/  @!P2 LEA R8, P0, R91, R14.reuse, 0x1 ;  /* 0x0000000e5b08a211 */ /* 0x088fe400078008ff */
[----:B------:R-:W-:Y:S02]  /*2e720*/  @!P3 LEA R14, P1, R87, R14, 0x1 ;  /* 0x0000000e570eb211 */ /* 0x000fe400078208ff */
[-C--:B--2---:R-:W-:Y:S02]  /*2e730*/  @!P2 LEA.HI.X R9, R91, R0.reuse, R7, 0x1, P0 ;  /* 0x000000005b09a211 */ /* 0x084fe400000f0c07 */
[----:B------:R-:W-:-:S03]  /*2e740*/  @!P3 LEA.HI.X R15, R87, R0, R5, 0x1, P1 ;  /* 0x00000000570fb211 */ /* 0x000fc600008f0c05 */
[----:B------:R4:W-:Y:S04]  /*2e750*/  @!P2 ST.E.128 desc[UR6][R8.64], RZ ;  /* 0x000000ff0800a985 */ /* 0x0009e8000c101d06 */
[----:B------:R4:W-:Y:S02]  /*2e760*/  @!P3 ST.E.128 desc[UR6][R14.64], RZ ;  /* 0x000000ff0e00b985 */ /* 0x0009e4000c101d06 */
.L_x_1563:
[----:B------:R-:W-:Y:S05]  /*2e770*/  BSYNC B1 ;  /* 0x0000000000017941 */ /* 0x000fea0003800000 */
.L_x_1562:
[----:B------:R-:W-:-:S03]  /*2e780*/  UMOV UR4, 0xffffffff ;  /* 0xffffffff00047882 */ /* 0x000fc60000000000 */
[----:B------:R-:W-:Y:S05]  /*2e790*/  BRA.DIV UR4, `(.L_x_1564) ;  /* 0x000000b604547947 */ /* 0x000fea000b800000 */
[----:B--2---:R2:W0:Y:S04]  /*2e7a0*/  SHFL.IDX PT, R0, R3, 0x1, 0x181f ;  /* 0x00381f0003007f89 */ /* 0x00442800000e0000 */
[----:B---34-:R2:W3:Y:S02]  /*2e7b0*/  SHFL.IDX PT, R14, R2, 0x1, 0x181f ;  /* 0x00381f00020e7f89 */ /* 0x0184e400000e0000 */
.L_x_1842:
        /* <DEDUP_REMOVED lines=10> */
[-C--:B0-----:R-:W-:Y:S02]  /*2e860*/  @!P2 LEA.HI.X R9, R91, R0.reuse, R7, 0x1, P0 ;  /* 0x000000005b09a211 */ /* 0x081fe400000f0c07 */
[----:B------:R-:W-:-:S03]  /*2e870*/  @!P3 LEA.HI.X R15, R87, R0, R5, 0x1, P1 ;  /* 0x00000000570fb211 */ /* 0x000fc600008f0c05 */
[----:B------:R4:W-:Y:S04]  /*2e880*/  @!P2 ST.E.128 desc[UR6][R8.64], RZ ;  /* 0x000000ff0800a985 */ /* 0x0009e8000c101d06 */
[----:B------:R4:W-:Y:S02]  /*2e890*/  @!P3 ST.E.128 desc[UR6][R14.64], RZ ;  /* 0x000000ff0e00b985 */ /* 0x0009e4000c101d06 */
.L_x_1566:
[----:B------:R-:W-:Y:S05]  /*2e8a0*/  BSYNC B1 ;  /* 0x0000000000017941 */ /* 0x000fea0003800000 */
.L_x_1565:
[----:B------:R-:W-:-:S03]  /*2e8b0*/  UMOV UR4, 0xffffffff ;  /* 0xffffffff00047882 */ /* 0x000fc60000000000 */
[----:B------:R-:W-:Y:S05]  /*2e8c0*/  BRA.DIV UR4, `(.L_x_1567) ;  /* 0x000000b604507947 */ /* 0x000fea000b800000 */
[----:B0-----:R0:W0:Y:S04]  /*2e8d0*/  SHFL.IDX PT, R0, R3, 0x2, 0x181f ;  /* 0x00581f0003007f89 */ /* 0x00102800000e0000 */
[----:B---34-:R3:W4:Y:S02]  /*2e8e0*/  SHFL.IDX PT, R14, R2, 0x2, 0x181f ;  /* 0x00581f00020e7f89 */ /* 0x01872400000e0000 */
.L_x_1846:
        /* <DEDUP_REMOVED lines=8> */
[-C--:B----4-:R-:W-:Y:S02]  /*2e970*/  @!P2 LEA R8, P0, R91, R14.reuse, 0x1 ;  /* 0x0000000e5b08a211 */ /* 0x090fe400078008ff */
[----:B------:R-:W-:Y:S02]  /*2e980*/  @!P3 LEA R14, P1, R87, R14, 0x1 ;  /* 0x0000000e570eb211 */ /* 0x000fe400078208ff */
[-C--:B0-----:R-:W-:Y:S02]  /*2e990*/  @!P2 LEA.HI.X R9, R91, R0.reuse, R7, 0x1, P0 ;  /* 0x000000005b09a211 */ /* 0x081fe400000f0c07 */
[----:B------:R-:W-:-:S03]  /*2e9a0*/  @!P3 LEA.HI.X R15, R87, R0, R5, 0x1, P1 ;  /* 0x00000000570fb211 */ /* 0x000fc600008f0c05 */
[----:B------:R0:W-:Y:S04]  /*2e9b0*/  @!P2 ST.E.128 desc[UR6][R8.64], RZ ;  /* 0x000000ff0800a985 */ /* 0x0001e8000c101d06 */
[----:B------:R0:W-:Y:S02]  /*2e9c0*/  @!P3 ST.E.128 desc[UR6][R14.64], RZ ;  /* 0x000000ff0e00b985 */ /* 0x0001e4000c101d06 */
.L_x_1569:
[----:B------:R-:W-:Y:S05]  /*2e9d0*/  BSYNC B1 ;  /* 0x0000000000017941 */ /* 0x000fea0003800000 */
.L_x_1568:
[----:B------:R-:W-:-:S03]  /*2e9e0*/  UMOV UR4, 0xffffffff ;  /* 0xffffffff00047882 */ /* 0x000fc60000000000 */
[----:B------:R-:W-:Y:S05]  /*2e9f0*/  BRA.DIV UR4, `(.L_x_1570) ;  /* 0x000000b6044c7947 */ /* 0x000fea000b800000 */
[----:B0-----:R0:W0:Y:S04]  /*2ea00*/  SHFL.IDX PT, R0, R3, 0x3, 0x181f ;  /* 0x00781f0003007f89 */ /* 0x00102800000e0000 */
[----:B----4-:R4:W0:Y:S02]  /*2ea10*/  SHFL.IDX PT, R14, R2, 0x3, 0x181f ;  /* 0x00781f00020e7f89 */ /* 0x01082400000e0000 */
.L_x_1850:
[----:B-1234-:R-:W-:-:S05]  /*2ea20*/  VIADD R2, R6, 0x60 ;  /* 0x0000006006027836 */ /* 0x01efca0000000000 */
[----:B------:R-:W-:-:S13]  /*2ea30*/  ISETP.GE.AND P0, PT, R2, R25, PT ;  /* 0x000000190200720c */ /* 0x000fda0003f06270 */
[----:B------:R-:W-:Y:S05]  /*2ea40*/  @P0 BRA `(.L_x_1553) ;  /* 0x0000000000280947 */ /* 0x000fea0003800000 */
[----:B------:R-:W-:Y:S01]  /*2ea50*/  ULDC UR4, c[0x0][0xac8] ;  /* 0x0002b20000047ab9 */ /* 0x000fe20000000800 */
[----:B------:R-:W-:Y:S01]  /*2ea60*/  ULDC.64 UR6, c[0x0][0x208] ;  /* 0x0000820000067ab9 */ /* 0x000fe20000000a00 */
[----:B------:R-:W-:Y:S02]  /*2ea70*/  ISETP.GE.AND P2, PT, R91, UR4, PT ;  /* 0x000000045b007c0c */ /* 0x000fe4000bf46270 */
[----:B------:R-:W-:-:S11]  /*2ea80*/  ISETP.GE.AND P3, PT, R87, UR4, PT ;  /* 0x0000000457007c0c */ /* 0x000fd6000bf66270 */
[-C--:B0-----:R-:W-:Y:S02]  /*2ea90*/  @!P2 LEA R2, P0, R91, R14.reuse, 0x1 ;  /* 0x0000000e5b02a211 */ /* 0x081fe400078008ff */
[----:B------:R-:W-:Y:S02]  /*2eaa0*/  @!P3 LEA R14, P1, R87, R14, 0x1 ;  /* 0x0000000e570eb211 */ /* 0x000fe400078208ff */
[-C--:B------:R-:W-:Y:S02]  /*2eab0*/  @!P2 LEA.HI.X R3, R91, R0.reuse, R7, 0x1, P0 ;  /* 0x000000005b03a211 */ /* 0x080fe400000f0c07 */
[----:B------:R-:W-:-:S03]  /*2eac0*/  @!P3 LEA.HI.X R15, R87, R0, R5, 0x1, P1 ;  /* 0x00000000570fb211 */ /* 0x000fc600008f0c05 */
[----:B------:R0:W-:Y:S04]  /*2ead0*/  @!P2 ST.E.128 desc[UR6][R2.64], RZ ;  /* 0x000000ff0200a985 */ /* 0x0001e8000c101d06 */
[----:B------:R0:W-:Y:S02]  /*2eae0*/  @!P3 ST.E.128 desc[UR6][R14.64], RZ ;  /* 0x000000ff0e00b985 */ /* 0x0001e4000c101d06 */
.L_x_1553:
[----:B------:R-:W-:Y:S05]  /*2eaf0*/  BSYNC B0 ;  /* 0x0000000000007941 */ /* 0x000fea0003800000 */
.L_x_1538:
[----:B0-----:R-:W2:Y:S01]  /*2eb00*/  LDL R0, [R1+0x84] ;  /* 0x0000840001007983 */ /* 0x001ea20000100800 */
[----:B------:R-:W-:Y:S02]  /*2eb10*/  ULDC UR4, c[0x0][0xc3c] ;  /* 0x00030f0000047ab9 */ /* 0x000fe40000000800 */
[----:B--2---:R-:W-:-:S13]  /*2eb20*/  ISETP.GE.AND P0, PT, R0, UR4, PT ;  /* 0x0000000400007c0c */ /* 0x004fda000bf06270 */
[----:B------:R-:W-:Y:S05]  /*2eb30*/  @!P0 BRA `(.L_x_1571) ;  /* 0xfffffd2400708947 */ /* 0x000fea000383ffff */
[----:B------:R-:W-:Y:S05]  /*2eb40*/  BRA `(.L_x_1312) ;  /* 0x0000007c00e47947 */ /* 0x000fea0003800000 */
.L_x_1310:
[----:B------:R-:W-:-:S08]  /*2eb50*/  NOP ;  /* 0x0000000000007918 */ /* 0x000fd00000000000 */
[----:B0-----:R-:W0:-:S00]  /*2eb60*/  USETMAXREG.DEALLOC.CTAPOOL 0x18 ;  /* 0x00000018000079c8 */ /* 0x001e0000080e0500 */
        /* <DEDUP_REMOVED lines=12> */
[----:B0-----:R0:W-:Y:S04]  /*2ec30*/  STL.64 [R1], R4 ;  /* 0x0000000401007387 */ /* 0x0011e80000100a00 */
[----:B------:R0:W-:Y:S01]  /*2ec40*/  STL.64 [R1+0x8], R6 ;  /* 0x0000080601007387 */ /* 0x0001e20000100a00 */
[----:B------:R-:W-:Y:S06]  /*2ec50*/  BAR.ARV 0x4, 0x180 ;  /* 0x0106000000007b1d */ /* 0x000fec0000002000 */
[----:B------:R-:W-:Y:S05]  /*2ec60*/  BRA `(.L_x_1573) ;  /* 0x0000000c00c07947 */ /* 0x000fea0003800000 */
.L_x_1572:
[----:B------:R-:W0:Y:S01]  /*2ec70*/  S2R R0, SR_TID.X ;  /* 0x0000000000007919 */ /* 0x000e220000002100 */
[----:B------:R-:W-:Y:S01]  /*2ec80*/  ULDC UR4, c[0x0][0xc3c] ;  /* 0x00030f0000047ab9 */ /* 0x000fe20000000800 */
[----:B------:R-:W-:Y:S01]  /*2ec90*/  ULDC.64 UR6, c[0x0][0x208] ;  /* 0x0000820000067ab9 */ /* 0x000fe20000000a00 */
        /* <DEDUP_REMOVED lines=12> */
[----:B------:R-:W0:Y:S01]  /*2ed60*/  S2UR UR6, SR_CTAID.X ;  /* 0x00000000000679c3 */ /* 0x000e220000002500 */
[C---:B------:R-:W-:Y:S01]  /*2ed70*/  ISETP.GE.U32.AND P2, PT, R0.reuse, 0x2, PT ;  /* 0x000000020000780c */ /* 0x040fe20003f46070 */
[----:B------:R-:W-:Y:S01]  /*2ed80*/  UMOV UR4, URZ ;  /* 0x0000003f00047c82 */ /* 0x000fe20008000000 */
[C---:B------:R-:W-:Y:S02]  /*2ed90*/  ISETP.GE.U32.AND P3, PT, R0.reuse, 0x4, PT ;  /* 0x000000040000780c */ /* 0x040fe40003f66070 */
[C---:B------:R-:W-:Y:S02]  /*2eda0*/  ISETP.GE.U32.AND P4, PT, R0.reuse, 0x8, PT ;  /* 0x000000080000780c */ /* 0x040fe40003f86070 */
[----:B------:R-:W-:Y:S01]  /*2edb0*/  ISETP.GE.U32.AND P5, PT, R0, 0x10, PT ;  /* 0x000000100000780c */ /* 0x000fe20003fa6070 */
        /* <DEDUP_REMOVED lines=16> */
[----:B------:R-:W1:Y:S02]  /*2eec0*/  SHFL.IDX PT, R7, R3, 0x1f, 0x1f ;  /* 0x03e01f0003077f89 */ /* 0x000e6400000e0000 */
[----:B-1----:R-:W-:-:S04]  /*2eed0*/  IMAD R7, R7, UR5, RZ ;  /* 0x0000000507077c24 */ /* 0x002fc8000f8e02ff */
[----:B------:R-:W-:Y:S01]  /*2eee0*/  IMAD.MOV.U32 R4, RZ, RZ, R7 ;  /* 0x000000ffff047224 */ /* 0x000fe200078e0007 */
[----:B0-----:R-:W-:-:S13]  /*2eef0*/  ISETP.GT.AND P6, PT, R7, UR6, PT ;  /* 0x0000000607007c0c */ /* 0x001fda000bfc4270 */
[----:B------:R-:W-:Y:S05]  /*2ef00*/  @P6 BRA `(.L_x_1574) ;  /* 0x0000000000ac6947 */ /* 0x000fea0003800000 */
[----:B------:R-:W-:Y:S01]  /*2ef10*/  IMAD.MOV.U32 R7, RZ, RZ, R4 ;  /* 0x000000ffff077224 */ /* 0x000fe200078e0004 */
[----:B------:R-:W-:Y:S01]  /*2ef20*/  UMOV UR4, URZ ;  /* 0x0000003f00047c82 */ /* 0x000fe20008000000 */
[----:B------:R-:W-:-:S05]  /*2ef30*/  ULDC UR5, c[0x0][0xc38] ;  /* 0x00030e0000057ab9 */ /* 0x000fca0000000800 */
.L_x_1576:
        /* <DEDUP_REMOVED lines=8> */
[----:B------:R-:W-:Y:S01]  /*2efc0*/  ULDC.64 UR8, c[0x0][0x208] ;  /* 0x0000820000087ab9 */ /* 0x000fe20000000a00 */
[----:B------:R-:W-:-:S03]  /*2efd0*/  IMAD.MOV.U32 R6, RZ, RZ, RZ ;  /* 0x000000ffff067224 */ /* 0x000fc600078e00ff */
        /* <DEDUP_REMOVED lines=29> */
[----:B------:R-:W-:-:S07]  /*2f1b0*/  IMAD.MOV.U32 R3, RZ, RZ, R2 ;  /* 0x000000ffff037224 */ /* 0x000fce00078e0002 */
.L_x_1574:
[----:B------:R-:W-:Y:S02]  /*2f1c0*/  IMAD.IADD R9, R7, 0x1, -R4 ;  /* 0x0000000107097824 */ /* 0x000fe400078e0a04 */
[----:B------:R-:W-:Y:S02]  /*2f1d0*/  IMAD.MOV.U32 R8, RZ, RZ, RZ ;  /* 0x000000ffff087224 */ /* 0x000fe400078e00ff */
[----:B------:R-:W-:-:S05]  /*2f1e0*/  IMAD R2, R3, UR5, R9 ;  /* 0x0000000503027c24 */ /* 0x000fca000f8e0209 */
[----:B------:R-:W-:-:S13]  /*2f1f0*/  ISETP.GT.AND P0, PT, R2, UR6, PT ;  /* 0x0000000602007c0c */ /* 0x000fda000bf04270 */
[----:B------:R-:W-:-:S04]  /*2f200*/  VOTE.ANY R2, PT, !P0 ;  /* 0x0000000000027806 */ /* 0x000fc800040e0100 */
[----:B------:R-:W0:Y:S01]  /*2f210*/  POPC R10, R2 ;  /* 0x00000002000a7309 */ /* 0x000e220000000000 */
[----:B------:R-:W-:Y:S01]  /*2f220*/  ISETP.NE.AND P0, PT, R2, RZ, PT ;  /* 0x000000ff0200720c */ /* 0x000fe20003f05270 */
[----:B0-----:R0:W1:Y:S04]  /*2f230*/  SHFL.IDX PT, R7, R5, R10, 0x1f ;  /* 0x00001f0a05077589 */ /* 0x00106800000e0000 */
[----:B------:R0:W2:Y:S08]  /*2f240*/  SHFL.IDX PT, R4, R6, R10, 0x1f ;  /* 0x00001f0a06047589 */ /* 0x0000b000000e0000 */
[----:B------:R-:W-:Y:S05]  /*2f250*/  @!P0 BRA `(.L_x_1577) ;  /* 0x0000000000088947 */ /* 0x000fea0003800000 */
[----:B------:R-:W-:-:S06]  /*2f260*/  VIADD R8, R10, 0xffffffff ;  /* 0xffffffff0a087836 */ /* 0x000fcc0000000000 */
[----:B------:R3:W4:Y:S02]  /*2f270*/  SHFL.IDX PT, R8, R3, R8, 0x1f ;  /* 0x00001f0803087589 */ /* 0x00072400000e0000 */
.L_x_1577:
[----:B---34-:R-:W-:Y:S01]  /*2f280*/  IMAD R3, R8, UR5, R9 ;  /* 0x0000000508037c24 */ /* 0x018fe2000f8e0209 */
[----:B-1----:R-:W-:Y:S01]  /*2f290*/  ISETP.NE.AND P0, PT, R7, 0x1, PT ;  /* 0x000000010700780c */ /* 0x002fe20003f05270 */
[----:B------:R-:W-:-:S03]  /*2f2a0*/  VIADD R13, R10, UR4 ;  /* 0x000000040a0d7c36 */ /* 0x000fc60008000000 */
[----:B------:R1:W-:Y:S01]  /*2f2b0*/  STL [R1], R3 ;  /* 0x0000000301007387 */ /* 0x0003e20000100800 */
[----:B0-----:R-:W-:-:S03]  /*2f2c0*/  IADD3 R5, -R3, UR6, RZ ;  /* 0x0000000603057c10 */ /* 0x001fc6000fffe1ff */
[----:B------:R1:W-:Y:S05]  /*2f2d0*/  STL [R1+0xc], R13 ;  /* 0x00000c0d01007387 */ /* 0x0003ea0000100800 */
[----:B------:R-:W-:Y:S05]  /*2f2e0*/  @!P0 BRA `(.L_x_1578) ;  /* 0x0000000000e08947 */ /* 0x000fea0003800000 */
[----:B--2---:R-:W-:Y:S01]  /*2f2f0*/  IABS R6, R4 ;  /* 0x0000000400067213 */ /* 0x004fe20000000000 */
[----:B------:R-:W-:Y:S01]  /*2f300*/  IMAD.MOV.U32 R2, RZ, RZ, RZ ;  /* 0x000000ffff027224 */ /* 0x000fe200078e00ff */
[----:B------:R-:W-:Y:S02]  /*2f310*/  IABS R8, R7 ;  /* 0x0000000700087213 */ /* 0x000fe40000000000 */
[----:B------:R-:W0:Y:S08]  /*2f320*/  I2F.RP R9, R6 ;  /* 0x0000000600097306 */ /* 0x000e300000209400 */
[----:B------:R-:W-:Y:S08]  /*2f330*/  I2F.RP R12, R8 ;  /* 0x00000008000c7306 */ /* 0x000ff00000209400 */
[----:B0-----:R-:W1:Y:S02]  /*2f340*/  MUFU.RCP R9, R9 ;  /* 0x0000000900097308 */ /* 0x001e640000001000 */
[----:B-1----:R-:W-:-:S06]  /*2f350*/  VIADD R3, R9, 0xffffffe ;  /* 0x0ffffffe09037836 */ /* 0x002fcc0000000000 */
[----:B------:R-:W0:Y:S02]  /*2f360*/  F2I.FTZ.U32.TRUNC.NTZ R3, R3 ;  /* 0x0000000300037305 */ /* 0x000e24000021f000 */
[----:B0-----:R-:W-:-:S04]  /*2f370*/  IMAD.MOV R11, RZ, RZ, -R3 ;  /* 0x000000ffff0b7224 */ /* 0x001fc800078e0a03 */
[----:B------:R-:W-:-:S04]  /*2f380*/  IMAD R11, R11, R6, RZ ;  /* 0x000000060b0b7224 */ /* 0x000fc800078e02ff */
[----:B------:R-:W-:Y:S01]  /*2f390*/  IMAD.HI.U32 R10, R3, R11, R2 ;  /* 0x0000000b030a7227 */ /* 0x000fe200078e0002 */
[----:B------:R-:W-:Y:S01]  /*2f3a0*/  IABS R11, R5 ;  /* 0x00000005000b7213 */ /* 0x000fe20000000000 */
[----:B------:R-:W0:Y:S01]  /*2f3b0*/  MUFU.RCP R2, R12 ;  /* 0x0000000c00027308 */ /* 0x000e220000001000 */
[----:B------:R-:W-:-:S03]  /*2f3c0*/  IABS R3, R4 ;  /* 0x0000000400037213 */ /* 0x000fc60000000000 */
[----:B------:R-:W-:-:S04]  /*2f3d0*/  IMAD.HI.U32 R9, R10, R11, RZ ;  /* 0x0000000b0a097227 */ /* 0x000fc800078e00ff */
[----:B------:R-:W-:-:S04]  /*2f3e0*/  IMAD.MOV R14, RZ, RZ, -R3 ;  /* 0x000000ffff0e7224 */ /* 0x000fc800078e0a03 */
[----:B------:R-:W-:Y:S02]  /*2f3f0*/  IMAD R11, R9, R14, R11 ;  /* 0x0000000e090b7224 */ /* 0x000fe400078e020b */
[----:B0-----:R-:W-:-:S03]  /*2f400*/  VIADD R3, R2, 0xffffffe ;  /* 0x0ffffffe02037836 */ /* 0x001fc60000000000 */
[----:B------:R-:W-:Y:S01]  /*2f410*/  ISETP.GT.U32.AND P1, PT, R6, R11, PT ;  /* 0x0000000b0600720c */ /* 0x000fe20003f24070 */
[----:B------:R-:W-:Y:S02]  /*2f420*/  IMAD.MOV.U32 R2, RZ, RZ, RZ ;  /* 0x000000ffff027224 */ /* 0x000fe400078e00ff */
[----:B------:R-:W0:Y:S10]  /*2f430*/  F2I.FTZ.U32.TRUNC.NTZ R3, R3 ;  /* 0x0000000300037305 */ /* 0x000e34000021f000 */
[----:B------:R-:W-:-:S02]  /*2f440*/  @!P1 IMAD.IADD R11, R11, 0x1, -R6 ;  /* 0x000000010b0b9824 */ /* 0x000fc400078e0a06 */
[----:B------:R-:W-:Y:S01]  /*2f450*/  @!P1 VIADD R9, R9, 0x1 ;  /* 0x0000000109099836 */ /* 0x000fe20000000000 */
[----:B------:R-:W-:Y:S02]  /*2f460*/  ISETP.NE.AND P1, PT, R4, RZ, PT ;  /* 0x000000ff0400720c */ /* 0x000fe40003f25270 */
[----:B------:R-:W-:Y:S01]  /*2f470*/  ISETP.GE.U32.AND P0, PT, R11, R6, PT ;  /* 0x000000060b00720c */ /* 0x000fe20003f06070 */
[----:B0-----:R-:W-:-:S04]  /*2f480*/  IMAD.MOV R11, RZ, RZ, -R3 ;  /* 0x000000ffff0b7224 */ /* 0x001fc800078e0a03 */
[----:B------:R-:W-:-:S04]  /*2f490*/  IMAD R11, R11, R8, RZ ;  /* 0x000000080b0b7224 */ /* 0x000fc800078e02ff */
[----:B------:R-:W-:Y:S01]  /*2f4a0*/  IMAD.HI.U32 R6, R3, R11, R2 ;  /* 0x0000000b03067227 */ /* 0x000fe200078e0002 */
[----:B------:R-:W-:-:S03]  /*2f4b0*/  LOP3.LUT R2, R5, R4, RZ, 0x3c, !PT ;  /* 0x0000000405027212 */ /* 0x000fc600078e3cff */
[----:B------:R-:W-:Y:S01]  /*2f4c0*/  @P0 VIADD R9, R9, 0x1 ;  /* 0x0000000109090836 */ /* 0x000fe20000000000 */
[----:B------:R-:W-:Y:S02]  /*2f4d0*/  ISETP.GE.AND P2, PT, R2, RZ, PT ;  /* 0x000000ff0200720c */ /* 0x000fe40003f46270 */
[----:B------:R-:W-:-:S05]  /*2f4e0*/  IABS R2, R7 ;  /* 0x0000000700027213 */ /* 0x000fca0000000000 */
[----:B------:R-:W-:-:S06]  /*2f4f0*/  IMAD.MOV R2, RZ, RZ, -R2 ;  /* 0x000000ffff027224 */ /* 0x000fcc00078e0a02 */
[----:B------:R-:W-:Y:S01]  /*2f500*/  @!P2 IMAD.MOV R9, RZ, RZ, -R9 ;  /* 0x000000ffff09a224 */ /* 0x000fe200078e0a09 */
[----:B------:R-:W-:-:S04]  /*2f510*/  @!P1 LOP3.LUT R9, RZ, R4, RZ, 0x33, !PT ;  /* 0x00000004ff099212 */ /* 0x000fc800078e33ff */
[----:B------:R-:W-:-:S05]  /*2f520*/  IABS R3, R9 ;  /* 0x0000000900037213 */ /* 0x000fca0000000000 */
        /* <DEDUP_REMOVED lines=20> */
.L_x_1578:
[----:B-1----:R-:W0:Y:S01]  /*2f670*/  LDC.64 R2, c[0x0][0xc90] ;  /* 0x00032400ff027b82 */ /* 0x002e220000000a00 */
[----:B------:R-:W-:Y:S01]  /*2f680*/  ULDC.64 UR6, c[0x0][0x208] ;  /* 0x0000820000067ab9 */ /* 0x000fe20000000a00 */
[----:B0-----:R-:W-:-:S05]  /*2f690*/  IMAD.WIDE R2, R13, 0x4, R2 ;  /* 0x000000040d027825 */ /* 0x001fca00078e0202 */
        /* <DEDUP_REMOVED lines=30> */
[----:B------:R-:W-:-:S04]  /*2f880*/  VIADDMNMX R7, R10, UR5, R7, PT ;  /* 0x000000050a077c46 */ /* 0x000fc8000b800107 */
        /* <DEDUP_REMOVED lines=28> */
.L_x_1579:
[----:B01----:R-:W-:-:S05]  /*2fa50*/  LOP3.LUT R3, RZ, R2, RZ, 0x33, !PT ;  /* 0x00000002ff037212 */ /* 0x003fca00078e33ff */
[----:B------:R-:W-:-:S05]  /*2fa60*/  IMAD.IADD R2, R4, 0x1, R3 ;  /* 0x0000000104027824 */ /* 0x000fca00078e0203 */
[----:B------:R1:W-:Y:S01]  /*2fa70*/  STL [R1+0x4], R2 ;  /* 0x0000040201007387 */ /* 0x0003e20000100800 */
[----:B------:R-:W-:Y:S05]  /*2fa80*/  BRA `(.L_x_1580) ;  /* 0x0000000000107947 */ /* 0x000fea0003800000 */
.L_x_1575:
[----:B------:R-:W-:Y:S01]  /*2fa90*/  IMAD.U32 R2, RZ, RZ, UR6 ;  /* 0x00000006ff027e24 */ /* 0x000fe2000f8e00ff */
[----:B------:R0:W-:Y:S04]  /*2faa0*/  STL [R1+0x4], RZ ;  /* 0x000004ff01007387 */ /* 0x0001e80000100800 */
[----:B------:R0:W-:Y:S04]  /*2fab0*/  STL [R1+0x8], RZ ;  /* 0x000008ff01007387 */ /* 0x0001e80000100800 */
[----:B------:R0:W-:Y:S02]  /*2fac0*/  STL [R1], R2 ;  /* 0x0000000201007387 */ /* 0x0001e40000100800 */
.L_x_1580:
[----:B------:R-:W2:Y:S04]  /*2fad0*/  LDL R4, [R1] ;  /* 0x0000000001047983 */ /* 0x000ea80000100800 */
[----:B------:R-:W2:Y:S04]  /*2fae0*/  LDL R5, [R1+0x4] ;  /* 0x0000040001057983 */ /* 0x000ea80000100800 */
[----:B------:R-:W2:Y:S04]  /*2faf0*/  LDL R6, [R1+0x8] ;  /* 0x0000080001067983 */ /* 0x000ea80000100800 */
[----:B------:R-:W2:Y:S01]  /*2fb00*/  LDL R7, [R1+0xc] ;  /* 0x00000c0001077983 */ /* 0x000ea20000100800 */
[----:B------:R-:W-:-:S13]  /*2fb10*/  ISETP.NE.AND P0, PT, R0, RZ, PT ;  /* 0x000000ff0000720c */ /* 0x000fda0003f05270 */
[----:B------:R-:W3:Y:S01]  /*2fb20*/  @!P0 S2R R3, SR_CgaCtaId ;  /* 0x0000000000038919 */ /* 0x000ee20000008800 */
[----:B------:R-:W-:-:S04]  /*2fb30*/  @!P0 MOV R0, 0x400 ;  /* 0x0000040000008802 */ /* 0x000fc80000000f00 */
[----:B---3--:R-:W-:-:S05]  /*2fb40*/  @!P0 LEA R0, R3, R0, 0x18 ;  /* 0x0000000003008211 */ /* 0x008fca00078ec0ff */
[----:B--2---:R2:W-:Y:S01]  /*2fb50*/  @!P0 STS.128 [R0+0x2e8d0], R4 ;  /* 0x02e8d00400008388 */ /* 0x0045e20000000c00 */
[----:B------:R-:W-:Y:S06]  /*2fb60*/  BAR.ARV 0x5, 0x180 ;  /* 0x0146000000007b1d */ /* 0x000fec0000002000 */
.L_x_1573:
        /* <DEDUP_REMOVED lines=8> */
[----:B---3--:R-:W2:Y:S01]  /*2fbf0*/  LDL R0, [R1+0xb0] ;  /* 0x0000b00001007983 */ /* 0x008ea20000100800 */
[----:B------:R-:W3:Y:S01]  /*2fc00*/  S2UR UR5, SR_CgaCtaId ;  /* 0x00000000000579c3 */ /* 0x000ee20000008800 */
[----:B------:R-:W-:Y:S01]  /*2fc10*/  UMOV UR4, 0x400 ;  /* 0x0000040000047882 */ /* 0x000fe20000000000 */
[----:B------:R-:W-:Y:S01]  /*2fc20*/  BSSY B7, `(.L_x_1581) ;  /* 0x00006a8000077945 */ /* 0x000fe20003800000 */
[----:B------:R-:W0:Y:S01]  /*2fc30*/  S2R R9, SR_TID.X ;  /* 0x0000000000097919 */ /* 0x000e220000002100 */
[----:B------:R-:W-:Y:S01]  /*2fc40*/  ULDC.64 UR36, c[0x0][0x198] ;  /* 0x0000660000247ab9 */ /* 0x000fe20000000a00 */
[----:B------:R-:W-:Y:S01]  /*2fc50*/  ULDC UR40, c[0x0][0xc] ;  /* 0x0000030000287ab9 */ /* 0x000fe20000000800 */
[----:B---3--:R-:W-:-:S06]  /*2fc60*/  ULEA UR4, UR5, UR4, 0x18 ;  /* 0x0000000405047291 */ /* 0x008fcc000f8ec03f */
[----:B------:R-:W-:Y:S02]  /*2fc70*/  IMAD.U32 R19, RZ, RZ, UR4 ;  /* 0x00000004ff137e24 */ /* 0x000fe4000f8e00ff */
[C---:B01----:R-:W-:Y:S01]  /*2fc80*/  IMAD.SHL.U32 R2, R9.reuse, 0x10, RZ ;  /* 0x0000001009027824 */ /* 0x043fe200078e00ff */
[C---:B------:R-:W-:Y:S01]  /*2fc90*/  LOP3.LUT R8, R9.reuse, 0x7f, RZ, 0xc0, !PT ;  /* 0x0000007f09087812 */ /* 0x040fe200078ec0ff */
[C---:B------:R-:W-:Y:S01]  /*2fca0*/  IMAD.SHL.U32 R3, R9.reuse, 0x2, RZ ;  /* 0x0000000209037824 */ /* 0x040fe200078e00ff */
[----:B------:R-:W-:Y:S01]  /*2fcb0*/  SHF.R.U32.HI R6, RZ, 0x1, R9 ;  /* 0x00000001ff067819 */ /* 0x000fe20000011609 */
[C---:B------:R-:W-:Y:S01]  /*2fcc0*/  IMAD.SHL.U32 R5, R9.reuse, 0x20, RZ ;  /* 0x0000002009057824 */ /* 0x040fe200078e00ff */
[----:B------:R-:W-:-:S04]  /*2fcd0*/  LOP3.LUT P0, RZ, R9, 0x4, RZ, 0xc0, !PT ;  /* 0x0000000409ff7812 */ /* 0x000fc8000780c0ff */
[----:B------:R-:W-:-:S04]  /*2fce0*/  LOP3.LUT R7, R5, 0x80, RZ, 0xc0, !PT ;  /* 0x0000008005077812 */ /* 0x000fc800078ec0ff */
[----:B------:R-:W-:Y:S02]  /*2fcf0*/  LOP3.LUT R7, R7, 0x10, R9, 0xf8, !PT ;  /* 0x0000001007077812 */ /* 0x000fe400078ef809 */
[----:B--2---:R-:W-:Y:S02]  /*2fd00*/  R2UR UR6, R0 ;  /* 0x00000000000672ca */ /* 0x004fe400000e0000 */
[----:B------:R-:W-:-:S04]  /*2fd10*/  LOP3.LUT R0, R2, 0x3f0, RZ, 0xc0, !PT ;  /* 0x000003f002007812 */ /* 0x000fc800078ec0ff */
[----:B------:R-:W-:Y:S01]  /*2fd20*/  LOP3.LUT R0, R0, 0x70, R3, 0x78, !PT ;  /* 0x0000007000007812 */ /* 0x000fe200078e7803 */
[----:B------:R-:W-:-:S05]  /*2fd30*/  IMAD.SHL.U32 R3, R8, 0x10, RZ ;  /* 0x0000001008037824 */ /* 0x000fca00078e00ff */
[----:B------:R-:W-:Y:S01]  /*2fd40*/  LOP3.LUT R4, R3, 0x600, RZ, 0xc0, !PT ;  /* 0x0000060003047812 */ /* 0x000fe200078ec0ff */
[----:B------:R-:W-:Y:S01]  /*2fd50*/  ULOP3.LUT UR38, UR6, 0x1, URZ, 0xfc, !UPT ;  /* 0x0000000106267892 */ /* 0x000fe2000f8efc3f */
[----:B------:R-:W-:Y:S01]  /*2fd60*/  LOP3.LUT R0, R0, 0x400, R3, 0xf8, !PT ;  /* 0x0000040000007812 */ /* 0x000fe200078ef803 */
[----:B------:R-:W-:Y:S01]  /*2fd70*/  IMAD.SHL.U32 R3, R9, 0x80, RZ ;  /* 0x0000008009037824 */ /* 0x000fe200078e00ff */
[----:B------:R-:W-:Y:S01]  /*2fd80*/  LOP3.LUT R4, R4, 0x60, R5, 0xf8, !PT ;  /* 0x0000006004047812 */ /* 0x000fe200078ef805 */
[----:B------:R-:W-:-:S03]  /*2fd90*/  ULOP3.LUT UR39, UR6, 0x2, URZ, 0xfc, !UPT ;  /* 0x0000000206277892 */ /* 0x000fc6000f8efc3f */
[----:B------:R-:W-:Y:S02]  /*2fda0*/  LOP3.LUT R4, R4, 0x100, R5, 0xf8, !PT ;  /* 0x0000010004047812 */ /* 0x000fe400078ef805 */
[----:B------:R-:W-:-:S04]  /*2fdb0*/  LOP3.LUT R5, R3, 0x380, RZ, 0xc0, !PT ;  /* 0x0000038003057812 */ /* 0x000fc800078ec0ff */
[----:B------:R-:W-:Y:S01]  /*2fdc0*/  LOP3.LUT R5, R5, 0x30, R6, 0xf8, !PT ;  /* 0x0000003005057812 */ /* 0x000fe200078ef806 */
[----:B------:R-:W-:-:S05]  /*2fdd0*/  IMAD.SHL.U32 R6, R9, 0x4, RZ ;  /* 0x0000000409067824 */ /* 0x000fca00078e00ff */
[----:B------:R-:W-:Y:S02]  /*2fde0*/  LOP3.LUT R7, R7, 0x10, R6, 0x78, !PT ;  /* 0x0000001007077812 */ /* 0x000fe400078e7806 */
[----:B------:R-:W-:Y:S02]  /*2fdf0*/  LOP3.LUT R6, R5, 0x70, R2, 0x78, !PT ;  /* 0x0000007005067812 */ /* 0x000fe400078e7802 */
[----:B------:R-:W-:Y:S02]  /*2fe00*/  LOP3.LUT R4, R4, R7, RZ, 0xfc, !PT ;  /* 0x0000000704047212 */ /* 0x000fe400078efcff */
[----:B------:R-:W-:-:S03]  /*2fe10*/  LOP3.LUT R3, R6, 0xc00, R3, 0xf8, !PT ;  /* 0x00000c0006037812 */ /* 0x000fc600078ef803 */
[----:B------:R0:W-:Y:S04]  /*2fe20*/  STL [R1+0x2c], R4 ;  /* 0x00002c0401007387 */ /* 0x0001e80000100800 */
[----:B------:R1:W-:Y:S01]  /*2fe30*/  STL [R1+0x30], R3 ;  /* 0x0000300301007387 */ /* 0x0003e20000100800 */
[----:B0-----:R-:W-:Y:S01]  /*2fe40*/  SHF.R.U32.HI R4, RZ, 0x3, R8 ;  /* 0x00000003ff047819 */ /* 0x001fe20000011608 */
[----:B-1----:R-:W-:-:S05]  /*2fe50*/  IMAD.MOV.U32 R3, RZ, RZ, 0x40 ;  /* 0x00000040ff037424 */ /* 0x002fca00078e00ff */
[----:B------:R-:W-:-:S05]  /*2fe60*/  SEL R3, R3, 0xffffffc0, !P0 ;  /* 0xffffffc003037807 */ /* 0x000fca0004000000 */
[----:B------:R0:W-:Y:S02]  /*2fe70*/  STL [R1+0x34], R3 ;  /* 0x0000340301007387 */ /* 0x0001e40000100800 */
[----:B0-----:R-:W-:Y:S01]  /*2fe80*/  LOP3.LUT R3, R4, 0x70, R2, 0xf8, !PT ;  /* 0x0000007004037812 */ /* 0x001fe200078ef802 */
[----:B------:R-:W-:Y:S02]  /*2fe90*/  IMAD.IADD R2, R19, 0x1, R0 ;  /* 0x0000000113027824 */ /* 0x000fe400078e0200 */
[----:B------:R-:W-:-:S03]  /*2fea0*/  IMAD.MOV.U32 R0, RZ, RZ, 0x1 ;  /* 0x00000001ff007424 */ /* 0x000fc600078e00ff */
[----:B------:R0:W-:Y:S04]  /*2feb0*/  STL [R1+0x48], R2 ;  /* 0x0000480201007387 */ /* 0x0001e80000100800 */
[----:B------:R0:W-:Y:S04]  /*2fec0*/  STL [R1+0x54], RZ ;  /* 0x000054ff01007387 */ /* 0x0001e80000100800 */
[----:B------:R0:W-:Y:S04]  /*2fed0*/  STL [R1+0x1c], R0 ;  /* 0x00001c0001007387 */ /* 0x0001e80000100800 */
[----:B------:R0:W-:Y:S04]  /*2fee0*/  STL [R1+0x14], RZ ;  /* 0x000014ff01007387 */ /* 0x0001e80000100800 */
[----:B------:R0:W-:Y:S04]  /*2fef0*/  STL [R1+0x10], RZ ;  /* 0x000010ff01007387 */ /* 0x0001e80000100800 */
[----:B------:R0:W-:Y:S02]  /*2ff00*/  STL [R1+0x18], R0 ;  /* 0x0000180001007387 */ /* 0x0001e40000100800 */
.L_x_1703:
[----:B------:R-:W2:Y:S01]  /*2ff10*/  LDL R14, [R1+0xc] ;  /* 0x00000c00010e7983 */ /* 0x000ea20000100800 */
[----:B------:R-:W-:Y:S05]  /*2ff20*/  YIELD ;  /* 0x0000000000007946 */ /* 0x000fea0003800000 */
[----:B------:R-:W-:Y:S01]  /*2ff30*/  ULDC.64 UR4, c[0x0][0xa28] ;  /* 0x00028a0000047ab9 */ /* 0x000fe20000000a00 */
[----:B-1--4-:R-:W-:Y:S02]  /*2ff40*/  CS2R R6, SRZ ;  /* 0x0000000000067805 */ /* 0x012fe4000001ff00 */
[----:B------:R-:W-:Y:S01]  /*2ff50*/  ISETP.NE.U32.AND P0, PT, RZ, UR4, PT ;  /* 0x00000004ff007c0c */ /* 0x000fe2000bf05070 */
[----:B------:R-:W1:Y:S01]  /*2ff60*/  LDC.64 R12, c[0x0][0xa00] ;  /* 0x00028000ff0c7b82 */ /* 0x000e620000000a00 */
[----:B------:R-:W-:Y:S01]  /*2ff70*/  ULDC.64 UR10, c[0x0][0x208] ;  /* 0x00008200000a7ab9 */ /* 0x000fe20000000a00 */
[----:B------:R-:W-:Y:S01]  /*2ff80*/  ULDC.64 UR6, c[0x0][0xa08] ;  /* 0x0002820000067ab9 */ /* 0x000fe20000000a00 */
[----:B------:R-:W-:Y:S01]  /*2ff90*/  ISETP.NE.AND.EX P0, PT, RZ, UR5, PT, P0 ;  /* 0x00000005ff007c0c */ /* 0x000fe2000bf05300 */
[----:B------:R-:W-:Y:S01]  /*2ffa0*/  ULDC.64 UR4, c[0x0][0xa18] ;  /* 0x0002860000047ab9 */ /* 0x000fe20000000a00 */
[----:B------:R-:W-:-:S03]  /*2ffb0*/  ULDC.64 UR8, c[0x0][0xa10] ;  /* 0x0002840000087ab9 */ /* 0x000fc60000000a00 */
[----:B------:R-:W3:Y:S08]  /*2ffc0*/  LDC.64 R4, c[0x0][0xa08] ;  /* 0x00028200ff047b82 */ /* 0x000ef00000000a00 */
[----:B0-----:R-:W2:Y:S02]  /*2ffd0*/  @P0 LDC.64 R2, c[0x0][0xa28] ;  /* 0x00028a00ff020b82 */ /* 0x001ea40000000a00 */
[----:B--2---:R-:W-:-:S05]  /*2ffe0*/  @P0 IMAD.WIDE R2, R14, 0x4, R2 ;  /* 0x000000040e020825 */ /* 0x004fca00078e0202 */
[----:B------:R0:W5:Y:S01]  /*2fff0*/  @P0 LDG.E R6, desc[UR10][R2.64] ;  /* 0x0000000a02060981 */ /* 0x000162000c1e1900 */
[----:B------:R-:W-:Y:S01]  /*30000*/  ISETP.NE.U32.AND P0, PT, RZ, UR4, PT ;  /* 0x00000004ff007c0c */ /* 0x000fe2000bf05070 */
[----:B-1----:R-:W-:Y:S01]  /*30010*/  IMAD.WIDE R12, R14, 0x4, R12 ;  /* 0x000000040e0c7825 */ /* 0x002fe200078e020c */
[----:B------:R-:W-:Y:S02]  /*30020*/  ISETP.NE.U32.AND P2, PT, RZ, UR6, PT ;  /* 0x00000006ff007c0c */ /* 0x000fe4000bf45070 */
[----:B------:R-:W-:Y:S01]  /*30030*/  ISETP.NE.AND.EX P0, PT, RZ, UR5, PT, P0 ;  /* 0x00000005ff007c0c */ /* 0x000fe2000bf05300 */
[----:B------:R-:W-:Y:S01]  /*30040*/  ULDC.64 UR4, c[0x0][0xa00] ;  /* 0x0002800000047ab9 */ /* 0x000fe20000000a00 */
[----:B------:R-:W-:Y:S01]  /*30050*/  ISETP.NE.U32.AND P4, PT, RZ, UR8, PT ;  /* 0x00000008ff007c0c */ /* 0x000fe2000bf85070 */
[----:B------:R-:W-:Y:S01]  /*30060*/  IMAD.MOV.U32 R8, RZ, RZ, RZ ;  /* 0x000000ffff087224 */ /* 0x000fe200078e00ff */
[----:B------:R-:W-:Y:S01]  /*30070*/  ISETP.NE.U32.AND P1, PT, RZ, UR4, PT ;  /* 0x00000004ff007c0c */ /* 0x000fe2000bf25070 */
[----:B0-----:R-:W0:Y:S01]  /*30080*/  LDC.64 R2, c[0x0][0xa10] ;  /* 0x00028400ff027b82 */ /* 0x001e220000000a00 */
[----:B------:R-:W-:-:S02]  /*30090*/  IMAD.MOV.U32 R0, RZ, RZ, RZ ;  /* 0x000000ffff007224 */ /* 0x000fc400078e00ff */
[----:B------:R-:W-:Y:S01]  /*300a0*/  ISETP.NE.AND.EX P3, PT, RZ, UR5, PT, P1 ;  /* 0x00000005ff007c0c */ /* 0x000fe2000bf65310 */
[----:B---3--:R-:W-:-:S04]  /*300b0*/  IMAD.WIDE R4, R14, 0x4, R4 ;  /* 0x000000040e047825 */ /* 0x008fc800078e0204 */
[----:B------:R-:W1:Y:S01]  /*300c0*/  @P0 LDC.64 R10, c[0x0][0xa18] ;  /* 0x00028600ff0a0b82 */ /* 0x000e620000000a00 */
[----:B------:R-:W-:Y:S01]  /*300d0*/  ULDC UR4, c[0x0][0x288] ;  /* 0x0000a20000047ab9 */ /* 0x000fe20000000800 */
[----:B------:R-:W-:Y:S02]  /*300e0*/  ISETP.NE.AND.EX P1, PT, RZ, UR7, PT, P2 ;  /* 0x00000007ff007c0c */ /* 0x000fe4000bf25320 */
[----:B------:R-:W-:-:S04]  /*300f0*/  ISETP.NE.AND.EX P2, PT, RZ, UR9, PT, P4 ;  /* 0x00000009ff007c0c */ /* 0x000fc8000bf45340 */
[----:B------:R-:W2:Y:S07]  /*30100*/  @P3 LDG.E R7, desc[UR10][R12.64] ;  /* 0x0000000a0c073981 */ /* 0x000eae000c1e1900 */
[----:B------:R-:W5:Y:S01]  /*30110*/  @P1 LDG.E R8, desc[UR10][R4.64] ;  /* 0x0000000a04081981 */ /* 0x000f62000c1e1900 */
[----:B0-----:R-:W-:-:S05]  /*30120*/  IMAD.WIDE R2, R14, 0x4, R2 ;  /* 0x000000040e027825 */ /* 0x001fca00078e0202 */
[----:B------:R-:W5:Y:S01]  /*30130*/  @P2 LDG.E R0, desc[UR10][R2.64] ;  /* 0x0000000a02002981 */ /* 0x000f62000c1e1900 */
[----:B-1----:R-:W-:-:S03]  /*30140*/  @P0 IMAD.WIDE R10, R14, 0x4, R10 ;  /* 0x000000040e0a0825 */ /* 0x002fc600078e020a */
        /* <DEDUP_REMOVED lines=11> */
[----:B0-----:R-:W-:Y:S01]  /*30200*/  IMAD.U32 R10, RZ, RZ, UR5 ;  /* 0x00000005ff0a7e24 */ /* 0x001fe2000f8e00ff */
[----:B--2---:R0:W-:Y:S01]  /*30210*/  STL [R1+0x38], R7 ;  /* 0x0000380701007387 */ /* 0x0041e20000100800 */
[----:B------:R-:W-:Y:S02]  /*30220*/  IMAD.MOV.U32 R15, RZ, RZ, R7 ;  /* 0x000000ffff0f7224 */ /* 0x000fe400078e0007 */
[----:B0-----:R-:W-:Y:S01]  /*30230*/  IMAD.U32 R7, RZ, RZ, UR4 ;  /* 0x00000004ff077e24 */ /* 0x001fe2000f8e00ff */
[----:B------:R-:W-:Y:S06]  /*30240*/  @P0 BRA `(.L_x_1582) ;  /* 0x0000000000180947 */ /* 0x000fec0003800000 */
[----:B------:R-:W-:Y:S05]  /*30250*/  @!P3 BRA `(.L_x_1582) ;  /* 0x000000000014b947 */ /* 0x000fea0003800000 */
[----:B------:R-:W-:Y:S02]  /*30260*/  ULDC.64 UR4, c[0x0][0x208] ;  /* 0x0000820000047ab9 */ /* 0x000fe40000000a00 */
[----:B------:R-:W2:Y:S04]  /*30270*/  LDG.E R9, desc[UR4][R12.64] ;  /* 0x000000040c097981 */ /* 0x000ea8000c1e1900 */
[----:B------:R-:W2:Y:S02]  /*30280*/  LDG.E R12, desc[UR4][R12.64+0x4] ;  /* 0x000004040c0c7981 */ /* 0x000ea4000c1e1900 */
[----:B--2---:R-:W-:-:S05]  /*30290*/  IMAD.IADD R15, R12, 0x1, -R9 ;  /* 0x000000010c0f7824 */ /* 0x004fca00078e0a09 */
[----:B------:R0:W-:Y:S02]  /*302a0*/  STL [R1+0x38], R15 ;  /* 0x0000380f01007387 */ /* 0x0001e40000100800 */
.L_x_1582:
[----:B------:R-:W2:Y:S01]  /*302b0*/  LDL.LU R12, [R1+0x8] ;  /* 0x00000800010c7983 */ /* 0x000ea20000300800 */
[----:B-----5:R-:W-:Y:S01]  /*302c0*/  IMAD.IADD R8, R8, 0x1, R6 ;  /* 0x0000000108087824 */ /* 0x020fe200078e0206 */
[----:B------:R-:W-:Y:S02]  /*302d0*/  ULDC.64 UR4, c[0x0][0xa20] ;  /* 0x0002880000047ab9 */ /* 0x000fe40000000a00 */
[----:B------:R-:W-:Y:S02]  /*302e0*/  ISETP.NE.U32.AND P0, PT, RZ, UR4, PT ;  /* 0x00000004ff007c0c */ /* 0x000fe4000bf05070 */
[----:B------:R1:W-:Y:S02]  /*302f0*/  STL [R1+0x24], R8 ;  /* 0x0000240801007387 */ /* 0x0003e40000100800 */
[----:B------:R-:W-:Y:S02]  /*30300*/  ISETP.NE.AND.EX P0, PT, RZ, UR5, PT, P0 ;  /* 0x00000005ff007c0c */ /* 0x000fe4000bf05300 */
[----:B--2---:R-:W-:-:S02]  /*30310*/  LOP3.LUT R11, R12, 0xff000000, RZ, 0xc0, !PT ;  /* 0xff0000000c0b7812 */ /* 0x004fc400078ec0ff */
[C---:B------:R-:W-:Y:S02]  /*30320*/  LOP3.LUT R9, R12.reuse, 0xff0000, RZ, 0xc0, !PT ;  /* 0x00ff00000c097812 */ /* 0x040fe400078ec0ff */
[----:B------:R-:W-:Y:S02]  /*30330*/  SHF.R.U32.HI R11, RZ, 0x8, R11 ;  /* 0x00000008ff0b7819 */ /* 0x000fe4000001160b */
[----:B------:R-:W-:Y:S02]  /*30340*/  LOP3.LUT R17, R12, 0xffff, RZ, 0xc0, !PT ;  /* 0x0000ffff0c117812 */ /* 0x000fe400078ec0ff */
[----:B------:R-:W-:-:S03]  /*30350*/  LEA.HI R11, R9, R11, RZ, 0x10 ;  /* 0x0000000b090b7211 */ /* 0x000fc600078f80ff */
[----:B-1----:R-:W-:Y:S05]  /*30360*/  @!P0 BRA `(.L_x_1583) ;  /* 0x0000000000148947 */ /* 0x002fea0003800000 */
[----:B------:R-:W1:Y:S01]  /*30370*/  LDC.64 R4, c[0x0][0xa20] ;  /* 0x00028800ff047b82 */ /* 0x000e620000000a00 */
[----:B------:R-:W-:Y:S01]  /*30380*/  ULDC.64 UR4, c[0x0][0x208] ;  /* 0x0000820000047ab9 */ /* 0x000fe20000000a00 */
[----:B-1----:R-:W-:-:S05]  /*30390*/  IMAD.WIDE R4, R14, 0x4, R4 ;  /* 0x000000040e047825 */ /* 0x002fca00078e0204 */
[----:B------:R1:W5:Y:S01]  /*303a0*/  LDG.E R7, desc[UR4][R4.64] ;  /* 0x0000000404077981 */ /* 0x000362000c1e1900 */
[----:B------:R-:W-:Y:S05]  /*303b0*/  BRA `(.L_x_1584) ;  /* 0x0000000000147947 */ /* 0x000fea0003800000 */
.L_x_1583:
[----:B------:R-:W-:Y:S05]  /*303c0*/  @!P1 BRA `(.L_x_1584) ;  /* 0x0000000000109947 */ /* 0x000fea0003800000 */
[----:B------:R-:W-:Y:S02]  /*303d0*/  ULDC.64 UR4, c[0x0][0x208] ;  /* 0x0000820000047ab9 */ /* 0x000fe40000000a00 */
[----:B------:R-:W2:Y:S04]  /*303e0*/  LDG.E R7, desc[UR4][R4.64] ;  /* 0x0000000404077981 */ /* 0x000ea8000c1e1900 */
[----:B------:R-:W2:Y:S02]  /*303f0*/  LDG.E R4, desc[UR4][R4.64+0x4] ;  /* 0x0000040404047981 */ /* 0x000ea4000c1e1900 */
[----:B--2---:R-:W-:-:S07]  /*30400*/  IMAD.IADD R7, R4, 0x1, -R7 ;  /* 0x0000000104077824 */ /* 0x004fce00078e0a07 */
.L_x_1584:
[----:B------:R-:W2:Y:S01]  /*30410*/  LDL.LU R8, [R1+0x4] ;  /* 0x0000040001087983 */ /* 0x000ea20000300800 */
[----:B------:R-:W-:-:S03]  /*30420*/  ULDC.64 UR4, c[0x0][0x208] ;  /* 0x0000820000047ab9 */ /* 0x000fc60000000a00 */
[----:B-1----:R-:W3:Y:S04]  /*30430*/  @P2 LDG.E R4, desc[UR4][R2.64] ;  /* 0x0000000402042981 */ /* 0x002ee8000c1e1900 */
[----:B------:R1:W3:Y:S01]  /*30440*/  @P2 LDG.E R2, desc[UR4][R2.64+0x4] ;  /* 0x0000040402022981 */ /* 0x0002e2000c1e1900 */
[----:B-----5:R-:W-:Y:S01]  /*30450*/  IMAD.IADD R9, R7, 0x1, -R6 ;  /* 0x0000000107097824 */ /* 0x020fe200078e0a06 */
[----:B-1----:R-:W1:Y:S02]  /*30460*/  LDC R3, c[0x0][0x448] ;  /* 0x00011200ff037b82 */ /* 0x002e640000000800 */
[----:B-1----:R-:W-:-:S13]  /*30470*/  ISETP.NE.AND P1, PT, R3, 0x1, PT ;  /* 0x000000010300780c */ /* 0x002fda0003f25270 */
[----:B------:R-:W1:Y:S08]  /*30480*/  @P1 LDC R3, c[0x0][0x44c] ;  /* 0x00011300ff031b82 */ /* 0x000e700000000800 */
[----:B------:R-:W4:Y:S01]  /*30490*/  @P1 LDC R5, c[0x0][0x450] ;  /* 0x00011400ff051b82 */ /* 0x000f220000000800 */
[----:B--2---:R-:W-:-:S04]  /*304a0*/  IMAD.SHL.U32 R12, R8, 0x80, RZ ;  /* 0x00000080080c7824 */ /* 0x004fc800078e00ff */
[----:B------:R-:W-:Y:S01]  /*304b0*/  VIADD R6, R12, 0x7f ;  /* 0x0000007f0c067836 */ /* 0x000fe20000000000 */
[----:B------:R2:W-:Y:S01]  /*304c0*/  STL [R1+0x28], R12 ;  /* 0x0000280c01007387 */ /* 0x0005e20000100800 */
[----:B---3--:R-:W-:Y:S02]  /*304d0*/  @P2 IMAD.IADD R10, R2, 0x1, -R4 ;  /* 0x00000001020a2824 */ /* 0x008fe400078e0a04 */
[----:B-1----:R-:W-:-:S04]  /*304e0*/  @P1 IMAD.HI.U32 R2, R6, R3, RZ ;  /* 0x0000000306021227 */ /* 0x002fc800078e00ff */
[----:B------:R-:W-:Y:S01]  /*304f0*/  IMAD.IADD R8, R9, 0x1, R10 ;  /* 0x0000000109087824 */ /* 0x000fe200078e020a */
[----:B----4-:R-:W-:Y:S01]  /*30500*/  @P1 SHF.R.U32.HI R6, RZ, R5, R2 ;  /* 0x00000005ff061219 */ /* 0x010fe20000011602 */
[----:B------:R-:W-:Y:S02]  /*30510*/  IMAD.MOV.U32 R2, RZ, RZ, RZ ;  /* 0x000000ffff027224 */ /* 0x000fe400078e00ff */
[C---:B------:R-:W-:Y:S01]  /*30520*/  VIADD R3, R8.reuse, 0xdf ;  /* 0x000000df08037836 */ /* 0x040fe20000000000 */
[----:B------:R-:W-:-:S03]  /*30530*/  IADD3 R18, R8, 0x1, -R15 ;  /* 0x0000000108127810 */ /* 0x000fc60007ffe80f */
[----:B------:R-:W-:-:S04]  /*30540*/  IMAD.HI R2, R3, -0x6db6db6d, R2 ;  /* 0x9249249303027827 */ /* 0x000fc800078e0202 */
[----:B------:R-:W-:Y:S01]  /*30550*/  IMAD.IADD R6, R18, 0x1, R6 ;  /* 0x0000000112067824 */ /* 0x000fe200078e0206 */
[----:B------:R-:W-:-:S04]  /*30560*/  SHF.R.U32.HI R3, RZ, 0x1f, R2 ;  /* 0x0000001fff037819 */ /* 0x000fc80000011602 */
[----:B------:R-:W-:Y:S02]  /*30570*/  LEA.HI.SX32 R21, R2, R3, 0x19 ;  /* 0x0000000302157211 */ /* 0x000fe400078fcaff */
[----:B------:R-:W1:Y:S02]  /*30580*/  LDC.64 R2, c[0x0][0x9e0] ;  /* 0x00027800ff027b82 */ /* 0x000e640000000a00 */
[----:B-1----:R-:W-:Y:S01]  /*30590*/  ISETP.GE.AND P3, PT, R3, 0x1, PT ;  /* 0x000000010300780c */ /* 0x002fe20003f66270 */
[----:B------:R-:W-:-:S12]  /*305a0*/  IMAD.IADD R2, R6, 0x1, R2 ;  /* 0x0000000106027824 */ /* 0x000fd800078e0202 */
[----:B--2---:R-:W-:Y:S05]  /*305b0*/  @!P3 BRA `(.L_x_1585) ;  /* 0x000000000048b947 */ /* 0x004fea0003800000 */
[C---:B------:R-:W-:Y:S01]  /*305c0*/  ISETP.GT.AND P0, PT, R6.reuse, RZ, PT ;  /* 0x000000ff0600720c */ /* 0x040fe20003f04270 */
[----:B------:R-:W-:Y:S01]  /*305d0*/  BSSY B0, `(.L_x_1586) ;  /* 0x000000e000007945 */ /* 0x000fe20003800000 */
[----:B------:R-:W-:-:S11]  /*305e0*/  VIADD R7, R6, 0xffffffff ;  /* 0xffffffff06077836 */ /* 0x000fd60000000000 */
[----:B------:R-:W-:Y:S05]  /*305f0*/  @P0 BRA `(.L_x_1587) ;  /* 0x00000000001c0947 */ /* 0x000fea0003800000 */
[----:B------:R-:W-:Y:S01]  /*30600*/  ISETP.NE.AND P0, PT, R3, 0x1, PT ;  /* 0x000000010300780c */ /* 0x000fe20003f05270 */
[----:B------:R-:W-:-:S12]  /*30610*/  IMAD.MOV R6, RZ, RZ, -R6 ;  /* 0x000000ffff067224 */ /* 0x000fd800078e0a06 */
[----:B------:R-:W1:Y:S02]  /*30620*/  @P0 LDC.64 R4, c[0x0][0x9e8] ;  /* 0x00027a00ff040b82 */ /* 0x000e640000000a00 */
[----:B-1----:R-:W-:-:S05]  /*30630*/  @P0 IMAD.HI.U32 R4, R6, R4, RZ ;  /* 0x0000000406040227 */ /* 0x002fca00078e00ff */
[----:B------:R-:W-:-:S04]  /*30640*/  @P0 SHF.R.U32.HI R6, RZ, R5, R4 ;  /* 0x00000005ff060219 */ /* 0x000fc80000011604 */
[----:B------:R-:W-:Y:S01]  /*30650*/  LOP3.LUT R7, RZ, R6, RZ, 0x33, !PT ;  /* 0x00000006ff077212 */ /* 0x000fe200078e33ff */
[----:B------:R-:W-:Y:S06]  /*30660*/  BRA `(.L_x_1588) ;  /* 0x0000000000107947 */ /* 0x000fec0003800000 */
.L_x_1587:
[----:B------:R-:W-:-:S13]  /*30670*/  ISETP.NE.AND P0, PT, R3, 0x1, PT ;  /* 0x000000010300780c */ /* 0x000fda0003f05270 */
[----:B------:R-:W1:Y:S02]  /*30680*/  @P0 LDC.64 R4, c[0x0][0x9e8] ;  /* 0x00027a00ff040b82 */ /* 0x000e640000000a00 */
[----:B-1----:R-:W-:-:S05]  /*30690*/  @P0 IMAD.HI.U32 R4, R7, R4, RZ ;  /* 0x0000000407040227 */ /* 0x002fca00078e00ff */
[----:B------:R-:W-:-:S07]  /*306a0*/  @P0 SHF.R.U32.HI R7, RZ, R5, R4 ;  /* 0x00000005ff070219 */ /* 0x000fce0000011604 */
.L_x_1588:
[----:B------:R-:W-:Y:S05]  /*306b0*/  BSYNC B0 ;  /* 0x0000000000007941 */ /* 0x000fea0003800000 */
.L_x_1586:
[----:B------:R-:W-:-:S05]  /*306c0*/  IMAD R7, R7, R3, R3 ;  /* 0x0000000307077224 */ /* 0x000fca00078e0203 */
[----:B------:R-:W-:-:S07]  /*306d0*/  VIMNMX R2, R2, R7, PT ;  /* 0x0000000702027248 */ /* 0x000fce0003fe0100 */
.L_x_1585:
[----:B------:R-:W1:Y:S01]  /*306e0*/  @P1 LDC R4, c[0x0][0x44c] ;  /* 0x00011300ff041b82 */ /* 0x000e620000000800 */
[----:B------:R-:W-:Y:S01]  /*306f0*/  IMAD.MOV.U32 R6, RZ, RZ, R12 ;  /* 0x000000ffff067224 */ /* 0x000fe200078e000c */
[----:B------:R-:W-:Y:S01]  /*30700*/  ULDC UR4, c[0x0][0x9dc] ;  /* 0x0002770000047ab9 */ /* 0x000fe20000000800 */
[----:B------:R-:W-:-:S05]  /*30710*/  IMAD.IADD R20, R8, 0x1, -R15 ;  /* 0x0000000108147824 */ /* 0x000fca00078e0a0f */
[----:B------:R-:W2:Y:S01]  /*30720*/  @P1 LDC R5, c[0x0][0x450] ;  /* 0x00011400ff051b82 */ /* 0x000ea20000000800 */
[----:B-1----:R-:W-:-:S05]  /*30730*/  @P1 IMAD.HI.U32 R4, R12, R4, RZ ;  /* 0x000000040c041227 */ /* 0x002fca00078e00ff */
[----:B--2---:R-:W-:Y:S01]  /*30740*/  @P1 SHF.R.U32.HI R6, RZ, R5, R4 ;  /* 0x00000005ff061219 */ /* 0x004fe20000011604 */
[----:B------:R-:W-:Y:S02]  /*30750*/  VIADD R5, R2, 0xdf ;  /* 0x000000df02057836 */ /* 0x000fe40000000000 */
[----:B------:R-:W-:Y:S02]  /*30760*/  IMAD.MOV.U32 R4, RZ, RZ, RZ ;  /* 0x000000ffff047224 */ /* 0x000fe400078e00ff */
[----:B------:R-:W-:Y:S02]  /*30770*/  IMAD.IADD R2, R20, 0x1, R6 ;  /* 0x0000000114027824 */ /* 0x000fe400078e0206 */
[----:B------:R-:W-:-:S04]  /*30780*/  IMAD.HI R4, R5, -0x6db6db6d, R4 ;  /* 0x9249249305047827 */ /* 0x000fc800078e0204 */
[----:B------:R-:W-:Y:S01]  /*30790*/  VIADD R6, R2, -UR4 ;  /* 0x8000000402067c36 */ /* 0x000fe20008000000 */
[----:B------:R-:W-:-:S04]  /*307a0*/  SHF.R.U32.HI R8, RZ, 0x1f, R4 ;  /* 0x0000001fff087819 */ /* 0x000fc80000011604 */
[----:B------:R-:W-:-:S04]  /*307b0*/  LEA.HI.SX32 R8, R4, R8, 0x19 ;  /* 0x0000000804087211 */ /* 0x000fc800078fcaff */
[----:B------:R-:W-:Y:S01]  /*307c0*/  VIMNMX R8, R21, R8, PT ;  /* 0x0000000815087248 */ /* 0x000fe20003fe0100 */
        /* <DEDUP_REMOVED lines=11> */
.L_x_1591:
[----:B------:R-:W-:-:S13]  /*30880*/  ISETP.NE.AND P0, PT, R3, 0x1, PT ;  /* 0x000000010300780c */ /* 0x000fda0003f05270 */
[----:B------:R-:W1:Y:S02]  /*30890*/  @P0 LDC.64 R4, c[0x0][0x9e8] ;  /* 0x00027a00ff040b82 */ /* 0x000e640000000a00 */
[----:B-1----:R-:W-:-:S05]  /*308a0*/  @P0 IMAD.HI.U32 R4, R2, R4, RZ ;  /* 0x0000000402040227 */ /* 0x002fca00078e00ff */
[----:B------:R-:W-:-:S07]  /*308b0*/  @P0 SHF.R.U32.HI R2, RZ, R5, R4 ;  /* 0x00000005ff020219 */ /* 0x000fce0000011604 */
.L_x_1592:
[----:B------:R-:W-:Y:S05]  /*308c0*/  BSYNC B0 ;  /* 0x0000000000007941 */ /* 0x000fea0003800000 */
.L_x_1590:
[----:B------:R-:W-:-:S05]  /*308d0*/  IMAD R2, R2, R3, RZ ;  /* 0x0000000302027224 */ /* 0x000fca00078e02ff */
[----:B------:R-:W-:-:S07]  /*308e0*/  VIMNMX R6, R6, R2, !PT ;  /* 0x0000000206067248 */ /* 0x000fce0007fe0100 */
.L_x_1589:
[----:B------:R-:W-:Y:S01]  /*308f0*/  IMAD.MOV.U32 R2, RZ, RZ, RZ ;  /* 0x000000ffff027224 */ /* 0x000fe200078e00ff */
[----:B------:R-:W-:Y:S01]  /*30900*/  LOP3.LUT R13, R11, 0xff, RZ, 0xc0, !PT ;  /* 0x000000ff0b0d7812 */ /* 0x000fe200078ec0ff */
[----:B------:R-:W-:Y:S01]  /*30910*/  IMAD.MOV.U32 R3, RZ, RZ, R6 ;  /* 0x000000ffff037224 */ /* 0x000fe200078e0006 */
[----:B------:R-:W-:Y:S01]  /*30920*/  BSSY B0, `(.L_x_1593) ;  /* 0x0000027000007945 */ /* 0x000fe20003800000 */
[----:B------:R-:W-:Y:S01]  /*30930*/  SHF.R.U32.HI R4, RZ, 0x10, R11 ;  /* 0x00000010ff047819 */ /* 0x000fe2000001160b */
[----:B------:R-:W-:Y:S01]  /*30940*/  IMAD.HI R6, R6, -0x6db6db6d, R2 ;  /* 0x9249249306067827 */ /* 0x000fe200078e0202 */
[----:B------:R1:W-:Y:S04]  /*30950*/  STL [R1+0x4], R13 ;  /* 0x0000040d01007387 */ /* 0x0003e80000100800 */
[----:B------:R-:W-:-:S04]  /*30960*/  SHF.R.U32.HI R5, RZ, 0x1f, R6 ;  /* 0x0000001fff057819 */ /* 0x000fc80000011606 */
[----:B------:R-:W-:-:S04]  /*30970*/  LEA.HI.SX32 R5, R6, R5, 0x19 ;  /* 0x0000000506057211 */ /* 0x000fc800078fcaff */
[----:B------:R-:W-:-:S04]  /*30980*/  VIMNMX R5, RZ, R5, !PT ;  /* 0x00000005ff057248 */ /* 0x000fc80007fe0100 */
[----:B------:R-:W-:-:S13]  /*30990*/  ISETP.GT.AND P0, PT, R8, R5, PT ;  /* 0x000000050800720c */ /* 0x000fda0003f04270 */
[----:B-1----:R-:W-:Y:S05]  /*309a0*/  @!P0 BRA `(.L_x_1594) ;  /* 0x0000000000788947 */ /* 0x002fea0003800000 */
[----:B------:R-:W-:Y:S01]  /*309b0*/  ISETP.NE.AND P0, PT, R4, RZ, PT ;  /* 0x000000ff0400720c */ /* 0x000fe20003f05270 */
[----:B------:R-:W-:-:S03]  /*309c0*/  ULDC UR4, c[0x0][0x9f0] ;  /* 0x00027c0000047ab9 */ /* 0x000fc60000000800 */
[----:B------:R-:W-:-:S04]  /*309d0*/  SEL R6, R4, UR4, P0 ;  /* 0x0000000404067c07 */ /* 0x000fc80008000000 */
[----:B------:R-:W-:Y:S02]  /*309e0*/  IABS R7, R6 ;  /* 0x0000000600077213 */ /* 0x000fe40000000000 */
[----:B------:R-:W-:Y:S02]  /*309f0*/  IADD3 R11, R6, -0x1, R8 ;  /* 0xffffffff060b7810 */ /* 0x000fe40007ffe008 */
[----:B------:R-:W1:Y:S03]  /*30a00*/  I2F.RP R2, R7 ;  /* 0x0000000700027306 */ /* 0x000e660000209400 */
[----:B------:R-:W-:-:S05]  /*30a10*/  IMAD.IADD R11, R11, 0x1, -R5 ;  /* 0x000000010b0b7824 */ /* 0x000fca00078e0a05 */
[----:B-1----:R-:W1:Y:S02]  /*30a20*/  MUFU.RCP R2, R2 ;  /* 0x0000000200027308 */ /* 0x002e640000001000 */
[----:B-1----:R-:W-:-:S06]  /*30a30*/  VIADD R2, R2, 0xffffffe ;  /* 0x0ffffffe02027836 */ /* 0x002fcc0000000000 */
[----:B------:R1:W2:Y:S02]  /*30a40*/  F2I.FTZ.U32.TRUNC.NTZ R3, R2 ;  /* 0x0000000200037305 */ /* 0x0002a4000021f000 */
[----:B-1----:R-:W-:-:S04]  /*30a50*/  LOP3.LUT R2, R11, R6, RZ, 0x3c, !PT ;  /* 0x000000060b027212 */ /* 0x002fc800078e3cff */
[----:B------:R-:W-:Y:S01]  /*30a60*/  ISETP.GE.AND P3, PT, R2, RZ, PT ;  /* 0x000000ff0200720c */ /* 0x000fe20003f66270 */
[----:B--2---:R-:W-:-:S04]  /*30a70*/  IMAD.MOV R2, RZ, RZ, -R3 ;  /* 0x000000ffff027224 */ /* 0x004fc800078e0a03 */
[----:B------:R-:W-:Y:S02]  /*30a80*/  IMAD R12, R2, R7, RZ ;  /* 0x00000007020c7224 */ /* 0x000fe400078e02ff */
[----:B------:R-:W-:-:S04]  /*30a90*/  IMAD.MOV.U32 R2, RZ, RZ, RZ ;  /* 0x000000ffff027224 */ /* 0x000fc800078e00ff */
[----:B------:R-:W-:Y:S01]  /*30aa0*/  IMAD.HI.U32 R12, R3, R12, R2 ;  /* 0x0000000c030c7227 */ /* 0x000fe200078e0002 */
[----:B------:R-:W-:Y:S02]  /*30ab0*/  IABS R2, R6 ;  /* 0x0000000600027213 */ /* 0x000fe40000000000 */
[----:B------:R-:W-:-:S03]  /*30ac0*/  IABS R3, R11 ;  /* 0x0000000b00037213 */ /* 0x000fc60000000000 */
[----:B------:R-:W-:-:S04]  /*30ad0*/  IMAD.MOV R2, RZ, RZ, -R2 ;  /* 0x000000ffff027224 */ /* 0x000fc800078e0a02 */
        /* <DEDUP_REMOVED lines=11> */
.L_x_1594:
[----:B------:R-:W-:Y:S05]  /*30b90*/  BSYNC B0 ;  /* 0x0000000000007941 */ /* 0x000fea0003800000 */
.L_x_1593:
[-C--:B------:R-:W-:Y:S01]  /*30ba0*/  IMAD R5, R13, R2.reuse, R5 ;  /* 0x000000020d057224 */ /* 0x080fe200078e0205 */
[----:B------:R-:W-:Y:S04]  /*30bb0*/  BSSY B0, `(.L_x_1595) ;  /* 0x00000e5000007945 */ /* 0x000fe80003800000 */
        /* <DEDUP_REMOVED lines=21> */
[----:B------:R-:W1:Y:S02]  /*30d10*/  S2R R5, SR_TID.X ;  /* 0x0000000000057919 */ /* 0x000e640000002100 */
[----:B-1----:R-:W-:-:S04]  /*30d20*/  SHF.R.U32.HI R5, RZ, 0x5, R5 ;  /* 0x00000005ff057819 */ /* 0x002fc80000011605 */
[----:B------:R-:W-:-:S05]  /*30d30*/  LOP3.LUT R5, R5, 0x3, RZ, 0xc0, !PT ;  /* 0x0000000305057812 */ /* 0x000fca00078ec0ff */
[----:B------:R1:W2:Y:S02]  /*30d40*/  SHFL.IDX PT, R14, R5, RZ, 0x1f ;  /* 0x00001fff050e7589 */ /* 0x0002a400000e0000 */
.L_x_1853:
[----:B--2---:R-:W-:Y:S02]  /*30d50*/  ISETP.NE.AND P0, PT, R14, RZ, PT ;  /* 0x000000ff0e00720c */ /* 0x004fe40003f05270 */
[----:B------:R-:W-:-:S11]  /*30d60*/  PLOP3.LUT P6, PT, PT, PT, PT, 0x8, 0x0 ;  /* 0x000000000000781c */ /* 0x000fd60003fce170 */
[----:B------:R-:W-:Y:S05]  /*30d70*/  @P0 BRA `(.L_x_1598) ;  /* 0x00000000000c0947 */ /* 0x000fea0003800000 */
[----:B------:R-:W-:-:S03]  /*30d80*/  UMOV UR4, 0xffffffff ;  /* 0xffffffff00047882 */ /* 0x000fc60000000000 */
[----:B------:R-:W-:Y:S05]  /*30d90*/  BRA.DIV UR4, `(.L_x_1599) ;  /* 0x0000009204e07947 */ /* 0x000fea000b800000 */
[----:B------:R-:W-:-:S13]  /*30da0*/  ELECT P6, URZ, PT ;  /* 0x00000000003f782f */ /* 0x000fda00038c0000 */
.L_x_1598:
[----:B-1----:R-:W2:Y:S01]  /*30db0*/  LDL R5, [R1+0x54] ;  /* 0x0000540001057983 */ /* 0x002ea20000100800 */
[----:B------:R-:W-:Y:S01]  /*30dc0*/  BSSY B1, `(.L_x_1600) ;  /* 0x0000008000017945 */ /* 0x000fe20003800000 */
[----:B--2---:R-:W-:-:S05]  /*30dd0*/  VIADD R5, R5, 0x1 ;  /* 0x0000000105057836 */ /* 0x004fca0000000000 */
[----:B------:R-:W-:-:S04]  /*30de0*/  LEA.HI R6, R5, R5, RZ, 0x1 ;  /* 0x0000000505067211 */ /* 0x000fc800078f08ff */
[----:B------:R-:W-:-:S05]  /*30df0*/  LOP3.LUT R6, R6, 0xfffffffe, RZ, 0xc0, !PT ;  /* 0xfffffffe06067812 */ /* 0x000fca00078ec0ff */
[----:B------:R-:W-:-:S05]  /*30e00*/  IMAD.IADD R5, R5, 0x1, -R6 ;  /* 0x0000000105057824 */ /* 0x000fca00078e0a06 */
[----:B------:R-:W-:-:S04]  /*30e10*/  SHF.L.U32 R5, R5, 0x1f, RZ ;  /* 0x0000001f05057819 */ /* 0x000fc800000006ff */
[----:B------:R-:W1:Y:S02]  /*30e20*/  SYNCS.PHASECHK.TRANS64.TRYWAIT P0, [R19+URZ+0x2e820], R5 ;  /* 0x02e82005130075a7 */ /* 0x000e64000800017f */
[----:B-1----:R-:W-:Y:S05]  /*30e30*/  @!P0 BRA `(.L_x_1601) ;  /* 0x0000009000d88947 */ /* 0x002fea0003800000 */
.L_x_1856:
[----:B------:R-:W-:Y:S05]  /*30e40*/  BSYNC B1 ;  /* 0x0000000000017941 */ /* 0x000fea0003800000 */
.L_x_1600:
[----:B------:R-:W-:Y:S04]  /*30e50*/  BSSY B1, `(.L_x_1602) ;  /* 0x0000050000017945 */ /* 0x000fe80003800000 */
[----:B------:R-:W-:Y:S05]  /*30e60*/  @!P6 BRA `(.L_x_1603) ;  /* 0x000000040038e947 */ /* 0x000fea0003800000 */
[----:B------:R-:W2:Y:S04]  /*30e70*/  LDL R8, [R1+0x14] ;  /* 0x0000140001087983 */ /* 0x000ea80000100800 */
[----:B------:R-:W3:Y:S01]  /*30e80*/  LDL R7, [R1+0x1c] ;  /* 0x00001c0001077983 */ /* 0x000ee20000100800 */
[----:B------:R-:W4:Y:S01]  /*30e90*/  S2R R6, SR_TID.X ;  /* 0x0000000000067919 */ /* 0x000f220000002100 */
[----:B------:R-:W-:Y:S01]  /*30ea0*/  BSSY B2, `(.L_x_1604) ;  /* 0x0000007000027945 */ /* 0x000fe20003800000 */
[----:B----4-:R-:W-:-:S04]  /*30eb0*/  LOP3.LUT R6, R6, 0x7f, RZ, 0xc0, !PT ;  /* 0x0000007f06067812 */ /* 0x010fc800078ec0ff */
[----:B------:R-:W-:Y:S01]  /*30ec0*/  ISETP.NE.AND P1, PT, R6, RZ, PT ;  /* 0x000000ff0600720c */ /* 0x000fe20003f25270 */
[----:B--2---:R-:W-:Y:S01]  /*30ed0*/  IMAD R8, R8, 0x8, R19 ;  /* 0x0000000808087824 */ /* 0x004fe200078e0213 */
[----:B---3--:R-:W-:-:S04]  /*30ee0*/  SHF.L.U32 R10, R7, 0x1f, RZ ;  /* 0x0000001f070a7819 */ /* 0x008fc800000006ff */
[----:B------:R-:W2:Y:S02]  /*30ef0*/  SYNCS.PHASECHK.TRANS64.TRYWAIT P0, [R8+URZ+0x2e8a0], R10 ;  /* 0x02e8a00a080075a7 */ /* 0x000ea4000800017f */
[----:B--2---:R-:W-:Y:S05]  /*30f00*/  @!P0 BRA `(.L_x_1605) ;  /* 0x0000009000b88947 */ /* 0x004fea0003800000 */
.L_x_1857:
[----:B------:R-:W-:Y:S05]  /*30f10*/  BSYNC B2 ;  /* 0x0000000000027941 */ /* 0x000fea0003800000 */
.L_x_1604:
[----:B------:R-:W-:Y:S04]  /*30f20*/  BSSY B2, `(.L_x_1606) ;  /* 0x0000009000027945 */ /* 0x000fe80003800000 */
[----:B------:R-:W-:Y:S05]  /*30f30*/  @P1 BRA `(.L_x_1607) ;  /* 0x00000000001c1947 */ /* 0x000fea0003800000 */
[----:B-1----:R-:W1:Y:S02]  /*30f40*/  S2R R5, SR_TID.X ;  /* 0x0000000000057919 */ /* 0x002e640000002100 */
[----:B-1----:R-:W-:Y:S01]  /*30f50*/  LOP3.LUT R6, R5, 0x1f, RZ, 0xc0, !PT ;  /* 0x0000001f05067812 */ /* 0x002fe200078ec0ff */
[----:B------:R-:W-:-:S03]  /*30f60*/  IMAD.MOV.U32 R5, RZ, RZ, 0x7000 ;  /* 0x00007000ff057424 */ /* 0x000fc600078e00ff */
[----:B------:R-:W-:Y:S01]  /*30f70*/  ISETP.NE.AND P0, PT, R6, RZ, PT ;  /* 0x000000ff0600720c */ /* 0x000fe20003f05270 */
[----:B------:R3:W-:-:S12]  /*30f80*/  SYNCS.ARRIVE.TRANS64 RZ, [R8+URZ+0x2e890], R5 ;  /* 0x02e8900508ff79a7 */ /* 0x0007d8000800003f */
[----:B---3--:R-:W-:Y:S05]  /*30f90*/  @!P0 BRA `(.L_x_1607) ;  /* 0x0000000000048947 */ /* 0x008fea0003800000 */
[----:B------:R-:W-:Y:S01]  /*30fa0*/  BPT.TRAP 0x1 ;  /* 0x000000040000795c */ /* 0x000fe20000300000 */
.L_x_1607:
[----:B------:R-:W-:Y:S05]  /*30fb0*/  BSYNC B2 ;  /* 0x0000000000027941 */ /* 0x000fea0003800000 */
.L_x_1606:
[----:B------:R-:W3:Y:S01]  /*30fc0*/  LDL R6, [R1+0x14] ;  /* 0x0000140001067983 */ /* 0x000ee20000100800 */
[----:B------:R-:W-:Y:S01]  /*30fd0*/  IMAD.MOV.U32 R12, RZ, RZ, RZ ;  /* 0x000000ffff0c7224 */ /* 0x000fe200078e00ff */
[----:B------:R-:W-:Y:S01]  /*30fe0*/  UIADD3 UR4, UP0, UR36, 0x570, URZ ;  /* 0x0000057024047890 */ /* 0x000fe2000ff1e03f */
[----:B-1----:R-:W-:Y:S01]  /*30ff0*/  IMAD R5, R9, 0xe0, R0 ;  /* 0x000000e009057824 */ /* 0x002fe200078e0200 */
[----:B------:R-:W-:Y:S01]  /*31000*/  PLOP3.LUT P0, PT, PT, PT, PT, 0x80, 0x0 ;  /* 0x000000000000781c */ /* 0x000fe20003f0f070 */
[----:B------:R-:W-:Y:S01]  /*31010*/  UMOV UR6, 0x0 ;  /* 0x0000000000067882 */ /* 0x000fe20000000000 */
[----:B------:R-:W-:Y:S01]  /*31020*/  R2UR UR10, R12 ;  /* 0x000000000c0a72ca */ /* 0x000fe200000e0000 */
[----:B------:R-:W-:Y:S01]  /*31030*/  VIADD R5, R5, 0xffffff20 ;  /* 0xffffff2005057836 */ /* 0x000fe20000000000 */
[----:B------:R-:W-:Y:S01]  /*31040*/  UIADD3.X UR5, URZ, UR37, URZ, UP0, !UPT ;  /* 0x000000253f057290 */ /* 0x000fe200087fe43f */
[----:B------:R-:W-:Y:S01]  /*31050*/  UMOV UR7, 0x12f00000 ;  /* 0x12f0000000077882 */ /* 0x000fe20000000000 */
[----:B---3--:R-:W-:-:S02]  /*31060*/  IMAD R11, R6, 0x7000, R19 ;  /* 0x00007000060b7824 */ /* 0x008fc400078e0213 */
[----:B------:R-:W-:Y:S02]  /*31070*/  VIADD R6, R8, 0x2e890 ;  /* 0x0002e89008067836 */ /* 0x000fe40000000000 */
[----:B------:R-:W-:-:S07]  /*31080*/  VIADD R7, R11, 0x20400 ;  /* 0x000204000b077836 */ /* 0x000fce0000000000 */
.L_x_1608:
        /* <DEDUP_REMOVED lines=13> */
.L_x_1858:
[----:B------:R-:W-:Y:S05]  /*31160*/  BSYNC B2 ;  /* 0x0000000000027941 */ /* 0x000fea0003800000 */
.L_x_1609:
        /* <DEDUP_REMOVED lines=11> */
.L_x_1612:
[----:B------:R-:W-:Y:S05]  /*31220*/  BSYNC B2 ;  /* 0x0000000000027941 */ /* 0x000fea0003800000 */
.L_x_1611:
[----:B------:R-:W-:Y:S01]  /*31230*/  R2UR UR10, R12 ;  /* 0x000000000c0a72ca */ /* 0x000fe200000e0000 */
[----:B------:R-:W-:Y:S01]  /*31240*/  UIADD3 UR4, UP0, UR36, 0x670, URZ ;  /* 0x0000067024047890 */ /* 0x000fe2000ff1e03f */
[----:B------:R-:W-:Y:S01]  /*31250*/  R2UR UR7, R7 ;  /* 0x00000000070772ca */ /* 0x000fe200000e0000 */
[----:B-12---:R-:W-:Y:S01]  /*31260*/  VIADD R8, R8, 0x2e8b0 ;  /* 0x0002e8b008087836 */ /* 0x006fe20000000000 */
[----:B------:R-:W-:Y:S01]  /*31270*/  R2UR UR6, R6 ;  /* 0x00000000060672ca */ /* 0x000fe200000e0000 */
[----:B------:R-:W-:Y:S01]  /*31280*/  VIADD R6, R11, 0xe400 ;  /* 0x0000e4000b067836 */ /* 0x000fe20000000000 */
[----:B------:R-:W-:Y:S01]  /*31290*/  PLOP3.LUT P0, PT, PT, PT, PT, 0x80, 0x0 ;  /* 0x000000000000781c */ /* 0x000fe20003f0f070 */
[----:B------:R-:W-:-:S12]  /*312a0*/  UIADD3.X UR5, URZ, UR37, URZ, UP0, !UPT ;  /* 0x000000253f057290 */ /* 0x000fd800087fe43f */
.L_x_1613:
        /* <DEDUP_REMOVED lines=10> */
.L_x_1603:
[----:B------:R-:W-:Y:S05]  /*31350*/  BSYNC B1 ;  /* 0x0000000000017941 */ /* 0x000fea0003800000 */
.L_x_1602:
[----:B------:R-:W2:Y:S04]  /*31360*/  LDL.LU R7, [R1+0x14] ;  /* 0x0000140001077983 */ /* 0x000ea80000300800 */
[----:B------:R-:W3:Y:S01]  /*31370*/  LDL.LU R10, [R1+0x1c] ;  /* 0x00001c00010a7983 */ /* 0x000ee20000300800 */
[----:B-1----:R-:W-:Y:S01]  /*31380*/  VIADD R5, R9, 0xfffffffe ;  /* 0xfffffffe09057836 */ /* 0x002fe20000000000 */
        /* <DEDUP_REMOVED lines=10> */
.L_x_1626:
[----:B------:R-:W-:Y:S05]  /*31430*/  YIELD ;  /* 0x0000000000007946 */ /* 0x000fea0003800000 */
[----:B------:R-:W-:Y:S04]  /*31440*/  BSSY B1, `(.L_x_1614) ;  /* 0x000004f000017945 */ /* 0x000fe80003800000 */
[----:B--2---:R-:W-:Y:S05]  /*31450*/  @!P6 BRA `(.L_x_1615) ;  /* 0x000000040034e947 */ /* 0x004fea0003800000 */
[----:B-1----:R-:W2:Y:S04]  /*31460*/  LDL R6, [R1+0x14] ;  /* 0x0000140001067983 */ /* 0x002ea80000100800 */
        /* <DEDUP_REMOVED lines=9> */
.L_x_1859:
[----:B------:R-:W-:Y:S05]  /*31500*/  BSYNC B2 ;  /* 0x0000000000027941 */ /* 0x000fea0003800000 */
.L_x_1616:
[----:B------:R-:W-:Y:S04]  /*31510*/  BSSY B2, `(.L_x_1618) ;  /* 0x0000009000027945 */ /* 0x000fe80003800000 */
        /* <DEDUP_REMOVED lines=8> */
.L_x_1619:
[----:B------:R-:W-:Y:S05]  /*315a0*/  BSYNC B2 ;  /* 0x0000000000027941 */ /* 0x000fea0003800000 */
.L_x_1618:
        /* <DEDUP_REMOVED lines=12> */
.L_x_1620:
        /* <DEDUP_REMOVED lines=10> */
[----:B------:R-:W2:Y:S01]  /*31710*/  SYNCS.PHASECHK.TRANS64.TRYWAIT P1, [R6+URZ+0x2e8c0], R7 ;  /* 0x02e8c007060075a7 */ /* 0x000ea2000802017f */
[----:B------:R-:W-:Y:S04]  /*31720*/  BSSY B2, `(.L_x_1621) ;  /* 0x0000002000027945 */ /* 0x000fe80003800000 */
[----:B--2---:R-:W-:Y:S05]  /*31730*/  @!P1 BRA `(.L_x_1622) ;  /* 0x0000008800e89947 */ /* 0x004fea0003800000 */
.L_x_1860:
[----:B------:R-:W-:Y:S05]  /*31740*/  BSYNC B2 ;  /* 0x0000000000027941 */ /* 0x000fea0003800000 */
.L_x_1621:
        /* <DEDUP_REMOVED lines=11> */
.L_x_1624:
[----:B------:R-:W-:Y:S05]  /*31800*/  BSYNC B2 ;  /* 0x0000000000027941 */ /* 0x000fea0003800000 */
.L_x_1623:
        /* <DEDUP_REMOVED lines=8> */
.L_x_1625:
        /* <DEDUP_REMOVED lines=10> */
.L_x_1615:
[----:B------:R-:W-:Y:S05]  /*31930*/  BSYNC B1 ;  /* 0x0000000000017941 */ /* 0x000fea0003800000 */
.L_x_1614:
[----:B------:R-:W2:Y:S04]  /*31940*/  LDL.LU R7, [R1+0x14] ;  /* 0x0000140001077983 */ /* 0x000ea80000300800 */
[----:B-1----:R-:W3:Y:S01]  /*31950*/  LDL.LU R10, [R1+0x1c] ;  /* 0x00001c00010a7983 */ /* 0x002ee20000300800 */
[C---:B------:R-:W-:Y:S01]  /*31960*/  ISETP.GT.AND P2, PT, R5.reuse, R3, PT ;  /* 0x000000030500720c */ /* 0x040fe20003f44270 */
[----:B------:R-:W-:Y:S02]  /*31970*/  VIADD R5, R5, 0xffffffff ;  /* 0xffffffff05057836 */ /* 0x000fe40000000000 */
[----:B--2---:R-:W-:-:S05]  /*31980*/  VIADD R6, R7, 0x1 ;  /* 0x0000000107067836 */ /* 0x004fca0000000000 */
[----:B------:R-:W-:-:S04]  /*31990*/  ISETP.NE.AND P1, PT, R6, 0x2, PT ;  /* 0x000000020600780c */ /* 0x000fc80003f25270 */
[----:B------:R-:W-:Y:S02]  /*319a0*/  SEL R7, RZ, 0x1, P1 ;  /* 0x00000001ff077807 */ /* 0x000fe40000800000 */
[----:B------:R-:W-:Y:S02]  /*319b0*/  SEL R6, R6, RZ, P1 ;  /* 0x000000ff06067207 */ /* 0x000fe40000800000 */
[----:B---3--:R-:W-:-:S05]  /*319c0*/  LOP3.LUT R10, R10, R7, RZ, 0x3c, !PT ;  /* 0x000000070a0a7212 */ /* 0x008fca00078e3cff */
[----:B------:R2:W-:Y:S04]  /*319d0*/  STL [R1+0x1c], R10 ;  /* 0x00001c0a01007387 */ /* 0x0005e80000100800 */
[----:B------:R2:W-:Y:S01]  /*319e0*/  STL [R1+0x14], R6 ;  /* 0x0000140601007387 */ /* 0x0005e20000100800 */
[----:B------:R-:W-:Y:S05]  /*319f0*/  @P2 BRA `(.L_x_1626) ;  /* 0xfffffff8008c2947 */ /* 0x000fea000383ffff */
.L_x_1596:
[----:B------:R-:W-:Y:S05]  /*31a00*/  BSYNC B0 ;  /* 0x0000000000007941 */ /* 0x000fea0003800000 */
.L_x_1595:
[----:B------:R-:W3:Y:S01]  /*31a10*/  LDL R8, [R1+0x28] ;  /* 0x0000280001087983 */ /* 0x000ee20000100800 */
[----:B------:R-:W4:Y:S01]  /*31a20*/  LDC R0, c[0x0][0x448] ;  /* 0x00011200ff007b82 */ /* 0x000f220000000800 */
[----:B------:R-:W-:Y:S07]  /*31a30*/  @!P0 WARPSYNC.ALL ;  /* 0x0000000000008948 */ /* 0x000fee0003800000 */
[----:B------:R-:W-:Y:S01]  /*31a40*/  @!P0 BAR.SYNC.DEFER_BLOCKING 0xc, 0x180 ;  /* 0x0306000000008b1d */ /* 0x000fe20000010000 */
[----:B----4-:R-:W-:-:S13]  /*31a50*/  ISETP.NE.AND P1, PT, R0, 0x1, PT ;  /* 0x000000010000780c */ /* 0x010fda0003f25270 */
[----:B------:R-:W4:Y:S08]  /*31a60*/  @P1 LDC R2, c[0x0][0x44c] ;  /* 0x00011300ff021b82 */ /* 0x000f300000000800 */
[----:B------:R-:W5:Y:S01]  /*31a70*/  @P1 LDC R3, c[0x0][0x450] ;  /* 0x00011400ff031b82 */ /* 0x000f620000000800 */
[----:B---3--:R-:W-:-:S04]  /*31a80*/  VIADD R0, R8, 0x7f ;  /* 0x0000007f08007836 */ /* 0x008fc80000000000 */
[----:B----4-:R-:W-:-:S05]  /*31a90*/  @P1 IMAD.HI.U32 R2, R0, R2, RZ ;  /* 0x0000000200021227 */ /* 0x010fca00078e00ff */
[----:B-----5:R-:W-:Y:S02]  /*31aa0*/  @P1 SHF.R.U32.HI R0, RZ, R3, R2 ;  /* 0x00000003ff001219 */ /* 0x020fe40000011602 */
[----:B------:R-:W3:Y:S03]  /*31ab0*/  LDC.64 R2, c[0x0][0x9e0] ;  /* 0x00027800ff027b82 */ /* 0x000ee60000000a00 */
[----:B------:R-:W-:Y:S01]  /*31ac0*/  IMAD.IADD R0, R18, 0x1, R0 ;  /* 0x0000000112007824 */ /* 0x000fe200078e0200 */
[----:B---3--:R-:W-:-:S03]  /*31ad0*/  ISETP.GE.AND P2, PT, R3, 0x1, PT ;  /* 0x000000010300780c */ /* 0x008fc60003f46270 */
[----:B------:R-:W-:-:S10]  /*31ae0*/  IMAD.IADD R2, R0, 0x1, R2 ;  /* 0x0000000100027824 */ /* 0x000fd400078e0202 */
[----:B------:R-:W-:Y:S05]  /*31af0*/  @!P2 BRA `(.L_x_1627) ;  /* 0x000000000048a947 */ /* 0x000fea0003800000 */
[C---:B------:R-:W-:Y:S01]  /*31b00*/  ISETP.GT.AND P0, PT, R0.reuse, RZ, PT ;  /* 0x000000ff0000720c */ /* 0x040fe20003f04270 */
[----:B------:R-:W-:Y:S01]  /*31b10*/  BSSY B0, `(.L_x_1628) ;  /* 0x000000e000007945 */ /* 0x000fe20003800000 */
[----:B------:R-:W-:-:S11]  /*31b20*/  VIADD R5, R0, 0xffffffff ;  /* 0xffffffff00057836 */ /* 0x000fd60000000000 */
[----:B------:R-:W-:Y:S05]  /*31b30*/  @P0 BRA `(.L_x_1629) ;  /* 0x00000000001c0947 */ /* 0x000fea0003800000 */
[----:B------:R-:W-:Y:S01]  /*31b40*/  ISETP.NE.AND P0, PT, R3, 0x1, PT ;  /* 0x000000010300780c */ /* 0x000fe20003f05270 */
[----:B------:R-:W-:-:S12]  /*31b50*/  IMAD.MOV R0, RZ, RZ, -R0 ;  /* 0x000000ffff007224 */ /* 0x000fd800078e0a00 */
[----:B-12---:R-:W1:Y:S02]  /*31b60*/  @P0 LDC.64 R6, c[0x0][0x9e8] ;  /* 0x00027a00ff060b82 */ /* 0x006e640000000a00 */
[----:B-1----:R-:W-:-:S05]  /*31b70*/  @P0 IMAD.HI.U32 R6, R0, R6, RZ ;  /* 0x0000000600060227 */ /* 0x002fca00078e00ff */
[----:B------:R-:W-:-:S04]  /*31b80*/  @P0 SHF.R.U32.HI R0, RZ, R7, R6 ;  /* 0x00000007ff000219 */ /* 0x000fc80000011606 */
[----:B------:R-:W-:Y:S01]  /*31b90*/  LOP3.LUT R5, RZ, R0, RZ, 0x33, !PT ;  /* 0x00000000ff057212 */ /* 0x000fe200078e33ff */
[----:B------:R-:W-:Y:S06]  /*31ba0*/  BRA `(.L_x_1630) ;  /* 0x0000000000107947 */ /* 0x000fec0003800000 */
.L_x_1629:
[----:B------:R-:W-:-:S13]  /*31bb0*/  ISETP.NE.AND P0, PT, R3, 0x1, PT ;  /* 0x000000010300780c */ /* 0x000fda0003f05270 */
[----:B-12---:R-:W1:Y:S02]  /*31bc0*/  @P0 LDC.64 R6, c[0x0][0x9e8] ;  /* 0x00027a00ff060b82 */ /* 0x006e640000000a00 */
[----:B-1----:R-:W-:-:S05]  /*31bd0*/  @P0 IMAD.HI.U32 R6, R5, R6, RZ ;  /* 0x0000000605060227 */ /* 0x002fca00078e00ff */
[----:B------:R-:W-:-:S07]  /*31be0*/  @P0 SHF.R.U32.HI R5, RZ, R7, R6 ;  /* 0x00000007ff050219 */ /* 0x000fce0000011606 */
.L_x_1630:
[----:B------:R-:W-:Y:S05]  /*31bf0*/  BSYNC B0 ;  /* 0x0000000000007941 */ /* 0x000fea0003800000 */
.L_x_1628:
[----:B------:R-:W-:-:S05]  /*31c00*/  IMAD R5, R5, R3, R3 ;  /* 0x0000000305057224 */ /* 0x000fca00078e0203 */
[----:B------:R-:W-:-:S07]  /*31c10*/  VIMNMX R2, R2, R5, PT ;  /* 0x0000000502027248 */ /* 0x000fce0003fe0100 */
.L_x_1627:
[----:B------:R-:W-:Y:S01]  /*31c20*/  VIADD R7, R2, 0xdf ;  /* 0x000000df02077836 */ /* 0x000fe20000000000 */
[----:B------:R-:W-:Y:S01]  /*31c30*/  ULDC UR4, c[0x0][0x9dc] ;  /* 0x0002770000047ab9 */ /* 0x000fe20000000800 */
[----:B-12---:R-:W-:Y:S01]  /*31c40*/  IMAD.MOV.U32 R6, RZ, RZ, RZ ;  /* 0x000000ffff067224 */ /* 0x006fe200078e00ff */
[----:B------:R-:W1:Y:S03]  /*31c50*/  @P1 LDC R2, c[0x0][0x44c] ;  /* 0x00011300ff021b82 */ /* 0x000e660000000800 */
[----:B------:R-:W-:-:S05]  /*31c60*/  IMAD.HI R6, R7, -0x6db6db6d, R6 ;  /* 0x9249249307067827 */ /* 0x000fca00078e0206 */
[----:B------:R-:W-:-:S04]  /*31c70*/  SHF.R.U32.HI R0, RZ, 0x1f, R6 ;  /* 0x0000001fff007819 */ /* 0x000fc80000011606 */
[----:B------:R-:W-:Y:S02]  /*31c80*/  LEA.HI.SX32 R0, R6, R0, 0x19 ;  /* 0x0000000006007211 */ /* 0x000fe400078fcaff */
[----:B------:R-:W2:Y:S02]  /*31c90*/  @P1 LDC R6, c[0x0][0x450] ;  /* 0x00011400ff061b82 */ /* 0x000ea40000000800 */
[----:B------:R-:W-:Y:S01]  /*31ca0*/  VIMNMX R5, R21, R0, PT ;  /* 0x0000000015057248 */ /* 0x000fe20003fe0100 */
[----:B------:R-:W-:Y:S02]  /*31cb0*/  IMAD.MOV.U32 R0, RZ, RZ, R8 ;  /* 0x000000ffff007224 */ /* 0x000fe400078e0008 */
[----:B-1----:R-:W-:-:S05]  /*31cc0*/  @P1 IMAD.HI.U32 R2, R8, R2, RZ ;  /* 0x0000000208021227 */ /* 0x002fca00078e00ff */
[----:B--2---:R-:W-:-:S05]  /*31cd0*/  @P1 SHF.R.U32.HI R0, RZ, R6, R2 ;  /* 0x00000006ff001219 */ /* 0x004fca0000011602 */
[----:B------:R-:W-:-:S04]  /*31ce0*/  IMAD.IADD R0, R20, 0x1, R0 ;  /* 0x0000000114007824 */ /* 0x000fc800078e0200 */
[----:B------:R-:W-:Y:S01]  /*31cf0*/  VIADD R2, R0, -UR4 ;  /* 0x8000000400027c36 */ /* 0x000fe20008000000 */
        /* <DEDUP_REMOVED lines=11> */
.L_x_1633:
[----:B------:R-:W-:-:S13]  /*31db0*/  ISETP.NE.AND P0, PT, R3, 0x1, PT ;  /* 0x000000010300780c */ /* 0x000fda0003f05270 */
[----:B------:R-:W1:Y:S02]  /*31dc0*/  @P0 LDC.64 R6, c[0x0][0x9e8] ;  /* 0x00027a00ff060b82 */ /* 0x000e640000000a00 */
[----:B-1----:R-:W-:-:S05]  /*31dd0*/  @P0 IMAD.HI.U32 R6, R0, R6, RZ ;  /* 0x0000000600060227 */ /* 0x002fca00078e00ff */
[----:B------:R-:W-:-:S07]  /*31de0*/  @P0 SHF.R.U32.HI R0, RZ, R7, R6 ;  /* 0x00000007ff000219 */ /* 0x000fce0000011606 */
.L_x_1634:
[----:B------:R-:W-:Y:S05]  /*31df0*/  BSYNC B0 ;  /* 0x0000000000007941 */ /* 0x000fea0003800000 */
.L_x_1632:
[----:B------:R-:W-:-:S05]  /*31e00*/  IMAD R0, R0, R3, RZ ;  /* 0x0000000300007224 */ /* 0x000fca00078e02ff */
[----:B------:R-:W-:-:S07]  /*31e10*/  VIMNMX R2, R2, R0, !PT ;  /* 0x0000000002027248 */ /* 0x000fce0007fe0100 */
.L_x_1631:
[----:B------:R-:W-:Y:S01]  /*31e20*/  IMAD.MOV.U32 R6, RZ, RZ, RZ ;  /* 0x000000ffff067224 */ /* 0x000fe200078e00ff */
[----:B------:R-:W-:Y:S01]  /*31e30*/  ISETP.NE.AND P1, PT, R4, RZ, PT ;  /* 0x000000ff0400720c */ /* 0x000fe20003f25270 */
[----:B------:R-:W-:Y:S01]  /*31e40*/  IMAD.MOV.U32 R7, RZ, RZ, R2 ;  /* 0x000000ffff077224 */ /* 0x000fe200078e0002 */
[----:B------:R-:W-:Y:S01]  /*31e50*/  BSSY B0, `(.L_x_1635) ;  /* 0x0000024000007945 */ /* 0x000fe20003800000 */
[----:B------:R-:W-:-:S05]  /*31e60*/  IMAD.HI R2, R2, -0x6db6db6d, R6 ;  /* 0x9249249302027827 */ /* 0x000fca00078e0206 */
[----:B------:R-:W-:-:S05]  /*31e70*/  SHF.R.U32.HI R0, RZ, 0x1f, R2 ;  /* 0x0000001fff007819 */ /* 0x000fca0000011602 */
[----:B------:R-:W1:Y:S01]  /*31e80*/  @!P1 LDC R4, c[0x0][0x9f0] ;  /* 0x00027c00ff049b82 */ /* 0x000e620000000800 */
[----:B------:R-:W-:Y:S01]  /*31e90*/  LEA.HI.SX32 R0, R2, R0, 0x19 ;  /* 0x0000000002007211 */ /* 0x000fe200078fcaff */
[----:B------:R-:W-:-:S03]  /*31ea0*/  IMAD.MOV.U32 R2, RZ, RZ, RZ ;  /* 0x000000ffff027224 */ /* 0x000fc600078e00ff */
[----:B------:R-:W-:-:S04]  /*31eb0*/  VIMNMX R0, RZ, R0, !PT ;  /* 0x00000000ff007248 */ /* 0x000fc80007fe0100 */
[----:B------:R-:W-:-:S13]  /*31ec0*/  ISETP.GT.AND P0, PT, R5, R0, PT ;  /* 0x000000000500720c */ /* 0x000fda0003f04270 */
[----:B------:R-:W-:Y:S05]  /*31ed0*/  @!P0 BRA `(.L_x_1636) ;  /* 0x00000000006c8947 */ /* 0x000fea0003800000 */
[----:B-1----:R-:W-:-:S04]  /*31ee0*/  IABS R6, R4 ;  /* 0x0000000400067213 */ /* 0x002fc80000000000 */
[----:B------:R-:W1:Y:S08]  /*31ef0*/  I2F.RP R2, R6 ;  /* 0x0000000600027306 */ /* 0x000e700000209400 */
[----:B-1----:R-:W1:Y:S02]  /*31f00*/  MUFU.RCP R2, R2 ;  /* 0x0000000200027308 */ /* 0x002e640000001000 */
[----:B-1----:R-:W-:-:S06]  /*31f10*/  VIADD R2, R2, 0xffffffe ;  /* 0x0ffffffe02027836 */ /* 0x002fcc0000000000 */
[----:B------:R-:W1:Y:S02]  /*31f20*/  F2I.FTZ.U32.TRUNC.NTZ R3, R2 ;  /* 0x0000000200037305 */ /* 0x000e64000021f000 */
[----:B-1----:R-:W-:-:S04]  /*31f30*/  IMAD.MOV R2, RZ, RZ, -R3 ;  /* 0x000000ffff027224 */ /* 0x002fc800078e0a03 */
[----:B------:R-:W-:Y:S02]  /*31f40*/  IMAD R7, R2, R6, RZ ;  /* 0x0000000602077224 */ /* 0x000fe400078e02ff */
[----:B------:R-:W-:-:S04]  /*31f50*/  IMAD.MOV.U32 R2, RZ, RZ, RZ ;  /* 0x000000ffff027224 */ /* 0x000fc800078e00ff */
[----:B------:R-:W-:Y:S01]  /*31f60*/  IMAD.HI.U32 R9, R3, R7, R2 ;  /* 0x0000000703097227 */ /* 0x000fe200078e0002 */
[----:B------:R-:W-:Y:S02]  /*31f70*/  IADD3 R7, R4, -0x1, R5 ;  /* 0xffffffff04077810 */ /* 0x000fe40007ffe005 */
[----:B------:R-:W-:-:S03]  /*31f80*/  IABS R2, R4 ;  /* 0x0000000400027213 */ /* 0x000fc60000000000 */
[----:B------:R-:W-:Y:S02]  /*31f90*/  IMAD.IADD R7, R7, 0x1, -R0 ;  /* 0x0000000107077824 */ /* 0x000fe400078e0a00 */
[----:B------:R-:W-:-:S03]  /*31fa0*/  IMAD.MOV R2, RZ, RZ, -R2 ;  /* 0x000000ffff027224 */ /* 0x000fc600078e0a02 */
[----:B------:R-:W-:Y:S01]  /*31fb0*/  IABS R3, R7 ;  /* 0x0000000700037213 */ /* 0x000fe20000000000 */
[----:B------:R-:W-:Y:S01]  /*31fc0*/  IMAD.MOV.U32 R8, RZ, RZ, R2 ;  /* 0x000000ffff087224 */ /* 0x000fe200078e0002 */
        /* <DEDUP_REMOVED lines=12> */
.L_x_1636:
[----:B------:R-:W-:Y:S05]  /*32090*/  BSYNC B0 ;  /* 0x0000000000007941 */ /* 0x000fea0003800000 */
.L_x_1635:
[----:B------:R-:W2:Y:S02]  /*320a0*/  LDL.LU R3, [R1+0x4] ;  /* 0x0000040001037983 */ /* 0x000ea40000300800 */
[----:B--2---:R-:W-:-:S05]  /*320b0*/  IMAD R0, R3, R2, R0 ;  /* 0x0000000203007224 */ /* 0x004fca00078e0200 */
        /* <DEDUP_REMOVED lines=11> */
[----:B-1----:R-:W1:Y:S01]  /*32170*/  LDC.64 R4, c[0x0][0xc60] ;  /* 0x00031800ff047b82 */ /* 0x002e620000000a00 */
[----:B------:R-:W2:Y:S01]  /*32180*/  FLO.U32 R0, UR4 ;  /* 0x0000000400007d00 */ /* 0x000ea200080e0000 */
[----:B------:R-:W-:-:S07]  /*32190*/  ULDC.64 UR6, c[0x0][0x208] ;  /* 0x0000820000067ab9 */ /* 0x000fce0000000a00 */
[----:B------:R-:W1:Y:S01]  /*321a0*/  POPC R2, UR4 ;  /* 0x0000000400027d09 */ /* 0x000e620008000000 */
[----:B--2---:R-:W-:-:S13]  /*321b0*/  ISETP.EQ.U32.AND P0, PT, R0, R3, PT ;  /* 0x000000030000720c */ /* 0x004fda0003f02070 */
[----:B-1----:R-:W2:Y:S01]  /*321c0*/  @P0 ATOMG.E.ADD.STRONG.GPU PT, R5, desc[UR6][R4.64], R2 ;  /* 0x00000002040509a8 */ /* 0x002ea200081ee1c6 */
[----:B------:R-:W1:Y:S02]  /*321d0*/  S2R R3, SR_LTMASK ;  /* 0x0000000000037919 */ /* 0x000e640000003900 */
[----:B-1----:R-:W-:-:S06]  /*321e0*/  LOP3.LUT R3, R3, UR4, RZ, 0xc0, !PT ;  /* 0x0000000403037c12 */ /* 0x002fcc000f8ec0ff */
[----:B------:R-:W1:Y:S01]  /*321f0*/  POPC R3, R3 ;  /* 0x0000000300037309 */ /* 0x000e620000000000 */
[----:B--2---:R-:W1:Y:S02]  /*32200*/  SHFL.IDX PT, R0, R5, R0, 0x1f ;  /* 0x00001f0005007589 */ /* 0x004e6400000e0000 */
[----:B-1----:R-:W-:-:S05]  /*32210*/  IADD3 R0, R0, UR40, R3 ;  /* 0x0000002800007c10 */ /* 0x002fca000fffe003 */
[----:B------:R2:W-:Y:S01]  /*32220*/  STL [R1], R0 ;  /* 0x0000000001007387 */ /* 0x0005e20000100800 */
[----:B------:R-:W-:Y:S05]  /*32230*/  BRA `(.L_x_1638) ;  /* 0x0000003000907947 */ /* 0x000fea0003800000 */
.L_x_1637:
        /* <DEDUP_REMOVED lines=8> */
[----:B-1----:R-:W-:Y:S02]  /*322c0*/  IMAD.U32 R4, RZ, RZ, UR6 ;  /* 0x00000006ff047e24 */ /* 0x002fe4000f8e00ff */
        /* <DEDUP_REMOVED lines=11> */
.L_x_1640:
[----:B------:R-:W-:Y:S05]  /*32380*/  BSYNC B6 ;  /* 0x0000000000067941 */ /* 0x000fea0003800000 */
.L_x_1639:
        /* <DEDUP_REMOVED lines=22> */
.L_x_1642:
[----:B------:R-:W-:Y:S05]  /*324f0*/  BSYNC B6 ;  /* 0x0000000000067941 */ /* 0x000fea0003800000 */
.L_x_1641:
        /* <DEDUP_REMOVED lines=20> */
.L_x_1644:
[----:B------:R-:W-:Y:S05]  /*32640*/  BSYNC B6 ;  /* 0x0000000000067941 */ /* 0x000fea0003800000 */
.L_x_1643:
[----:B------:R-:W-:Y:S01]  /*32650*/  LOP3.LUT P6, RZ, R16, 0x1, RZ, 0xc0, !PT ;  /* 0x0000000110ff7812 */ /* 0x000fe200078cc0ff */
[----:B------:R-:W-:-:S12]  /*32660*/  BSSY B6, `(.L_x_1645) ;  /* 0x0000012000067945 */ /* 0x000fd80003800000 */
        /* <DEDUP_REMOVED lines=17> */
.L_x_1646:
[----:B------:R-:W-:Y:S05]  /*32780*/  BSYNC B6 ;  /* 0x0000000000067941 */ /* 0x000fea0003800000 */
.L_x_1645:
[----:B------:R-:W2:Y:S01]  /*32790*/  LDL R18, [R1+0xc] ;  /* 0x00000c0001127983 */ /* 0x000ea20000100800 */
[----:B------:R-:W-:Y:S01]  /*327a0*/  ULDC.64 UR4, c[0x0][0x9f8] ;  /* 0x00027e0000047ab9 */ /* 0x000fe20000000a00 */
[----:B------:R-:W-:Y:S01]  /*327b0*/  ULDC.64 UR6, c[0x0][0x208] ;  /* 0x0000820000067ab9 */ /* 0x000fe20000000a00 */
[----:B------:R-:W-:-:S04]  /*327c0*/  ISETP.NE.U32.AND P0, PT, RZ, UR4, PT ;  /* 0x00000004ff007c0c */ /* 0x000fc8000bf05070 */
[----:B------:R-:W-:Y:S01]  /*327d0*/  ISETP.NE.AND.EX P0, PT, RZ, UR5, PT, P0 ;  /* 0x00000005ff007c0c */ /* 0x000fe2000bf05300 */
[----:B------:R-:W-:-:S12]  /*327e0*/  ULDC.64 UR4, c[0x0][0xa08] ;  /* 0x0002820000047ab9 */ /* 0x000fd80000000a00 */
[----:B------:R-:W3:Y:S01]  /*327f0*/  @P0 LDC.64 R2, c[0x0][0x9f8] ;  /* 0x00027e00ff020b82 */ /* 0x000ee20000000a00 */
[----:B--2---:R-:W-:Y:S02]  /*32800*/  IMAD.MOV.U32 R8, RZ, RZ, R18 ;  /* 0x000000ffff087224 */ /* 0x004fe400078e0012 */
[----:B---3--:R-:W-:-:S05]  /*32810*/  @P0 IMAD.WIDE R2, R18, 0x4, R2 ;  /* 0x0000000412020825 */ /* 0x008fca00078e0202 */
[----:B------:R2:W3:Y:S02]  /*32820*/  @P0 LDG.E R8, desc[UR6][R2.64] ;  /* 0x0000000602080981 */ /* 0x0004e4000c1e1900 */
[----:B--2---:R-:W2:Y:S02]  /*32830*/  LDC.64 R2, c[0x0][0x418] ;  /* 0x00010600ff027b82 */ /* 0x004ea40000000a00 */
        /* <DEDUP_REMOVED lines=8> */
[----:B------:R-:W3:Y:S02]  /*328c0*/  S2R R0, SR_TID.X ;  /* 0x0000000000007919 */ /* 0x000ee40000002100 */
[----:B---3--:R-:W-:-:S04]  /*328d0*/  SHF.R.U32.HI R0, RZ, 0x5, R0 ;  /* 0x00000005ff007819 */ /* 0x008fc80000011600 */
[----:B------:R-:W-:-:S05]  /*328e0*/  LOP3.LUT R0, R0, 0x3, RZ, 0xc0, !PT ;  /* 0x0000000300007812 */ /* 0x000fca00078ec0ff */
[----:B------:R3:W4:Y:S02]  /*328f0*/  SHFL.IDX PT, R14, R0, RZ, 0x1f ;  /* 0x00001fff000e7589 */ /* 0x00072400000e0000 */
.L_x_1863:
[----:B----4-:R-:W-:Y:S02]  /*32900*/  ISETP.NE.AND P0, PT, R14, RZ, PT ;  /* 0x000000ff0e00720c */ /* 0x010fe40003f05270 */
[----:B------:R-:W-:Y:S02]  /*32910*/  PLOP3.LUT P1, PT, PT, PT, PT, 0x8, 0x0 ;  /* 0x000000000000781c */ /* 0x000fe40003f2e170 */
[----:B------:R-:W-:-:S11]  /*32920*/  LOP3.LUT R16, R16, 0xfffffffe, RZ, 0xc0, !PT ;  /* 0xfffffffe10107812 */ /* 0x000fd600078ec0ff */
[----:B------:R-:W-:Y:S01]  /*32930*/  @P1 LOP3.LUT R16, R16, 0x1, RZ, 0xfc, !PT ;  /* 0x0000000110101812 */ /* 0x000fe200078efcff */
[----:B------:R-:W-:Y:S06]  /*32940*/  @P0 BRA `(.L_x_1648) ;  /* 0x0000000400600947 */ /* 0x000fec0003800000 */
[----:B------:R-:W-:-:S03]  /*32950*/  UMOV UR4, 0xffffffff ;  /* 0xffffffff00047882 */ /* 0x000fc60000000000 */
[----:B------:R-:W-:Y:S05]  /*32960*/  BRA.DIV UR4, `(.L_x_1649) ;  /* 0x0000007a04a47947 */ /* 0x000fea000b800000 */
[----:B------:R-:W-:-:S13]  /*32970*/  ELECT P6, URZ, PT ;  /* 0x00000000003f782f */ /* 0x000fda00038c0000 */
.L_x_1866:
[----:B------:R-:W-:Y:S05]  /*32980*/  @!P6 BRA `(.L_x_1648) ;  /* 0x000000040050e947 */ /* 0x000fea0003800000 */
[----:B---3--:R-:W3:Y:S01]  /*32990*/  LDL R0, [R1+0x3c] ;  /* 0x00003c0001007983 */ /* 0x008ee20000100800 */
[----:B------:R-:W-:-:S04]  /*329a0*/  ISETP.NE.U32.AND P0, PT, R2, RZ, PT ;  /* 0x000000ff0200720c */ /* 0x000fc80003f05070 */
[----:B------:R-:W-:Y:S01]  /*329b0*/  ISETP.NE.AND.EX P0, PT, R3, RZ, PT, P0 ;  /* 0x000000ff0300720c */ /* 0x000fe20003f05300 */
[----:B---3--:R-:W-:-:S12]  /*329c0*/  VIADD R0, R0, 0xffffffff ;  /* 0xffffffff00007836 */ /* 0x008fd80000000000 */
[----:B------:R-:W-:Y:S05]  /*329d0*/  @!P0 BRA `(.L_x_1650) ;  /* 0x0000000000488947 */ /* 0x000fea0003800000 */
[----:B------:R-:W3:Y:S01]  /*329e0*/  LDC R7, c[0x0][0x43c] ;  /* 0x00010f00ff077b82 */ /* 0x000ee20000000800 */
[----:B------:R-:W-:Y:S01]  /*329f0*/  ULDC.64 UR4, c[0x0][0x428] ;  /* 0x00010a0000047ab9 */ /* 0x000fe20000000a00 */
[----:B------:R-:W-:Y:S01]  /*32a00*/  ULDC.64 UR6, c[0x0][0x208] ;  /* 0x0000820000067ab9 */ /* 0x000fe20000000a00 */
[----:B---3--:R-:W-:-:S13]  /*32a10*/  ISETP.NE.AND P0, PT, R7, 0x1, PT ;  /* 0x000000010700780c */ /* 0x008fda0003f05270 */
[----:B-1----:R-:W1:Y:S02]  /*32a20*/  @P0 LDC.64 R4, c[0x0][0x440] ;  /* 0x00011000ff040b82 */ /* 0x002e640000000a00 */
[----:B-1----:R-:W-:-:S04]  /*32a30*/  @P0 IMAD.HI.U32 R6, R0, R4, RZ ;  /* 0x0000000400060227 */ /* 0x002fc800078e00ff */
        /* <DEDUP_REMOVED lines=12> */
.L_x_1650:
[----:B---3--:R-:W3:Y:S04]  /*32b00*/  LDL R2, [R1+0x10] ;  /* 0x0000100001027983 */ /* 0x008ee80000100800 */
[----:B------:R-:W1:Y:S01]  /*32b10*/  LDL R3, [R1+0x18] ;  /* 0x0000180001037983 */ /* 0x000e620000100800 */
[----:B--2---:R-:W2:Y:S02]  /*32b20*/  S2R R8, SR_TID.X ;  /* 0x0000000000087919 */ /* 0x004ea40000002100 */
[----:B--2---:R-:W-:-:S04]  /*32b30*/  LOP3.LUT R8, R8, 0x7f, RZ, 0xc0, !PT ;  /* 0x0000007f08087812 */ /* 0x004fc800078ec0ff */
[----:B------:R-:W-:Y:S01]  /*32b40*/  ISETP.NE.AND P1, PT, R8, RZ, PT ;  /* 0x000000ff0800720c */ /* 0x000fe20003f25270 */
[----:B---3--:R-:W-:Y:S01]  /*32b50*/  IMAD R2, R2, 0x8, R19 ;  /* 0x0000000802027824 */ /* 0x008fe200078e0213 */
[----:B-1----:R-:W-:-:S04]  /*32b60*/  SHF.L.U32 R4, R3, 0x1f, RZ ;  /* 0x0000001f03047819 */ /* 0x002fc800000006ff */
[----:B------:R-:W1:Y:S02]  /*32b70*/  SYNCS.PHASECHK.TRANS64.TRYWAIT P0, [R2+URZ+0x2e880], R4 ;  /* 0x02e88004020075a7 */ /* 0x000e64000800017f */
[----:B-1----:R-:W-:Y:S05]  /*32b80*/  @!P0 BRA `(.L_x_1651) ;  /* 0x00000078003c8947 */ /* 0x002fea0003800000 */
.L_x_1867:
        /* <DEDUP_REMOVED lines=8> */
.L_x_1652:
[----:B------:R-:W2:Y:S04]  /*32c10*/  LDL R3, [R1+0x10] ;  /* 0x0000100001037983 */ /* 0x000ea80000100800 */
[----:B------:R-:W3:Y:S01]  /*32c20*/  LDL R5, [R1+0x24] ;  /* 0x0000240001057983 */ /* 0x000ee20000100800 */
        /* <DEDUP_REMOVED lines=15> */
[----:B------:R-:W3:Y:S02]  /*32d20*/  SYNCS.PHASECHK.TRANS64.TRYWAIT P0, [R2+URZ+0x2e840], R4 ;  /* 0x02e84004020075a7 */ /* 0x000ee4000800017f */
[----:B--23--:R-:W-:Y:S05]  /*32d30*/  @!P0 BRA `(.L_x_1653) ;  /* 0x0000007400e48947 */ /* 0x00cfea0003800000 */
.L_x_1868:
        /* <DEDUP_REMOVED lines=8> */
.L_x_1654:
        /* <DEDUP_REMOVED lines=8> */
[----:B------:R-:W-:Y:S01]  /*32e40*/  R2UR UR13, R18 ;  /* 0x00000000120d72ca */ /* 0x000fe200000e0000 */
[----:B------:R-:W-:Y:S01]  /*32e50*/  UMOV UR10, URZ ;  /* 0x0000003f000a7c82 */ /* 0x000fe20008000000 */
[----:B------:R-:W-:-:S02]  /*32e60*/  PLOP3.LUT P0, PT, PT, PT, PT, 0x80, 0x0 ;  /* 0x000000000000781c */ /* 0x000fc40003f0f070 */
[----:B------:R-:W-:Y:S01]  /*32e70*/  LOP3.LUT R16, R16, 0xfffffffe, RZ, 0xc0, !PT ;  /* 0xfffffffe10107812 */ /* 0x000fe200078ec0ff */
[----:B------:R-:W-:Y:S02]  /*32e80*/  UIADD3 UR8, UR8, 0x20400, URZ ;  /* 0x0002040008087890 */ /* 0x000fe4000fffe03f */
[----:B------:R-:W-:-:S08]  /*32e90*/  UIADD3 UR9, UR9, 0x2e830, URZ ;  /* 0x0002e83009097890 */ /* 0x000fd0000fffe03f */
[----:B------:R-:W-:Y:S01]  /*32ea0*/  @P0 LOP3.LUT R16, R16, 0x1, RZ, 0xfc, !PT ;  /* 0x0000000110100812 */ /* 0x000fe200078efcff */
[----:B------:R4:W-:Y:S02]  /*32eb0*/  UTMALDG.4D [UR8], [UR4], desc[UR6] ;  /* 0x00000608040075b4 */ /* 0x0009e40008019000 */
[----:B----4-:R-:W-:-:S04]  /*32ec0*/  NOP ;  /* 0x0000000000007918 */ /* 0x010fc80000000000 */
.L_x_1648:
[----:B------:R-:W3:Y:S01]  /*32ed0*/  LDL.LU R3, [R1+0x40] ;  /* 0x0000400001037983 */ /* 0x000ee20000300800 */
[----:B------:R-:W-:Y:S05]  /*32ee0*/  WARPSYNC.ALL ;  /* 0x0000000000007948 */ /* 0x000fea0003800000 */
[----:B------:R-:W-:Y:S01]  /*32ef0*/  ULDC.64 UR4, c[0x0][0x298] ;  /* 0x0000a60000047ab9 */ /* 0x000fe20000000a00 */
[----:B------:R-:W-:Y:S01]  /*32f00*/  BSSY B6, `(.L_x_1655) ;  /* 0x000001c000067945 */ /* 0x000fe20003800000 */
[----:B------:R-:W-:Y:S01]  /*32f10*/  BAR.SYNC.DEFER_BLOCKING 0x8, 0x180 ;  /* 0x0206000000007b1d */ /* 0x000fe20000010000 */
[----:B---3--:R-:W-:Y:S01]  /*32f20*/  SHF.R.S32.HI R0, RZ, 0x1f, R3 ;  /* 0x0000001fff007819 */ /* 0x008fe20000011403 */
[----:B-12---:R-:W-:-:S04]  /*32f30*/  IMAD.WIDE.U32 R4, R3, UR4, RZ ;  /* 0x0000000403047c25 */ /* 0x006fc8000f8e00ff */
[----:B------:R-:W-:Y:S01]  /*32f40*/  IMAD R2, R0, UR4, RZ ;  /* 0x0000000400027c24 */ /* 0x000fe2000f8e02ff */
[----:B------:R1:W-:Y:S01]  /*32f50*/  STL.64 [R1+0x40], R4 ;  /* 0x0000400401007387 */ /* 0x0003e20000100a00 */
[----:B------:R-:W-:Y:S02]  /*32f60*/  VIADD R0, R19, 0x1c400 ;  /* 0x0001c40013007836 */ /* 0x000fe40000000000 */
[----:B------:R-:W-:-:S03]  /*32f70*/  IMAD R2, R3, UR5, R2 ;  /* 0x0000000503027c24 */ /* 0x000fc6000f8e0202 */
[----:B------:R-:W-:Y:S01]  /*32f80*/  LOP3.LUT P0, RZ, R0, 0x3ff, RZ, 0xc0, !PT ;  /* 0x000003ff00ff7812 */ /* 0x000fe2000780c0ff */
[----:B------:R-:W-:-:S05]  /*32f90*/  IMAD.IADD R0, R5, 0x1, R2 ;  /* 0x0000000105007824 */ /* 0x000fca00078e0202 */
[----:B------:R1:W-:Y:S07]  /*32fa0*/  STL [R1+0x4c], R0 ;  /* 0x00004c0001007387 */ /* 0x0003ee0000100800 */
        /* <DEDUP_REMOVED lines=17> */
.L_x_1656:
[----:B------:R-:W-:Y:S05]  /*330c0*/  BSYNC B6 ;  /* 0x0000000000067941 */ /* 0x000fea0003800000 */
.L_x_1655:
[----:B-1----:R-:W2:Y:S01]  /*330d0*/  LDL.LU R0, [R1+0x4c] ;  /* 0x00004c0001007983 */ /* 0x002ea20000300800 */
[----:B------:R-:W-:Y:S01]  /*330e0*/  ULDC.64 UR6, c[0x0][0xa00] ;  /* 0x0002800000067ab9 */ /* 0x000fe20000000a00 */
[----:B------:R-:W-:Y:S01]  /*330f0*/  ULDC.64 UR4, c[0x0][0x2d8] ;  /* 0x0000b60000047ab9 */ /* 0x000fe20000000a00 */
[----:B------:R-:W1:Y:S01]  /*33100*/  LDC R7, c[0x0][0x448] ;  /* 0x00011200ff077b82 */ /* 0x000e620000000800 */
[----:B------:R-:W2:Y:S04]  /*33110*/  LDL.LU.64 R2, [R1+0x40] ;  /* 0x0000400001027983 */ /* 0x000ea80000300a00 */
[----:B------:R-:W3:Y:S04]  /*33120*/  LDL R6, [R1+0xc] ;  /* 0x00000c0001067983 */ /* 0x000ee80000100800 */
[----:B------:R-:W4:Y:S01]  /*33130*/  LDL R12, [R1+0x28] ;  /* 0x00002800010c7983 */ /* 0x000f220000100800 */
[----:B------:R-:W-:Y:S01]  /*33140*/  ISETP.NE.U32.AND P0, PT, RZ, UR6, PT ;  /* 0x00000006ff007c0c */ /* 0x000fe2000bf05070 */
[----:B------:R-:W-:-:S03]  /*33150*/  ULDC UR6, c[0x0][0x2b8] ;  /* 0x0000ae0000067ab9 */ /* 0x000fc60000000800 */
[----:B------:R-:W-:Y:S01]  /*33160*/  ISETP.NE.AND.EX P0, PT, RZ, UR7, PT, P0 ;  /* 0x00000007ff007c0c */ /* 0x000fe2000bf05300 */
[----:B------:R-:W0:Y:S02]  /*33170*/  S2R R5, SR_TID.X ;  /* 0x0000000000057919 */ /* 0x000e240000002100 */
[----:B0-----:R-:W-:-:S04]  /*33180*/  LOP3.LUT R5, R5, 0x7f, RZ, 0xc0, !PT ;  /* 0x0000007f05057812 */ /* 0x001fc800078ec0ff */
[----:B------:R-:W-:Y:S01]  /*33190*/  SHF.R.U32.HI R5, RZ, 0x3, R5 ;  /* 0x00000003ff057819 */ /* 0x000fe20000011605 */
[----:B--2---:R-:W-:Y:S01]  /*331a0*/  IMAD.MOV.U32 R3, RZ, RZ, R0 ;  /* 0x000000ffff037224 */ /* 0x004fe200078e0000 */
[----:B---3--:R-:W-:-:S04]  /*331b0*/  SHF.R.S32.HI R0, RZ, 0x1f, R6 ;  /* 0x0000001fff007819 */ /* 0x008fc80000011406 */
[----:B------:R-:W-:Y:S02]  /*331c0*/  SEL R4, R0, RZ, !P0 ;  /* 0x000000ff00047207 */ /* 0x000fe40004000000 */
[----:B------:R-:W-:Y:S02]  /*331d0*/  SEL R0, R6, RZ, !P0 ;  /* 0x000000ff06007207 */ /* 0x000fe40004000000 */
[----:B------:R-:W0:Y:S01]  /*331e0*/  S2R R6, SR_TID.X ;  /* 0x0000000000067919 */ /* 0x000e220000002100 */
[----:B------:R-:W-:-:S04]  /*331f0*/  IMAD.WIDE.U32 R2, R17, UR4, R2 ;  /* 0x0000000411027c25 */ /* 0x000fc8000f8e0002 */
[----:B------:R-:W-:Y:S01]  /*33200*/  IMAD R3, R17, UR5, R3 ;  /* 0x0000000511037c24 */ /* 0x000fe2000f8e0203 */
[----:B------:R-:W-:Y:S02]  /*33210*/  ULDC.64 UR4, c[0x0][0x2e0] ;  /* 0x0000b80000047ab9 */ /* 0x000fe40000000a00 */
[----:B------:R-:W-:Y:S02]  /*33220*/  IMAD R4, R4, UR4, RZ ;  /* 0x0000000404047c24 */ /* 0x000fe4000f8e02ff */
[----:B------:R-:W-:-:S04]  /*33230*/  IMAD.WIDE.U32 R2, R0, UR4, R2 ;  /* 0x0000000400027c25 */ /* 0x000fc8000f8e0002 */
[----:B------:R-:W-:Y:S01]  /*33240*/  IMAD R0, R0, UR5, R4 ;  /* 0x0000000500007c24 */ /* 0x000fe2000f8e0204 */
[----:B-1----:R-:W-:Y:S01]  /*33250*/  ISETP.NE.AND P0, PT, R7, 0x1, PT ;  /* 0x000000010700780c */ /* 0x002fe20003f05270 */
[----:B------:R-:W1:Y:S01]  /*33260*/  S2R R10, SR_TID.X ;  /* 0x00000000000a7919 */ /* 0x000e620000002100 */
[----:B------:R-:W-:Y:S01]  /*33270*/  ULDC.64 UR4, c[0x0][0x2d0] ;  /* 0x0000b40000047ab9 */ /* 0x000fe20000000a00 */
[----:B0-----:R-:W-:-:S10]  /*33280*/  IMAD.SHL.U32 R8, R6, 0x10, RZ ;  /* 0x0000001006087824 */ /* 0x001fd400078e00ff */
[----:B------:R-:W0:Y:S01]  /*33290*/  @P0 LDC R6, c[0x0][0x450] ;  /* 0x00011400ff060b82 */ /* 0x000e220000000800 */
[----:B------:R-:W-:-:S05]  /*332a0*/  LOP3.LUT R8, R5, 0x70, R8, 0xf8, !PT ;  /* 0x0000007005087812 */ /* 0x000fca00078ef808 */
[----:B----4-:R-:W-:Y:S02]  /*332b0*/  IMAD.IADD R4, R8, 0x1, R12 ;  /* 0x0000000108047824 */ /* 0x010fe400078e020c */
[----:B------:R-:W2:Y:S01]  /*332c0*/  @P0 LDC R5, c[0x0][0x44c] ;  /* 0x00011300ff050b82 */ /* 0x000ea20000000800 */
[----:B------:R3:W5:Y:S01]  /*332d0*/  LDL R8, [R1+0x48] ;  /* 0x0000480001087983 */ /* 0x0007620000100800 */
[----:B------:R-:W-:Y:S02]  /*332e0*/  IMAD.IADD R3, R3, 0x1, R0 ;  /* 0x0000000103037824 */ /* 0x000fe400078e0200 */
[----:B------:R-:W-:Y:S02]  /*332f0*/  IMAD.MOV.U32 R0, RZ, RZ, R4 ;  /* 0x000000ffff007224 */ /* 0x000fe400078e0004 */
[----:B--2---:R-:W-:-:S05]  /*33300*/  @P0 IMAD.HI.U32 R5, R4, R5, RZ ;  /* 0x0000000504050227 */ /* 0x004fca00078e00ff */
[----:B0-----:R-:W-:-:S05]  /*33310*/  @P0 SHF.R.U32.HI R0, RZ, R6, R5 ;  /* 0x00000006ff000219 */ /* 0x001fca0000011605 */
        /* <DEDUP_REMOVED lines=9> */
[----:B-1----:R-:W-:Y:S02]  /*333b0*/  IMAD.SHL.U32 R9, R10, 0x10, RZ ;  /* 0x000000100a097824 */ /* 0x002fe400078e00ff */
[----:B------:R-:W-:-:S04]  /*333c0*/  IMAD.WIDE.U32 R2, R4, UR4, R2 ;  /* 0x0000000404027c25 */ /* 0x000fc8000f8e0002 */
[----:B------:R-:W-:Y:S01]  /*333d0*/  IMAD R0, R0, UR4, RZ ;  /* 0x0000000400007c24 */ /* 0x000fe2000f8e02ff */
[----:B------:R-:W-:-:S03]  /*333e0*/  LOP3.LUT R9, R9, 0x70, RZ, 0xc0, !PT ;  /* 0x0000007009097812 */ /* 0x000fc600078ec0ff */
[----:B------:R-:W-:Y:S01]  /*333f0*/  IMAD R0, R4, UR5, R0 ;  /* 0x0000000504007c24 */ /* 0x000fe2000f8e0200 */
[----:B------:R-:W-:Y:S02]  /*33400*/  ULDC.64 UR4, c[0x0][0x280] ;  /* 0x0000a00000047ab9 */ /* 0x000fe40000000a00 */
[----:B------:R-:W-:Y:S01]  /*33410*/  IADD3 R4, P1, R2, UR4, RZ ;  /* 0x0000000402047c10 */ /* 0x000fe2000ff3e0ff */
[----:B------:R-:W-:Y:S01]  /*33420*/  UMOV UR4, 0xffffffff ;  /* 0xffffffff00047882 */ /* 0x000fe20000000000 */
[----:B------:R-:W-:Y:S02]  /*33430*/  LOP3.LUT R10, R10, 0x7f, RZ, 0xc0, !PT ;  /* 0x0000007f0a0a7812 */ /* 0x000fe400078ec0ff */
[----:B------:R-:W-:Y:S02]  /*33440*/  ISETP.GE.AND P0, PT, R9, UR6, PT ;  /* 0x0000000609007c0c */ /* 0x000fe4000bf06270 */
[----:B------:R-:W-:Y:S02]  /*33450*/  IADD3.X R3, R3, UR5, R0, P1, !PT ;  /* 0x0000000503037c10 */ /* 0x000fe40008ffe400 */
[----:B------:R-:W-:Y:S01]  /*33460*/  SHF.R.U32.HI R10, RZ, 0x3, R10 ;  /* 0x00000003ff0a7819 */ /* 0x000fe2000001160a */
[----:B---3--:R-:W-:Y:S08]  /*33470*/  BRA.DIV UR4, `(.L_x_1657) ;  /* 0x0000007204287947 */ /* 0x008ff0000b800000 */
[----:B------:R-:W2:Y:S04]  /*33480*/  LDL.LU R6, [R1+0x38] ;  /* 0x0000380001067983 */ /* 0x000ea80000300800 */
[----:B------:R-:W3:Y:S01]  /*33490*/  LDL.LU R11, [R1+0x28] ;  /* 0x00002800010b7983 */ /* 0x000ee20000300800 */
[----:B------:R-:W-:Y:S01]  /*334a0*/  ULDC.64 UR4, c[0x0][0x208] ;  /* 0x0000820000047ab9 */ /* 0x000fe20000000a00 */
[----:B--2---:R-:W-:Y:S02]  /*334b0*/  IMAD R2, R6, R7, RZ ;  /* 0x0000000706027224 */ /* 0x004fe400078e02ff */
[----:B------:R-:W0:Y:S01]  /*334c0*/  SHFL.IDX PT, R7, R4, RZ, 0x181f ;  /* 0x00181fff04077589 */ /* 0x000e2200000e0000 */
[----:B---3--:R-:W-:-:S03]  /*334d0*/  IMAD.IADD R0, R10, 0x1, R11 ;  /* 0x000000010a007824 */ /* 0x008fc600078e020b */
[----:B------:R-:W1:Y:S01]  /*334e0*/  SHFL.IDX PT, R6, R3, RZ, 0x181f ;  /* 0x00181fff03067589 */ /* 0x000e6200000e0000 */
        /* <DEDUP_REMOVED lines=61> */
[----:B------:R0:W1:Y:S04]  /*338c0*/  SHFL.IDX PT, R5, R3, 0x7, 0x181f ;  /* 0x00f81f0003057f89 */ /* 0x00006800000e0000 */
[----:B------:R0:W-:Y:S04]  /*338d0*/  @!P1 LDGSTS.E.BYPASS.LTC128B.128 [R8+0x1f400], desc[UR4][R6.64], !P0 ;  /* 0x1f40000006089fae */ /* 0x0001e8000c101d44 */
[----:B------:R0:W2:Y:S02]  /*338e0*/  SHFL.IDX PT, R3, R4, 0x7, 0x181f ;  /* 0x00f81f0004037f89 */ /* 0x0000a400000e0000 */
.L_x_1885:
[----:B------:R-:W-:Y:S01]  /*338f0*/  VIADD R0, R0, 0x70 ;  /* 0x0000007000007836 */ /* 0x000fe20000000000 */
[----:B------:R-:W-:-:S04]  /*33900*/  ULDC.64 UR4, c[0x0][0x208] ;  /* 0x0000820000047ab9 */ /* 0x000fc80000000a00 */
        /* <DEDUP_REMOVED lines=9> */
.L_x_1658:
        /* <DEDUP_REMOVED lines=18> */
.L_x_1886:
[----:B------:R-:W-:Y:S05]  /*33ac0*/  BSYNC B0 ;  /* 0x0000000000007941 */ /* 0x000fea0003800000 */
.L_x_1659:
[----:B------:R-:W2:Y:S04]  /*33ad0*/  LDL.LU R3, [R1+0x3c] ;  /* 0x00003c0001037983 */ /* 0x000ea80000300800 */
[----:B------:R-:W3:Y:S01]  /*33ae0*/  LDL R2, [R1+0x8] ;  /* 0x0000080001027983 */ /* 0x000ee20000100800 */
[----:B--2---:R-:W-:-:S05]  /*33af0*/  VIADD R3, R3, 0xfffffffe ;  /* 0xfffffffe03037836 */ /* 0x004fca0000000000 */
[----:B---3--:R-:W-:-:S13]  /*33b00*/  ISETP.GE.AND P0, PT, R3, R2, PT ;  /* 0x000000020300720c */ /* 0x008fda0003f06270 */
[----:B------:R-:W-:Y:S05]  /*33b10*/  @!P0 BRA `(.L_x_1661) ;  /* 0x0000000c00e48947 */ /* 0x000fea0003800000 */
[----:B0-----:R0:W5:Y:S04]  /*33b20*/  LDL.LU R0, [R1+0x10] ;  /* 0x0000100001007983 */ /* 0x0011680000300800 */
[----:B------:R0:W5:Y:S02]  /*33b30*/  LDL.LU R2, [R1+0x18] ;  /* 0x0000180001027983 */ /* 0x0001640000300800 */
.L_x_1681:
[----:B-----5:R-:W-:Y:S01]  /*33b40*/  VIADD R5, R0, 0x1 ;  /* 0x0000000100057836 */ /* 0x020fe20000000000 */
[----:B------:R-:W-:Y:S01]  /*33b50*/  LOP3.LUT P1, RZ, R16, 0x1, RZ, 0xc0, !PT ;  /* 0x0000000110ff7812 */ /* 0x000fe2000782c0ff */
[----:B------:R-:W-:Y:S05]  /*33b60*/  YIELD ;  /* 0x0000000000007946 */ /* 0x000fea0003800000 */
[----:B------:R-:W-:Y:S01]  /*33b70*/  ISETP.NE.AND P0, PT, R5, 0x2, PT ;  /* 0x000000020500780c */ /* 0x000fe20003f05270 */
[----:B------:R-:W-:Y:S03]  /*33b80*/  BSSY B0, `(.L_x_1662) ;  /* 0x000006c000007945 */ /* 0x000fe60003800000 */
[----:B------:R-:W-:-:S02]  /*33b90*/  SEL R4, RZ, 0x1, P0 ;  /* 0x00000001ff047807 */ /* 0x000fc40000000000 */
[----:B--2---:R-:W-:Y:S02]  /*33ba0*/  SEL R10, R5, RZ, P0 ;  /* 0x000000ff050a7207 */ /* 0x004fe40000000000 */
        /* <DEDUP_REMOVED lines=13> */
[----:B------:R-:W-:Y:S01]  /*33c80*/  ULDC.64 UR8, c[0x0][0x208] ;  /* 0x0000820000087ab9 */ /* 0x000fe20000000a00 */
[----:B---3--:R-:W-:-:S13]  /*33c90*/  ISETP.NE.AND P0, PT, R7, 0x1, PT ;  /* 0x000000010700780c */ /* 0x008fda0003f05270 */
[----:B------:R-:W3:Y:S02]  /*33ca0*/  @P0 LDC.64 R4, c[0x0][0x440] ;  /* 0x00011000ff040b82 */ /* 0x000ee40000000a00 */
[----:B---3--:R-:W-:-:S04]  /*33cb0*/  @P0 IMAD.HI.U32 R6, R3, R4, RZ ;  /* 0x0000000403060227 */ /* 0x008fc800078e00ff */
[----:B------:R-:W-:Y:S01]  /*33cc0*/  IMAD.MOV.U32 R4, RZ, RZ, R3 ;  /* 0x000000ffff047224 */ /* 0x000fe200078e0003 */
        /* <DEDUP_REMOVED lines=11> */
.L_x_1664:
        /* <DEDUP_REMOVED lines=8> */
.L_x_1887:
[----:B------:R-:W-:Y:S05]  /*33e00*/  BSYNC B1 ;  /* 0x0000000000017941 */ /* 0x000fea0003800000 */
.L_x_1665:
        /* <DEDUP_REMOVED lines=9> */
.L_x_1668:
[----:B------:R-:W-:Y:S05]  /*33ea0*/  BSYNC B1 ;  /* 0x0000000000017941 */ /* 0x000fea0003800000 */
.L_x_1667:
        /* <DEDUP_REMOVED lines=13> */
.L_x_1669:
        /* <DEDUP_REMOVED lines=13> */
.L_x_1888:
[----:B------:R-:W-:Y:S05]  /*34050*/  BSYNC B1 ;  /* 0x0000000000017941 */ /* 0x000fea0003800000 */
.L_x_1670:
        /* <DEDUP_REMOVED lines=11> */
.L_x_1673:
[----:B------:R-:W-:Y:S05]  /*34110*/  BSYNC B1 ;  /* 0x0000000000017941 */ /* 0x000fea0003800000 */
.L_x_1672:
        /* <DEDUP_REMOVED lines=8> */
.L_x_1674:
        /* <DEDUP_REMOVED lines=10> */
.L_x_1663:
[----:B------:R-:W-:Y:S05]  /*34240*/  BSYNC B0 ;  /* 0x0000000000007941 */ /* 0x000fea0003800000 */
.L_x_1662:
[----:B------:R-:W-:-:S06]  /*34250*/  UISETP.NE.AND UP0, UPT, UR38, 0x3, UPT ;  /* 0x000000032600788c */ /* 0x000fcc000bf05270 */
[----:B------:R-:W-:-:S13]  /*34260*/  PLOP3.LUT P0, PT, PT, PT, UP0, 0x80, 0x0 ;  /* 0x000000000000781c */ /* 0x000fda0003f0f008 */
[----:B------:R-:W-:Y:S05]  /*34270*/  @!P0 BRA `(.L_x_1675) ;  /* 0x0000000000048947 */ /* 0x000fea0003800000 */
[----:B------:R-:W-:Y:S01]  /*34280*/  BPT.TRAP 0x1 ;  /* 0x000000040000795c */ /* 0x000fe20000300000 */
.L_x_1675:
        /* <DEDUP_REMOVED lines=8> */
.L_x_1889:
[----:B------:R-:W-:Y:S05]  /*34310*/  BSYNC B0 ;  /* 0x0000000000007941 */ /* 0x000fea0003800000 */
.L_x_1676:
[----:B------:R-:W-:Y:S05]  /*34320*/  @!P1 BRA `(.L_x_1678) ;  /* 0x0000000000049947 */ /* 0x000fea0003800000 */
[----:B------:R-:W-:Y:S01]  /*34330*/  BPT.TRAP 0x1 ;  /* 0x000000040000795c */ /* 0x000fe20000300000 */
.L_x_1678:
[----:B------:R-:W-:Y:S01]  /*34340*/  SHF.L.U32 R2, R2, 0x1f, RZ ;  /* 0x0000001f02027819 */ /* 0x000fe200000006ff */
[----:B------:R-:W-:-:S03]  /*34350*/  IMAD R12, R0, 0x7000, RZ ;  /* 0x00007000000c7824 */ /* 0x000fc600078e02ff */
[----:B------:R-:W3:Y:S02]  /*34360*/  SYNCS.PHASECHK.TRANS64.TRYWAIT P0, [R20+URZ+0x2e860], R2 ;  /* 0x02e86002140075a7 */ /* 0x000ee4000800017f */
[----:B---3--:R-:W-:Y:S05]  /*34370*/  @!P0 BRA `(.L_x_1679) ;  /* 0x0000006c00688947 */ /* 0x008fea0003800000 */
.L_x_1890:
        /* <DEDUP_REMOVED lines=9> */
[----:B------:R-:W-:Y:S01]  /*34410*/  IMAD.IADD R21, R19, 0x1, R21 ;  /* 0x0000000113157824 */ /* 0x000fe200078e0215 */
[C-C-:B--2---:R-:W-:Y:S02]  /*34420*/  PRMT R8, R4.reuse, 0x6420, R5.reuse ;  /* 0x0000642004087816 */ /* 0x144fe40000000005 */
[----:B-1----:R-:W-:Y:S02]  /*34430*/  PRMT R9, R4, 0x7531, R5 ;  /* 0x0000753104097816 */ /* 0x002fe40000000005 */
        /* <DEDUP_REMOVED lines=89> */
.L_x_1680:
        /* <DEDUP_REMOVED lines=14> */
.L_x_1661:
[----:B------:R-:W1:Y:S01]  /*34ab0*/  S2R R4, SR_TID.X ;  /* 0x0000000000047919 */ /* 0x000e620000002100 */
[----:B------:R-:W-:Y:S01]  /*34ac0*/  BSSY B0, `(.L_x_1682) ;  /* 0x0000012000007945 */ /* 0x000fe20003800000 */
[----:B-1----:R-:W-:-:S04]  /*34ad0*/  LOP3.LUT R4, R4, 0x7f, RZ, 0xc0, !PT ;  /* 0x0000007f04047812 */ /* 0x002fc800078ec0ff */
[----:B------:R-:W-:-:S13]  /*34ae0*/  ISETP.NE.AND P0, PT, R4, RZ, PT ;  /* 0x000000ff0400720c */ /* 0x000fda0003f05270 */
[----:B------:R-:W-:Y:S05]  /*34af0*/  @P0 BRA `(.L_x_1683) ;  /* 0x0000000000380947 */ /* 0x000fea0003800000 */
[----:B------:R-:W1:Y:S01]  /*34b00*/  S2R R3, SR_LANEID ;  /* 0x0000000000037919 */ /* 0x000e620000000000 */
[----:B------:R-:W-:Y:S01]  /*34b10*/  VOTEU.ANY UR4, UPT, PT ;  /* 0x0000000000047886 */ /* 0x000fe200038e0100 */
[----:B------:R-:W3:Y:S01]  /*34b20*/  LDC.64 R4, c[0x0][0xc60] ;  /* 0x00031800ff047b82 */ /* 0x000ee20000000a00 */
[----:B0----5:R-:W1:Y:S01]  /*34b30*/  FLO.U32 R0, UR4 ;  /* 0x0000000400007d00 */ /* 0x021e6200080e0000 */
[----:B------:R-:W-:-:S07]  /*34b40*/  ULDC.64 UR6, c[0x0][0x208] ;  /* 0x0000820000067ab9 */ /* 0x000fce0000000a00 */
[----:B------:R-:W3:Y:S01]  /*34b50*/  POPC R2, UR4 ;  /* 0x0000000400027d09 */ /* 0x000ee20008000000 */
[----:B-1----:R-:W-:-:S13]  /*34b60*/  ISETP.EQ.U32.AND P1, PT, R0, R3, PT ;  /* 0x000000030000720c */ /* 0x002fda0003f22070 */
[----:B---3--:R-:W3:Y:S01]  /*34b70*/  @P1 ATOMG.E.ADD.STRONG.GPU PT, R5, desc[UR6][R4.64], R2 ;  /* 0x00000002040519a8 */ /* 0x008ee200081ee1c6 */
[----:B------:R-:W0:Y:S02]  /*34b80*/  S2R R3, SR_LTMASK ;  /* 0x0000000000037919 */ /* 0x000e240000003900 */
[----:B0-----:R-:W-:-:S06]  /*34b90*/  LOP3.LUT R3, R3, UR4, RZ, 0xc0, !PT ;  /* 0x0000000403037c12 */ /* 0x001fcc000f8ec0ff */
[----:B------:R-:W0:Y:S01]  /*34ba0*/  POPC R3, R3 ;  /* 0x0000000300037309 */ /* 0x000e220000000000 */
[----:B---3--:R-:W0:Y:S02]  /*34bb0*/  SHFL.IDX PT, R0, R5, R0, 0x1f ;  /* 0x00001f0005007589 */ /* 0x008e2400000e0000 */
[----:B0-----:R-:W-:-:S05]  /*34bc0*/  IADD3 R0, R0, UR40, R3 ;  /* 0x0000002800007c10 */ /* 0x001fca000fffe003 */
[----:B------:R1:W-:Y:S02]  /*34bd0*/  STL [R1], R0 ;  /* 0x0000000001007387 */ /* 0x0003e40000100800 */
.L_x_1683:
[----:B------:R-:W-:Y:S05]  /*34be0*/  BSYNC B0 ;  /* 0x0000000000007941 */ /* 0x000fea0003800000 */
.L_x_1682:
[----:B------:R-:W-:-:S06]  /*34bf0*/  UISETP.NE.AND UP0, UPT, UR38, 0x3, UPT ;  /* 0x000000032600788c */ /* 0x000fcc000bf05270 */
[----:B------:R-:W-:-:S13]  /*34c00*/  PLOP3.LUT P1, PT, PT, PT, UP0, 0x80, 0x0 ;  /* 0x000000000000781c */ /* 0x000fda0003f2f008 */
[----:B------:R-:W-:Y:S05]  /*34c10*/  @!P1 BRA `(.L_x_1684) ;  /* 0x0000000000049947 */ /* 0x000fea0003800000 */
[----:B------:R-:W-:Y:S01]  /*34c20*/  BPT.TRAP 0x1 ;  /* 0x000000040000795c */ /* 0x000fe20000300000 */
.L_x_1684:
[----:B------:R-:W3:Y:S04]  /*34c30*/  LDL R3, [R1+0x18] ;  /* 0x0000180001037983 */ /* 0x000ee80000100800 */
[----:B-----5:R-:W4:Y:S01]  /*34c40*/  LDL R2, [R1+0x10] ;  /* 0x0000100001027983 */ /* 0x020f220000100800 */
[----:B01----:R-:W-:Y:S01]  /*34c50*/  IMAD.U32 R0, RZ, RZ, UR39 ;  /* 0x00000027ff007e24 */ /* 0x003fe2000f8e00ff */
[----:B------:R-:W-:Y:S04]  /*34c60*/  BSSY B0, `(.L_x_1685) ;  /* 0x0000007000007945 */ /* 0x000fe80003800000 */
[----:B------:R-:W-:-:S02]  /*34c70*/  ISETP.NE.AND P2, PT, R0, 0x3, PT ;  /* 0x000000030000780c */ /* 0x000fc40003f45270 */
[----:B---3--:R-:W-:-:S04]  /*34c80*/  LOP3.LUT R0, R3, 0x1, RZ, 0x3c, !PT ;  /* 0x0000000103007812 */ /* 0x008fc800078e3cff */
[----:B------:R-:W-:Y:S01]  /*34c90*/  SHF.L.U32 R0, R0, 0x1f, RZ ;  /* 0x0000001f00007819 */ /* 0x000fe200000006ff */
[----:B----4-:R-:W-:-:S04]  /*34ca0*/  IMAD R17, R2, 0x8, R19 ;  /* 0x0000000802117824 */ /* 0x010fc800078e0213 */
[----:B------:R-:W0:Y:S02]  /*34cb0*/  SYNCS.PHASECHK.TRANS64.TRYWAIT P1, [R17+URZ+0x2e870], R0 ;  /* 0x02e87000110075a7 */ /* 0x000e24000802017f */
[----:B0-----:R-:W-:Y:S05]  /*34cc0*/  @!P1 BRA `(.L_x_1686) ;  /* 0x0000006400289947 */ /* 0x001fea0003800000 */
.L_x_1891:
[----:B------:R-:W-:Y:S05]  /*34cd0*/  BSYNC B0 ;  /* 0x0000000000007941 */ /* 0x000fea0003800000 */
.L_x_1685:
[----:B------:R-:W-:Y:S05]  /*34ce0*/  @!P2 BRA `(.L_x_1687) ;  /* 0x000000000004a947 */ /* 0x000fea0003800000 */
[----:B------:R-:W-:Y:S01]  /*34cf0*/  BPT.TRAP 0x1 ;  /* 0x000000040000795c */ /* 0x000fe20000300000 */
.L_x_1687:
[----:B0-----:R-:W3:Y:S02]  /*34d00*/  LDL R0, [R1+0x18] ;  /* 0x0000180001007983 */ /* 0x001ee40000100800 */
[----:B---3--:R-:W-:-:S04]  /*34d10*/  SHF.L.U32 R0, R0, 0x1f, RZ ;  /* 0x0000001f00007819 */ /* 0x008fc800000006ff */
[----:B------:R-:W0:Y:S02]  /*34d20*/  SYNCS.PHASECHK.TRANS64.TRYWAIT P1, [R17+URZ+0x2e860], R0 ;  /* 0x02e86000110075a7 */ /* 0x000e24000802017f */
[----:B0-----:R-:W-:Y:S05]  /*34d30*/  @!P1 BRA `(.L_x_1688) ;  /* 0x0000006400209947 */ /* 0x001fea0003800000 */
.L_x_1892:
[----:B------:R-:W0:Y:S04]  /*34d40*/  LDL R18, [R1+0x10] ;  /* 0x0000100001127983 */ /* 0x000e280000100800 */
[----:B------:R-:W3:Y:S04]  /*34d50*/  LDL R2, [R1+0x30] ;  /* 0x0000300001027983 */ /* 0x000ee80000100800 */
[----:B------:R-:W4:Y:S04]  /*34d60*/  LDL R3, [R1+0x34] ;  /* 0x0000340001037983 */ /* 0x000f280000100800 */
[----:B--2---:R-:W2:Y:S01]  /*34d70*/  LDL R12, [R1+0x2c] ;  /* 0x00002c00010c7983 */ /* 0x004ea20000100800 */
[----:B------:R-:W-:Y:S05]  /*34d80*/  WARPSYNC.ALL ;  /* 0x0000000000007948 */ /* 0x000fea0003800000 */
[----:B0-----:R-:W-:-:S05]  /*34d90*/  IMAD R0, R18, 0x7000, RZ ;  /* 0x0000700012007824 */ /* 0x001fca00078e02ff */
[----:B---3--:R-:W-:-:S05]  /*34da0*/  LOP3.LUT R2, R0, R2, RZ, 0xfc, !PT ;  /* 0x0000000200027212 */ /* 0x008fca00078efcff */
[----:B------:R-:W-:-:S05]  /*34db0*/  IMAD.IADD R2, R19, 0x1, R2 ;  /* 0x0000000113027824 */ /* 0x000fca00078e0202 */
[----:B------:R-:W0:Y:S01]  /*34dc0*/  LDSM.16.MT88.4 R4, [R2+0xe400] ;  /* 0x00e400000204783b */ /* 0x000e220000004200 */
[----:B----4-:R-:W-:Y:S01]  /*34dd0*/  IMAD.IADD R3, R3, 0x1, R2 ;  /* 0x0000000103037824 */ /* 0x010fe200078e0202 */
[----:B--2---:R-:W-:Y:S02]  /*34de0*/  LOP3.LUT R0, R0, R12, RZ, 0xfc, !PT ;  /* 0x0000000c00007212 */ /* 0x004fe400078efcff */
        /* <DEDUP_REMOVED lines=92> */
.L_x_1689:
[----:B------:R-:W2:Y:S01]  /*353b0*/  LDL.LU R3, [R1+0x18] ;  /* 0x0000180001037983 */ /* 0x000ea20000300800 */
[----:B0-----:R0:W-:Y:S01]  /*353c0*/  SYNCS.ARRIVE.TRANS64.A1T0 RZ, [R17+URZ+0x2e850], RZ ;  /* 0x02e850ff11ff79a7 */ /* 0x0011e2000810003f */
[----:B-1----:R-:W-:Y:S02]  /*353d0*/  VIADD R0, R18, 0x1 ;  /* 0x0000000112007836 */ /* 0x002fe40000000000 */
        /* <DEDUP_REMOVED lines=10> */
.L_x_1638:
[----:B------:R-:W-:-:S13]  /*35480*/  LOP3.LUT P0, RZ, R16, 0x2, RZ, 0xc0, !PT ;  /* 0x0000000210ff7812 */ /* 0x000fda000780c0ff */
[----:B------:R-:W-:Y:S05]  /*35490*/  @!P0 BRA `(.L_x_1690) ;  /* 0x00000000002c8947 */ /* 0x000fea0003800000 */
[----:B------:R-:W-:Y:S05]  /*354a0*/  WARPSYNC.ALL ;  /* 0x0000000000007948 */ /* 0x000fea0003800000 */
[----:B------:R-:W4:Y:S08]  /*354b0*/  S2UR UR5, SR_CgaCtaId ;  /* 0x00000000000579c3 */ /* 0x000f300000008800 */
[----:B------:R-:W-:Y:S06]  /*354c0*/  BAR.SYNC.DEFER_BLOCKING 0x5, 0x180 ;  /* 0x0146000000007b1d */ /* 0x000fec0000010000 */
[----:B------:R-:W-:-:S02]  /*354d0*/  UMOV UR4, 0x400 ;  /* 0x0000040000047882 */ /* 0x000fc40000000000 */
[----:B----4-:R-:W-:-:S06]  /*354e0*/  ULEA UR4, UR5, UR4, 0x18 ;  /* 0x0000000405047291 */ /* 0x010fcc000f8ec03f */
[----:B------:R-:W-:-:S05]  /*354f0*/  IMAD.U32 R19, RZ, RZ, UR4 ;  /* 0x00000004ff137e24 */ /* 0x000fca000f8e00ff */
[----:B-1----:R-:W1:Y:S04]  /*35500*/  LDS.128 R4, [R19+0x2e8d0] ;  /* 0x02e8d00013047984 */ /* 0x002e680000000c00 */
[----:B-1----:R4:W-:Y:S04]  /*35510*/  STL.64 [R1], R4 ;  /* 0x0000000401007387 */ /* 0x0029e80000100a00 */
[----:B------:R4:W-:Y:S01]  /*35520*/  STL.64 [R1+0x8], R6 ;  /* 0x0000080601007387 */ /* 0x0009e20000100a00 */
[----:B------:R-:W-:Y:S06]  /*35530*/  BAR.ARV 0x4, 0x180 ;  /* 0x0106000000007b1d */ /* 0x000fec0000002000 */
[----:B------:R-:W-:Y:S05]  /*35540*/  BRA `(.L_x_1691) ;  /* 0x0000001000447947 */ /* 0x000fea0003800000 */
.L_x_1690:
[----:B--23--:R-:W2:Y:S01]  /*35550*/  S2R R0, SR_TID.X ;  /* 0x0000000000007919 */ /* 0x00cea20000002100 */
[----:B------:R-:W-:Y:S01]  /*35560*/  UMOV UR4, 0xffffffff ;  /* 0xffffffff00047882 */ /* 0x000fe20000000000 */
[----:B--2---:R-:W-:-:S04]  /*35570*/  LOP3.LUT R17, R0, 0x1f, RZ, 0xc0, !PT ;  /* 0x0000001f00117812 */ /* 0x004fc800078ec0ff */
[----:B------:R-:W-:Y:S01]  /*35580*/  ISETP.NE.AND P0, PT, R17, 0x1f, PT ;  /* 0x0000001f1100780c */ /* 0x000fe20003f05270 */
[----:B------:R-:W-:-:S12]  /*35590*/  BRA.DIV UR4, `(.L_x_1692) ;  /* 0x0000005e041c7947 */ /* 0x000fd8000b800000 */
[----:B------:R-:W2:Y:S01]  /*355a0*/  LDL.LU R2, [R1] ;  /* 0x0000000001027983 */ /* 0x000ea20000300800 */
[----:B------:R-:W-:-:S03]  /*355b0*/  ULDC UR4, c[0x0][0xc3c] ;  /* 0x00030f0000047ab9 */ /* 0x000fc60000000800 */
[----:B------:R-:W3:Y:S01]  /*355c0*/  LDL R3, [R1+0xc] ;  /* 0x00000c0001037983 */ /* 0x000ee20000100800 */
[----:B------:R-:W-:Y:S01]  /*355d0*/  ULDC.64 UR6, c[0x0][0x208] ;  /* 0x0000820000067ab9 */ /* 0x000fe20000000a00 */
[----:B--2---:R-:W-:Y:S02]  /*355e0*/  IMAD.MOV.U32 R10, RZ, RZ, R2 ;  /* 0x000000ffff0a7224 */ /* 0x004fe400078e0002 */
[----:B---3--:R-:W-:-:S05]  /*355f0*/  IMAD.IADD R0, R3, 0x1, R17 ;  /* 0x0000000103007824 */ /* 0x008fca00078e0211 */
[----:B------:R-:W-:-:S13]  /*35600*/  ISETP.GE.OR P1, PT, R0, UR4, !P0 ;  /* 0x0000000400007c0c */ /* 0x000fda000c726670 */
[----:B------:R-:W2:Y:S08]  /*35610*/  @!P1 LDC.64 R2, c[0x0][0xc80] ;  /* 0x00032000ff029b82 */ /* 0x000eb00000000a00 */
[----:B------:R-:W3:Y:S01]  /*35620*/  @!P1 LDC.64 R6, c[0x0][0xc78] ;  /* 0x00031e00ff069b82 */ /* 0x000ee20000000a00 */
[----:B--2---:R-:W-:-:S05]  /*35630*/  @!P1 IMAD.WIDE R2, R0, 0x4, R2 ;  /* 0x0000000400029825 */ /* 0x004fca00078e0202 */
[----:B------:R3:W2:Y:S02]  /*35640*/  @!P1 LDG.E R8, desc[UR6][R2.64] ;  /* 0x0000000602089981 */ /* 0x0006a4000c1e1900 */
[----:B---3--:R-:W-:-:S06]  /*35650*/  @!P1 IMAD.WIDE R2, R0, 0x4, R6 ;  /* 0x0000000400029825 */ /* 0x008fcc00078e0206 */
[----:B------:R-:W3:Y:S01]  /*35660*/  @!P1 LDG.E R2, desc[UR6][R2.64] ;  /* 0x0000000602029981 */ /* 0x000ee2000c1e1900 */
[----:B-1----:R-:W-:Y:S01]  /*35670*/  IMAD.MOV.U32 R4, RZ, RZ, RZ ;  /* 0x000000ffff047224 */ /* 0x002fe200078e00ff */
        /* <DEDUP_REMOVED lines=27> */
[----:B------:R1:W2:Y:S02]  /*35830*/  SHFL.IDX PT, R9, R7, 0x1f, 0x1f ;  /* 0x03e01f0007097f89 */ /* 0x0002a400000e0000 */
.L_x_1902:
[----:B------:R-:W-:Y:S02]  /*35840*/  ULDC UR4, c[0x0][0xc38] ;  /* 0x00030e0000047ab9 */ /* 0x000fe40000000800 */
[----:B------:R-:W-:-:S04]  /*35850*/  IMAD.U32 R2, RZ, RZ, UR4 ;  /* 0x00000004ff027e24 */ /* 0x000fc8000f8e00ff */
[----:B--2---:R-:W-:-:S04]  /*35860*/  IMAD R9, R9, R2, RZ ;  /* 0x0000000209097224 */ /* 0x004fc800078e02ff */
[----:B------:R-:W-:-:S05]  /*35870*/  IMAD.IADD R0, R0, 0x1, R9 ;  /* 0x0000000100007824 */ /* 0x000fca00078e0209 */
[----:B------:R-:W-:-:S13]  /*35880*/  ISETP.GT.AND P6, PT, R0, R5, PT ;  /* 0x000000050000720c */ /* 0x000fda0003fc4270 */
[----:B------:R-:W-:Y:S05]  /*35890*/  @P6 BRA `(.L_x_1693) ;  /* 0x0000000000b06947 */ /* 0x000fea0003800000 */
.L_x_1696:
[----:B------:R-:W2:Y:S01]  /*358a0*/  LDL.LU R3, [R1+0xc] ;  /* 0x00000c0001037983 */ /* 0x000ea20000300800 */
[----:B------:R-:W3:Y:S01]  /*358b0*/  LDC R2, c[0x0][0xc3c] ;  /* 0x00030f00ff027b82 */ /* 0x000ee20000000800 */
[----:B--2---:R-:W-:-:S05]  /*358c0*/  VIADD R3, R3, 0x1f ;  /* 0x0000001f03037836 */ /* 0x004fca0000000000 */
[----:B---3--:R-:W-:-:S13]  /*358d0*/  ISETP.GE.AND P6, PT, R3, R2, PT ;  /* 0x000000020300720c */ /* 0x008fda0003fc6270 */
[----:B------:R-:W-:Y:S05]  /*358e0*/  @P6 BRA `(.L_x_1694) ;  /* 0x0000000800f46947 */ /* 0x000fea0003800000 */
[----:B------:R-:W2:Y:S01]  /*358f0*/  S2R R4, SR_TID.X ;  /* 0x0000000000047919 */ /* 0x000ea20000002100 */
[----:B------:R-:W-:Y:S01]  /*35900*/  ULDC.64 UR4, c[0x0][0x208] ;  /* 0x0000820000047ab9 */ /* 0x000fe20000000a00 */
[----:B------:R3:W-:Y:S01]  /*35910*/  STL [R1+0xc], R3 ;  /* 0x00000c0301007387 */ /* 0x0007e20000100800 */
[----:B--2---:R-:W-:-:S05]  /*35920*/  LOP3.LUT R4, R4, 0x1f, RZ, 0xc0, !PT ;  /* 0x0000001f04047812 */ /* 0x004fca00078ec0ff */
[----:B------:R-:W-:Y:S02]  /*35930*/  IMAD.IADD R6, R3, 0x1, R4 ;  /* 0x0000000103067824 */ /* 0x000fe400078e0204 */
[----:B------:R-:W-:-:S03]  /*35940*/  IMAD.MOV.U32 R4, RZ, RZ, RZ ;  /* 0x000000ffff047224 */ /* 0x000fc600078e00ff */
[----:B------:R-:W-:-:S13]  /*35950*/  ISETP.GE.OR P6, PT, R6, R2, !P0 ;  /* 0x000000020600720c */ /* 0x000fda00047c6670 */
[----:B---3--:R-:W2:Y:S02]  /*35960*/  @!P6 LDC.64 R2, c[0x0][0xc80] ;  /* 0x00032000ff02eb82 */ /* 0x008ea40000000a00 */
[----:B--2---:R-:W-:-:S05]  /*35970*/  @!P6 IMAD.WIDE R2, R6, 0x4, R2 ;  /* 0x000000040602e825 */ /* 0x004fca00078e0202 */
[----:B------:R2:W3:Y:S02]  /*35980*/  @!P6 LDG.E R4, desc[UR4][R2.64] ;  /* 0x000000040204e981 */ /* 0x0004e4000c1e1900 */
[----:B--2---:R-:W2:Y:S02]  /*35990*/  @!P6 LDC.64 R2, c[0x0][0xc78] ;  /* 0x00031e00ff02eb82 */ /* 0x004ea40000000a00 */
[----:B--2---:R-:W-:-:S04]  /*359a0*/  @!P6 IMAD.WIDE R2, R6, 0x4, R2 ;  /* 0x000000040602e825 */ /* 0x004fc800078e0202 */
[----:B------:R-:W-:-:S06]  /*359b0*/  IMAD.MOV.U32 R6, RZ, RZ, RZ ;  /* 0x000000ffff067224 */ /* 0x000fcc00078e00ff */
[----:B------:R-:W3:Y:S01]  /*359c0*/  @!P6 LDG.E R6, desc[UR4][R2.64] ;  /* 0x000000040206e981 */ /* 0x000ee2000c1e1900 */
[----:B------:R-:W-:Y:S01]  /*359d0*/  UMOV UR4, 0xffffffff ;  /* 0xffffffff00047882 */ /* 0x000fe20000000000 */
[----:B---3--:R-:W-:Y:S02]  /*359e0*/  IMAD R2, R6, R4, RZ ;  /* 0x0000000406027224 */ /* 0x008fe400078e02ff */
[----:B------:R-:W-:Y:S05]  /*359f0*/  BRA.DIV UR4, `(.L_x_1695) ;  /* 0x0000005e04687947 */ /* 0x000fea000b800000 */
        /* <DEDUP_REMOVED lines=14> */
[----:B-1----:R-:W-:-:S05]  /*35ae0*/  IMAD.IADD R7, R2, 0x1, R3 ;  /* 0x0000000102077824 */ /* 0x002fca00078e0203 */
[----:B------:R1:W2:Y:S02]  /*35af0*/  SHFL.IDX PT, R9, R7, 0x1f, 0x1f ;  /* 0x03e01f0007097f89 */ /* 0x0002a400000e0000 */
.L_x_1910:
[----:B------:R-:W-:Y:S02]  /*35b00*/  ULDC UR4, c[0x0][0xc38] ;  /* 0x00030e0000047ab9 */ /* 0x000fe40000000800 */
[----:B------:R-:W-:-:S04]  /*35b10*/  IMAD.U32 R2, RZ, RZ, UR4 ;  /* 0x00000004ff027e24 */ /* 0x000fc8000f8e00ff */
[----:B--2---:R-:W-:-:S04]  /*35b20*/  IMAD R9, R9, R2, RZ ;  /* 0x0000000209097224 */ /* 0x004fc800078e02ff */
[----:B------:R-:W-:-:S05]  /*35b30*/  IMAD.IADD R0, R9, 0x1, R0 ;  /* 0x0000000109007824 */ /* 0x000fca00078e0200 */
[----:B------:R-:W-:-:S13]  /*35b40*/  ISETP.GT.AND P6, PT, R0, R5, PT ;  /* 0x000000050000720c */ /* 0x000fda0003fc4270 */
[----:B------:R-:W-:Y:S05]  /*35b50*/  @!P6 BRA `(.L_x_1696) ;  /* 0xfffffffc0050e947 */ /* 0x000fea000383ffff */
.L_x_1693:
[----:B------:R-:W-:Y:S01]  /*35b60*/  IMAD.IADD R9, R0, 0x1, -R9 ;  /* 0x0000000100097824 */ /* 0x000fe200078e0a09 */
[----:B------:R-:W-:-:S03]  /*35b70*/  UMOV UR4, 0xffffffff ;  /* 0xffffffff00047882 */ /* 0x000fc60000000000 */
[----:B------:R-:W-:-:S05]  /*35b80*/  IMAD R0, R7, R2, R9 ;  /* 0x0000000207007224 */ /* 0x000fca00078e0209 */
[----:B------:R-:W-:Y:S01]  /*35b90*/  ISETP.GT.AND P6, PT, R0, R5, PT ;  /* 0x000000050000720c */ /* 0x000fe20003fc4270 */
[----:B------:R-:W-:-:S12]  /*35ba0*/  BRA.DIV UR4, `(.L_x_1697) ;  /* 0x0000005e04d47947 */ /* 0x000fd8000b800000 */
[----:B------:R-:W2:Y:S01]  /*35bb0*/  LDL.LU R10, [R1+0xc] ;  /* 0x00000c00010a7983 */ /* 0x000ea20000300800 */
[----:B------:R-:W-:-:S04]  /*35bc0*/  VOTE.ANY R3, PT, !P6 ;  /* 0x0000000000037806 */ /* 0x000fc800070e0100 */
[----:B------:R-:W3:Y:S02]  /*35bd0*/  POPC R0, R3 ;  /* 0x0000000300007309 */ /* 0x000ee40000000000 */
[----:B---3--:R3:W4:Y:S04]  /*35be0*/  SHFL.IDX PT, R4, R4, R0, 0x1f ;  /* 0x00001f0004047589 */ /* 0x00872800000e0000 */
[----:B------:R3:W0:Y:S01]  /*35bf0*/  SHFL.IDX PT, R6, R6, R0, 0x1f ;  /* 0x00001f0006067589 */ /* 0x00062200000e0000 */
[----:B--2---:R-:W-:-:S05]  /*35c00*/  IMAD.IADD R10, R0, 0x1, R10 ;  /* 0x00000001000a7824 */ /* 0x004fca00078e020a */
[----:B0---4-:R3:W-:Y:S02]  /*35c10*/  STL [R1+0xc], R10 ;  /* 0x00000c0a01007387 */ /* 0x0117e40000100800 */
.L_x_1915:
[----:B------:R-:W-:-:S13]  /*35c20*/  ISETP.NE.AND P0, PT, R3, RZ, PT ;  /* 0x000000ff0300720c */ /* 0x000fda0003f05270 */
[----:B------:R-:W-:Y:S05]  /*35c30*/  @!P0 BRA `(.L_x_1698) ;  /* 0x0000000000148947 */ /* 0x000fea0003800000 */
[----:B------:R-:W-:Y:S01]  /*35c40*/  UMOV UR4, 0xffffffff ;  /* 0xffffffff00047882 */ /* 0x000fe20000000000 */
[----:B---3--:R-:W-:Y:S02]  /*35c50*/  VIADD R0, R0, 0xffffffff ;  /* 0xffffffff00007836 */ /* 0x008fe40000000000 */
[----:B------:R-:W-:Y:S05]  /*35c60*/  BRA.DIV UR4, `(.L_x_1699) ;  /* 0x00000062040c7947 */ /* 0x000fea000b800000 */
[----:B------:R2:W3:Y:S02]  /*35c70*/  SHFL.IDX PT, R0, R7, R0, 0x1f ;  /* 0x00001f0007007589 */ /* 0x0004e400000e0000 */
.L_x_1918:
[----:B---3--:R-:W-:-:S07]  /*35c80*/  IMAD.MOV.U32 R8, RZ, RZ, R0 ;  /* 0x000000ffff087224 */ /* 0x008fce00078e0000 */
.L_x_1698:
[----:B------:R-:W-:Y:S01]  /*35c90*/  ISETP.NE.AND P0, PT, R6, 0x1, PT ;  /* 0x000000010600780c */ /* 0x000fe20003f05270 */
[----:B---3--:R-:W-:-:S05]  /*35ca0*/  IMAD R0, R8, R2, R9 ;  /* 0x0000000208007224 */ /* 0x008fca00078e0209 */
[----:B------:R3:W-:Y:S02]  /*35cb0*/  STL [R1], R0 ;  /* 0x0000000001007387 */ /* 0x0007e40000100800 */
[----:B---3--:R-:W-:-:S05]  /*35cc0*/  IMAD.IADD R0, R5, 0x1, -R0 ;  /* 0x0000000105007824 */ /* 0x008fca00078e0a00 */
[----:B------:R-:W-:Y:S05]  /*35cd0*/  @!P0 BRA `(.L_x_1700) ;  /* 0x0000000000e48947 */ /* 0x000fea0003800000 */
[----:B------:R-:W-:-:S04]  /*35ce0*/  IABS R5, R4 ;  /* 0x0000000400057213 */ /* 0x000fc80000000000 */
[----:B------:R-:W3:Y:S08]  /*35cf0*/  I2F.RP R2, R5 ;  /* 0x0000000500027306 */ /* 0x000ef00000209400 */
[----:B---3--:R-:W3:Y:S02]  /*35d00*/  MUFU.RCP R2, R2 ;  /* 0x0000000200027308 */ /* 0x008ee40000001000 */
[----:B---3--:R-:W-:-:S06]  /*35d10*/  VIADD R2, R2, 0xffffffe ;  /* 0x0ffffffe02027836 */ /* 0x008fcc0000000000 */
[----:B------:R-:W3:Y:S02]  /*35d20*/  F2I.FTZ.U32.TRUNC.NTZ R3, R2 ;  /* 0x0000000200037305 */ /* 0x000ee4000021f000 */
        /* <DEDUP_REMOVED lines=15> */
[----:B------:R-:W3:Y:S07]  /*35e20*/  I2F.RP R2, R5 ;  /* 0x0000000500027306 */ /* 0x000eee0000209400 */
[----:B------:R-:W-:Y:S01]  /*35e30*/  @P0 VIADD R8, R8, 0x1 ;  /* 0x0000000108080836 */ /* 0x000fe20000000000 */
[----:B---3--:R-:W3:Y:S02]  /*35e40*/  MUFU.RCP R2, R2 ;  /* 0x0000000200027308 */ /* 0x008ee40000001000 */
[----:B---3--:R-:W-:-:S06]  /*35e50*/  VIADD R2, R2, 0xffffffe ;  /* 0x0ffffffe02027836 */ /* 0x008fcc0000000000 */
[----:B------:R-:W3:Y:S02]  /*35e60*/  F2I.FTZ.U32.TRUNC.NTZ R3, R2 ;  /* 0x0000000200037305 */ /* 0x000ee4000021f000 */
[----:B---3--:R-:W-:-:S04]  /*35e70*/  IMAD.MOV R2, RZ, RZ, -R3 ;  /* 0x000000ffff027224 */ /* 0x008fc800078e0a03 */
[----:B-12---:R-:W-:Y:S02]  /*35e80*/  IMAD R7, R2, R5, RZ ;  /* 0x0000000502077224 */ /* 0x006fe400078e02ff */
        /* <DEDUP_REMOVED lines=30> */
.L_x_1700:
[----:B------:R-:W3:Y:S01]  /*36070*/  LDL R3, [R1+0xc] ;  /* 0x00000c0001037983 */ /* 0x000ee20000100800 */
[----:B-12---:R-:W3:Y:S01]  /*36080*/  LDC.64 R6, c[0x0][0xc90] ;  /* 0x00032400ff067b82 */ /* 0x006ee20000000a00 */
[----:B------:R-:W-:Y:S01]  /*36090*/  ULDC.64 UR4, c[0x0][0x208] ;  /* 0x0000820000047ab9 */ /* 0x000fe20000000a00 */
[----:B---3--:R-:W-:-:S05]  /*360a0*/  IMAD.WIDE R6, R3, 0x4, R6 ;  /* 0x0000000403067825 */ /* 0x008fca00078e0206 */
[----:B------:R-:W2:Y:S02]  /*360b0*/  LDG.E R3, desc[UR4][R6.64] ;  /* 0x0000000406037981 */ /* 0x000ea4000c1e1900 */
[----:B--2---:R-:W-:-:S05]  /*360c0*/  IMAD R5, R4, R3, RZ ;  /* 0x0000000304057224 */ /* 0x004fca00078e02ff */
[----:B------:R-:W-:-:S04]  /*360d0*/  IABS R8, R5 ;  /* 0x0000000500087213 */ /* 0x000fc80000000000 */
        /* <DEDUP_REMOVED lines=20> */
[----:B------:R-:W-:-:S04]  /*36220*/  @P0 VIADD R7, R7, 0x1 ;  /* 0x0000000107070836 */ /* 0x000fc80000000000 */
[----:B------:R-:W-:-:S04]  /*36230*/  IMAD.MOV.U32 R6, RZ, RZ, R7 ;  /* 0x000000ffff067224 */ /* 0x000fc800078e0007 */
[----:B------:R-:W-:Y:S01]  /*36240*/  @!P2 IMAD.MOV R6, RZ, RZ, -R6 ;  /* 0x000000ffff06a224 */ /* 0x000fe200078e0a06 */
[----:B------:R-:W-:-:S05]  /*36250*/  @!P1 LOP3.LUT R6, RZ, R5, RZ, 0x33, !PT ;  /* 0x00000005ff069212 */ /* 0x000fca00078e33ff */
[----:B------:R-:W-:Y:S02]  /*36260*/  IMAD R7, R3, R6, RZ ;  /* 0x0000000603077224 */ /* 0x000fe400078e02ff */
[----:B------:R-:W-:Y:S02]  /*36270*/  IMAD.MOV R6, RZ, RZ, -R6 ;  /* 0x000000ffff067224 */ /* 0x000fe400078e0a06 */
[----:B------:R-:W-:Y:S02]  /*36280*/  IMAD.MOV R8, RZ, RZ, -R7 ;  /* 0x000000ffff087224 */ /* 0x000fe400078e0a07 */
[----:B------:R-:W-:-:S03]  /*36290*/  IMAD R6, R5, R6, R0 ;  /* 0x0000000605067224 */ /* 0x000fc600078e0200 */
[----:B------:R-:W-:-:S04]  /*362a0*/  VIADDMNMX R8, R8, R2, R3, PT ;  /* 0x0000000208087246 */ /* 0x000fc80003800103 */
[----:B------:R-:W-:-:S04]  /*362b0*/  IABS R9, R8 ;  /* 0x0000000800097213 */ /* 0x000fc80000000000 */
[----:B------:R-:W1:Y:S08]  /*362c0*/  I2F.RP R2, R9 ;  /* 0x0000000900027306 */ /* 0x000e700000209400 */
[----:B-1----:R-:W1:Y:S02]  /*362d0*/  MUFU.RCP R2, R2 ;  /* 0x0000000200027308 */ /* 0x002e640000001000 */
[----:B-1----:R-:W-:-:S06]  /*362e0*/  VIADD R2, R2, 0xffffffe ;  /* 0x0ffffffe02027836 */ /* 0x002fcc0000000000 */
[----:B------:R1:W2:Y:S02]  /*362f0*/  F2I.FTZ.U32.TRUNC.NTZ R3, R2 ;  /* 0x0000000200037305 */ /* 0x0002a4000021f000 */
[----:B-1----:R-:W-:Y:S02]  /*36300*/  IMAD.MOV.U32 R2, RZ, RZ, RZ ;  /* 0x000000ffff027224 */ /* 0x002fe400078e00ff */
[----:B--2---:R-:W-:-:S04]  /*36310*/  IMAD.MOV R0, RZ, RZ, -R3 ;  /* 0x000000ffff007224 */ /* 0x004fc800078e0a03 */
        /* <DEDUP_REMOVED lines=12> */
[----:B------:R-:W-:Y:S02]  /*363e0*/  LOP3.LUT R0, R6, R8, RZ, 0x3c, !PT ;  /* 0x0000000806007212 */ /* 0x000fe400078e3cff */
[----:B------:R-:W-:Y:S02]  /*363f0*/  IADD3 R6, R7, 0x1000000, R6 ;  /* 0x0100000007067810 */ /* 0x000fe40007ffe006 */
[----:B------:R-:W-:-:S07]  /*36400*/  ISETP.GE.AND P2, PT, R0, RZ, PT ;  /* 0x000000ff0000720c */ /* 0x000fce0003f46270 */
[----:B------:R-:W-:-:S04]  /*36410*/  @P0 VIADD R2, R2, 0x1 ;  /* 0x0000000102020836 */ /* 0x000fc80000000000 */
[----:B------:R-:W-:-:S04]  /*36420*/  IMAD.MOV.U32 R0, RZ, RZ, R2 ;  /* 0x000000ffff007224 */ /* 0x000fc800078e0002 */
[----:B------:R-:W-:Y:S01]  /*36430*/  @!P2 IMAD.MOV R0, RZ, RZ, -R0 ;  /* 0x000000ffff00a224 */ /* 0x000fe200078e0a00 */
[----:B------:R-:W-:Y:S01]  /*36440*/  @!P1 LOP3.LUT R0, RZ, R8, RZ, 0x33, !PT ;  /* 0x00000008ff009212 */ /* 0x000fe200078e33ff */
[----:B------:R-:W-:-:S04]  /*36450*/  IMAD.MOV R8, RZ, RZ, -R8 ;  /* 0x000000ffff087224 */ /* 0x000fc800078e0a08 */
[----:B------:R-:W-:-:S05]  /*36460*/  IMAD R2, R0, R8, R6 ;  /* 0x0000000800027224 */ /* 0x000fca00078e0206 */
[----:B------:R1:W-:Y:S02]  /*36470*/  STL [R1+0x8], R2 ;  /* 0x0000080201007387 */ /* 0x0003e40000100800 */
.L_x_1701:
[----:B------:R-:W-:-:S05]  /*36480*/  LOP3.LUT R0, RZ, R0, RZ, 0x33, !PT ;  /* 0x00000000ff007212 */ /* 0x000fca00078e33ff */
[----:B------:R-:W-:-:S05]  /*36490*/  IMAD.IADD R0, R4, 0x1, R0 ;  /* 0x0000000104007824 */ /* 0x000fca00078e0200 */
[----:B------:R3:W-:Y:S01]  /*364a0*/  STL [R1+0x4], R0 ;  /* 0x0000040001007387 */ /* 0x0007e20000100800 */
[----:B------:R-:W-:Y:S05]  /*364b0*/  BRA `(.L_x_1702) ;  /* 0x0000000000287947 */ /* 0x000fea0003800000 */
.L_x_1694:
[----:B------:R-:W-:Y:S01]  /*364c0*/  UMOV UR4, URZ ;  /* 0x0000003f00047c82 */ /* 0x000fe20008000000 */
[----:B------:R-:W-:Y:S01]  /*364d0*/  ULDC UR6, c[0x0][0xc3c] ;  /* 0x00030f0000067ab9 */ /* 0x000fe20000000800 */
[----:B------:R-:W-:Y:S01]  /*364e0*/  UMOV UR5, URZ ;  /* 0x0000003f00057c82 */ /* 0x000fe20008000000 */
[----:B------:R-:W-:Y:S01]  /*364f0*/  IMAD.U32 R3, RZ, RZ, UR4 ;  /* 0x00000004ff037e24 */ /* 0x000fe2000f8e00ff */
[----:B------:R4:W-:Y:S01]  /*36500*/  STL [R1], R5 ;  /* 0x0000000501007387 */ /* 0x0009e20000100800 */
[----:B------:R-:W-:Y:S02]  /*36510*/  IMAD.U32 R0, RZ, RZ, UR6 ;  /* 0x00000006ff007e24 */ /* 0x000fe4000f8e00ff */
[----:B------:R-:W-:Y:S01]  /*36520*/  IMAD.U32 R2, RZ, RZ, UR5 ;  /* 0x00000005ff027e24 */ /* 0x000fe2000f8e00ff */
[----:B------:R4:W-:Y:S04]  /*36530*/  STL [R1+0x4], R3 ;  /* 0x0000040301007387 */ /* 0x0009e80000100800 */
[----:B------:R4:W-:Y:S04]  /*36540*/  STL [R1+0xc], R0 ;  /* 0x00000c0001007387 */ /* 0x0009e80000100800 */
[----:B------:R4:W-:Y:S02]  /*36550*/  STL [R1+0x8], R2 ;  /* 0x0000080201007387 */ /* 0x0009e40000100800 */
.L_x_1702:
[----:B-12-4-:R-:W2:Y:S04]  /*36560*/  LDL R2, [R1+0xc] ;  /* 0x00000c0001027983 */ /* 0x016ea80000100800 */
[----:B------:R-:W4:Y:S04]  /*36570*/  LDL R3, [R1+0x8] ;  /* 0x0000080001037983 */ /* 0x000f280000100800 */
[----:B------:R-:W5:Y:S04]  /*36580*/  LDL R4, [R1] ;  /* 0x0000000001047983 */ /* 0x000f680000100800 */
[----:B------:R-:W5:Y:S01]  /*36590*/  LDL R5, [R1+0x4] ;  /* 0x0000040001057983 */ /* 0x000f620000100800 */
[----:B---3--:R-:W1:Y:S01]  /*365a0*/  S2R R0, SR_TID.X ;  /* 0x0000000000007919 */ /* 0x008e620000002100 */
[----:B------:R-:W-:Y:S05]  /*365b0*/  WARPSYNC.ALL ;  /* 0x0000000000007948 */ /* 0x000fea0003800000 */
[----:B-1----:R-:W-:Y:S01]  /*365c0*/  LOP3.LUT R0, R0, 0x1f, RZ, 0xc0, !PT ;  /* 0x0000001f00007812 */ /* 0x002fe200078ec0ff */
[----:B------:R-:W-:Y:S03]  /*365d0*/  BAR.SYNC.DEFER_BLOCKING 0x4, 0x180 ;  /* 0x0106000000007b1d */ /* 0x000fe60000010000 */
[----:B------:R-:W-:-:S13]  /*365e0*/  ISETP.NE.AND P0, PT, R0, RZ, PT ;  /* 0x000000ff0000720c */ /* 0x000fda0003f05270 */
[----:B------:R-:W1:Y:S01]  /*365f0*/  @!P0 S2R R0, SR_CgaCtaId ;  /* 0x0000000000008919 */ /* 0x000e620000008800 */
[----:B--2---:R-:W-:Y:S01]  /*36600*/  IMAD.MOV.U32 R7, RZ, RZ, R2 ;  /* 0x000000ffff077224 */ /* 0x004fe200078e0002 */
[----:B------:R-:W-:Y:S01]  /*36610*/  @!P0 MOV R2, 0x400 ;  /* 0x0000040000028802 */ /* 0x000fe20000000f00 */
[----:B----4-:R-:W-:-:S03]  /*36620*/  IMAD.MOV.U32 R6, RZ, RZ, R3 ;  /* 0x000000ffff067224 */ /* 0x010fc600078e0003 */
[----:B-1----:R-:W-:-:S05]  /*36630*/  @!P0 LEA R19, R0, R2, 0x18 ;  /* 0x0000000200138211 */ /* 0x002fca00078ec0ff */
[----:B-----5:R1:W-:Y:S01]  /*36640*/  @!P0 STS.128 [R19+0x2e8d0], R4 ;  /* 0x02e8d00413008388 */ /* 0x0203e20000000c00 */
[----:B------:R-:W-:Y:S06]  /*36650*/  BAR.ARV 0x5, 0x180 ;  /* 0x0146000000007b1d */ /* 0x000fec0000002000 */
.L_x_1691:
[----:B--23--:R-:W2:Y:S01]  /*36660*/  LDL R0, [R1+0xc] ;  /* 0x00000c0001007983 */ /* 0x00cea20000100800 */
[----:B------:R-:W-:Y:S02]  /*36670*/  ULDC UR4, c[0x0][0xc3c] ;  /* 0x00030f0000047ab9 */ /* 0x000fe40000000800 */
[----:B--2---:R-:W-:-:S13]  /*36680*/  ISETP.GE.AND P0, PT, R0, UR4, PT ;  /* 0x0000000400007c0c */ /* 0x004fda000bf06270 */
[----:B------:R-:W-:Y:S05]  /*36690*/  @!P0 BRA `(.L_x_1703) ;  /* 0xffffff98001c8947 */ /* 0x000fea000383ffff */
[----:B------:R-:W-:Y:S05]  /*366a0*/  BSYNC B7 ;  /* 0x0000000000077941 */ /* 0x000fea0003800000 */
.L_x_1581:
[----:B---3--:R-:W2:Y:S01]  /*366b0*/  LDL.LU R0, [R1+0x54] ;  /* 0x0000540001007983 */ /* 0x008ea20000300800 */
[----:B------:R-:W-:Y:S01]  /*366c0*/  BSSY B0, `(.L_x_1704) ;  /* 0x000000b000007945 */ /* 0x000fe20003800000 */
[----:B01--4-:R-:W0:Y:S01]  /*366d0*/  S2R R5, SR_CgaCtaId ;  /* 0x0000000000057919 */ /* 0x013e220000008800 */
        /* <DEDUP_REMOVED lines=9> */
.L_x_1919:
[----:B------:R-:W-:Y:S05]  /*36770*/  BSYNC B0 ;  /* 0x0000000000007941 */ /* 0x000fea0003800000 */
.L_x_1704:
[----:B------:R-:W-:-:S03]  /*36780*/  UMOV UR4, 0xffffffff ;  /* 0xffffffff00047882 */ /* 0x000fc60000000000 */
[----:B------:R-:W-:Y:S05]  /*36790*/  BRA.DIV UR4, `(.L_x_1706) ;  /* 0x0000005604807947 */ /* 0x000fea000b800000 */
[----:B------:R-:W1:Y:S02]  /*367a0*/  S2R R2, SR_TID.X ;  /* 0x0000000000027919 */ /* 0x000e640000002100 */
[----:B-1----:R-:W-:-:S04]  /*367b0*/  SHF.R.U32.HI R2, RZ, 0x5, R2 ;  /* 0x00000005ff027819 */ /* 0x002fc80000011602 */
[----:B------:R-:W-:-:S05]  /*367c0*/  LOP3.LUT R2, R2, 0x3, RZ, 0xc0, !PT ;  /* 0x0000000302027812 */ /* 0x000fca00078ec0ff */
[----:B------:R1:W2:Y:S02]  /*367d0*/  SHFL.IDX PT, R14, R2, RZ, 0x1f ;  /* 0x00001fff020e7589 */ /* 0x0002a400000e0000 */
.L_x_1922:
[----:B--2---:R-:W-:-:S13]  /*367e0*/  ISETP.NE.AND P0, PT, R14, RZ, PT ;  /* 0x000000ff0e00720c */ /* 0x004fda0003f05270 */
[----:B------:R-:W-:Y:S05]  /*367f0*/  @P0 BRA `(.L_x_1312) ;  /* 0x0000000000b80947 */ /* 0x000fea0003800000 */
[----:B------:R-:W-:-:S03]  /*36800*/  UMOV UR4, 0xffffffff ;  /* 0xffffffff00047882 */ /* 0x000fc60000000000 */
[----:B------:R-:W-:Y:S05]  /*36810*/  BRA.DIV UR4, `(.L_x_1707) ;  /* 0x0000005604947947 */ /* 0x000fea000b800000 */
[----:B------:R-:W-:-:S13]  /*36820*/  ELECT P6, URZ, PT ;  /* 0x00000000003f782f */ /* 0x000fda00038c0000 */
.L_x_1925:
[----:B------:R-:W-:Y:S05]  /*36830*/  @!P6 BRA `(.L_x_1312) ;  /* 0x0000000000a8e947 */ /* 0x000fea0003800000 */
[----:B-1----:R-:W2:Y:S02]  /*36840*/  LDL R2, [R1+0xb0] ;  /* 0x0000b00001027983 */ /* 0x002ea40000100800 */
[----:B--2---:R-:W-:-:S13]  /*36850*/  R2UR UR4, R2 ;  /* 0x00000000020472ca */ /* 0x004fda00000e0000 */
[----:B------:R-:W-:-:S06]  /*36860*/  ULOP3.LUT UR4, UR4, 0x2, URZ, 0xfc, !UPT ;  /* 0x0000000204047892 */ /* 0x000fcc000f8efc3f */
[----:B------:R-:W-:-:S05]  /*36870*/  IMAD.U32 R2, RZ, RZ, UR4 ;  /* 0x00000004ff027e24 */ /* 0x000fca000f8e00ff */
[----:B------:R-:W-:-:S13]  /*36880*/  ISETP.NE.AND P0, PT, R2, 0x3, PT ;  /* 0x000000030200780c */ /* 0x000fda0003f05270 */
[----:B------:R-:W-:Y:S05]  /*36890*/  @!P0 BRA `(.L_x_1708) ;  /* 0x0000000000048947 */ /* 0x000fea0003800000 */
[----:B------:R-:W-:Y:S01]  /*368a0*/  BPT.TRAP 0x1 ;  /* 0x000000040000795c */ /* 0x000fe20000300000 */
.L_x_1708:
        /* <DEDUP_REMOVED lines=14> */
.L_x_1926:
[----:B------:R-:W1:Y:S02]  /*36990*/  SYNCS.PHASECHK.TRANS64.TRYWAIT P1, [R7+URZ], R2 ;  /* 0x00000002070075a7 */ /* 0x000e64000802017f */
[----:B-1----:R-:W-:Y:S05]  /*369a0*/  @!P1 BRA `(.L_x_1710) ;  /* 0x0000005400649947 */ /* 0x002fea0003800000 */
.L_x_1927:
[----:B------:R-:W-:Y:S05]  /*369b0*/  @!P0 BRA `(.L_x_1711) ;  /* 0x0000000000048947 */ /* 0x000fea0003800000 */
[----:B------:R-:W-:Y:S01]  /*369c0*/  BPT.TRAP 0x1 ;  /* 0x000000040000795c */ /* 0x000fe20000300000 */
.L_x_1711:
[----:B------:R-:W2:Y:S02]  /*369d0*/  LDL.LU R4, [R1+0x10] ;  /* 0x0000100001047983 */ /* 0x000ea40000300800 */
[----:B--2---:R-:W-:-:S04]  /*369e0*/  IMAD R4, R4, 0x8, R0 ;  /* 0x0000000804047824 */ /* 0x004fc800078e0200 */
[----:B------:R-:W2:Y:S02]  /*369f0*/  SYNCS.PHASECHK.TRANS64.TRYWAIT P1, [R4+URZ+0x2e860], R5 ;  /* 0x02e86005040075a7 */ /* 0x000ea4000802017f */
[----:B--2---:R-:W-:Y:S05]  /*36a00*/  @!P1 BRA `(.L_x_1712) ;  /* 0x0000005400609947 */ /* 0x004fea0003800000 */
.L_x_1928:
[----:B------:R-:W-:Y:S05]  /*36a10*/  @!P0 BRA `(.L_x_1713) ;  /* 0x0000000000048947 */ /* 0x000fea0003800000 */
[----:B------:R-:W-:Y:S01]  /*36a20*/  BPT.TRAP 0x1 ;  /* 0x000000040000795c */ /* 0x000fe20000300000 */
.L_x_1713:
[----:B------:R-:W-:-:S04]  /*36a30*/  IMAD R3, R3, 0x8, R0 ;  /* 0x0000000803037824 */ /* 0x000fc800078e0200 */
[----:B------:R-:W3:Y:S02]  /*36a40*/  SYNCS.PHASECHK.TRANS64.TRYWAIT P1, [R3+URZ+0x2e860], R2 ;  /* 0x02e86002030075a7 */ /* 0x000ee4000802017f */
[----:B---3--:R-:W-:Y:S05]  /*36a50*/  @!P1 BRA `(.L_x_1714) ;  /* 0x0000005400609947 */ /* 0x008fea0003800000 */
.L_x_1929:
[----:B------:R-:W-:Y:S05]  /*36a60*/  @!P0 BRA `(.L_x_1715) ;  /* 0x0000000000048947 */ /* 0x000fea0003800000 */
[----:B------:R-:W-:Y:S01]  /*36a70*/  BPT.TRAP 0x1 ;  /* 0x000000040000795c */ /* 0x000fe20000300000 */
.L_x_1715:
[----:B------:R-:W4:Y:S02]  /*36a80*/  SYNCS.PHASECHK.TRANS64.TRYWAIT P0, [R4+URZ+0x2e880], R5 ;  /* 0x02e88005040075a7 */ /* 0x000f24000800017f */
[----:B----4-:R-:W-:Y:S05]  /*36a90*/  @!P0 BRA `(.L_x_1716) ;  /* 0x0000005400648947 */ /* 0x010fea0003800000 */
.L_x_1717:
[----:B------:R0:W0:Y:S02]  /*36aa0*/  SYNCS.PHASECHK.TRANS64.TRYWAIT P0, [R3+URZ+0x2e880], R2 ;  /* 0x02e88002030075a7 */ /* 0x000024000800017f */
[----:B0-----:R-:W-:Y:S05]  /*36ab0*/  @!P0 NANOSLEEP.SYNCS 0x989680 ;  /* 0x009896800000895d */ /* 0x001fea0003900000 */
[----:B------:R-:W0:Y:S02]  /*36ac0*/  @!P0 SYNCS.PHASECHK.TRANS64 P0, [R3+URZ+0x2e880], R2 ;  /* 0x02e88002030085a7 */ /* 0x000e24000800007f */
[----:B0-----:R-:W-:Y:S05]  /*36ad0*/  @!P0 BRA `(.L_x_1717) ;  /* 0xfffffffc00f08947 */ /* 0x001fea000383ffff */
.L_x_1312:
[----:B------:R-:W-:Y:S05]  /*36ae0*/  BSYNC B8 ;  /* 0x0000000000087941 */ /* 0x000fea0003800000 */
.L_x_1309:
[----:B------:R-:W-:Y:S05]  /*36af0*/  EXIT ;  /* 0x000000000000794d */ /* 0x000fea0003800000 */
.L_x_1344:
[----:B0-----:R0:W1:Y:S02]  /*36b00*/  SYNCS.PHASECHK.TRANS64.TRYWAIT P6, [R103+URZ+0x2e890], R129 ;  /* 0x02e89081670075a7 */ /* 0x00106400080c017f */
[----:B-1----:R-:W-:Y:S05]  /*36b10*/  @!P6 NANOSLEEP.SYNCS 0x989680 ;  /* 0x009896800000e95d */ /* 0x002fea0003900000 */
[----:B------:R-:W1:Y:S02]  /*36b20*/  @!P6 SYNCS.PHASECHK.TRANS64 P6, [R103+URZ+0x2e890], R129 ;  /* 0x02e890816700e5a7 */ /* 0x000e6400080c007f */
[----:B-1----:R-:W-:Y:S05]  /*36b30*/  @!P6 BRA `(.L_x_1344) ;  /* 0xfffffffc00f0e947 */ /* 0x002fea000383ffff */
[----:B------:R-:W-:Y:S05]  /*36b40*/  BRA `(.L_x_1718) ;  /* 0xfffffccc00107947 */ /* 0x000fea000383ffff */
.L_x_1378:
[----:B0-----:R0:W1:Y:S02]  /*36b50*/  SYNCS.PHASECHK.TRANS64.TRYWAIT P3, [R103+URZ+0x2e890], R129 ;  /* 0x02e89081670075a7 */ /* 0x001064000806017f */
[----:B-1----:R-:W-:Y:S05]  /*36b60*/  @!P3 NANOSLEEP.SYNCS 0x989680 ;  /* 0x009896800000b95d */ /* 0x002fea0003900000 */
[----:B------:R-:W1:Y:S02]  /*36b70*/  @!P3 SYNCS.PHASECHK.TRANS64 P3, [R103+URZ+0x2e890], R129 ;  /* 0x02e890816700b5a7 */ /* 0x000e64000806007f */
[----:B-1----:R-:W-:Y:S05]  /*36b80*/  @!P3 BRA `(.L_x_1378) ;  /* 0xfffffffc00f0b947 */ /* 0x002fea000383ffff */
[----:B------:R-:W-:Y:S05]  /*36b90*/  BRA `(.L_x_1719) ;  /* 0xfffffd0c00cc7947 */ /* 0x000fea000383ffff */
.L_x_1395:
[----:B0-----:R0:W1:Y:S02]  /*36ba0*/  SYNCS.PHASECHK.TRANS64.TRYWAIT P2, [R103+URZ+0x2e890], R129 ;  /* 0x02e89081670075a7 */ /* 0x001064000804017f */
[----:B-1----:R-:W-:Y:S05]  /*36bb0*/  @!P2 NANOSLEEP.SYNCS 0x989680 ;  /* 0x009896800000a95d */ /* 0x002fea0003900000 */
[----:B------:R-:W1:Y:S02]  /*36bc0*/  @!P2 SYNCS.PHASECHK.TRANS64 P2, [R103+URZ+0x2e890], R129 ;  /* 0x02e890816700a5a7 */ /* 0x000e64000804007f */
[----:B-1----:R-:W-:Y:S05]  /*36bd0*/  @!P2 BRA `(.L_x_1395) ;  /* 0xfffffffc00f0a947 */ /* 0x002fea000383ffff */
[----:B------:R-:W-:Y:S05]  /*36be0*/  BRA `(.L_x_1720) ;  /* 0xfffffd4c00f07947 */ /* 0x000fea000383ffff */
.L_x_1405:
[----:B-1----:R1:W2:Y:S02]  /*36bf0*/  SYNCS.PHASECHK.TRANS64.TRYWAIT P3, [R103+URZ+0x2e8b0], R129 ;  /* 0x02e8b081670075a7 */ /* 0x0022a4000806017f */
[----:B--2---:R-:W-:Y:S05]  /*36c00*/  @!P3 NANOSLEEP.SYNCS 0x989680 ;  /* 0x009896800000b95d */ /* 0x004fea0003900000 */
[----:B------:R-:W2:Y:S02]  /*36c10*/  @!P3 SYNCS.PHASECHK.TRANS64 P3, [R103+URZ+0x2e8b0], R129 ;  /* 0x02e8b0816700b5a7 */ /* 0x000ea4000806007f */
[----:B--2---:R-:W-:Y:S05]  /*36c20*/  @!P3 BRA `(.L_x_1405) ;  /* 0xfffffffc00f0b947 */ /* 0x004fea000383ffff */
[----:B------:R-:W-:Y:S05]  /*36c30*/  BRA `(.L_x_1721) ;  /* 0xfffffd5400e87947 */ /* 0x000fea000383ffff */
.L_x_1427:
[----:B------:R-:W-:Y:S01]  /*36c40*/  BSSY B0, `(.L_x_1722) ;  /* 0x0000007000007945 */ /* 0x000fe20003800000 */
[----:B------:R-:W-:Y:S02]  /*36c50*/  IMAD.MOV.U32 R12, RZ, RZ, RZ ;  /* 0x000000ffff0c7224 */ /* 0x000fe400078e00ff */
[----:B------:R-:W-:Y:S02]  /*36c60*/  IMAD.MOV.U32 R11, RZ, RZ, 0x1f ;  /* 0x0000001fff0b7424 */ /* 0x000fe400078e00ff */
[----:B------:R-:W-:-:S07]  /*36c70*/  IMAD.MOV.U32 R15, RZ, RZ, -0x1 ;  /* 0xffffffffff0f7424 */ /* 0x000fce00078e00ff */
[----:B------:R-:W-:Y:S05]  /*36c80*/  WARPSYNC.COLLECTIVE R15, `(.L_x_1723) ;  /* 0x000000000f087348 */ /* 0x000fea0003c00000 */
[----:B------:R0:W1:Y:S02]  /*36c90*/  SHFL.IDX P6, R14, R13, R12, R11 ;  /* 0x0000000c0d0e7389 */ /* 0x00006400000c000b */
[----:B01----:R-:W-:Y:S01]  /*36ca0*/  ENDCOLLECTIVE ;  /* 0x000000000000791b */ /* 0x003fe20003800000 */
.L_x_1723:
[----:B------:R-:W-:Y:S05]  /*36cb0*/  BSYNC B0 ;  /* 0x0000000000007941 */ /* 0x000fea0003800000 */
.L_x_1722:
[----:B------:R0:W-:Y:S01]  /*36cc0*/  STL [R1+0x58], R14 ;  /* 0x0000580e01007387 */ /* 0x0001e20000100800 */
[----:B------:R-:W-:Y:S05]  /*36cd0*/  BRA `(.L_x_1724) ;  /* 0xfffffd6c00347947 */ /* 0x000fea000383ffff */
.L_x_1439:
        /* <DEDUP_REMOVED lines=8> */
.L_x_1726:
[----:B------:R-:W-:Y:S05]  /*36d60*/  BSYNC B1 ;  /* 0x0000000000017941 */ /* 0x000fea0003800000 */
.L_x_1725:
[----:B------:R-:W-:Y:S02]  /*36d70*/  IMAD.MOV.U32 R13, RZ, RZ, R5 ;  /* 0x000000ffff0d7224 */ /* 0x000fe400078e0005 */
[----:B------:R-:W-:Y:S02]  /*36d80*/  IMAD.MOV.U32 R12, RZ, RZ, RZ ;  /* 0x000000ffff0c7224 */ /* 0x000fe400078e00ff */
[----:B------:R-:W-:Y:S02]  /*36d90*/  IMAD.MOV.U32 R11, RZ, RZ, 0x1c1f ;  /* 0x00001c1fff0b7424 */ /* 0x000fe400078e00ff */
[----:B------:R-:W-:Y:S02]  /*36da0*/  IMAD.MOV.U32 R15, RZ, RZ, -0x1 ;  /* 0xffffffffff0f7424 */ /* 0x000fe400078e00ff */
[----:B------:R-:W-:-:S07]  /*36db0*/  IMAD.MOV.U32 R0, RZ, RZ, R14 ;  /* 0x000000ffff007224 */ /* 0x000fce00078e000e */
[----:B------:R-:W-:Y:S05]  /*36dc0*/  WARPSYNC.COLLECTIVE R15, `(.L_x_1727) ;  /* 0x000000000f087348 */ /* 0x000fea0003c00000 */
[----:B------:R0:W1:Y:S02]  /*36dd0*/  SHFL.IDX P6, R14, R13, R12, R11 ;  /* 0x0000000c0d0e7389 */ /* 0x00006400000c000b */
[----:B01----:R-:W-:Y:S01]  /*36de0*/  ENDCOLLECTIVE ;  /* 0x000000000000791b */ /* 0x003fe20003800000 */
.L_x_1727:
[----:B------:R-:W-:Y:S02]  /*36df0*/  IMAD.MOV.U32 R13, RZ, RZ, R8 ;  /* 0x000000ffff0d7224 */ /* 0x000fe400078e0008 */
[----:B------:R-:W-:-:S07]  /*36e00*/  IMAD.MOV.U32 R3, RZ, RZ, R14 ;  /* 0x000000ffff037224 */ /* 0x000fce00078e000e */
[----:B------:R-:W-:Y:S05]  /*36e10*/  WARPSYNC.COLLECTIVE R15, `(.L_x_1728) ;  /* 0x000000000f087348 */ /* 0x000fea0003c00000 */
[----:B------:R0:W1:Y:S02]  /*36e20*/  SHFL.IDX P6, R14, R13, R12, R11 ;  /* 0x0000000c0d0e7389 */ /* 0x00006400000c000b */
[----:B01----:R-:W-:Y:S01]  /*36e30*/  ENDCOLLECTIVE ;  /* 0x000000000000791b */ /* 0x003fe20003800000 */
.L_x_1728:
[----:B------:R-:W-:Y:S02]  /*36e40*/  IMAD.MOV.U32 R13, RZ, RZ, R7 ;  /* 0x000000ffff0d7224 */ /* 0x000fe400078e0007 */
[----:B------:R-:W-:-:S07]  /*36e50*/  IMAD.MOV.U32 R4, RZ, RZ, R14 ;  /* 0x000000ffff047224 */ /* 0x000fce00078e000e */
[----:B------:R-:W-:Y:S05]  /*36e60*/  WARPSYNC.COLLECTIVE R15, `(.L_x_1729) ;  /* 0x000000000f087348 */ /* 0x000fea0003c00000 */
[----:B------:R0:W1:Y:S02]  /*36e70*/  SHFL.IDX P6, R14, R13, R12, R11 ;  /* 0x0000000c0d0e7389 */ /* 0x00006400000c000b */
[----:B01----:R-:W-:Y:S01]  /*36e80*/  ENDCOLLECTIVE ;  /* 0x000000000000791b */ /* 0x003fe20003800000 */
.L_x_1729:
[----:B------:R-:W-:Y:S05]  /*36e90*/  BRA `(.L_x_1730) ;  /* 0xfffffd7000b07947 */ /* 0x000fea000383ffff */
.L_x_1442:
[----:B------:R-:W-:Y:S01]  /*36ea0*/  BSSY B1, `(.L_x_1731) ;  /* 0x0000008000017945 */ /* 0x000fe20003800000 */
[----:B------:R-:W-:Y:S02]  /*36eb0*/  IMAD.MOV.U32 R13, RZ, RZ, R6 ;  /* 0x000000ffff0d7224 */ /* 0x000fe400078e0006 */
[----:B------:R-:W-:Y:S02]  /*36ec0*/  IMAD.MOV.U32 R12, RZ, RZ, 0x1 ;  /* 0x00000001ff0c7424 */ /* 0x000fe400078e00ff */
[----:B------:R-:W-:Y:S02]  /*36ed0*/  IMAD.MOV.U32 R11, RZ, RZ, 0x1c1f ;  /* 0x00001c1fff0b7424 */ /* 0x000fe400078e00ff */
[----:B------:R-:W-:-:S07]  /*36ee0*/  IMAD.MOV.U32 R15, RZ, RZ, -0x1 ;  /* 0xffffffffff0f7424 */ /* 0x000fce00078e00ff */
[----:B-12345:R-:W-:Y:S05]  /*36ef0*/  WARPSYNC.COLLECTIVE R15, `(.L_x_1732) ;  /* 0x000000000f087348 */ /* 0x03efea0003c00000 */
[----:B------:R0:W0:Y:S02]  /*36f00*/  SHFL.IDX P6, R14, R13, R12, R11 ;  /* 0x0000000c0d0e7389 */ /* 0x00002400000c000b */
[----:B012345:R-:W-:Y:S01]  /*36f10*/  ENDCOLLECTIVE ;  /* 0x000000000000791b */ /* 0x03ffe20003800000 */
.L_x_1732:
[----:B------:R-:W-:Y:S05]  /*36f20*/  BSYNC B1 ;  /* 0x0000000000017941 */ /* 0x000fea0003800000 */
.L_x_1731:
        /* <DEDUP_REMOVED lines=8> */
.L_x_1733:
[----:B------:R-:W-:Y:S02]  /*36fb0*/  IMAD.MOV.U32 R13, RZ, RZ, R8 ;  /* 0x000000ffff0d7224 */ /* 0x000fe400078e0008 */
[----:B------:R-:W-:-:S07]  /*36fc0*/  IMAD.MOV.U32 R3, RZ, RZ, R14 ;  /* 0x000000ffff037224 */ /* 0x000fce00078e000e */
[----:B------:R-:W-:Y:S05]  /*36fd0*/  WARPSYNC.COLLECTIVE R15, `(.L_x_1734) ;  /* 0x000000000f087348 */ /* 0x000fea0003c00000 */
[----:B------:R0:W1:Y:S02]  /*36fe0*/  SHFL.IDX P6, R14, R13, R12, R11 ;  /* 0x0000000c0d0e7389 */ /* 0x00006400000c000b */
[----:B01----:R-:W-:Y:S01]  /*36ff0*/  ENDCOLLECTIVE ;  /* 0x000000000000791b */ /* 0x003fe20003800000 */
.L_x_1734:
[----:B------:R-:W-:Y:S02]  /*37000*/  IMAD.MOV.U32 R13, RZ, RZ, R7 ;  /* 0x000000ffff0d7224 */ /* 0x000fe400078e0007 */
[----:B------:R-:W-:-:S07]  /*37010*/  IMAD.MOV.U32 R4, RZ, RZ, R14 ;  /* 0x000000ffff047224 */ /* 0x000fce00078e000e */
[----:B------:R-:W-:Y:S05]  /*37020*/  WARPSYNC.COLLECTIVE R15, `(.L_x_1735) ;  /* 0x000000000f087348 */ /* 0x000fea0003c00000 */
[----:B------:R0:W1:Y:S02]  /*37030*/  SHFL.IDX P6, R14, R13, R12, R11 ;  /* 0x0000000c0d0e7389 */ /* 0x00006400000c000b */
[----:B01----:R-:W-:Y:S01]  /*37040*/  ENDCOLLECTIVE ;  /* 0x000000000000791b */ /* 0x003fe20003800000 */
.L_x_1735:
[----:B------:R-:W-:Y:S05]  /*37050*/  BRA `(.L_x_1736) ;  /* 0xfffffd7000d47947 */ /* 0x000fea000383ffff */
.L_x_1446:
[----:B0-----:R0:W1:Y:S02]  /*37060*/  SYNCS.PHASECHK.TRANS64.TRYWAIT P0, [R18+URZ+0x2e800], R5 ;  /* 0x02e80005120075a7 */ /* 0x001064000800017f */
[----:B-1----:R-:W-:Y:S05]  /*37070*/  @!P0 NANOSLEEP.SYNCS 0x989680 ;  /* 0x009896800000895d */ /* 0x002fea0003900000 */
[----:B------:R-:W1:Y:S02]  /*37080*/  @!P0 SYNCS.PHASECHK.TRANS64 P0, [R18+URZ+0x2e800], R5 ;  /* 0x02e80005120085a7 */ /* 0x000e64000800007f */
[----:B-1----:R-:W-:Y:S05]  /*37090*/  @!P0 BRA `(.L_x_1446) ;  /* 0xfffffffc00f08947 */ /* 0x002fea000383ffff */
[----:B------:R-:W-:Y:S05]  /*370a0*/  BRA `(.L_x_1737) ;  /* 0xfffffd7400887947 */ /* 0x000fea000383ffff */
.L_x_1454:
[----:B------:R-:W1:Y:S01]  /*370b0*/  LDC R39, c[0x0][0x3f4] ;  /* 0x0000fd00ff277b82 */ /* 0x000e620000000800 */
[----:B------:R-:W-:Y:S01]  /*370c0*/  BSSY B1, `(.L_x_1738) ;  /* 0x0000008000017945 */ /* 0x000fe20003800000 */
[----:B------:R-:W-:Y:S02]  /*370d0*/  IMAD.MOV.U32 R13, RZ, RZ, R10 ;  /* 0x000000ffff0d7224 */ /* 0x000fe400078e000a */
[----:B------:R-:W-:Y:S02]  /*370e0*/  IMAD.MOV.U32 R12, RZ, RZ, RZ ;  /* 0x000000ffff0c7224 */ /* 0x000fe400078e00ff */
[----:B------:R-:W-:Y:S02]  /*370f0*/  IMAD.MOV.U32 R11, RZ, RZ, 0x1c1f ;  /* 0x00001c1fff0b7424 */ /* 0x000fe400078e00ff */
[----:B------:R-:W-:-:S07]  /*37100*/  IMAD.MOV.U32 R15, RZ, RZ, -0x1 ;  /* 0xffffffffff0f7424 */ /* 0x000fce00078e00ff */
[----:B01----:R-:W-:Y:S05]  /*37110*/  WARPSYNC.COLLECTIVE R15, `(.L_x_1739) ;  /* 0x000000000f087348 */ /* 0x003fea0003c00000 */
[----:B0-----:R0:W2:Y:S02]  /*37120*/  SHFL.IDX P6, R14, R13, R12, R11 ;  /* 0x0000000c0d0e7389 */ /* 0x0010a400000c000b */
[----:B012---:R-:W-:Y:S01]  /*37130*/  ENDCOLLECTIVE ;  /* 0x000000000000791b */ /* 0x007fe20003800000 */
.L_x_1739:
[----:B------:R-:W-:Y:S05]  /*37140*/  BSYNC B1 ;  /* 0x0000000000017941 */ /* 0x000fea0003800000 */
.L_x_1738:
[----:B------:R0:W5:Y:S01]  /*37150*/  LDL R8, [R1+0x10] ;  /* 0x0000100001087983 */ /* 0x0001620000100800 */
[----:B------:R-:W-:Y:S01]  /*37160*/  IMAD.MOV.U32 R13, RZ, RZ, R33 ;  /* 0x000000ffff0d7224 */ /* 0x000fe200078e0021 */
[----:B------:R-:W-:Y:S01]  /*37170*/  ISETP.GE.AND P0, PT, R22, R39, PT ;  /* 0x000000271600720c */ /* 0x000fe20003f06270 */
[----:B------:R-:W-:Y:S02]  /*37180*/  IMAD.MOV.U32 R12, RZ, RZ, RZ ;  /* 0x000000ffff0c7224 */ /* 0x000fe400078e00ff */
[----:B------:R-:W-:Y:S02]  /*37190*/  IMAD.MOV.U32 R11, RZ, RZ, 0x1c1f ;  /* 0x00001c1fff0b7424 */ /* 0x000fe400078e00ff */
[----:B------:R-:W-:Y:S02]  /*371a0*/  IMAD.MOV.U32 R15, RZ, RZ, -0x1 ;  /* 0xffffffffff0f7424 */ /* 0x000fe400078e00ff */
[----:B0-----:R-:W-:-:S07]  /*371b0*/  IMAD.MOV.U32 R3, RZ, RZ, R14 ;  /* 0x000000ffff037224 */ /* 0x001fce00078e000e */
[----:B-----5:R-:W-:Y:S05]  /*371c0*/  WARPSYNC.COLLECTIVE R15, `(.L_x_1740) ;  /* 0x000000000f087348 */ /* 0x020fea0003c00000 */
[----:B------:R0:W1:Y:S02]  /*371d0*/  SHFL.IDX P6, R14, R13, R12, R11 ;  /* 0x0000000c0d0e7389 */ /* 0x00006400000c000b */
[----:B01---5:R-:W-:Y:S01]  /*371e0*/  ENDCOLLECTIVE ;  /* 0x000000000000791b */ /* 0x023fe20003800000 */
.L_x_1740:
[----:B------:R-:W-:Y:S02]  /*371f0*/  IMAD.MOV.U32 R13, RZ, RZ, R35 ;  /* 0x000000ffff0d7224 */ /* 0x000fe400078e0023 */
[----:B------:R-:W-:-:S07]  /*37200*/  IMAD.MOV.U32 R5, RZ, RZ, R14 ;  /* 0x000000ffff057224 */ /* 0x000fce00078e000e */
[----:B------:R-:W-:Y:S05]  /*37210*/  WARPSYNC.COLLECTIVE R15, `(.L_x_1741) ;  /* 0x000000000f087348 */ /* 0x000fea0003c00000 */
[----:B------:R0:W1:Y:S02]  /*37220*/  SHFL.IDX P6, R14, R13, R12, R11 ;  /* 0x0000000c0d0e7389 */ /* 0x00006400000c000b */
[----:B01----:R-:W-:Y:S01]  /*37230*/  ENDCOLLECTIVE ;  /* 0x000000000000791b */ /* 0x003fe20003800000 */
.L_x_1741:
[----:B------:R-:W-:Y:S02]  /*37240*/  IMAD.MOV.U32 R13, RZ, RZ, R37 ;  /* 0x000000ffff0d7224 */ /* 0x000fe400078e0025 */
[----:B------:R-:W-:-:S07]  /*37250*/  IMAD.MOV.U32 R7, RZ, RZ, R14 ;  /* 0x000000ffff077224 */ /* 0x000fce00078e000e */
[----:B------:R-:W-:Y:S05]  /*37260*/  WARPSYNC.COLLECTIVE R15, `(.L_x_1742) ;  /* 0x000000000f087348 */ /* 0x000fea0003c00000 */
[----:B------:R0:W1:Y:S02]  /*37270*/  SHFL.IDX P6, R14, R13, R12, R11 ;  /* 0x0000000c0d0e7389 */ /* 0x00006400000c000b */
[----:B01----:R-:W-:Y:S01]  /*37280*/  ENDCOLLECTIVE ;  /* 0x000000000000791b */ /* 0x003fe20003800000 */
.L_x_1742:
[----:B------:R-:W-:Y:S01]  /*37290*/  ULDC.64 UR4, c[0x0][0x208] ;  /* 0x0000820000047ab9 */ /* 0x000fe20000000a00 */
[----:B------:R-:W-:-:S05]  /*372a0*/  IMAD R32, R8, R32, RZ ;  /* 0x0000002008207224 */ /* 0x000fca00078e02ff */
[----:B------:R-:W-:-:S13]  /*372b0*/  ISETP.GE.OR P1, PT, R41, R32, P0 ;  /* 0x000000202900720c */ /* 0x000fda0000726670 */
[C---:B------:R-:W-:Y:S02]  /*372c0*/  @!P1 IADD3 R0, P2, R22.reuse, R5, RZ ;  /* 0x0000000516009210 */ /* 0x040fe40007f5e0ff */
[----:B------:R-:W-:-:S03]  /*372d0*/  @!P1 IADD3 R14, P3, R22, R14, RZ ;  /* 0x0000000e160e9210 */ /* 0x000fc60007f7e0ff */
[--C-:B------:R-:W-:Y:S02]  /*372e0*/  @!P1 IMAD.X R5, R3, 0x1, R23.reuse, P2 ;  /* 0x0000000103059824 */ /* 0x100fe400010e0617 */
[----:B------:R-:W-:Y:S02]  /*372f0*/  @!P1 IMAD.X R3, R7, 0x1, R23, P3 ;  /* 0x0000000107039824 */ /* 0x000fe400018e0617 */
[----:B------:R-:W-:Y:S02]  /*37300*/  @!P1 IMAD.MOV.U32 R4, RZ, RZ, R0 ;  /* 0x000000ffff049224 */ /* 0x000fe400078e0000 */
[----:B------:R-:W-:Y:S02]  /*37310*/  @!P1 IMAD.MOV.U32 R28, RZ, RZ, R14 ;  /* 0x000000ffff1c9224 */ /* 0x000fe400078e000e */
[----:B------:R-:W-:Y:S02]  /*37320*/  @!P1 IMAD.MOV.U32 R29, RZ, RZ, R3 ;  /* 0x000000ffff1d9224 */ /* 0x000fe400078e0003 */
[----:B------:R-:W5:Y:S04]  /*37330*/  @!P1 LD.E.128 R4, desc[UR4][R4.64] ;  /* 0x0000000404049980 */ /* 0x000f68000c101d00 */
[----:B------:R-:W5:Y:S01]  /*37340*/  @!P1 LD.E.128 R28, desc[UR4][R28.64] ;  /* 0x000000041c1c9980 */ /* 0x000f62000c101d00 */
[----:B------:R-:W-:Y:S01]  /*37350*/  IMAD.MOV.U32 R13, RZ, RZ, R10 ;  /* 0x000000ffff0d7224 */ /* 0x000fe200078e000a */
[----:B------:R-:W-:Y:S01]  /*37360*/  CS2R R26, SRZ ;  /* 0x00000000001a7805 */ /* 0x000fe2000001ff00 */
[----:B------:R-:W-:Y:S01]  /*37370*/  IMAD.MOV.U32 R12, RZ, RZ, 0x1 ;  /* 0x00000001ff0c7424 */ /* 0x000fe200078e00ff */
[----:B------:R-:W-:-:S02]  /*37380*/  CS2R R24, SRZ ;  /* 0x0000000000187805 */ /* 0x000fc4000001ff00 */
[----:B------:R-:W-:Y:S02]  /*37390*/  CS2R R20, SRZ ;  /* 0x0000000000147805 */ /* 0x000fe4000001ff00 */
[----:B------:R-:W-:-:S07]  /*373a0*/  CS2R R8, SRZ ;  /* 0x0000000000087805 */ /* 0x000fce000001ff00 */
[----:B-----5:R-:W-:Y:S05]  /*373b0*/  WARPSYNC.COLLECTIVE R15, `(.L_x_1743) ;  /* 0x000000000f087348 */ /* 0x020fea0003c00000 */
[----:B------:R0:W1:Y:S02]  /*373c0*/  SHFL.IDX P6, R14, R13, R12, R11 ;  /* 0x0000000c0d0e7389 */ /* 0x00006400000c000b */
[----:B01---5:R-:W-:Y:S01]  /*373d0*/  ENDCOLLECTIVE ;  /* 0x000000000000791b */ /* 0x023fe20003800000 */
.L_x_1743:
[----:B------:R-:W-:Y:S02]  /*373e0*/  IMAD.MOV.U32 R13, RZ, RZ, R33 ;  /* 0x000000ffff0d7224 */ /* 0x000fe400078e0021 */
[----:B------:R-:W-:-:S07]  /*373f0*/  IMAD.MOV.U32 R3, RZ, RZ, R14 ;  /* 0x000000ffff037224 */ /* 0x000fce00078e000e */
[----:B------:R-:W-:Y:S05]  /*37400*/  WARPSYNC.COLLECTIVE R15, `(.L_x_1744) ;  /* 0x000000000f087348 */ /* 0x000fea0003c00000 */
[----:B------:R0:W1:Y:S02]  /*37410*/  SHFL.IDX P6, R14, R13, R12, R11 ;  /* 0x0000000c0d0e7389 */ /* 0x00006400000c000b */
[----:B01----:R-:W-:Y:S01]  /*37420*/  ENDCOLLECTIVE ;  /* 0x000000000000791b */ /* 0x003fe20003800000 */
.L_x_1744:
[----:B------:R-:W-:Y:S02]  /*37430*/  IMAD.MOV.U32 R13, RZ, RZ, R35 ;  /* 0x000000ffff0d7224 */ /* 0x000fe400078e0023 */
[----:B------:R-:W-:-:S07]  /*37440*/  IMAD.MOV.U32 R33, RZ, RZ, R14 ;  /* 0x000000ffff217224 */ /* 0x000fce00078e000e */
[----:B------:R-:W-:Y:S05]  /*37450*/  WARPSYNC.COLLECTIVE R15, `(.L_x_1745) ;  /* 0x000000000f087348 */ /* 0x000fea0003c00000 */
[----:B------:R0:W1:Y:S02]  /*37460*/  SHFL.IDX P6, R14, R13, R12, R11 ;  /* 0x0000000c0d0e7389 */ /* 0x00006400000c000b */
[----:B01----:R-:W-:Y:S01]  /*37470*/  ENDCOLLECTIVE ;  /* 0x000000000000791b */ /* 0x003fe20003800000 */
.L_x_1745:
[----:B------:R-:W-:Y:S02]  /*37480*/  IMAD.MOV.U32 R13, RZ, RZ, R37 ;  /* 0x000000ffff0d7224 */ /* 0x000fe400078e0025 */
[----:B------:R-:W-:-:S07]  /*37490*/  IMAD.MOV.U32 R35, RZ, RZ, R14 ;  /* 0x000000ffff237224 */ /* 0x000fce00078e000e */
[----:B------:R-:W-:Y:S05]  /*374a0*/  WARPSYNC.COLLECTIVE R15, `(.L_x_1746) ;  /* 0x000000000f087348 */ /* 0x000fea0003c00000 */
[----:B------:R0:W1:Y:S02]  /*374b0*/  SHFL.IDX P6, R14, R13, R12, R11 ;  /* 0x0000000c0d0e7389 */ /* 0x00006400000c000b */
[----:B01----:R-:W-:Y:S01]  /*374c0*/  ENDCOLLECTIVE ;  /* 0x000000000000791b */ /* 0x003fe20003800000 */
.L_x_1746:
[----:B------:R-:W-:Y:S02]  /*374d0*/  IMAD.MOV.U32 R37, RZ, RZ, R14 ;  /* 0x000000ffff257224 */ /* 0x000fe400078e000e */
[----:B------:R-:W-:Y:S02]  /*374e0*/  @!P1 IMAD.MOV.U32 R26, RZ, RZ, R4 ;  /* 0x000000ffff1a9224 */ /* 0x000fe400078e0004 */
[----:B------:R-:W-:Y:S01]  /*374f0*/  @!P1 IMAD.MOV.U32 R27, RZ, RZ, R5 ;  /* 0x000000ffff1b9224 */ /* 0x000fe200078e0005 */
[----:B------:R-:W-:Y:S01]  /*37500*/  CS2R R4, SRZ ;  /* 0x0000000000047805 */ /* 0x000fe2000001ff00 */
[----:B------:R-:W-:Y:S02]  /*37510*/  @!P1 IMAD.MOV.U32 R24, RZ, RZ, R6 ;  /* 0x000000ffff189224 */ /* 0x000fe400078e0006 */
[----:B------:R-:W-:Y:S02]  /*37520*/  @!P1 IMAD.MOV.U32 R25, RZ, RZ, R7 ;  /* 0x000000ffff199224 */ /* 0x000fe400078e0007 */
[----:B------:R-:W-:-:S02]  /*37530*/  @!P1 IMAD.MOV.U32 R20, RZ, RZ, R28 ;  /* 0x000000ffff149224 */ /* 0x000fc400078e001c */
[----:B------:R-:W-:Y:S02]  /*37540*/  @!P1 IMAD.MOV.U32 R21, RZ, RZ, R29 ;  /* 0x000000ffff159224 */ /* 0x000fe400078e001d */
[----:B------:R-:W-:Y:S02]  /*37550*/  @!P1 IMAD.MOV.U32 R8, RZ, RZ, R30 ;  /* 0x000000ffff089224 */ /* 0x000fe400078e001e */
[----:B------:R-:W-:Y:S01]  /*37560*/  @!P1 IMAD.MOV.U32 R9, RZ, RZ, R31 ;  /* 0x000000ffff099224 */ /* 0x000fe200078e001f */
[----:B------:R-:W-:Y:S06]  /*37570*/  BRA `(.L_x_1747) ;  /* 0xfffffd9400307947 */ /* 0x000fec000383ffff */
.L_x_1458:
[----:B0-----:R0:W1:Y:S02]  /*37580*/  SYNCS.PHASECHK.TRANS64.TRYWAIT P1, [R18+URZ+0x2e800], R3 ;  /* 0x02e80003120075a7 */ /* 0x001064000802017f */
[----:B-1----:R-:W-:Y:S05]  /*37590*/  @!P1 NANOSLEEP.SYNCS 0x989680 ;  /* 0x009896800000995d */ /* 0x002fea0003900000 */
[----:B------:R-:W1:Y:S02]  /*375a0*/  @!P1 SYNCS.PHASECHK.TRANS64 P1, [R18+URZ+0x2e800], R3 ;  /* 0x02e80003120095a7 */ /* 0x000e64000802007f */
[----:B-1----:R-:W-:Y:S05]  /*375b0*/  @!P1 BRA `(.L_x_1458) ;  /* 0xfffffffc00f09947 */ /* 0x002fea000383ffff */
[----:B------:R-:W-:Y:S05]  /*375c0*/  BRA `(.L_x_1748) ;  /* 0xfffffd9400a47947 */ /* 0x000fea000383ffff */
.L_x_1464:
[----:B-1----:R1:W2:Y:S02]  /*375d0*/  SYNCS.PHASECHK.TRANS64.TRYWAIT P2, [R0+URZ+0x2e830], R5 ;  /* 0x02e83005000075a7 */ /* 0x0022a4000804017f */
[----:B--2---:R-:W-:Y:S05]  /*375e0*/  @!P2 NANOSLEEP.SYNCS 0x989680 ;  /* 0x009896800000a95d */ /* 0x004fea0003900000 */
[----:B------:R-:W2:Y:S02]  /*375f0*/  @!P2 SYNCS.PHASECHK.TRANS64 P2, [R0+URZ+0x2e830], R5 ;  /* 0x02e830050000a5a7 */ /* 0x000ea4000804007f */
[----:B--2---:R-:W-:Y:S05]  /*37600*/  @!P2 BRA `(.L_x_1464) ;  /* 0xfffffffc00f0a947 */ /* 0x004fea000383ffff */
[----:B------:R-:W-:Y:S05]  /*37610*/  BRA `(.L_x_1463) ;  /* 0xfffffdb400f87947 */ /* 0x000fea000383ffff */
.L_x_1482:
[----:B-1----:R1:W2:Y:S02]  /*37620*/  SYNCS.PHASECHK.TRANS64.TRYWAIT P3, [R15+URZ+0x2e830], R14 ;  /* 0x02e8300e0f0075a7 */ /* 0x0022a4000806017f */
[----:B--2---:R-:W-:Y:S05]  /*37630*/  @!P3 NANOSLEEP.SYNCS 0x989680 ;  /* 0x009896800000b95d */ /* 0x004fea0003900000 */
[----:B------:R-:W2:Y:S02]  /*37640*/  @!P3 SYNCS.PHASECHK.TRANS64 P3, [R15+URZ+0x2e830], R14 ;  /* 0x02e8300e0f00b5a7 */ /* 0x000ea4000806007f */
[----:B--2---:R-:W-:Y:S05]  /*37650*/  @!P3 BRA `(.L_x_1482) ;  /* 0xfffffffc00f0b947 */ /* 0x004fea000383ffff */
[----:B------:R-:W-:Y:S05]  /*37660*/  BRA `(.L_x_1481) ;  /* 0xfffffe1000f07947 */ /* 0x000fea000383ffff */
.L_x_1486:
[----:B-1----:R1:W2:Y:S02]  /*37670*/  SYNCS.PHASECHK.TRANS64.TRYWAIT P2, [R15+URZ+0x2e850], R14 ;  /* 0x02e8500e0f0075a7 */ /* 0x0022a4000804017f */
[----:B--2---:R-:W-:Y:S05]  /*37680*/  @!P2 NANOSLEEP.SYNCS 0x989680 ;  /* 0x009896800000a95d */ /* 0x004fea0003900000 */
[----:B------:R-:W2:Y:S02]  /*37690*/  @!P2 SYNCS.PHASECHK.TRANS64 P2, [R15+URZ+0x2e850], R14 ;  /* 0x02e8500e0f00a5a7 */ /* 0x000ea4000804007f */
[----:B--2---:R-:W-:Y:S05]  /*376a0*/  @!P2 BRA `(.L_x_1486) ;  /* 0xfffffffc00f0a947 */ /* 0x004fea000383ffff */
[----:B------:R-:W-:Y:S05]  /*376b0*/  BRA `(.L_x_1483) ;  /* 0xfffffe2800007947 */ /* 0x000fea000383ffff */
.L_x_1506:
[----:B--2---:R2:W3:Y:S02]  /*376c0*/  SYNCS.PHASECHK.TRANS64.TRYWAIT P3, [R3+URZ+0x2e830], R0 ;  /* 0x02e83000030075a7 */ /* 0x0044e4000806017f */
[----:B---3--:R-:W-:Y:S05]  /*376d0*/  @!P3 NANOSLEEP.SYNCS 0x989680 ;  /* 0x009896800000b95d */ /* 0x008fea0003900000 */
[----:B------:R-:W3:Y:S02]  /*376e0*/  @!P3 SYNCS.PHASECHK.TRANS64 P3, [R3+URZ+0x2e830], R0 ;  /* 0x02e830000300b5a7 */ /* 0x000ee4000806007f */
[----:B---3--:R-:W-:Y:S05]  /*376f0*/  @!P3 BRA `(.L_x_1506) ;  /* 0xfffffffc00f0b947 */ /* 0x008fea000383ffff */
[----:B------:R-:W-:Y:S05]  /*37700*/  BRA `(.L_x_1505) ;  /* 0xfffffe7c00847947 */ /* 0x000fea000383ffff */
.L_x_1510:
[----:B-1----:R1:W2:Y:S02]  /*37710*/  SYNCS.PHASECHK.TRANS64.TRYWAIT P2, [R3+URZ+0x2e850], R0 ;  /* 0x02e85000030075a7 */ /* 0x0022a4000804017f */
[----:B--2---:R-:W-:Y:S05]  /*37720*/  @!P2 NANOSLEEP.SYNCS 0x989680 ;  /* 0x009896800000a95d */ /* 0x004fea0003900000 */
[----:B------:R-:W2:Y:S02]  /*37730*/  @!P2 SYNCS.PHASECHK.TRANS64 P2, [R3+URZ+0x2e850], R0 ;  /* 0x02e850000300a5a7 */ /* 0x000ea4000804007f */
[----:B--2---:R-:W-:Y:S05]  /*37740*/  @!P2 BRA `(.L_x_1510) ;  /* 0xfffffffc00f0a947 */ /* 0x004fea000383ffff */
[----:B------:R-:W-:Y:S05]  /*37750*/  BRA `(.L_x_1507) ;  /* 0xfffffe9000987947 */ /* 0x000fea000383ffff */
.L_x_1518:
[----:B--2---:R2:W3:Y:S02]  /*37760*/  SYNCS.PHASECHK.TRANS64.TRYWAIT P3, [R3+URZ+0x2e830], R0 ;  /* 0x02e83000030075a7 */ /* 0x0044e4000806017f */
[----:B---3--:R-:W-:Y:S05]  /*37770*/  @!P3 NANOSLEEP.SYNCS 0x989680 ;  /* 0x009896800000b95d */ /* 0x008fea0003900000 */
[----:B------:R-:W3:Y:S02]  /*37780*/  @!P3 SYNCS.PHASECHK.TRANS64 P3, [R3+URZ+0x2e830], R0 ;  /* 0x02e830000300b5a7 */ /* 0x000ee4000806007f */
[----:B---3--:R-:W-:Y:S05]  /*37790*/  @!P3 BRA `(.L_x_1518) ;  /* 0xfffffffc00f0b947 */ /* 0x008fea000383ffff */
[----:B------:R-:W-:Y:S05]  /*377a0*/  BRA `(.L_x_1517) ;  /* 0xfffffebc00687947 */ /* 0x000fea000383ffff */
.L_x_1522:
[----:B-1----:R1:W2:Y:S02]  /*377b0*/  SYNCS.PHASECHK.TRANS64.TRYWAIT P2, [R3+URZ+0x2e850], R0 ;  /* 0x02e85000030075a7 */ /* 0x0022a4000804017f */
[----:B--2---:R-:W-:Y:S05]  /*377c0*/  @!P2 NANOSLEEP.SYNCS 0x989680 ;  /* 0x009896800000a95d */ /* 0x004fea0003900000 */
[----:B------:R-:W2:Y:S02]  /*377d0*/  @!P2 SYNCS.PHASECHK.TRANS64 P2, [R3+URZ+0x2e850], R0 ;  /* 0x02e850000300a5a7 */ /* 0x000ea4000804007f */
[----:B--2---:R-:W-:Y:S05]  /*377e0*/  @!P2 BRA `(.L_x_1522) ;  /* 0xfffffffc00f0a947 */ /* 0x004fea000383ffff */
[----:B------:R-:W-:Y:S05]  /*377f0*/  BRA `(.L_x_1519) ;  /* 0xfffffed000847947 */ /* 0x000fea000383ffff */
.L_x_1536:
[----:B--2---:R2:W3:Y:S02]  /*37800*/  SYNCS.PHASECHK.TRANS64.TRYWAIT P1, [R13+URZ+0x2e850], R4 ;  /* 0x02e850040d0075a7 */ /* 0x0044e4000802017f */
[----:B---3--:R-:W-:Y:S05]  /*37810*/  @!P1 NANOSLEEP.SYNCS 0x989680 ;  /* 0x009896800000995d */ /* 0x008fea0003900000 */
[----:B------:R-:W3:Y:S02]  /*37820*/  @!P1 SYNCS.PHASECHK.TRANS64 P1, [R13+URZ+0x2e850], R4 ;  /* 0x02e850040d0095a7 */ /* 0x000ee4000802007f */
[----:B---3--:R-:W-:Y:S05]  /*37830*/  @!P1 BRA `(.L_x_1536) ;  /* 0xfffffffc00f09947 */ /* 0x008fea000383ffff */
[----:B------:R-:W-:Y:S05]  /*37840*/  BRA `(.L_x_1535) ;  /* 0xffffff2000fc7947 */ /* 0x000fea000383ffff */
.L_x_1540:
[----:B------:R-:W-:Y:S01]  /*37850*/  SEL R55, R12, R65, P0 ;  /* 0x000000410c377207 */ /* 0x000fe20000000000 */
[----:B------:R-:W-:Y:S01]  /*37860*/  IMAD.MOV.U32 R15, RZ, RZ, -0x1 ;  /* 0xffffffffff0f7424 */ /* 0x000fe200078e00ff */
[----:B------:R-:W-:Y:S01]  /*37870*/  SEL R62, R65, R12, P0 ;  /* 0x0000000c413e7207 */ /* 0x000fe20000000000 */
[----:B-----5:R-:W-:Y:S01]  /*37880*/  IMAD.MOV.U32 R12, RZ, RZ, R26 ;  /* 0x000000ffff0c7224 */ /* 0x020fe200078e001a */
[----:B------:R-:W-:Y:S02]  /*37890*/  SEL R63, R11, R106, P0 ;  /* 0x0000006a0b3f7207 */ /* 0x000fe40000000000 */
[----:B------:R-:W-:Y:S01]  /*378a0*/  SEL R70, R106, R11, P0 ;  /* 0x0000000b6a467207 */ /* 0x000fe20000000000 */
[----:B------:R-:W-:Y:S01]  /*378b0*/  IMAD.MOV.U32 R11, RZ, RZ, 0x1c1f ;  /* 0x00001c1fff0b7424 */ /* 0x000fe200078e00ff */
[----:B------:R-:W-:Y:S02]  /*378c0*/  SEL R59, R72, R57, P0 ;  /* 0x00000039483b7207 */ /* 0x000fe40000000000 */
[----:B------:R-:W-:-:S07]  /*378d0*/  SEL R66, R57, R72, P0 ;  /* 0x0000004839427207 */ /* 0x000fce0000000000 */
[----:B------:R-:W-:Y:S05]  /*378e0*/  WARPSYNC.COLLECTIVE R15, `(.L_x_1749) ;  /* 0x000000000f087348 */ /* 0x000fea0003c00000 */
[----:B------:R0:W1:Y:S02]  /*378f0*/  SHFL.IDX P6, R14, R13, R12, R11 ;  /* 0x0000000c0d0e7389 */ /* 0x00006400000c000b */
[----:B01----:R-:W-:Y:S01]  /*37900*/  ENDCOLLECTIVE ;  /* 0x000000000000791b */ /* 0x003fe20003800000 */
.L_x_1749:
        /* <DEDUP_REMOVED lines=11> */
[----:B------:R-:W-:Y:S02]  /*379c0*/  LOP3.LUT R29, R26, 0x2, RZ, 0x3c, !PT ;  /* 0x000000021a1d7812 */ /* 0x000fe400078e3cff */
[----:B------:R-:W-:Y:S01]  /*379d0*/  SEL R9, R21, R118, P0 ;  /* 0x0000007615097207 */ /* 0x000fe20000000000 */
[----:B------:R-:W-:Y:S01]  /*379e0*/  IMAD.MOV.U32 R5, RZ, RZ, R14 ;  /* 0x000000ffff057224 */ /* 0x000fe200078e000e */
[----:B------:R-:W-:-:S07]  /*379f0*/  SEL R24, R118, R21, P0 ;  /* 0x0000001576187207 */ /* 0x000fce0000000000 */
[----:B------:R-:W-:Y:S05]  /*37a00*/  WARPSYNC.COLLECTIVE R15, `(.L_x_1750) ;  /* 0x000000000f087348 */ /* 0x000fea0003c00000 */
[----:B------:R0:W1:Y:S02]  /*37a10*/  SHFL.IDX P6, R14, R13, R12, R11 ;  /* 0x0000000c0d0e7389 */ /* 0x00006400000c000b */
[----:B01----:R-:W-:Y:S01]  /*37a20*/  ENDCOLLECTIVE ;  /* 0x000000000000791b */ /* 0x003fe20003800000 */
.L_x_1750:
        /* <DEDUP_REMOVED lines=19> */
.L_x_1751:
        /* <DEDUP_REMOVED lines=18> */
.L_x_1752:
        /* <DEDUP_REMOVED lines=19> */
.L_x_1753:
[----:B------:R-:W-:Y:S02]  /*37db0*/  SEL R33, R10, R103, P0 ;  /* 0x000000670a217207 */ /* 0x000fe40000000000 */
[----:B------:R-:W-:Y:S02]  /*37dc0*/  SEL R20, R20, R101, P0 ;  /* 0x0000006514147207 */ /* 0x000fe40000000000 */
[----:B------:R-:W-:Y:S02]  /*37dd0*/  SEL R10, R103, R10, P0 ;  /* 0x0000000a670a7207 */ /* 0x000fe40000000000 */
[----:B------:R-:W-:Y:S02]  /*37de0*/  SEL R3, R5, R4, P0 ;  /* 0x0000000405037207 */ /* 0x000fe40000000000 */
[----:B------:R-:W-:Y:S02]  /*37df0*/  SEL R100, R6, R7, P0 ;  /* 0x0000000706647207 */ /* 0x000fe40000000000 */
[----:B------:R-:W-:-:S02]  /*37e00*/  SEL R102, R7, R6, P0 ;  /* 0x0000000607667207 */ /* 0x000fc40000000000 */
[----:B------:R-:W-:Y:S01]  /*37e10*/  SEL R5, R4, R5, P0 ;  /* 0x0000000504057207 */ /* 0x000fe20000000000 */
[----:B------:R-:W-:Y:S02]  /*37e20*/  IMAD.MOV.U32 R13, RZ, RZ, R9 ;  /* 0x000000ffff0d7224 */ /* 0x000fe400078e0009 */
[----:B------:R-:W-:-:S07]  /*37e30*/  IMAD.MOV.U32 R8, RZ, RZ, R14 ;  /* 0x000000ffff087224 */ /* 0x000fce00078e000e */
[----:B------:R-:W-:Y:S05]  /*37e40*/  WARPSYNC.COLLECTIVE R15, `(.L_x_1754) ;  /* 0x000000000f087348 */ /* 0x000fea0003c00000 */
[----:B------:R0:W1:Y:S02]  /*37e50*/  SHFL.IDX P6, R14, R13, R12, R11 ;  /* 0x0000000c0d0e7389 */ /* 0x00006400000c000b */
[----:B01----:R-:W-:Y:S01]  /*37e60*/  ENDCOLLECTIVE ;  /* 0x000000000000791b */ /* 0x003fe20003800000 */
.L_x_1754:
[----:B------:R-:W-:Y:S02]  /*37e70*/  IMAD.MOV.U32 R13, RZ, RZ, R86 ;  /* 0x000000ffff0d7224 */ /* 0x000fe400078e0056 */
[----:B------:R-:W-:Y:S02]  /*37e80*/  IMAD.MOV.U32 R12, RZ, RZ, R29 ;  /* 0x000000ffff0c7224 */ /* 0x000fe400078e001d */
[----:B------:R-:W-:-:S07]  /*37e90*/  IMAD.MOV.U32 R9, RZ, RZ, R14 ;  /* 0x000000ffff097224 */ /* 0x000fce00078e000e */
[----:B------:R-:W-:Y:S05]  /*37ea0*/  WARPSYNC.COLLECTIVE R15, `(.L_x_1755) ;  /* 0x000000000f087348 */ /* 0x000fea0003c00000 */
[----:B------:R0:W1:Y:S02]  /*37eb0*/  SHFL.IDX P6, R14, R13, R12, R11 ;  /* 0x0000000c0d0e7389 */ /* 0x00006400000c000b */
[----:B01----:R-:W-:Y:S01]  /*37ec0*/  ENDCOLLECTIVE ;  /* 0x000000000000791b */ /* 0x003fe20003800000 */
.L_x_1755:
[----:B------:R-:W-:Y:S02]  /*37ed0*/  IMAD.MOV.U32 R13, RZ, RZ, R24 ;  /* 0x000000ffff0d7224 */ /* 0x000fe400078e0018 */
[----:B------:R-:W-:-:S07]  /*37ee0*/  IMAD.MOV.U32 R21, RZ, RZ, R14 ;  /* 0x000000ffff157224 */ /* 0x000fce00078e000e */
[----:B------:R-:W-:Y:S05]  /*37ef0*/  WARPSYNC.COLLECTIVE R15, `(.L_x_1756) ;  /* 0x000000000f087348 */ /* 0x000fea0003c00000 */
[----:B------:R0:W1:Y:S02]  /*37f00*/  SHFL.IDX P6, R14, R13, R12, R11 ;  /* 0x0000000c0d0e7389 */ /* 0x00006400000c000b */
[----:B01----:R-:W-:Y:S01]  /*37f10*/  ENDCOLLECTIVE ;  /* 0x000000000000791b */ /* 0x003fe20003800000 */
.L_x_1756:
        /* <DEDUP_REMOVED lines=8> */
.L_x_1757:
[----:B------:R-:W-:Y:S02]  /*37fa0*/  SEL R104, R9, R24, P0 ;  /* 0x0000001809687207 */ /* 0x000fe40000000000 */
[----:B------:R-:W-:Y:S01]  /*37fb0*/  SEL R106, R24, R9, P0 ;  /* 0x00000009186a7207 */ /* 0x000fe20000000000 */
[----:B------:R-:W-:Y:S02]  /*37fc0*/  IMAD.MOV.U32 R13, RZ, RZ, R27 ;  /* 0x000000ffff0d7224 */ /* 0x000fe400078e001b */
[----:B------:R-:W-:-:S07]  /*37fd0*/  IMAD.MOV.U32 R25, RZ, RZ, R14 ;  /* 0x000000ffff197224 */ /* 0x000fce00078e000e */
[----:B------:R-:W-:Y:S05]  /*37fe0*/  WARPSYNC.COLLECTIVE R15, `(.L_x_1758) ;  /* 0x000000000f087348 */ /* 0x000fea0003c00000 */
[----:B------:R0:W1:Y:S02]  /*37ff0*/  SHFL.IDX P6, R14, R13, R12, R11 ;  /* 0x0000000c0d0e7389 */ /* 0x00006400000c000b */
[----:B01----:R-:W-:Y:S01]  /*38000*/  ENDCOLLECTIVE ;  /* 0x000000000000791b */ /* 0x003fe20003800000 */
.L_x_1758:
[----:B------:R-:W-:Y:S02]  /*38010*/  IMAD.MOV.U32 R13, RZ, RZ, R48 ;  /* 0x000000ffff0d7224 */ /* 0x000fe400078e0030 */
[----:B------:R-:W-:Y:S02]  /*38020*/  IMAD.MOV.U32 R12, RZ, RZ, R29 ;  /* 0x000000ffff0c7224 */ /* 0x000fe400078e001d */
[----:B------:R-:W-:-:S07]  /*38030*/  IMAD.MOV.U32 R27, RZ, RZ, R14 ;  /* 0x000000ffff1b7224 */ /* 0x000fce00078e000e */
[----:B------:R-:W-:Y:S05]  /*38040*/  WARPSYNC.COLLECTIVE R15, `(.L_x_1759) ;  /* 0x000000000f087348 */ /* 0x000fea0003c00000 */
[----:B------:R0:W1:Y:S02]  /*38050*/  SHFL.IDX P6, R14, R13, R12, R11 ;  /* 0x0000000c0d0e7389 */ /* 0x00006400000c000b */
[----:B01----:R-:W-:Y:S01]  /*38060*/  ENDCOLLECTIVE ;  /* 0x000000000000791b */ /* 0x003fe20003800000 */
.L_x_1759:
[----:B------:R-:W-:Y:S02]  /*38070*/  IMAD.MOV.U32 R13, RZ, RZ, R50 ;  /* 0x000000ffff0d7224 */ /* 0x000fe400078e0032 */
[----:B------:R-:W-:-:S07]  /*38080*/  IMAD.MOV.U32 R48, RZ, RZ, R14 ;  /* 0x000000ffff307224 */ /* 0x000fce00078e000e */
[----:B------:R-:W-:Y:S05]  /*38090*/  WARPSYNC.COLLECTIVE R15, `(.L_x_1760) ;  /* 0x000000000f087348 */ /* 0x000fea0003c00000 */
[----:B------:R0:W1:Y:S02]  /*380a0*/  SHFL.IDX P6, R14, R13, R12, R11 ;  /* 0x0000000c0d0e7389 */ /* 0x00006400000c000b */
[----:B01----:R-:W-:Y:S01]  /*380b0*/  ENDCOLLECTIVE ;  /* 0x000000000000791b */ /* 0x003fe20003800000 */
.L_x_1760:
        /* <DEDUP_REMOVED lines=8> */
.L_x_1761:
[----:B------:R-:W-:Y:S02]  /*38140*/  SEL R0, R27, R50, P0 ;  /* 0x000000321b007207 */ /* 0x000fe40000000000 */
[----:B------:R-:W-:Y:S01]  /*38150*/  SEL R6, R50, R27, P0 ;  /* 0x0000001b32067207 */ /* 0x000fe20000000000 */
[----:B------:R-:W-:Y:S02]  /*38160*/  IMAD.MOV.U32 R13, RZ, RZ, R45 ;  /* 0x000000ffff0d7224 */ /* 0x000fe400078e002d */
[----:B------:R-:W-:-:S07]  /*38170*/  IMAD.MOV.U32 R43, RZ, RZ, R14 ;  /* 0x000000ffff2b7224 */ /* 0x000fce00078e000e */
[----:B------:R-:W-:Y:S05]  /*38180*/  WARPSYNC.COLLECTIVE R15, `(.L_x_1762) ;  /* 0x000000000f087348 */ /* 0x000fea0003c00000 */
[----:B------:R0:W1:Y:S02]  /*38190*/  SHFL.IDX P6, R14, R13, R12, R11 ;  /* 0x0000000c0d0e7389 */ /* 0x00006400000c000b */
[----:B01----:R-:W-:Y:S01]  /*381a0*/  ENDCOLLECTIVE ;  /* 0x000000000000791b */ /* 0x003fe20003800000 */
.L_x_1762:
[----:B------:R-:W-:Y:S02]  /*381b0*/  IMAD.MOV.U32 R13, RZ, RZ, R52 ;  /* 0x000000ffff0d7224 */ /* 0x000fe400078e0034 */
[----:B------:R-:W-:Y:S02]  /*381c0*/  IMAD.MOV.U32 R12, RZ, RZ, R29 ;  /* 0x000000ffff0c7224 */ /* 0x000fe400078e001d */
[----:B------:R-:W-:-:S07]  /*381d0*/  IMAD.MOV.U32 R45, RZ, RZ, R14 ;  /* 0x000000ffff2d7224 */ /* 0x000fce00078e000e */
[----:B------:R-:W-:Y:S05]  /*381e0*/  WARPSYNC.COLLECTIVE R15, `(.L_x_1763) ;  /* 0x000000000f087348 */ /* 0x000fea0003c00000 */
[----:B------:R0:W1:Y:S02]  /*381f0*/  SHFL.IDX P6, R14, R13, R12, R11 ;  /* 0x0000000c0d0e7389 */ /* 0x00006400000c000b */
[----:B01----:R-:W-:Y:S01]  /*38200*/  ENDCOLLECTIVE ;  /* 0x000000000000791b */ /* 0x003fe20003800000 */
.L_x_1763:
[----:B------:R-:W-:Y:S02]  /*38210*/  IMAD.MOV.U32 R13, RZ, RZ, R54 ;  /* 0x000000ffff0d7224 */ /* 0x000fe400078e0036 */
[----:B------:R-:W-:-:S07]  /*38220*/  IMAD.MOV.U32 R52, RZ, RZ, R14 ;  /* 0x000000ffff347224 */ /* 0x000fce00078e000e */
[----:B------:R-:W-:Y:S05]  /*38230*/  WARPSYNC.COLLECTIVE R15, `(.L_x_1764) ;  /* 0x000000000f087348 */ /* 0x000fea0003c00000 */
[----:B------:R0:W1:Y:S02]  /*38240*/  SHFL.IDX P6, R14, R13, R12, R11 ;  /* 0x0000000c0d0e7389 */ /* 0x00006400000c000b */
[----:B01----:R-:W-:Y:S01]  /*38250*/  ENDCOLLECTIVE ;  /* 0x000000000000791b */ /* 0x003fe20003800000 */
.L_x_1764:
        /* <DEDUP_REMOVED lines=8> */
.L_x_1765:
[----:B------:R-:W-:Y:S02]  /*382e0*/  SEL R8, R45, R54, P0 ;  /* 0x000000362d087207 */ /* 0x000fe40000000000 */
[----:B------:R-:W-:Y:S01]  /*382f0*/  SEL R4, R54, R45, P0 ;  /* 0x0000002d36047207 */ /* 0x000fe20000000000 */
[----:B------:R-:W-:Y:S02]  /*38300*/  IMAD.MOV.U32 R13, RZ, RZ, R49 ;  /* 0x000000ffff0d7224 */ /* 0x000fe400078e0031 */
[----:B------:R-:W-:-:S07]  /*38310*/  IMAD.MOV.U32 R47, RZ, RZ, R14 ;  /* 0x000000ffff2f7224 */ /* 0x000fce00078e000e */
[----:B------:R-:W-:Y:S05]  /*38320*/  WARPSYNC.COLLECTIVE R15, `(.L_x_1766) ;  /* 0x000000000f087348 */ /* 0x000fea0003c00000 */
[----:B------:R0:W1:Y:S02]  /*38330*/  SHFL.IDX P6, R14, R13, R12, R11 ;  /* 0x0000000c0d0e7389 */ /* 0x00006400000c000b */
[----:B01----:R-:W-:Y:S01]  /*38340*/  ENDCOLLECTIVE ;  /* 0x000000000000791b */ /* 0x003fe20003800000 */
.L_x_1766:
[----:B------:R-:W-:Y:S02]  /*38350*/  IMAD.MOV.U32 R13, RZ, RZ, R56 ;  /* 0x000000ffff0d7224 */ /* 0x000fe400078e0038 */
[----:B------:R-:W-:Y:S02]  /*38360*/  IMAD.MOV.U32 R12, RZ, RZ, R29 ;  /* 0x000000ffff0c7224 */ /* 0x000fe400078e001d */
[----:B------:R-:W-:-:S07]  /*38370*/  IMAD.MOV.U32 R49, RZ, RZ, R14 ;  /* 0x000000ffff317224 */ /* 0x000fce00078e000e */
[----:B------:R-:W-:Y:S05]  /*38380*/  WARPSYNC.COLLECTIVE R15, `(.L_x_1767) ;  /* 0x000000000f087348 */ /* 0x000fea0003c00000 */
[----:B------:R0:W1:Y:S02]  /*38390*/  SHFL.IDX P6, R14, R13, R12, R11 ;  /* 0x0000000c0d0e7389 */ /* 0x00006400000c000b */
[----:B01----:R-:W-:Y:S01]  /*383a0*/  ENDCOLLECTIVE ;  /* 0x000000000000791b */ /* 0x003fe20003800000 */
.L_x_1767:
[----:B------:R-:W-:Y:S02]  /*383b0*/  IMAD.MOV.U32 R13, RZ, RZ, R58 ;  /* 0x000000ffff0d7224 */ /* 0x000fe400078e003a */
[----:B------:R-:W-:-:S07]  /*383c0*/  IMAD.MOV.U32 R56, RZ, RZ, R14 ;  /* 0x000000ffff387224 */ /* 0x000fce00078e000e */
[----:B------:R-:W-:Y:S05]  /*383d0*/  WARPSYNC.COLLECTIVE R15, `(.L_x_1768) ;  /* 0x000000000f087348 */ /* 0x000fea0003c00000 */
[----:B------:R0:W1:Y:S02]  /*383e0*/  SHFL.IDX P6, R14, R13, R12, R11 ;  /* 0x0000000c0d0e7389 */ /* 0x00006400000c000b */
[----:B01----:R-:W-:Y:S01]  /*383f0*/  ENDCOLLECTIVE ;  /* 0x000000000000791b */ /* 0x003fe20003800000 */
.L_x_1768:
        /* <DEDUP_REMOVED lines=8> */
.L_x_1769:
[----:B------:R-:W-:Y:S02]  /*38480*/  SEL R24, R49, R58, P0 ;  /* 0x0000003a31187207 */ /* 0x000fe40000000000 */
[----:B------:R-:W-:Y:S01]  /*38490*/  SEL R48, R58, R49, P0 ;  /* 0x000000313a307207 */ /* 0x000fe20000000000 */
[----:B------:R-:W-:Y:S02]  /*384a0*/  IMAD.MOV.U32 R13, RZ, RZ, R55 ;  /* 0x000000ffff0d7224 */ /* 0x000fe400078e0037 */
[----:B------:R-:W-:-:S07]  /*384b0*/  IMAD.MOV.U32 R53, RZ, RZ, R14 ;  /* 0x000000ffff357224 */ /* 0x000fce00078e000e */
[----:B------:R-:W-:Y:S05]  /*384c0*/  WARPSYNC.COLLECTIVE R15, `(.L_x_1770) ;  /* 0x000000000f087348 */ /* 0x000fea0003c00000 */
[----:B------:R0:W1:Y:S02]  /*384d0*/  SHFL.IDX P6, R14, R13, R12, R11 ;  /* 0x0000000c0d0e7389 */ /* 0x00006400000c000b */
[----:B01----:R-:W-:Y:S01]  /*384e0*/  ENDCOLLECTIVE ;  /* 0x000000000000791b */ /* 0x003fe20003800000 */
.L_x_1770:
[----:B------:R-:W-:Y:S02]  /*384f0*/  IMAD.MOV.U32 R13, RZ, RZ, R60 ;  /* 0x000000ffff0d7224 */ /* 0x000fe400078e003c */
[----:B------:R-:W-:Y:S02]  /*38500*/  IMAD.MOV.U32 R12, RZ, RZ, R29 ;  /* 0x000000ffff0c7224 */ /* 0x000fe400078e001d */
[----:B------:R-:W-:-:S07]  /*38510*/  IMAD.MOV.U32 R55, RZ, RZ, R14 ;  /* 0x000000ffff377224 */ /* 0x000fce00078e000e */
[----:B------:R-:W-:Y:S05]  /*38520*/  WARPSYNC.COLLECTIVE R15, `(.L_x_1771) ;  /* 0x000000000f087348 */ /* 0x000fea0003c00000 */
[----:B------:R0:W1:Y:S02]  /*38530*/  SHFL.IDX P6, R14, R13, R12, R11 ;  /* 0x0000000c0d0e7389 */ /* 0x00006400000c000b */
[----:B01----:R-:W-:Y:S01]  /*38540*/  ENDCOLLECTIVE ;  /* 0x000000000000791b */ /* 0x003fe20003800000 */
.L_x_1771:
[----:B------:R-:W-:Y:S02]  /*38550*/  IMAD.MOV.U32 R13, RZ, RZ, R62 ;  /* 0x000000ffff0d7224 */ /* 0x000fe400078e003e */
[----:B------:R-:W-:-:S07]  /*38560*/  IMAD.MOV.U32 R60, RZ, RZ, R14 ;  /* 0x000000ffff3c7224 */ /* 0x000fce00078e000e */
[----:B------:R-:W-:Y:S05]  /*38570*/  WARPSYNC.COLLECTIVE R15, `(.L_x_1772) ;  /* 0x000000000f087348 */ /* 0x000fea0003c00000 */
[----:B------:R0:W1:Y:S02]  /*38580*/  SHFL.IDX P6, R14, R13, R12, R11 ;  /* 0x0000000c0d0e7389 */ /* 0x00006400000c000b */
[----:B01----:R-:W-:Y:S01]  /*38590*/  ENDCOLLECTIVE ;  /* 0x000000000000791b */ /* 0x003fe20003800000 */
.L_x_1772:
        /* <DEDUP_REMOVED lines=8> */
.L_x_1773:
[----:B------:R-:W-:Y:S02]  /*38620*/  SEL R50, R55, R62, P0 ;  /* 0x0000003e37327207 */ /* 0x000fe40000000000 */
[----:B------:R-:W-:Y:S01]  /*38630*/  SEL R52, R62, R55, P0 ;  /* 0x000000373e347207 */ /* 0x000fe20000000000 */
[----:B------:R-:W-:Y:S02]  /*38640*/  IMAD.MOV.U32 R13, RZ, RZ, R59 ;  /* 0x000000ffff0d7224 */ /* 0x000fe400078e003b */
[----:B------:R-:W-:-:S07]  /*38650*/  IMAD.MOV.U32 R57, RZ, RZ, R14 ;  /* 0x000000ffff397224 */ /* 0x000fce00078e000e */
[----:B------:R-:W-:Y:S05]  /*38660*/  WARPSYNC.COLLECTIVE R15, `(.L_x_1774) ;  /* 0x000000000f087348 */ /* 0x000fea0003c00000 */
[----:B------:R0:W1:Y:S02]  /*38670*/  SHFL.IDX P6, R14, R13, R12, R11 ;  /* 0x0000000c0d0e7389 */ /* 0x00006400000c000b */
[----:B01----:R-:W-:Y:S01]  /*38680*/  ENDCOLLECTIVE ;  /* 0x000000000000791b */ /* 0x003fe20003800000 */
.L_x_1774:
[----:B------:R-:W-:Y:S02]  /*38690*/  IMAD.MOV.U32 R13, RZ, RZ, R64 ;  /* 0x000000ffff0d7224 */ /* 0x000fe400078e0040 */
[----:B------:R-:W-:Y:S02]  /*386a0*/  IMAD.MOV.U32 R12, RZ, RZ, R29 ;  /* 0x000000ffff0c7224 */ /* 0x000fe400078e001d */
[----:B------:R-:W-:-:S07]  /*386b0*/  IMAD.MOV.U32 R59, RZ, RZ, R14 ;  /* 0x000000ffff3b7224 */ /* 0x000fce00078e000e */
[----:B------:R-:W-:Y:S05]  /*386c0*/  WARPSYNC.COLLECTIVE R15, `(.L_x_1775) ;  /* 0x000000000f087348 */ /* 0x000fea0003c00000 */
[----:B------:R0:W1:Y:S02]  /*386d0*/  SHFL.IDX P6, R14, R13, R12, R11 ;  /* 0x0000000c0d0e7389 */ /* 0x00006400000c000b */
[----:B01----:R-:W-:Y:S01]  /*386e0*/  ENDCOLLECTIVE ;  /* 0x000000000000791b */ /* 0x003fe20003800000 */
.L_x_1775:
[----:B------:R-:W-:Y:S02]  /*386f0*/  IMAD.MOV.U32 R13, RZ, RZ, R66 ;  /* 0x000000ffff0d7224 */ /* 0x000fe400078e0042 */
[----:B------:R-:W-:-:S07]  /*38700*/  IMAD.MOV.U32 R64, RZ, RZ, R14 ;  /* 0x000000ffff407224 */ /* 0x000fce00078e000e */
[----:B------:R-:W-:Y:S05]  /*38710*/  WARPSYNC.COLLECTIVE R15, `(.L_x_1776) ;  /* 0x000000000f087348 */ /* 0x000fea0003c00000 */
[----:B------:R0:W1:Y:S02]  /*38720*/  SHFL.IDX P6, R14, R13, R12, R11 ;  /* 0x0000000c0d0e7389 */ /* 0x00006400000c000b */
[----:B01----:R-:W-:Y:S01]  /*38730*/  ENDCOLLECTIVE ;  /* 0x000000000000791b */ /* 0x003fe20003800000 */
.L_x_1776:
        /* <DEDUP_REMOVED lines=8> */
.L_x_1777:
[----:B------:R-:W-:Y:S02]  /*387c0*/  SEL R54, R59, R66, P0 ;  /* 0x000000423b367207 */ /* 0x000fe40000000000 */
[----:B------:R-:W-:Y:S01]  /*387d0*/  SEL R112, R66, R59, P0 ;  /* 0x0000003b42707207 */ /* 0x000fe20000000000 */
[----:B------:R-:W-:Y:S02]  /*387e0*/  IMAD.MOV.U32 R13, RZ, RZ, R63 ;  /* 0x000000ffff0d7224 */ /* 0x000fe400078e003f */
[----:B------:R-:W-:-:S07]  /*387f0*/  IMAD.MOV.U32 R61, RZ, RZ, R14 ;  /* 0x000000ffff3d7224 */ /* 0x000fce00078e000e */
[----:B------:R-:W-:Y:S05]  /*38800*/  WARPSYNC.COLLECTIVE R15, `(.L_x_1778) ;  /* 0x000000000f087348 */ /* 0x000fea0003c00000 */
[----:B------:R0:W1:Y:S02]  /*38810*/  SHFL.IDX P6, R14, R13, R12, R11 ;  /* 0x0000000c0d0e7389 */ /* 0x00006400000c000b */
[----:B01----:R-:W-:Y:S01]  /*38820*/  ENDCOLLECTIVE ;  /* 0x000000000000791b */ /* 0x003fe20003800000 */
.L_x_1778:
[----:B------:R-:W-:Y:S02]  /*38830*/  IMAD.MOV.U32 R13, RZ, RZ, R68 ;  /* 0x000000ffff0d7224 */ /* 0x000fe400078e0044 */
[----:B------:R-:W-:Y:S02]  /*38840*/  IMAD.MOV.U32 R12, RZ, RZ, R29 ;  /* 0x000000ffff0c7224 */ /* 0x000fe400078e001d */
[----:B------:R-:W-:-:S07]  /*38850*/  IMAD.MOV.U32 R63, RZ, RZ, R14 ;  /* 0x000000ffff3f7224 */ /* 0x000fce00078e000e */
[----:B------:R-:W-:Y:S05]  /*38860*/  WARPSYNC.COLLECTIVE R15, `(.L_x_1779) ;  /* 0x000000000f087348 */ /* 0x000fea0003c00000 */
[----:B------:R0:W1:Y:S02]  /*38870*/  SHFL.IDX P6, R14, R13, R12, R11 ;  /* 0x0000000c0d0e7389 */ /* 0x00006400000c000b */
[----:B01----:R-:W-:Y:S01]  /*38880*/  ENDCOLLECTIVE ;  /* 0x000000000000791b */ /* 0x003fe20003800000 */
.L_x_1779:
[----:B------:R-:W-:Y:S02]  /*38890*/  IMAD.MOV.U32 R13, RZ, RZ, R70 ;  /* 0x000000ffff0d7224 */ /* 0x000fe400078e0046 */
[----:B------:R-:W-:-:S07]  /*388a0*/  IMAD.MOV.U32 R68, RZ, RZ, R14 ;  /* 0x000000ffff447224 */ /* 0x000fce00078e000e */
[----:B------:R-:W-:Y:S05]  /*388b0*/  WARPSYNC.COLLECTIVE R15, `(.L_x_1780) ;  /* 0x000000000f087348 */ /* 0x000fea0003c00000 */
[----:B------:R0:W1:Y:S02]  /*388c0*/  SHFL.IDX P6, R14, R13, R12, R11 ;  /* 0x0000000c0d0e7389 */ /* 0x00006400000c000b */
[----:B01----:R-:W-:Y:S01]  /*388d0*/  ENDCOLLECTIVE ;  /* 0x000000000000791b */ /* 0x003fe20003800000 */
.L_x_1780:
        /* <DEDUP_REMOVED lines=8> */
.L_x_1781:
[----:B------:R-:W-:Y:S02]  /*38960*/  SEL R114, R63, R70, P0 ;  /* 0x000000463f727207 */ /* 0x000fe40000000000 */
[----:B------:R-:W-:Y:S01]  /*38970*/  SEL R70, R70, R63, P0 ;  /* 0x0000003f46467207 */ /* 0x000fe20000000000 */
[----:B------:R-:W-:Y:S02]  /*38980*/  IMAD.MOV.U32 R13, RZ, RZ, R67 ;  /* 0x000000ffff0d7224 */ /* 0x000fe400078e0043 */
[----:B------:R-:W-:-:S07]  /*38990*/  IMAD.MOV.U32 R65, RZ, RZ, R14 ;  /* 0x000000ffff417224 */ /* 0x000fce00078e000e */
[----:B------:R-:W-:Y:S05]  /*389a0*/  WARPSYNC.COLLECTIVE R15, `(.L_x_1782) ;  /* 0x000000000f087348 */ /* 0x000fea0003c00000 */
[----:B------:R0:W1:Y:S02]  /*389b0*/  SHFL.IDX P6, R14, R13, R12, R11 ;  /* 0x0000000c0d0e7389 */ /* 0x00006400000c000b */
[----:B01----:R-:W-:Y:S01]  /*389c0*/  ENDCOLLECTIVE ;  /* 0x000000000000791b */ /* 0x003fe20003800000 */
.L_x_1782:
[----:B------:R-:W-:Y:S02]  /*389d0*/  IMAD.MOV.U32 R13, RZ, RZ, R72 ;  /* 0x000000ffff0d7224 */ /* 0x000fe400078e0048 */
[----:B------:R-:W-:Y:S02]  /*389e0*/  IMAD.MOV.U32 R12, RZ, RZ, R29 ;  /* 0x000000ffff0c7224 */ /* 0x000fe400078e001d */
[----:B------:R-:W-:-:S07]  /*389f0*/  IMAD.MOV.U32 R67, RZ, RZ, R14 ;  /* 0x000000ffff437224 */ /* 0x000fce00078e000e */
[----:B------:R-:W-:Y:S05]  /*38a00*/  WARPSYNC.COLLECTIVE R15, `(.L_x_1783) ;  /* 0x000000000f087348 */ /* 0x000fea0003c00000 */
[----:B------:R0:W1:Y:S02]  /*38a10*/  SHFL.IDX P6, R14, R13, R12, R11 ;  /* 0x0000000c0d0e7389 */ /* 0x00006400000c000b */
[----:B01----:R-:W-:Y:S01]  /*38a20*/  ENDCOLLECTIVE ;  /* 0x000000000000791b */ /* 0x003fe20003800000 */
.L_x_1783:
[----:B------:R-:W-:Y:S02]  /*38a30*/  IMAD.MOV.U32 R13, RZ, RZ, R76 ;  /* 0x000000ffff0d7224 */ /* 0x000fe400078e004c */
[----:B------:R-:W-:-:S07]  /*38a40*/  IMAD.MOV.U32 R72, RZ, RZ, R14 ;  /* 0x000000ffff487224 */ /* 0x000fce00078e000e */
[----:B------:R-:W-:Y:S05]  /*38a50*/  WARPSYNC.COLLECTIVE R15, `(.L_x_1784) ;  /* 0x000000000f087348 */ /* 0x000fea0003c00000 */
[----:B------:R0:W1:Y:S02]  /*38a60*/  SHFL.IDX P6, R14, R13, R12, R11 ;  /* 0x0000000c0d0e7389 */ /* 0x00006400000c000b */
[----:B01----:R-:W-:Y:S01]  /*38a70*/  ENDCOLLECTIVE ;  /* 0x000000000000791b */ /* 0x003fe20003800000 */
.L_x_1784:
        /* <DEDUP_REMOVED lines=8> */
.L_x_1785:
[----:B------:R-:W-:Y:S02]  /*38b00*/  SEL R56, R67, R76, P0 ;  /* 0x0000004c43387207 */ /* 0x000fe40000000000 */
[----:B------:R-:W-:Y:S01]  /*38b10*/  SEL R58, R76, R67, P0 ;  /* 0x000000434c3a7207 */ /* 0x000fe20000000000 */
[----:B------:R-:W-:Y:S02]  /*38b20*/  IMAD.MOV.U32 R13, RZ, RZ, R71 ;  /* 0x000000ffff0d7224 */ /* 0x000fe400078e0047 */
[----:B------:R-:W-:-:S07]  /*38b30*/  IMAD.MOV.U32 R69, RZ, RZ, R14 ;  /* 0x000000ffff457224 */ /* 0x000fce00078e000e */
[----:B------:R-:W-:Y:S05]  /*38b40*/  WARPSYNC.COLLECTIVE R15, `(.L_x_1786) ;  /* 0x000000000f087348 */ /* 0x000fea0003c00000 */
[----:B------:R0:W1:Y:S02]  /*38b50*/  SHFL.IDX P6, R14, R13, R12, R11 ;  /* 0x0000000c0d0e7389 */ /* 0x00006400000c000b */
[----:B01----:R-:W-:Y:S01]  /*38b60*/  ENDCOLLECTIVE ;  /* 0x000000000000791b */ /* 0x003fe20003800000 */
.L_x_1786:
[----:B------:R-:W-:Y:S02]  /*38b70*/  IMAD.MOV.U32 R13, RZ, RZ, R78 ;  /* 0x000000ffff0d7224 */ /* 0x000fe400078e004e */
[----:B------:R-:W-:Y:S02]  /*38b80*/  IMAD.MOV.U32 R12, RZ, RZ, R29 ;  /* 0x000000ffff0c7224 */ /* 0x000fe400078e001d */
[----:B------:R-:W-:-:S07]  /*38b90*/  IMAD.MOV.U32 R71, RZ, RZ, R14 ;  /* 0x000000ffff477224 */ /* 0x000fce00078e000e */
[----:B------:R-:W-:Y:S05]  /*38ba0*/  WARPSYNC.COLLECTIVE R15, `(.L_x_1787) ;  /* 0x000000000f087348 */ /* 0x000fea0003c00000 */
[----:B------:R0:W1:Y:S02]  /*38bb0*/  SHFL.IDX P6, R14, R13, R12, R11 ;  /* 0x0000000c0d0e7389 */ /* 0x00006400000c000b */
[----:B01----:R-:W-:Y:S01]  /*38bc0*/  ENDCOLLECTIVE ;  /* 0x000000000000791b */ /* 0x003fe20003800000 */
.L_x_1787:
[----:B------:R-:W-:Y:S02]  /*38bd0*/  IMAD.MOV.U32 R13, RZ, RZ, R44 ;  /* 0x000000ffff0d7224 */ /* 0x000fe400078e002c */
[----:B------:R-:W-:-:S07]  /*38be0*/  IMAD.MOV.U32 R78, RZ, RZ, R14 ;  /* 0x000000ffff4e7224 */ /* 0x000fce00078e000e */
[----:B------:R-:W-:Y:S05]  /*38bf0*/  WARPSYNC.COLLECTIVE R15, `(.L_x_1788) ;  /* 0x000000000f087348 */ /* 0x000fea0003c00000 */
[----:B------:R0:W1:Y:S02]  /*38c00*/  SHFL.IDX P6, R14, R13, R12, R11 ;  /* 0x0000000c0d0e7389 */ /* 0x00006400000c000b */
[----:B01----:R-:W-:Y:S01]  /*38c10*/  ENDCOLLECTIVE ;  /* 0x000000000000791b */ /* 0x003fe20003800000 */
.L_x_1788:
        /* <DEDUP_REMOVED lines=8> */
.L_x_1789:
[----:B------:R-:W-:Y:S02]  /*38ca0*/  SEL R60, R71, R44, P0 ;  /* 0x0000002c473c7207 */ /* 0x000fe40000000000 */
[----:B------:R-:W-:Y:S01]  /*38cb0*/  SEL R62, R44, R71, P0 ;  /* 0x000000472c3e7207 */ /* 0x000fe20000000000 */
[----:B------:R-:W-:Y:S02]  /*38cc0*/  IMAD.MOV.U32 R13, RZ, RZ, R77 ;  /* 0x000000ffff0d7224 */ /* 0x000fe400078e004d */
[----:B------:R-:W-:-:S07]  /*38cd0*/  IMAD.MOV.U32 R73, RZ, RZ, R14 ;  /* 0x000000ffff497224 */ /* 0x000fce00078e000e */
[----:B------:R-:W-:Y:S05]  /*38ce0*/  WARPSYNC.COLLECTIVE R15, `(.L_x_1790) ;  /* 0x000000000f087348 */ /* 0x000fea0003c00000 */
[----:B------:R0:W1:Y:S02]  /*38cf0*/  SHFL.IDX P6, R14, R13, R12, R11 ;  /* 0x0000000c0d0e7389 */ /* 0x00006400000c000b */
[----:B01----:R-:W-:Y:S01]  /*38d00*/  ENDCOLLECTIVE ;  /* 0x000000000000791b */ /* 0x003fe20003800000 */
.L_x_1790:
[----:B------:R-:W-:Y:S02]  /*38d10*/  IMAD.MOV.U32 R13, RZ, RZ, R46 ;  /* 0x000000ffff0d7224 */ /* 0x000fe400078e002e */
[----:B------:R-:W-:Y:S02]  /*38d20*/  IMAD.MOV.U32 R12, RZ, RZ, R29 ;  /* 0x000000ffff0c7224 */ /* 0x000fe400078e001d */
[----:B------:R-:W-:-:S07]  /*38d30*/  IMAD.MOV.U32 R77, RZ, RZ, R14 ;  /* 0x000000ffff4d7224 */ /* 0x000fce00078e000e */
[----:B------:R-:W-:Y:S05]  /*38d40*/  WARPSYNC.COLLECTIVE R15, `(.L_x_1791) ;  /* 0x000000000f087348 */ /* 0x000fea0003c00000 */
[----:B------:R0:W1:Y:S02]  /*38d50*/  SHFL.IDX P6, R14, R13, R12, R11 ;  /* 0x0000000c0d0e7389 */ /* 0x00006400000c000b */
[----:B01----:R-:W-:Y:S01]  /*38d60*/  ENDCOLLECTIVE ;  /* 0x000000000000791b */ /* 0x003fe20003800000 */
.L_x_1791:
[----:B------:R-:W-:Y:S02]  /*38d70*/  IMAD.MOV.U32 R13, RZ, RZ, R42 ;  /* 0x000000ffff0d7224 */ /* 0x000fe400078e002a */
[----:B------:R-:W-:-:S07]  /*38d80*/  IMAD.MOV.U32 R46, RZ, RZ, R14 ;  /* 0x000000ffff2e7224 */ /* 0x000fce00078e000e */
[----:B------:R-:W-:Y:S05]  /*38d90*/  WARPSYNC.COLLECTIVE R15, `(.L_x_1792) ;  /* 0x000000000f087348 */ /* 0x000fea0003c00000 */
[----:B------:R0:W1:Y:S02]  /*38da0*/  SHFL.IDX P6, R14, R13, R12, R11 ;  /* 0x0000000c0d0e7389 */ /* 0x00006400000c000b */
[----:B01----:R-:W-:Y:S01]  /*38db0*/  ENDCOLLECTIVE ;  /* 0x000000000000791b */ /* 0x003fe20003800000 */
.L_x_1792:
        /* <DEDUP_REMOVED lines=8> */
.L_x_1793:
[----:B------:R-:W-:Y:S02]  /*38e40*/  SEL R64, R77, R42, P0 ;  /* 0x0000002a4d407207 */ /* 0x000fe40000000000 */
[----:B------:R-:W-:Y:S01]  /*38e50*/  SEL R66, R42, R77, P0 ;  /* 0x0000004d2a427207 */ /* 0x000fe20000000000 */
[----:B------:R-:W-:Y:S02]  /*38e60*/  IMAD.MOV.U32 R13, RZ, RZ, R41 ;  /* 0x000000ffff0d7224 */ /* 0x000fe400078e0029 */
[----:B------:R-:W-:-:S07]  /*38e70*/  IMAD.MOV.U32 R79, RZ, RZ, R14 ;  /* 0x000000ffff4f7224 */ /* 0x000fce00078e000e */
[----:B------:R-:W-:Y:S05]  /*38e80*/  WARPSYNC.COLLECTIVE R15, `(.L_x_1794) ;  /* 0x000000000f087348 */ /* 0x000fea0003c00000 */
[----:B------:R0:W1:Y:S02]  /*38e90*/  SHFL.IDX P6, R14, R13, R12, R11 ;  /* 0x0000000c0d0e7389 */ /* 0x00006400000c000b */
[----:B01----:R-:W-:Y:S01]  /*38ea0*/  ENDCOLLECTIVE ;  /* 0x000000000000791b */ /* 0x003fe20003800000 */
.L_x_1794:
[----:B------:R-:W-:Y:S02]  /*38eb0*/  IMAD.MOV.U32 R13, RZ, RZ, R40 ;  /* 0x000000ffff0d7224 */ /* 0x000fe400078e0028 */
[----:B------:R-:W-:Y:S02]  /*38ec0*/  IMAD.MOV.U32 R12, RZ, RZ, R29 ;  /* 0x000000ffff0c7224 */ /* 0x000fe400078e001d */
[----:B------:R-:W-:-:S07]  /*38ed0*/  IMAD.MOV.U32 R41, RZ, RZ, R14 ;  /* 0x000000ffff297224 */ /* 0x000fce00078e000e */
[----:B------:R-:W-:Y:S05]  /*38ee0*/  WARPSYNC.COLLECTIVE R15, `(.L_x_1795) ;  /* 0x000000000f087348 */ /* 0x000fea0003c00000 */
[----:B------:R0:W1:Y:S02]  /*38ef0*/  SHFL.IDX P6, R14, R13, R12, R11 ;  /* 0x0000000c0d0e7389 */ /* 0x00006400000c000b */
[----:B01----:R-:W-:Y:S01]  /*38f00*/  ENDCOLLECTIVE ;  /* 0x000000000000791b */ /* 0x003fe20003800000 */
.L_x_1795:
[----:B------:R-:W-:Y:S02]  /*38f10*/  IMAD.MOV.U32 R13, RZ, RZ, R38 ;  /* 0x000000ffff0d7224 */ /* 0x000fe400078e0026 */
[----:B------:R-:W-:-:S07]  /*38f20*/  IMAD.MOV.U32 R40, RZ, RZ, R14 ;  /* 0x000000ffff287224 */ /* 0x000fce00078e000e */
[----:B------:R-:W-:Y:S05]  /*38f30*/  WARPSYNC.COLLECTIVE R15, `(.L_x_1796) ;  /* 0x000000000f087348 */ /* 0x000fea0003c00000 */
[----:B------:R0:W1:Y:S02]  /*38f40*/  SHFL.IDX P6, R14, R13, R12, R11 ;  /* 0x0000000c0d0e7389 */ /* 0x00006400000c000b */
[----:B01----:R-:W-:Y:S01]  /*38f50*/  ENDCOLLECTIVE ;  /* 0x000000000000791b */ /* 0x003fe20003800000 */
.L_x_1796:
        /* <DEDUP_REMOVED lines=8> */
.L_x_1797:
[----:B------:R-:W-:Y:S02]  /*38fe0*/  IMAD.MOV.U32 R13, RZ, RZ, R39 ;  /* 0x000000ffff0d7224 */ /* 0x000fe400078e0027 */
[----:B------:R-:W-:-:S07]  /*38ff0*/  IMAD.MOV.U32 R80, RZ, RZ, R14 ;  /* 0x000000ffff507224 */ /* 0x000fce00078e000e */
[----:B------:R-:W-:Y:S05]  /*39000*/  WARPSYNC.COLLECTIVE R15, `(.L_x_1798) ;  /* 0x000000000f087348 */ /* 0x000fea0003c00000 */
[----:B------:R0:W1:Y:S02]  /*39010*/  SHFL.IDX P6, R14, R13, R12, R11 ;  /* 0x0000000c0d0e7389 */ /* 0x00006400000c000b */
[----:B01----:R-:W-:Y:S01]  /*39020*/  ENDCOLLECTIVE ;  /* 0x000000000000791b */ /* 0x003fe20003800000 */
.L_x_1798:
[----:B------:R-:W-:Y:S02]  /*39030*/  IMAD.MOV.U32 R13, RZ, RZ, R34 ;  /* 0x000000ffff0d7224 */ /* 0x000fe400078e0022 */
[----:B------:R-:W-:Y:S02]  /*39040*/  IMAD.MOV.U32 R12, RZ, RZ, R29 ;  /* 0x000000ffff0c7224 */ /* 0x000fe400078e001d */
[----:B------:R-:W-:-:S07]  /*39050*/  IMAD.MOV.U32 R39, RZ, RZ, R14 ;  /* 0x000000ffff277224 */ /* 0x000fce00078e000e */
[----:B------:R-:W-:Y:S05]  /*39060*/  WARPSYNC.COLLECTIVE R15, `(.L_x_1799) ;  /* 0x000000000f087348 */ /* 0x000fea0003c00000 */
[----:B------:R0:W1:Y:S02]  /*39070*/  SHFL.IDX P6, R14, R13, R12, R11 ;  /* 0x0000000c0d0e7389 */ /* 0x00006400000c000b */
[----:B01----:R-:W-:Y:S01]  /*39080*/  ENDCOLLECTIVE ;  /* 0x000000000000791b */ /* 0x003fe20003800000 */
.L_x_1799:
[----:B------:R-:W-:Y:S02]  /*39090*/  IMAD.MOV.U32 R13, RZ, RZ, R32 ;  /* 0x000000ffff0d7224 */ /* 0x000fe400078e0020 */
[----:B------:R-:W-:-:S07]  /*390a0*/  IMAD.MOV.U32 R81, RZ, RZ, R14 ;  /* 0x000000ffff517224 */ /* 0x000fce00078e000e */
[----:B------:R-:W-:Y:S05]  /*390b0*/  WARPSYNC.COLLECTIVE R15, `(.L_x_1800) ;  /* 0x000000000f087348 */ /* 0x000fea0003c00000 */
[----:B------:R0:W1:Y:S02]  /*390c0*/  SHFL.IDX P6, R14, R13, R12, R11 ;  /* 0x0000000c0d0e7389 */ /* 0x00006400000c000b */
[----:B01----:R-:W-:Y:S01]  /*390d0*/  ENDCOLLECTIVE ;  /* 0x000000000000791b */ /* 0x003fe20003800000 */
.L_x_1800:
        /* <DEDUP_REMOVED lines=8> */
.L_x_1801:
[----:B------:R-:W-:Y:S01]  /*39160*/  SEL R68, R32, R39, P0 ;  /* 0x0000002720447207 */ /* 0x000fe20000000000 */
[----:B------:R-:W-:Y:S02]  /*39170*/  IMAD.MOV.U32 R13, RZ, RZ, R37 ;  /* 0x000000ffff0d7224 */ /* 0x000fe400078e0025 */
[----:B------:R-:W-:-:S07]  /*39180*/  IMAD.MOV.U32 R82, RZ, RZ, R14 ;  /* 0x000000ffff527224 */ /* 0x000fce00078e000e */
[----:B------:R-:W-:Y:S05]  /*39190*/  WARPSYNC.COLLECTIVE R15, `(.L_x_1802) ;  /* 0x000000000f087348 */ /* 0x000fea0003c00000 */
[----:B------:R0:W1:Y:S02]  /*391a0*/  SHFL.IDX P6, R14, R13, R12, R11 ;  /* 0x0000000c0d0e7389 */ /* 0x00006400000c000b */
[----:B01----:R-:W-:Y:S01]  /*391b0*/  ENDCOLLECTIVE ;  /* 0x000000000000791b */ /* 0x003fe20003800000 */
.L_x_1802:
[----:B------:R-:W-:Y:S02]  /*391c0*/  IMAD.MOV.U32 R13, RZ, RZ, R36 ;  /* 0x000000ffff0d7224 */ /* 0x000fe400078e0024 */
[----:B------:R-:W-:Y:S02]  /*391d0*/  IMAD.MOV.U32 R12, RZ, RZ, R29 ;  /* 0x000000ffff0c7224 */ /* 0x000fe400078e001d */
[----:B------:R-:W-:-:S07]  /*391e0*/  IMAD.MOV.U32 R37, RZ, RZ, R14 ;  /* 0x000000ffff257224 */ /* 0x000fce00078e000e */
[----:B------:R-:W-:Y:S05]  /*391f0*/  WARPSYNC.COLLECTIVE R15, `(.L_x_1803) ;  /* 0x000000000f087348 */ /* 0x000fea0003c00000 */
[----:B------:R0:W1:Y:S02]  /*39200*/  SHFL.IDX P6, R14, R13, R12, R11 ;  /* 0x0000000c0d0e7389 */ /* 0x00006400000c000b */
[----:B01----:R-:W-:Y:S01]  /*39210*/  ENDCOLLECTIVE ;  /* 0x000000000000791b */ /* 0x003fe20003800000 */
.L_x_1803:
[----:B------:R-:W-:Y:S02]  /*39220*/  IMAD.MOV.U32 R13, RZ, RZ, R30 ;  /* 0x000000ffff0d7224 */ /* 0x000fe400078e001e */
[----:B------:R-:W-:-:S07]  /*39230*/  IMAD.MOV.U32 R83, RZ, RZ, R14 ;  /* 0x000000ffff537224 */ /* 0x000fce00078e000e */
[----:B------:R-:W-:Y:S05]  /*39240*/  WARPSYNC.COLLECTIVE R15, `(.L_x_1804) ;  /* 0x000000000f087348 */ /* 0x000fea0003c00000 */
[----:B------:R0:W1:Y:S02]  /*39250*/  SHFL.IDX P6, R14, R13, R12, R11 ;  /* 0x0000000c0d0e7389 */ /* 0x00006400000c000b */
[----:B01----:R-:W-:Y:S01]  /*39260*/  ENDCOLLECTIVE ;  /* 0x000000000000791b */ /* 0x003fe20003800000 */
.L_x_1804:
        /* <DEDUP_REMOVED lines=8> */
.L_x_1805:
[----:B------:R-:W-:Y:S01]  /*392f0*/  SEL R72, R37, R30, P0 ;  /* 0x0000001e25487207 */ /* 0x000fe20000000000 */
[----:B------:R-:W-:Y:S02]  /*39300*/  IMAD.MOV.U32 R13, RZ, RZ, R35 ;  /* 0x000000ffff0d7224 */ /* 0x000fe400078e0023 */
[----:B------:R-:W-:-:S07]  /*39310*/  IMAD.MOV.U32 R84, RZ, RZ, R14 ;  /* 0x000000ffff547224 */ /* 0x000fce00078e000e */
[----:B------:R-:W-:Y:S05]  /*39320*/  WARPSYNC.COLLECTIVE R15, `(.L_x_1806) ;  /* 0x000000000f087348 */ /* 0x000fea0003c00000 */
[----:B------:R0:W1:Y:S02]  /*39330*/  SHFL.IDX P6, R14, R13, R12, R11 ;  /* 0x0000000c0d0e7389 */ /* 0x00006400000c000b */
[----:B01----:R-:W-:Y:S01]  /*39340*/  ENDCOLLECTIVE ;  /* 0x000000000000791b */ /* 0x003fe20003800000 */
.L_x_1806:
[----:B------:R-:W-:Y:S01]  /*39350*/  IMAD.MOV.U32 R13, RZ, RZ, R90 ;  /* 0x000000ffff0d7224 */ /* 0x000fe200078e005a */
[----:B------:R-:W-:Y:S01]  /*39360*/  SEL R90, R30, R37, P0 ;  /* 0x000000251e5a7207 */ /* 0x000fe20000000000 */
[----:B------:R-:W-:Y:S02]  /*39370*/  IMAD.MOV.U32 R12, RZ, RZ, R29 ;  /* 0x000000ffff0c7224 */ /* 0x000fe400078e001d */
[----:B------:R-:W-:-:S07]  /*39380*/  IMAD.MOV.U32 R35, RZ, RZ, R14 ;  /* 0x000000ffff237224 */ /* 0x000fce00078e000e */
[----:B------:R-:W-:Y:S05]  /*39390*/  WARPSYNC.COLLECTIVE R15, `(.L_x_1807) ;  /* 0x000000000f087348 */ /* 0x000fea0003c00000 */
[----:B------:R0:W1:Y:S02]  /*393a0*/  SHFL.IDX P6, R14, R13, R12, R11 ;  /* 0x0000000c0d0e7389 */ /* 0x00006400000c000b */
[----:B01----:R-:W-:Y:S01]  /*393b0*/  ENDCOLLECTIVE ;  /* 0x000000000000791b */ /* 0x003fe20003800000 */
.L_x_1807:
[----:B------:R-:W-:Y:S02]  /*393c0*/  IMAD.MOV.U32 R13, RZ, RZ, R28 ;  /* 0x000000ffff0d7224 */ /* 0x000fe400078e001c */
[----:B------:R-:W-:-:S07]  /*393d0*/  IMAD.MOV.U32 R85, RZ, RZ, R14 ;  /* 0x000000ffff557224 */ /* 0x000fce00078e000e */
[----:B------:R-:W-:Y:S05]  /*393e0*/  WARPSYNC.COLLECTIVE R15, `(.L_x_1808) ;  /* 0x000000000f087348 */ /* 0x000fea0003c00000 */
[----:B------:R0:W1:Y:S02]  /*393f0*/  SHFL.IDX P6, R14, R13, R12, R11 ;  /* 0x0000000c0d0e7389 */ /* 0x00006400000c000b */
[----:B01----:R-:W-:Y:S01]  /*39400*/  ENDCOLLECTIVE ;  /* 0x000000000000791b */ /* 0x003fe20003800000 */
.L_x_1808:
[----:B------:R-:W-:Y:S02]  /*39410*/  SEL R119, R84, R85, P0 ;  /* 0x0000005554777207 */ /* 0x000fe40000000000 */
[----:B------:R-:W-:Y:S01]  /*39420*/  SEL R85, R85, R84, P0 ;  /* 0x0000005455557207 */ /* 0x000fe20000000000 */
[----:B------:R-:W-:Y:S02]  /*39430*/  IMAD.MOV.U32 R13, RZ, RZ, R31 ;  /* 0x000000ffff0d7224 */ /* 0x000fe400078e001f */
[----:B------:R-:W-:Y:S01]  /*39440*/  IMAD.MOV.U32 R12, RZ, RZ, R26 ;  /* 0x000000ffff0c7224 */ /* 0x000fe200078e001a */
[----:B------:R-:W-:Y:S01]  /*39450*/  SEL R26, R39, R32, P0 ;  /* 0x00000020271a7207 */ /* 0x000fe20000000000 */
[----:B------:R-:W-:-:S07]  /*39460*/  IMAD.MOV.U32 R28, RZ, RZ, R14 ;  /* 0x000000ffff1c7224 */ /* 0x000fce00078e000e */
[----:B------:R-:W-:Y:S05]  /*39470*/  WARPSYNC.COLLECTIVE R15, `(.L_x_1809) ;  /* 0x000000000f087348 */ /* 0x000fea0003c00000 */
[----:B------:R0:W1:Y:S02]  /*39480*/  SHFL.IDX P6, R14, R13, R12, R11 ;  /* 0x0000000c0d0e7389 */ /* 0x00006400000c000b */
[----:B01----:R-:W-:Y:S01]  /*39490*/  ENDCOLLECTIVE ;  /* 0x000000000000791b */ /* 0x003fe20003800000 */
.L_x_1809:
[----:B------:R-:W-:Y:S02]  /*394a0*/  SEL R82, R35, R28, P0 ;  /* 0x0000001c23527207 */ /* 0x000fe40000000000 */
[----:B------:R-:W-:Y:S01]  /*394b0*/  SEL R116, R28, R35, P0 ;  /* 0x000000231c747207 */ /* 0x000fe20000000000 */
[----:B------:R-:W-:Y:S02]  /*394c0*/  IMAD.MOV.U32 R13, RZ, RZ, R33 ;  /* 0x000000ffff0d7224 */ /* 0x000fe400078e0021 */
[----:B------:R-:W-:-:S07]  /*394d0*/  IMAD.MOV.U32 R31, RZ, RZ, R14 ;  /* 0x000000ffff1f7224 */ /* 0x000fce00078e000e */
[----:B------:R-:W-:Y:S05]  /*394e0*/  WARPSYNC.COLLECTIVE R15, `(.L_x_1810) ;  /* 0x000000000f087348 */ /* 0x000fea0003c00000 */
[----:B------:R0:W1:Y:S02]  /*394f0*/  SHFL.IDX P6, R14, R13, R12, R11 ;  /* 0x0000000c0d0e7389 */ /* 0x00006400000c000b */
[----:B01----:R-:W-:Y:S01]  /*39500*/  ENDCOLLECTIVE ;  /* 0x000000000000791b */ /* 0x003fe20003800000 */
.L_x_1810:
[----:B------:R-:W-:Y:S01]  /*39510*/  IMAD.MOV.U32 R13, RZ, RZ, R20 ;  /* 0x000000ffff0d7224 */ /* 0x000fe200078e0014 */
[----:B------:R-:W-:Y:S01]  /*39520*/  SEL R20, R38, R41, P0 ;  /* 0x0000002926147207 */ /* 0x000fe20000000000 */
[----:B------:R-:W-:Y:S02]  /*39530*/  IMAD.MOV.U32 R12, RZ, RZ, R29 ;  /* 0x000000ffff0c7224 */ /* 0x000fe400078e001d */
[----:B------:R-:W-:-:S07]  /*39540*/  IMAD.MOV.U32 R2, RZ, RZ, R14 ;  /* 0x000000ffff027224 */ /* 0x000fce00078e000e */
[----:B------:R-:W-:Y:S05]  /*39550*/  WARPSYNC.COLLECTIVE R15, `(.L_x_1811) ;  /* 0x000000000f087348 */ /* 0x000fea0003c00000 */
[----:B------:R0:W1:Y:S02]  /*39560*/  SHFL.IDX P6, R14, R13, R12, R11 ;  /* 0x0000000c0d0e7389 */ /* 0x00006400000c000b */
[----:B01----:R-:W-:Y:S01]  /*39570*/  ENDCOLLECTIVE ;  /* 0x000000000000791b */ /* 0x003fe20003800000 */
.L_x_1811:
[----:B------:R-:W-:Y:S01]  /*39580*/  IMAD.MOV.U32 R13, RZ, RZ, R10 ;  /* 0x000000ffff0d7224 */ /* 0x000fe200078e000a */
[----:B------:R-:W-:Y:S01]  /*39590*/  SEL R10, R41, R38, P0 ;  /* 0x00000026290a7207 */ /* 0x000fe20000000000 */
[----:B------:R-:W-:-:S07]  /*395a0*/  IMAD.MOV.U32 R86, RZ, RZ, R14 ;  /* 0x000000ffff567224 */ /* 0x000fce00078e000e */
[----:B------:R-:W-:Y:S05]  /*395b0*/  WARPSYNC.COLLECTIVE R15, `(.L_x_1812) ;  /* 0x000000000f087348 */ /* 0x000fea0003c00000 */
[----:B------:R0:W1:Y:S02]  /*395c0*/  SHFL.IDX P6, R14, R13, R12, R11 ;  /* 0x0000000c0d0e7389 */ /* 0x00006400000c000b */
[----:B01----:R-:W-:Y:S01]  /*395d0*/  ENDCOLLECTIVE ;  /* 0x000000000000791b */ /* 0x003fe20003800000 */
.L_x_1812:
[----:B------:R-:W-:Y:S01]  /*395e0*/  IMAD.MOV.U32 R11, RZ, RZ, RZ ;  /* 0x000000ffff0b7224 */ /* 0x000fe200078e00ff */
[----:B------:R-:W-:Y:S06]  /*395f0*/  BRA `(.L_x_1813) ;  /* 0xffffff2000ec7947 */ /* 0x000fec000383ffff */
.L_x_1543:
[----:B------:R-:W-:Y:S02]  /*39600*/  IMAD.MOV.U32 R13, RZ, RZ, R3 ;  /* 0x000000ffff0d7224 */ /* 0x000fe400078e0003 */
[----:B------:R-:W-:Y:S02]  /*39610*/  IMAD.MOV.U32 R12, RZ, RZ, RZ ;  /* 0x000000ffff0c7224 */ /* 0x000fe400078e00ff */
[----:B------:R-:W-:Y:S02]  /*39620*/  IMAD.MOV.U32 R11, RZ, RZ, 0x181f ;  /* 0x0000181fff0b7424 */ /* 0x000fe400078e00ff */
[----:B------:R-:W-:-:S07]  /*39630*/  IMAD.MOV.U32 R15, RZ, RZ, -0x1 ;  /* 0xffffffffff0f7424 */ /* 0x000fce00078e00ff */
[----:B-----5:R-:W-:Y:S05]  /*39640*/  WARPSYNC.COLLECTIVE R15, `(.L_x_1814) ;  /* 0x000000000f087348 */ /* 0x020fea0003c00000 */
[----:B------:R0:W1:Y:S02]  /*39650*/  SHFL.IDX P6, R14, R13, R12, R11 ;  /* 0x0000000c0d0e7389 */ /* 0x00006400000c000b */
[----:B01---5:R-:W-:Y:S01]  /*39660*/  ENDCOLLECTIVE ;  /* 0x000000000000791b */ /* 0x023fe20003800000 */
.L_x_1814:
[----:B------:R-:W-:Y:S02]  /*39670*/  IMAD.MOV.U32 R13, RZ, RZ, R2 ;  /* 0x000000ffff0d7224 */ /* 0x000fe400078e0002 */
[----:B------:R-:W-:-:S07]  /*39680*/  IMAD.MOV.U32 R0, RZ, RZ, R14 ;  /* 0x000000ffff007224 */ /* 0x000fce00078e000e */
[----:B------:R-:W-:Y:S05]  /*39690*/  WARPSYNC.COLLECTIVE R15, `(.L_x_1815) ;  /* 0x000000000f087348 */ /* 0x000fea0003c00000 */
[----:B------:R0:W1:Y:S02]  /*396a0*/  SHFL.IDX P6, R14, R13, R12, R11 ;  /* 0x0000000c0d0e7389 */ /* 0x00006400000c000b */
[----:B01----:R-:W-:Y:S01]  /*396b0*/  ENDCOLLECTIVE ;  /* 0x000000000000791b */ /* 0x003fe20003800000 */
.L_x_1815:
[----:B------:R-:W-:Y:S05]  /*396c0*/  BRA `(.L_x_1816) ;  /* 0xffffff3000c07947 */ /* 0x000fea000383ffff */
.L_x_1546:
[----:B------:R-:W-:Y:S01]  /*396d0*/  BSSY B1, `(.L_x_1817) ;  /* 0x0000008000017945 */ /* 0x000fe20003800000 */
[----:B------:R-:W-:Y:S02]  /*396e0*/  IMAD.MOV.U32 R13, RZ, RZ, R3 ;  /* 0x000000ffff0d7224 */ /* 0x000fe400078e0003 */
[----:B------:R-:W-:Y:S02]  /*396f0*/  IMAD.MOV.U32 R12, RZ, RZ, 0x1 ;  /* 0x00000001ff0c7424 */ /* 0x000fe400078e00ff */
[----:B------:R-:W-:Y:S02]  /*39700*/  IMAD.MOV.U32 R11, RZ, RZ, 0x181f ;  /* 0x0000181fff0b7424 */ /* 0x000fe400078e00ff */
[----:B---3--:R-:W-:-:S07]  /*39710*/  IMAD.MOV.U32 R15, RZ, RZ, -0x1 ;  /* 0xffffffffff0f7424 */ /* 0x008fce00078e00ff */
[----:B012--5:R-:W-:Y:S05]  /*39720*/  WARPSYNC.COLLECTIVE R15, `(.L_x_1818) ;  /* 0x000000000f087348 */ /* 0x027fea0003c00000 */
[----:B--2---:R2:W3:Y:S02]  /*39730*/  SHFL.IDX P6, R14, R13, R12, R11 ;  /* 0x0000000c0d0e7389 */ /* 0x0044e400000c000b */
[----:B0123-5:R-:W-:Y:S01]  /*39740*/  ENDCOLLECTIVE ;  /* 0x000000000000791b */ /* 0x02ffe20003800000 */
.L_x_1818:
[----:B------:R-:W-:Y:S05]  /*39750*/  BSYNC B1 ;  /* 0x0000000000017941 */ /* 0x000fea0003800000 */
.L_x_1817:
        /* <DEDUP_REMOVED lines=8> */
.L_x_1819:
[----:B------:R-:W-:Y:S05]  /*397e0*/  BRA `(.L_x_1820) ;  /* 0xffffff3000c47947 */ /* 0x000fea000383ffff */
.L_x_1549:
        /* <DEDUP_REMOVED lines=8> */
.L_x_1822:
[----:B------:R-:W-:Y:S05]  /*39870*/  BSYNC B1 ;  /* 0x0000000000017941 */ /* 0x000fea0003800000 */
.L_x_1821:
        /* <DEDUP_REMOVED lines=8> */
.L_x_1823:
[----:B------:R-:W-:Y:S05]  /*39900*/  BRA `(.L_x_1824) ;  /* 0xffffff3000c87947 */ /* 0x000fea000383ffff */
.L_x_1552:
        /* <DEDUP_REMOVED lines=8> */
.L_x_1826:
[----:B------:R-:W-:Y:S05]  /*39990*/  BSYNC B1 ;  /* 0x0000000000017941 */ /* 0x000fea0003800000 */
.L_x_1825:
        /* <DEDUP_REMOVED lines=8> */
.L_x_1827:
[----:B------:R-:W-:Y:S05]  /*39a20*/  BRA `(.L_x_1828) ;  /* 0xffffff3000cc7947 */ /* 0x000fea000383ffff */
.L_x_1554:
[----:B------:R-:W-:Y:S02]  /*39a30*/  IMAD.MOV.U32 R13, RZ, RZ, R28 ;  /* 0x000000ffff0d7224 */ /* 0x000fe400078e001c */
[----:B------:R-:W-:Y:S02]  /*39a40*/  IMAD.MOV.U32 R12, RZ, RZ, RZ ;  /* 0x000000ffff0c7224 */ /* 0x000fe400078e00ff */
[----:B------:R-:W-:Y:S02]  /*39a50*/  IMAD.MOV.U32 R11, RZ, RZ, 0x1c1f ;  /* 0x00001c1fff0b7424 */ /* 0x000fe400078e00ff */
[----:B------:R-:W-:-:S07]  /*39a60*/  IMAD.MOV.U32 R15, RZ, RZ, -0x1 ;  /* 0xffffffffff0f7424 */ /* 0x000fce00078e00ff */
[----:B------:R-:W-:Y:S05]  /*39a70*/  WARPSYNC.COLLECTIVE R15, `(.L_x_1829) ;  /* 0x000000000f087348 */ /* 0x000fea0003c00000 */
[----:B------:R0:W1:Y:S02]  /*39a80*/  SHFL.IDX P6, R14, R13, R12, R11 ;  /* 0x0000000c0d0e7389 */ /* 0x00006400000c000b */
[----:B01----:R-:W-:Y:S01]  /*39a90*/  ENDCOLLECTIVE ;  /* 0x000000000000791b */ /* 0x003fe20003800000 */
.L_x_1829:
[----:B------:R-:W-:Y:S02]  /*39aa0*/  IMAD.MOV.U32 R13, RZ, RZ, R2 ;  /* 0x000000ffff0d7224 */ /* 0x000fe400078e0002 */
[----:B------:R-:W-:-:S07]  /*39ab0*/  IMAD.MOV.U32 R29, RZ, RZ, R14 ;  /* 0x000000ffff1d7224 */ /* 0x000fce00078e000e */
[----:B------:R-:W-:Y:S05]  /*39ac0*/  WARPSYNC.COLLECTIVE R15, `(.L_x_1830) ;  /* 0x000000000f087348 */ /* 0x000fea0003c00000 */
[----:B------:R0:W1:Y:S02]  /*39ad0*/  SHFL.IDX P6, R14, R13, R12, R11 ;  /* 0x0000000c0d0e7389 */ /* 0x00006400000c000b */
[----:B01----:R-:W-:Y:S01]  /*39ae0*/  ENDCOLLECTIVE ;  /* 0x000000000000791b */ /* 0x003fe20003800000 */
.L_x_1830:
[----:B------:R-:W-:Y:S05]  /*39af0*/  BRA `(.L_x_1831) ;  /* 0xffffff38000c7947 */ /* 0x000fea000383ffff */
.L_x_1557:
        /* <DEDUP_REMOVED lines=8> */
.L_x_1833:
[----:B------:R-:W-:Y:S05]  /*39b80*/  BSYNC B1 ;  /* 0x0000000000017941 */ /* 0x000fea0003800000 */
.L_x_1832:
        /* <DEDUP_REMOVED lines=8> */
.L_x_1834:
[----:B------:R-:W-:Y:S05]  /*39c10*/  BRA `(.L_x_1835) ;  /* 0xffffff3c00307947 */ /* 0x000fea000383ffff */
.L_x_1561:
[----:B------:R-:W-:Y:S02]  /*39c20*/  IMAD.MOV.U32 R13, RZ, RZ, R3 ;  /* 0x000000ffff0d7224 */ /* 0x000fe400078e0003 */
[----:B------:R-:W-:Y:S02]  /*39c30*/  IMAD.MOV.U32 R12, RZ, RZ, RZ ;  /* 0x000000ffff0c7224 */ /* 0x000fe400078e00ff */
[----:B------:R-:W-:Y:S02]  /*39c40*/  IMAD.MOV.U32 R11, RZ, RZ, 0x181f ;  /* 0x0000181fff0b7424 */ /* 0x000fe400078e00ff */
[----:B------:R-:W-:-:S07]  /*39c50*/  IMAD.MOV.U32 R15, RZ, RZ, -0x1 ;  /* 0xffffffffff0f7424 */ /* 0x000fce00078e00ff */
[----:B0-----:R-:W-:Y:S05]  /*39c60*/  WARPSYNC.COLLECTIVE R15, `(.L_x_1836) ;  /* 0x000000000f087348 */ /* 0x001fea0003c00000 */
[----:B------:R1:W2:Y:S02]  /*39c70*/  SHFL.IDX P6, R14, R13, R12, R11 ;  /* 0x0000000c0d0e7389 */ /* 0x0002a400000c000b */
[----:B012---:R-:W-:Y:S01]  /*39c80*/  ENDCOLLECTIVE ;  /* 0x000000000000791b */ /* 0x007fe20003800000 */
.L_x_1836:
[----:B------:R-:W-:Y:S02]  /*39c90*/  IMAD.MOV.U32 R13, RZ, RZ, R2 ;  /* 0x000000ffff0d7224 */ /* 0x000fe400078e0002 */
[----:B------:R-:W-:-:S07]  /*39ca0*/  IMAD.MOV.U32 R0, RZ, RZ, R14 ;  /* 0x000000ffff007224 */ /* 0x000fce00078e000e */
[----:B------:R-:W-:Y:S05]  /*39cb0*/  WARPSYNC.COLLECTIVE R15, `(.L_x_1837) ;  /* 0x000000000f087348 */ /* 0x000fea0003c00000 */
[----:B------:R0:W1:Y:S02]  /*39cc0*/  SHFL.IDX P6, R14, R13, R12, R11 ;  /* 0x0000000c0d0e7389 */ /* 0x00006400000c000b */
[----:B01----:R-:W-:Y:S01]  /*39cd0*/  ENDCOLLECTIVE ;  /* 0x000000000000791b */ /* 0x003fe20003800000 */
.L_x_1837:
[----:B------:R-:W-:Y:S05]  /*39ce0*/  BRA `(.L_x_1838) ;  /* 0xffffff4800647947 */ /* 0x000fea000383ffff */
.L_x_1564:
[----:B------:R-:W-:Y:S01]  /*39cf0*/  BSSY B1, `(.L_x_1839) ;  /* 0x0000008000017945 */ /* 0x000fe20003800000 */
[----:B------:R-:W-:Y:S02]  /*39d00*/  IMAD.MOV.U32 R13, RZ, RZ, R3 ;  /* 0x000000ffff0d7224 */ /* 0x000fe400078e0003 */
[----:B------:R-:W-:Y:S02]  /*39d10*/  IMAD.MOV.U32 R12, RZ, RZ, 0x1 ;  /* 0x00000001ff0c7424 */ /* 0x000fe400078e00ff */
[----:B------:R-:W-:Y:S02]  /*39d20*/  IMAD.MOV.U32 R11, RZ, RZ, 0x181f ;  /* 0x0000181fff0b7424 */ /* 0x000fe400078e00ff */
[----:B----4-:R-:W-:-:S07]  /*39d30*/  IMAD.MOV.U32 R15, RZ, RZ, -0x1 ;  /* 0xffffffffff0f7424 */ /* 0x010fce00078e00ff */
[----:B0123--:R-:W-:Y:S05]  /*39d40*/  WARPSYNC.COLLECTIVE R15, `(.L_x_1840) ;  /* 0x000000000f087348 */ /* 0x00ffea0003c00000 */
[----:B---3--:R3:W4:Y:S02]  /*39d50*/  SHFL.IDX P6, R14, R13, R12, R11 ;  /* 0x0000000c0d0e7389 */ /* 0x00872400000c000b */
[----:B01234-:R-:W-:Y:S01]  /*39d60*/  ENDCOLLECTIVE ;  /* 0x000000000000791b */ /* 0x01ffe20003800000 */
.L_x_1840:
[----:B------:R-:W-:Y:S05]  /*39d70*/  BSYNC B1 ;  /* 0x0000000000017941 */ /* 0x000fea0003800000 */
.L_x_1839:
        /* <DEDUP_REMOVED lines=8> */
.L_x_1841:
[----:B------:R-:W-:Y:S05]  /*39e00*/  BRA `(.L_x_1842) ;  /* 0xffffff48006c7947 */ /* 0x000fea000383ffff */
.L_x_1567:
        /* <DEDUP_REMOVED lines=8> */
.L_x_1844:
[----:B------:R-:W-:Y:S05]  /*39e90*/  BSYNC B1 ;  /* 0x0000000000017941 */ /* 0x000fea0003800000 */
.L_x_1843:
        /* <DEDUP_REMOVED lines=8> */
.L_x_1845:
[----:B------:R-:W-:Y:S05]  /*39f20*/  BRA `(.L_x_1846) ;  /* 0xffffff4800707947 */ /* 0x000fea000383ffff */
.L_x_1570:
        /* <DEDUP_REMOVED lines=8> */
.L_x_1848:
[----:B------:R-:W-:Y:S05]  /*39fb0*/  BSYNC B1 ;  /* 0x0000000000017941 */ /* 0x000fea0003800000 */
.L_x_1847:
        /* <DEDUP_REMOVED lines=8> */
.L_x_1849:
[----:B------:R-:W-:Y:S05]  /*3a040*/  BRA `(.L_x_1850) ;  /* 0xffffff4800747947 */ /* 0x000fea000383ffff */
.L_x_1597:
[----:B------:R-:W1:Y:S01]  /*3a050*/  S2R R11, SR_TID.X ;  /* 0x00000000000b7919 */ /* 0x000e620000002100 */
[----:B------:R-:W-:Y:S01]  /*3a060*/  BSSY B1, `(.L_x_1851) ;  /* 0x000000a000017945 */ /* 0x000fe20003800000 */
[----:B------:R-:W-:Y:S02]  /*3a070*/  IMAD.MOV.U32 R12, RZ, RZ, RZ ;  /* 0x000000ffff0c7224 */ /* 0x000fe400078e00ff */
[----:B0-----:R-:W-:Y:S01]  /*3a080*/  IMAD.MOV.U32 R15, RZ, RZ, -0x1 ;  /* 0xffffffffff0f7424 */ /* 0x001fe200078e00ff */
[----:B-1----:R-:W-:-:S04]  /*3a090*/  SHF.R.U32.HI R11, RZ, 0x5, R11 ;  /* 0x00000005ff0b7819 */ /* 0x002fc8000001160b */
[----:B------:R-:W-:-:S05]  /*3a0a0*/  LOP3.LUT R11, R11, 0x3, RZ, 0xc0, !PT ;  /* 0x000000030b0b7812 */ /* 0x000fca00078ec0ff */
[----:B------:R-:W-:Y:S02]  /*3a0b0*/  IMAD.MOV.U32 R13, RZ, RZ, R11 ;  /* 0x000000ffff0d7224 */ /* 0x000fe400078e000b */
[----:B------:R-:W-:-:S07]  /*3a0c0*/  IMAD.MOV.U32 R11, RZ, RZ, 0x1f ;  /* 0x0000001fff0b7424 */ /* 0x000fce00078e00ff */
[----:B------:R-:W-:Y:S05]  /*3a0d0*/  WARPSYNC.COLLECTIVE R15, `(.L_x_1852) ;  /* 0x000000000f087348 */ /* 0x000fea0003c00000 */
[----:B------:R0:W1:Y:S02]  /*3a0e0*/  SHFL.IDX P6, R14, R13, R12, R11 ;  /* 0x0000000c0d0e7389 */ /* 0x00006400000c000b */
[----:B01----:R-:W-:Y:S01]  /*3a0f0*/  ENDCOLLECTIVE ;  /* 0x000000000000791b */ /* 0x003fe20003800000 */
.L_x_1852:
[----:B------:R-:W-:Y:S05]  /*3a100*/  BSYNC B1 ;  /* 0x0000000000017941 */ /* 0x000fea0003800000 */
.L_x_1851:
[----:B------:R-:W-:Y:S05]  /*3a110*/  BRA `(.L_x_1853) ;  /* 0xffffff6c000c7947 */ /* 0x000fea000383ffff */
.L_x_1599:
[----:B------:R-:W-:Y:S01]  /*3a120*/  BSSY B1, `(.L_x_1854) ;  /* 0x0000006000017945 */ /* 0x000fe20003800000 */
[----:B0-----:R-:W-:-:S07]  /*3a130*/  IMAD.MOV.U32 R15, RZ, RZ, -0x1 ;  /* 0xffffffffff0f7424 */ /* 0x001fce00078e00ff */
[----:B-1----:R-:W-:Y:S05]  /*3a140*/  WARPSYNC.COLLECTIVE R15, `(.L_x_1855) ;  /* 0x000000000f0c7348 */ /* 0x002fea0003c00000 */
[----:B------:R-:W-:Y:S02]  /*3a150*/  ELECT P6, UR62, PT ;  /* 0x00000000003e782f */ /* 0x000fe400038c0000 */
[----:B------:R-:W-:Y:S01]  /*3a160*/  MOV R14, UR62 ;  /* 0x0000003e000e7c02 */ /* 0x000fe20008000f00 */
[----:B-1----:R-:W-:Y:S10]  /*3a170*/  ENDCOLLECTIVE ;  /* 0x000000000000791b */ /* 0x002ff40003800000 */
.L_x_1855:
[----:B------:R-:W-:Y:S05]  /*3a180*/  BSYNC B1 ;  /* 0x0000000000017941 */ /* 0x000fea0003800000 */
.L_x_1854:
[----:B------:R-:W-:Y:S05]  /*3a190*/  BRA `(.L_x_1598) ;  /* 0xffffff6c00047947 */ /* 0x000fea000383ffff */
.L_x_1601:
[----:B-1----:R1:W2:Y:S02]  /*3a1a0*/  SYNCS.PHASECHK.TRANS64.TRYWAIT P0, [R19+URZ+0x2e820], R5 ;  /* 0x02e82005130075a7 */ /* 0x0022a4000800017f */
[----:B--2---:R-:W-:Y:S05]  /*3a1b0*/  @!P0 NANOSLEEP.SYNCS 0x989680 ;  /* 0x009896800000895d */ /* 0x004fea0003900000 */
[----:B------:R-:W2:Y:S02]  /*3a1c0*/  @!P0 SYNCS.PHASECHK.TRANS64 P0, [R19+URZ+0x2e820], R5 ;  /* 0x02e82005130085a7 */ /* 0x000ea4000800007f */
[----:B--2---:R-:W-:Y:S05]  /*3a1d0*/  @!P0 BRA `(.L_x_1601) ;  /* 0xfffffffc00f08947 */ /* 0x004fea000383ffff */
[----:B------:R-:W-:Y:S05]  /*3a1e0*/  BRA `(.L_x_1856) ;  /* 0xffffff6c00147947 */ /* 0x000fea000383ffff */
.L_x_1605:
[----:B--2---:R2:W3:Y:S02]  /*3a1f0*/  SYNCS.PHASECHK.TRANS64.TRYWAIT P0, [R8+URZ+0x2e8a0], R10 ;  /* 0x02e8a00a080075a7 */ /* 0x0044e4000800017f */
[----:B---3--:R-:W-:Y:S05]  /*3a200*/  @!P0 NANOSLEEP.SYNCS 0x989680 ;  /* 0x009896800000895d */ /* 0x008fea0003900000 */
[----:B------:R-:W3:Y:S02]  /*3a210*/  @!P0 SYNCS.PHASECHK.TRANS64 P0, [R8+URZ+0x2e8a0], R10 ;  /* 0x02e8a00a080085a7 */ /* 0x000ee4000800007f */
[----:B---3--:R-:W-:Y:S05]  /*3a220*/  @!P0 BRA `(.L_x_1605) ;  /* 0xfffffffc00f08947 */ /* 0x008fea000383ffff */
[----:B------:R-:W-:Y:S05]  /*3a230*/  BRA `(.L_x_1857) ;  /* 0xffffff6c00347947 */ /* 0x000fea000383ffff */
.L_x_1610:
[----:B-1----:R1:W3:Y:S02]  /*3a240*/  SYNCS.PHASECHK.TRANS64.TRYWAIT P0, [R8+URZ+0x2e8c0], R10 ;  /* 0x02e8c00a080075a7 */ /* 0x0022e4000800017f */
[----:B---3--:R-:W-:Y:S05]  /*3a250*/  @!P0 NANOSLEEP.SYNCS 0x989680 ;  /* 0x009896800000895d */ /* 0x008fea0003900000 */
[----:B------:R-:W3:Y:S02]  /*3a260*/  @!P0 SYNCS.PHASECHK.TRANS64 P0, [R8+URZ+0x2e8c0], R10 ;  /* 0x02e8c00a080085a7 */ /* 0x000ee4000800007f */
[----:B---3--:R-:W-:Y:S05]  /*3a270*/  @!P0 BRA `(.L_x_1610) ;  /* 0xfffffffc00f08947 */ /* 0x008fea000383ffff */
[----:B------:R-:W-:Y:S05]  /*3a280*/  BRA `(.L_x_1858) ;  /* 0xffffff6c00b47947 */ /* 0x000fea000383ffff */
.L_x_1617:
[----:B-1----:R1:W2:Y:S02]  /*3a290*/  SYNCS.PHASECHK.TRANS64.TRYWAIT P1, [R6+URZ+0x2e8a0], R7 ;  /* 0x02e8a007060075a7 */ /* 0x0022a4000802017f */
[----:B--2---:R-:W-:Y:S05]  /*3a2a0*/  @!P1 NANOSLEEP.SYNCS 0x989680 ;  /* 0x009896800000995d */ /* 0x004fea0003900000 */
[----:B------:R-:W2:Y:S02]  /*3a2b0*/  @!P1 SYNCS.PHASECHK.TRANS64 P1, [R6+URZ+0x2e8a0], R7 ;  /* 0x02e8a007060095a7 */ /* 0x000ea4000802007f */
[----:B--2---:R-:W-:Y:S05]  /*3a2c0*/  @!P1 BRA `(.L_x_1617) ;  /* 0xfffffffc00f09947 */ /* 0x004fea000383ffff */
[----:B------:R-:W-:Y:S05]  /*3a2d0*/  BRA `(.L_x_1859) ;  /* 0xffffff7000887947 */ /* 0x000fea000383ffff */
.L_x_1622:
[----:B--2---:R2:W3:Y:S02]  /*3a2e0*/  SYNCS.PHASECHK.TRANS64.TRYWAIT P1, [R6+URZ+0x2e8c0], R7 ;  /* 0x02e8c007060075a7 */ /* 0x0044e4000802017f */
[----:B---3--:R-:W-:Y:S05]  /*3a2f0*/  @!P1 NANOSLEEP.SYNCS 0x989680 ;  /* 0x009896800000995d */ /* 0x008fea0003900000 */
[----:B------:R-:W3:Y:S02]  /*3a300*/  @!P1 SYNCS.PHASECHK.TRANS64 P1, [R6+URZ+0x2e8c0], R7 ;  /* 0x02e8c007060095a7 */ /* 0x000ee4000802007f */
[----:B---3--:R-:W-:Y:S05]  /*3a310*/  @!P1 BRA `(.L_x_1622) ;  /* 0xfffffffc00f09947 */ /* 0x008fea000383ffff */
[----:B------:R-:W-:Y:S05]  /*3a320*/  BRA `(.L_x_1860) ;  /* 0xffffff7400047947 */ /* 0x000fea000383ffff */
.L_x_1647:
[----:B------:R-:W3:Y:S01]  /*3a330*/  S2R R0, SR_TID.X ;  /* 0x0000000000007919 */ /* 0x000ee20000002100 */
[----:B------:R-:W-:Y:S01]  /*3a340*/  BSSY B0, `(.L_x_1861) ;  /* 0x000000a000007945 */ /* 0x000fe20003800000 */
[----:B------:R-:W-:Y:S02]  /*3a350*/  IMAD.MOV.U32 R12, RZ, RZ, RZ ;  /* 0x000000ffff0c7224 */ /* 0x000fe400078e00ff */
[----:B------:R-:W-:Y:S02]  /*3a360*/  IMAD.MOV.U32 R11, RZ, RZ, 0x1f ;  /* 0x0000001fff0b7424 */ /* 0x000fe400078e00ff */
[----:B0-----:R-:W-:Y:S01]  /*3a370*/  IMAD.MOV.U32 R15, RZ, RZ, -0x1 ;  /* 0xffffffffff0f7424 */ /* 0x001fe200078e00ff */
[----:B---3--:R-:W-:-:S04]  /*3a380*/  SHF.R.U32.HI R0, RZ, 0x5, R0 ;  /* 0x00000005ff007819 */ /* 0x008fc80000011600 */
[----:B------:R-:W-:-:S05]  /*3a390*/  LOP3.LUT R0, R0, 0x3, RZ, 0xc0, !PT ;  /* 0x0000000300007812 */ /* 0x000fca00078ec0ff */
[----:B------:R-:W-:-:S07]  /*3a3a0*/  IMAD.MOV.U32 R13, RZ, RZ, R0 ;  /* 0x000000ffff0d7224 */ /* 0x000fce00078e0000 */
[----:B-12---:R-:W-:Y:S05]  /*3a3b0*/  WARPSYNC.COLLECTIVE R15, `(.L_x_1862) ;  /* 0x000000000f087348 */ /* 0x006fea0003c00000 */
[----:B------:R0:W3:Y:S02]  /*3a3c0*/  SHFL.IDX P6, R14, R13, R12, R11 ;  /* 0x0000000c0d0e7389 */ /* 0x0000e400000c000b */
[----:B0123--:R-:W-:Y:S01]  /*3a3d0*/  ENDCOLLECTIVE ;  /* 0x000000000000791b */ /* 0x00ffe20003800000 */
.L_x_1862:
[----:B------:R-:W-:Y:S05]  /*3a3e0*/  BSYNC B0 ;  /* 0x0000000000007941 */ /* 0x000fea0003800000 */
.L_x_1861:
[----:B------:R-:W-:Y:S05]  /*3a3f0*/  BRA `(.L_x_1863) ;  /* 0xffffff8400407947 */ /* 0x000fea000383ffff */
.L_x_1649:
[----:B------:R-:W-:Y:S01]  /*3a400*/  BSSY B0, `(.L_x_1864) ;  /* 0x0000006000007945 */ /* 0x000fe20003800000 */
[----:B0-----:R-:W-:-:S07]  /*3a410*/  IMAD.MOV.U32 R15, RZ, RZ, -0x1 ;  /* 0xffffffffff0f7424 */ /* 0x001fce00078e00ff */
[----:B-123--:R-:W-:Y:S05]  /*3a420*/  WARPSYNC.COLLECTIVE R15, `(.L_x_1865) ;  /* 0x000000000f0c7348 */ /* 0x00efea0003c00000 */
[----:B------:R-:W-:Y:S02]  /*3a430*/  ELECT P6, UR62, PT ;  /* 0x00000000003e782f */ /* 0x000fe400038c0000 */
[----:B------:R-:W-:Y:S01]  /*3a440*/  MOV R14, UR62 ;  /* 0x0000003e000e7c02 */ /* 0x000fe20008000f00 */
[----:B-123--:R-:W-:Y:S10]  /*3a450*/  ENDCOLLECTIVE ;  /* 0x000000000000791b */ /* 0x00eff40003800000 */
.L_x_1865:
[----:B------:R-:W-:Y:S05]  /*3a460*/  BSYNC B0 ;  /* 0x0000000000007941 */ /* 0x000fea0003800000 */
.L_x_1864:
[----:B------:R-:W-:Y:S05]  /*3a470*/  BRA `(.L_x_1866) ;  /* 0xffffff8400407947 */ /* 0x000fea000383ffff */
.L_x_1651:
[----:B-1----:R1:W2:Y:S02]  /*3a480*/  SYNCS.PHASECHK.TRANS64.TRYWAIT P0, [R2+URZ+0x2e880], R4 ;  /* 0x02e88004020075a7 */ /* 0x0022a4000800017f */
[----:B--2---:R-:W-:Y:S05]  /*3a490*/  @!P0 NANOSLEEP.SYNCS 0x989680 ;  /* 0x009896800000895d */ /* 0x004fea0003900000 */
[----:B------:R-:W2:Y:S02]  /*3a4a0*/  @!P0 SYNCS.PHASECHK.TRANS64 P0, [R2+URZ+0x2e880], R4 ;  /* 0x02e88004020085a7 */ /* 0x000ea4000800007f */
[----:B--2---:R-:W-:Y:S05]  /*3a4b0*/  @!P0 BRA `(.L_x_1651) ;  /* 0xfffffffc00f08947 */ /* 0x004fea000383ffff */
[----:B------:R-:W-:Y:S05]  /*3a4c0*/  BRA `(.L_x_1867) ;  /* 0xffffff8400b07947 */ /* 0x000fea000383ffff */
.L_x_1653:
[----:B--2---:R2:W3:Y:S02]  /*3a4d0*/  SYNCS.PHASECHK.TRANS64.TRYWAIT P0, [R2+URZ+0x2e840], R4 ;  /* 0x02e84004020075a7 */ /* 0x0044e4000800017f */
[----:B---3--:R-:W-:Y:S05]  /*3a4e0*/  @!P0 NANOSLEEP.SYNCS 0x989680 ;  /* 0x009896800000895d */ /* 0x008fea0003900000 */
[----:B------:R-:W3:Y:S02]  /*3a4f0*/  @!P0 SYNCS.PHASECHK.TRANS64 P0, [R2+URZ+0x2e840], R4 ;  /* 0x02e84004020085a7 */ /* 0x000ee4000800007f */
[----:B---3--:R-:W-:Y:S05]  /*3a500*/  @!P0 BRA `(.L_x_1653) ;  /* 0xfffffffc00f08947 */ /* 0x008fea000383ffff */
[----:B------:R-:W-:Y:S05]  /*3a510*/  BRA `(.L_x_1868) ;  /* 0xffffff8800087947 */ /* 0x000fea000383ffff */
.L_x_1657:
[----:B------:R-:W2:Y:S01]  /*3a520*/  LDL.LU R11, [R1+0x38] ;  /* 0x00003800010b7983 */ /* 0x000ea20000300800 */
[----:B------:R-:W-:Y:S02]  /*3a530*/  IMAD.MOV.U32 R5, RZ, RZ, R12 ;  /* 0x000000ffff057224 */ /* 0x000fe400078e000c */
[----:B------:R-:W-:Y:S02]  /*3a540*/  IMAD.MOV.U32 R13, RZ, RZ, R3 ;  /* 0x000000ffff0d7224 */ /* 0x000fe400078e0003 */
[----:B------:R-:W-:Y:S02]  /*3a550*/  IMAD.MOV.U32 R12, RZ, RZ, RZ ;  /* 0x000000ffff0c7224 */ /* 0x000fe400078e00ff */
        /* <DEDUP_REMOVED lines=9> */
.L_x_1869:
[----:B------:R-:W-:Y:S02]  /*3a5f0*/  IMAD.MOV.U32 R13, RZ, RZ, R4 ;  /* 0x000000ffff0d7224 */ /* 0x000fe400078e0004 */
[----:B------:R-:W-:-:S07]  /*3a600*/  IMAD.MOV.U32 R6, RZ, RZ, R14 ;  /* 0x000000ffff067224 */ /* 0x000fce00078e000e */
[----:B------:R-:W-:Y:S05]  /*3a610*/  WARPSYNC.COLLECTIVE R15, `(.L_x_1870) ;  /* 0x000000000f087348 */ /* 0x000fea0003c00000 */
[----:B------:R0:W1:Y:S02]  /*3a620*/  SHFL.IDX P6, R14, R13, R12, R11 ;  /* 0x0000000c0d0e7389 */ /* 0x00006400000c000b */
[----:B01----:R-:W-:Y:S01]  /*3a630*/  ENDCOLLECTIVE ;  /* 0x000000000000791b */ /* 0x003fe20003800000 */
.L_x_1870:
[----:B------:R-:W-:Y:S01]  /*3a640*/  ULDC.64 UR4, c[0x0][0x208] ;  /* 0x0000820000047ab9 */ /* 0x000fe20000000a00 */
[----:B------:R-:W-:Y:S02]  /*3a650*/  IMAD.MOV.U32 R13, RZ, RZ, R3 ;  /* 0x000000ffff0d7224 */ /* 0x000fe400078e0003 */
[----:B------:R-:W-:Y:S02]  /*3a660*/  IMAD.MOV.U32 R12, RZ, RZ, 0x1 ;  /* 0x00000001ff0c7424 */ /* 0x000fe400078e00ff */
[----:B------:R-:W-:-:S05]  /*3a670*/  IMAD.MOV.U32 R7, RZ, RZ, R14 ;  /* 0x000000ffff077224 */ /* 0x000fca00078e000e */
[----:B------:R-:W-:-:S05]  /*3a680*/  @!P1 IADD3 R7, P2, R9, R7, RZ ;  /* 0x0000000709079210 */ /* 0x000fca0007f5e0ff */
[----:B------:R-:W-:-:S05]  /*3a690*/  @!P1 IMAD.X R6, RZ, RZ, R6, P2 ;  /* 0x000000ffff069224 */ /* 0x000fca00010e0606 */
[----:B------:R-:W-:-:S04]  /*3a6a0*/  @!P1 LOP3.LUT R7, R7, R6, RZ, 0x3c, !PT ;  /* 0x0000000607079212 */ /* 0x000fc800078e3cff */
[----:B------:R-:W-:-:S04]  /*3a6b0*/  @!P1 LOP3.LUT R6, R7, R6, RZ, 0x3c, !PT ;  /* 0x0000000607069212 */ /* 0x000fc800078e3cff */
[----:B------:R-:W-:-:S05]  /*3a6c0*/  @!P1 LOP3.LUT R7, R7, R6, RZ, 0x3c, !PT ;  /* 0x0000000607079212 */ /* 0x000fca00078e3cff */
[----:B------:R-:W-:Y:S01]  /*3a6d0*/  @!PT LDS RZ, [RZ] ;  /* 0x00000000fffff984 */ /* 0x000fe20000000800 */
[----:B------:R-:W-:Y:S01]  /*3a6e0*/  @!PT LDS RZ, [RZ] ;  /* 0x00000000fffff984 */ /* 0x000fe20000000800 */
[----:B------:R-:W-:Y:S01]  /*3a6f0*/  @!PT LDS RZ, [RZ] ;  /* 0x00000000fffff984 */ /* 0x000fe20000000800 */
[----:B------:R0:W-:Y:S01]  /*3a700*/  @!P1 LDGSTS.E.BYPASS.LTC128B.128 [R8+0x1c400], desc[UR4][R6.64], !P0 ;  /* 0x1c40000006089fae */ /* 0x0001e2000c101d44 */
[----:B------:R-:W-:-:S13]  /*3a710*/  ISETP.GE.AND P1, PT, R5, R2, PT ;  /* 0x000000020500720c */ /* 0x000fda0003f26270 */
[----:B0-----:R-:W-:Y:S05]  /*3a720*/  WARPSYNC.COLLECTIVE R15, `(.L_x_1871) ;  /* 0x000000000f087348 */ /* 0x001fea0003c00000 */
[----:B------:R1:W2:Y:S02]  /*3a730*/  SHFL.IDX P6, R14, R13, R12, R11 ;  /* 0x0000000c0d0e7389 */ /* 0x0002a400000c000b */
[----:B012---:R-:W-:Y:S01]  /*3a740*/  ENDCOLLECTIVE ;  /* 0x000000000000791b */ /* 0x007fe20003800000 */
.L_x_1871:
[----:B------:R-:W-:Y:S02]  /*3a750*/  IMAD.MOV.U32 R13, RZ, RZ, R4 ;  /* 0x000000ffff0d7224 */ /* 0x000fe400078e0004 */
[----:B------:R-:W-:-:S07]  /*3a760*/  IMAD.MOV.U32 R6, RZ, RZ, R14 ;  /* 0x000000ffff067224 */ /* 0x000fce00078e000e */
[----:B------:R-:W-:Y:S05]  /*3a770*/  WARPSYNC.COLLECTIVE R15, `(.L_x_1872) ;  /* 0x000000000f087348 */ /* 0x000fea0003c00000 */
[----:B------:R0:W1:Y:S02]  /*3a780*/  SHFL.IDX P6, R14, R13, R12, R11 ;  /* 0x0000000c0d0e7389 */ /* 0x00006400000c000b */
[----:B01----:R-:W-:Y:S01]  /*3a790*/  ENDCOLLECTIVE ;  /* 0x000000000000791b */ /* 0x003fe20003800000 */
.L_x_1872:
[----:B------:R-:W-:Y:S01]  /*3a7a0*/  ULDC.64 UR4, c[0x0][0x208] ;  /* 0x0000820000047ab9 */ /* 0x000fe20000000a00 */
[----:B------:R-:W-:Y:S02]  /*3a7b0*/  IMAD.MOV.U32 R13, RZ, RZ, R3 ;  /* 0x000000ffff0d7224 */ /* 0x000fe400078e0003 */
[----:B------:R-:W-:Y:S02]  /*3a7c0*/  IMAD.MOV.U32 R12, RZ, RZ, 0x2 ;  /* 0x00000002ff0c7424 */ /* 0x000fe400078e00ff */
[----:B------:R-:W-:-:S05]  /*3a7d0*/  IMAD.MOV.U32 R5, RZ, RZ, R14 ;  /* 0x000000ffff057224 */ /* 0x000fca00078e000e */
[----:B------:R-:W-:-:S05]  /*3a7e0*/  @!P1 IADD3 R5, P2, R9, R5, RZ ;  /* 0x0000000509059210 */ /* 0x000fca0007f5e0ff */
[----:B------:R-:W-:-:S04]  /*3a7f0*/  @!P1 IMAD.X R6, RZ, RZ, R6, P2 ;  /* 0x000000ffff069224 */ /* 0x000fc800010e0606 */
[----:B------:R-:W-:Y:S02]  /*3a800*/  @!P1 IMAD.MOV.U32 R7, RZ, RZ, R6 ;  /* 0x000000ffff079224 */ /* 0x000fe400078e0006 */
[----:B------:R-:W-:Y:S02]  /*3a810*/  @!P1 IMAD.MOV.U32 R6, RZ, RZ, R5 ;  /* 0x000000ffff069224 */ /* 0x000fe400078e0005 */
[----:B------:R-:W-:-:S03]  /*3a820*/  VIADD R5, R0, 0x20 ;  /* 0x0000002000057836 */ /* 0x000fc60000000000 */
[----:B------:R-:W-:Y:S01]  /*3a830*/  @!PT LDS RZ, [RZ] ;  /* 0x00000000fffff984 */ /* 0x000fe20000000800 */
[----:B------:R-:W-:Y:S01]  /*3a840*/  @!PT LDS RZ, [RZ] ;  /* 0x00000000fffff984 */ /* 0x000fe20000000800 */
[----:B------:R-:W-:Y:S01]  /*3a850*/  @!PT LDS RZ, [RZ] ;  /* 0x00000000fffff984 */ /* 0x000fe20000000800 */
[----:B------:R0:W-:Y:S02]  /*3a860*/  @!P1 LDGSTS.E.BYPASS.LTC128B.128 [R8+0x1cc00], desc[UR4][R6.64], !P0 ;  /* 0x1cc0000006089fae */ /* 0x0001e4000c101d44 */
[----:B------:R-:W-:-:S13]  /*3a870*/  ISETP.GE.AND P1, PT, R5, R2, PT ;  /* 0x000000020500720c */ /* 0x000fda0003f26270 */
[----:B0-----:R-:W-:Y:S05]  /*3a880*/  WARPSYNC.COLLECTIVE R15, `(.L_x_1873) ;  /* 0x000000000f087348 */ /* 0x001fea0003c00000 */
[----:B------:R1:W2:Y:S02]  /*3a890*/  SHFL.IDX P6, R14, R13, R12, R11 ;  /* 0x0000000c0d0e7389 */ /* 0x0002a400000c000b */
[----:B012---:R-:W-:Y:S01]  /*3a8a0*/  ENDCOLLECTIVE ;  /* 0x000000000000791b */ /* 0x007fe20003800000 */
.L_x_1873:
[----:B------:R-:W-:Y:S02]  /*3a8b0*/  IMAD.MOV.U32 R13, RZ, RZ, R4 ;  /* 0x000000ffff0d7224 */ /* 0x000fe400078e0004 */
[----:B------:R-:W-:-:S07]  /*3a8c0*/  IMAD.MOV.U32 R6, RZ, RZ, R14 ;  /* 0x000000ffff067224 */ /* 0x000fce00078e000e */
[----:B------:R-:W-:Y:S05]  /*3a8d0*/  WARPSYNC.COLLECTIVE R15, `(.L_x_1874) ;  /* 0x000000000f087348 */ /* 0x000fea0003c00000 */
[----:B------:R0:W1:Y:S02]  /*3a8e0*/  SHFL.IDX P6, R14, R13, R12, R11 ;  /* 0x0000000c0d0e7389 */ /* 0x00006400000c000b */
[----:B01----:R-:W-:Y:S01]  /*3a8f0*/  ENDCOLLECTIVE ;  /* 0x000000000000791b */ /* 0x003fe20003800000 */
.L_x_1874:
        /* <DEDUP_REMOVED lines=17> */
.L_x_1875:
[----:B------:R-:W-:Y:S02]  /*3aa10*/  IMAD.MOV.U32 R13, RZ, RZ, R4 ;  /* 0x000000ffff0d7224 */ /* 0x000fe400078e0004 */
[----:B------:R-:W-:-:S07]  /*3aa20*/  IMAD.MOV.U32 R6, RZ, RZ, R14 ;  /* 0x000000ffff067224 */ /* 0x000fce00078e000e */
[----:B------:R-:W-:Y:S05]  /*3aa30*/  WARPSYNC.COLLECTIVE R15, `(.L_x_1876) ;  /* 0x000000000f087348 */ /* 0x000fea0003c00000 */
[----:B------:R0:W1:Y:S02]  /*3aa40*/  SHFL.IDX P6, R14, R13, R12, R11 ;  /* 0x0000000c0d0e7389 */ /* 0x00006400000c000b */
[----:B01----:R-:W-:Y:S01]  /*3aa50*/  ENDCOLLECTIVE ;  /* 0x000000000000791b */ /* 0x003fe20003800000 */
.L_x_1876:
        /* <DEDUP_REMOVED lines=17> */
.L_x_1877:
[----:B------:R-:W-:Y:S02]  /*3ab70*/  IMAD.MOV.U32 R13, RZ, RZ, R4 ;  /* 0x000000ffff0d7224 */ /* 0x000fe400078e0004 */
[----:B------:R-:W-:-:S07]  /*3ab80*/  IMAD.MOV.U32 R6, RZ, RZ, R14 ;  /* 0x000000ffff067224 */ /* 0x000fce00078e000e */
[----:B------:R-:W-:Y:S05]  /*3ab90*/  WARPSYNC.COLLECTIVE R15, `(.L_x_1878) ;  /* 0x000000000f087348 */ /* 0x000fea0003c00000 */
[----:B------:R0:W1:Y:S02]  /*3aba0*/  SHFL.IDX P6, R14, R13, R12, R11 ;  /* 0x0000000c0d0e7389 */ /* 0x00006400000c000b */
[----:B01----:R-:W-:Y:S01]  /*3abb0*/  ENDCOLLECTIVE ;  /* 0x000000000000791b */ /* 0x003fe20003800000 */
.L_x_1878:
        /* <DEDUP_REMOVED lines=17> */
.L_x_1879:
[----:B------:R-:W-:Y:S02]  /*3acd0*/  IMAD.MOV.U32 R13, RZ, RZ, R4 ;  /* 0x000000ffff0d7224 */ /* 0x000fe400078e0004 */
[----:B------:R-:W-:-:S07]  /*3ace0*/  IMAD.MOV.U32 R6, RZ, RZ, R14 ;  /* 0x000000ffff067224 */ /* 0x000fce00078e000e */
[----:B------:R-:W-:Y:S05]  /*3acf0*/  WARPSYNC.COLLECTIVE R15, `(.L_x_1880) ;  /* 0x000000000f087348 */ /* 0x000fea0003c00000 */
[----:B------:R0:W1:Y:S02]  /*3ad00*/  SHFL.IDX P6, R14, R13, R12, R11 ;  /* 0x0000000c0d0e7389 */ /* 0x00006400000c000b */
[----:B01----:R-:W-:Y:S01]  /*3ad10*/  ENDCOLLECTIVE ;  /* 0x000000000000791b */ /* 0x003fe20003800000 */
.L_x_1880:
[----:B------:R-:W-:Y:S01]  /*3ad20*/  ULDC.64 UR4, c[0x0][0x208] ;  /* 0x0000820000047ab9 */ /* 0x000fe20000000a00 */
[----:B------:R-:W-:Y:S02]  /*3ad30*/  IMAD.MOV.U32 R13, RZ, RZ, R3 ;  /* 0x000000ffff0d7224 */ /* 0x000fe400078e0003 */
[----:B------:R-:W-:Y:S02]  /*3ad40*/  IMAD.MOV.U32 R12, RZ, RZ, 0x6 ;  /* 0x00000006ff0c7424 */ /* 0x000fe400078e00ff */
[----:B------:R-:W-:-:S05]  /*3ad50*/  IMAD.MOV.U32 R5, RZ, RZ, R14 ;  /* 0x000000ffff057224 */ /* 0x000fca00078e000e */
[----:B------:R-:W-:-:S05]  /*3ad60*/  @!P1 IADD3 R5, P2, R9, R5, RZ ;  /* 0x0000000509059210 */ /* 0x000fca0007f5e0ff */
[----:B------:R-:W-:-:S04]  /*3ad70*/  @!P1 IMAD.X R6, RZ, RZ, R6, P2 ;  /* 0x000000ffff069224 */ /* 0x000fc800010e0606 */
[----:B------:R-:W-:Y:S02]  /*3ad80*/  @!P1 IMAD.MOV.U32 R7, RZ, RZ, R6 ;  /* 0x000000ffff079224 */ /* 0x000fe400078e0006 */
[----:B------:R-:W-:-:S05]  /*3ad90*/  @!P1 IMAD.MOV.U32 R6, RZ, RZ, R5 ;  /* 0x000000ffff069224 */ /* 0x000fca00078e0005 */
[----:B------:R-:W-:Y:S01]  /*3ada0*/  @!PT LDS RZ, [RZ] ;  /* 0x00000000fffff984 */ /* 0x000fe20000000800 */
[----:B------:R-:W-:Y:S01]  /*3adb0*/  @!PT LDS RZ, [RZ] ;  /* 0x00000000fffff984 */ /* 0x000fe20000000800 */
[----:B------:R-:W-:Y:S01]  /*3adc0*/  @!PT LDS RZ, [RZ] ;  /* 0x00000000fffff984 */ /* 0x000fe20000000800 */
[----:B------:R0:W-:Y:S02]  /*3add0*/  @!P1 LDGSTS.E.BYPASS.LTC128B.128 [R8+0x1ec00], desc[UR4][R6.64], !P0 ;  /* 0x1ec0000006089fae */ /* 0x0001e4000c101d44 */
[----:B0-----:R-:W-:Y:S05]  /*3ade0*/  WARPSYNC.COLLECTIVE R15, `(.L_x_1881) ;  /* 0x000000000f087348 */ /* 0x001fea0003c00000 */
[----:B------:R1:W2:Y:S02]  /*3adf0*/  SHFL.IDX P6, R14, R13, R12, R11 ;  /* 0x0000000c0d0e7389 */ /* 0x0002a400000c000b */
[----:B012---:R-:W-:Y:S01]  /*3ae00*/  ENDCOLLECTIVE ;  /* 0x000000000000791b */ /* 0x007fe20003800000 */
.L_x_1881:
[----:B------:R-:W-:-:S05]  /*3ae10*/  VIADD R7, R0, 0x60 ;  /* 0x0000006000077836 */ /* 0x000fca0000000000 */
[----:B------:R-:W-:Y:S01]  /*3ae20*/  ISETP.GE.AND P1, PT, R7, R2, PT ;  /* 0x000000020700720c */ /* 0x000fe20003f26270 */
[----:B------:R-:W-:Y:S02]  /*3ae30*/  IMAD.MOV.U32 R13, RZ, RZ, R4 ;  /* 0x000000ffff0d7224 */ /* 0x000fe400078e0004 */
[----:B------:R-:W-:-:S10]  /*3ae40*/  IMAD.MOV.U32 R6, RZ, RZ, R14 ;  /* 0x000000ffff067224 */ /* 0x000fd400078e000e */
[----:B------:R-:W-:Y:S05]  /*3ae50*/  WARPSYNC.COLLECTIVE R15, `(.L_x_1882) ;  /* 0x000000000f087348 */ /* 0x000fea0003c00000 */
[----:B------:R0:W1:Y:S02]  /*3ae60*/  SHFL.IDX P6, R14, R13, R12, R11 ;  /* 0x0000000c0d0e7389 */ /* 0x00006400000c000b */
[----:B01----:R-:W-:Y:S01]  /*3ae70*/  ENDCOLLECTIVE ;  /* 0x000000000000791b */ /* 0x003fe20003800000 */
.L_x_1882:
        /* <DEDUP_REMOVED lines=15> */
.L_x_1883:
[----:B------:R-:W-:Y:S02]  /*3af70*/  IMAD.MOV.U32 R13, RZ, RZ, R4 ;  /* 0x000000ffff0d7224 */ /* 0x000fe400078e0004 */
[----:B------:R-:W-:-:S07]  /*3af80*/  IMAD.MOV.U32 R5, RZ, RZ, R14 ;  /* 0x000000ffff057224 */ /* 0x000fce00078e000e */
[----:B------:R-:W-:Y:S05]  /*3af90*/  WARPSYNC.COLLECTIVE R15, `(.L_x_1884) ;  /* 0x000000000f087348 */ /* 0x000fea0003c00000 */
[----:B------:R0:W1:Y:S02]  /*3afa0*/  SHFL.IDX P6, R14, R13, R12, R11 ;  /* 0x0000000c0d0e7389 */ /* 0x00006400000c000b */
[----:B01----:R-:W-:Y:S01]  /*3afb0*/  ENDCOLLECTIVE ;  /* 0x000000000000791b */ /* 0x003fe20003800000 */
.L_x_1884:
[----:B------:R-:W-:Y:S01]  /*3afc0*/  IMAD.MOV.U32 R3, RZ, RZ, R14 ;  /* 0x000000ffff037224 */ /* 0x000fe200078e000e */
[----:B------:R-:W-:Y:S06]  /*3afd0*/  BRA `(.L_x_1885) ;  /* 0xffffff8800447947 */ /* 0x000fec000383ffff */
.L_x_1660:
[----:B0-----:R0:W1:Y:S02]  /*3afe0*/  SYNCS.PHASECHK.TRANS64.TRYWAIT P0, [R19+URZ+0x2e820], R0 ;  /* 0x02e82000130075a7 */ /* 0x001064000800017f */
[----:B-1----:R-:W-:Y:S05]  /*3aff0*/  @!P0 NANOSLEEP.SYNCS 0x989680 ;  /* 0x009896800000895d */ /* 0x002fea0003900000 */
[----:B------:R-:W1:Y:S02]  /*3b000*/  @!P0 SYNCS.PHASECHK.TRANS64 P0, [R19+URZ+0x2e820], R0 ;  /* 0x02e82000130085a7 */ /* 0x000e64000800007f */
[----:B-1----:R-:W-:Y:S05]  /*3b010*/  @!P0 BRA `(.L_x_1660) ;  /* 0xfffffffc00f08947 */ /* 0x002fea000383ffff */
[----:B------:R-:W-:Y:S05]  /*3b020*/  BRA `(.L_x_1886) ;  /* 0xffffff8800a47947 */ /* 0x000fea000383ffff */
.L_x_1666:
[----:B--2---:R2:W3:Y:S02]  /*3b030*/  SYNCS.PHASECHK.TRANS64.TRYWAIT P0, [R6+URZ+0x2e880], R5 ;  /* 0x02e88005060075a7 */ /* 0x0044e4000800017f */
[----:B---3--:R-:W-:Y:S05]  /*3b040*/  @!P0 NANOSLEEP.SYNCS 0x989680 ;  /* 0x009896800000895d */ /* 0x008fea0003900000 */
[----:B------:R-:W3:Y:S02]  /*3b050*/  @!P0 SYNCS.PHASECHK.TRANS64 P0, [R6+URZ+0x2e880], R5 ;  /* 0x02e88005060085a7 */ /* 0x000ee4000800007f */
[----:B---3--:R-:W-:Y:S05]  /*3b060*/  @!P0 BRA `(.L_x_1666) ;  /* 0xfffffffc00f08947 */ /* 0x008fea000383ffff */
[----:B------:R-:W-:Y:S05]  /*3b070*/  BRA `(.L_x_1887) ;  /* 0xffffff8c00607947 */ /* 0x000fea000383ffff */
.L_x_1671:
[----:B-1----:R1:W3:Y:S02]  /*3b080*/  SYNCS.PHASECHK.TRANS64.TRYWAIT P0, [R6+URZ+0x2e840], R5 ;  /* 0x02e84005060075a7 */ /* 0x0022e4000800017f */
[----:B---3--:R-:W-:Y:S05]  /*3b090*/  @!P0 NANOSLEEP.SYNCS 0x989680 ;  /* 0x009896800000895d */ /* 0x008fea0003900000 */
[----:B------:R-:W3:Y:S02]  /*3b0a0*/  @!P0 SYNCS.PHASECHK.TRANS64 P0, [R6+URZ+0x2e840], R5 ;  /* 0x02e84005060085a7 */ /* 0x000ee4000800007f */
[----:B---3--:R-:W-:Y:S05]  /*3b0b0*/  @!P0 BRA `(.L_x_1671) ;  /* 0xfffffffc00f08947 */ /* 0x008fea000383ffff */
[----:B------:R-:W-:Y:S05]  /*3b0c0*/  BRA `(.L_x_1888) ;  /* 0xffffff8c00e07947 */ /* 0x000fea000383ffff */
.L_x_1677:
[----:B--2---:R2:W3:Y:S02]  /*3b0d0*/  SYNCS.PHASECHK.TRANS64.TRYWAIT P0, [R20+URZ+0x2e870], R4 ;  /* 0x02e87004140075a7 */ /* 0x0044e4000800017f */
[----:B---3--:R-:W-:Y:S05]  /*3b0e0*/  @!P0 NANOSLEEP.SYNCS 0x989680 ;  /* 0x009896800000895d */ /* 0x008fea0003900000 */
[----:B------:R-:W3:Y:S02]  /*3b0f0*/  @!P0 SYNCS.PHASECHK.TRANS64 P0, [R20+URZ+0x2e870], R4 ;  /* 0x02e87004140085a7 */ /* 0x000ee4000800007f */
[----:B---3--:R-:W-:Y:S05]  /*3b100*/  @!P0 BRA `(.L_x_1677) ;  /* 0xfffffffc00f08947 */ /* 0x008fea000383ffff */
[----:B------:R-:W-:Y:S05]  /*3b110*/  BRA `(.L_x_1889) ;  /* 0xffffff90007c7947 */ /* 0x000fea000383ffff */
.L_x_1679:
[----:B---3--:R3:W4:Y:S02]  /*3b120*/  SYNCS.PHASECHK.TRANS64.TRYWAIT P0, [R20+URZ+0x2e860], R2 ;  /* 0x02e86002140075a7 */ /* 0x008724000800017f */
[----:B----4-:R-:W-:Y:S05]  /*3b130*/  @!P0 NANOSLEEP.SYNCS 0x989680 ;  /* 0x009896800000895d */ /* 0x010fea0003900000 */
[----:B------:R-:W4:Y:S02]  /*3b140*/  @!P0 SYNCS.PHASECHK.TRANS64 P0, [R20+URZ+0x2e860], R2 ;  /* 0x02e86002140085a7 */ /* 0x000f24000800007f */
[----:B----4-:R-:W-:Y:S05]  /*3b150*/  @!P0 BRA `(.L_x_1679) ;  /* 0xfffffffc00f08947 */ /* 0x010fea000383ffff */
[----:B------:R-:W-:Y:S05]  /*3b160*/  BRA `(.L_x_1890) ;  /* 0xffffff9000847947 */ /* 0x000fea000383ffff */
.L_x_1686:
[----:B0-----:R0:W1:Y:S02]  /*3b170*/  SYNCS.PHASECHK.TRANS64.TRYWAIT P1, [R17+URZ+0x2e870], R0 ;  /* 0x02e87000110075a7 */ /* 0x001064000802017f */
[----:B-1----:R-:W-:Y:S05]  /*3b180*/  @!P1 NANOSLEEP.SYNCS 0x989680 ;  /* 0x009896800000995d */ /* 0x002fea0003900000 */
[----:B------:R-:W1:Y:S02]  /*3b190*/  @!P1 SYNCS.PHASECHK.TRANS64 P1, [R17+URZ+0x2e870], R0 ;  /* 0x02e87000110095a7 */ /* 0x000e64000802007f */
[----:B-1----:R-:W-:Y:S05]  /*3b1a0*/  @!P1 BRA `(.L_x_1686) ;  /* 0xfffffffc00f09947 */ /* 0x002fea000383ffff */
[----:B------:R-:W-:Y:S05]  /*3b1b0*/  BRA `(.L_x_1891) ;  /* 0xffffff9800c47947 */ /* 0x000fea000383ffff */
.L_x_1688:
[----:B0-----:R0:W1:Y:S02]  /*3b1c0*/  SYNCS.PHASECHK.TRANS64.TRYWAIT P1, [R17+URZ+0x2e860], R0 ;  /* 0x02e86000110075a7 */ /* 0x001064000802017f */
[----:B-1----:R-:W-:Y:S05]  /*3b1d0*/  @!P1 NANOSLEEP.SYNCS 0x989680 ;  /* 0x009896800000995d */ /* 0x002fea0003900000 */
[----:B------:R-:W1:Y:S02]  /*3b1e0*/  @!P1 SYNCS.PHASECHK.TRANS64 P1, [R17+URZ+0x2e860], R0 ;  /* 0x02e86000110095a7 */ /* 0x000e64000802007f */
[----:B-1----:R-:W-:Y:S05]  /*3b1f0*/  @!P1 BRA `(.L_x_1688) ;  /* 0xfffffffc00f09947 */ /* 0x002fea000383ffff */
[----:B------:R-:W-:Y:S05]  /*3b200*/  BRA `(.L_x_1892) ;  /* 0xffffff9800cc7947 */ /* 0x000fea000383ffff */
.L_x_1692:
[----:B------:R-:W2:Y:S01]  /*3b210*/  LDL R0, [R1] ;  /* 0x0000000001007983 */ /* 0x000ea20000100800 */
[----:B------:R-:W-:Y:S01]  /*3b220*/  BSSY B0, `(.L_x_1893) ;  /* 0x0000008000007945 */ /* 0x000fe20003800000 */
[----:B------:R-:W-:Y:S02]  /*3b230*/  IMAD.MOV.U32 R12, RZ, RZ, RZ ;  /* 0x000000ffff0c7224 */ /* 0x000fe400078e00ff */
[----:B------:R-:W-:Y:S02]  /*3b240*/  IMAD.MOV.U32 R11, RZ, RZ, 0x1f ;  /* 0x0000001fff0b7424 */ /* 0x000fe400078e00ff */
[----:B0-----:R-:W-:Y:S02]  /*3b250*/  IMAD.MOV.U32 R15, RZ, RZ, -0x1 ;  /* 0xffffffffff0f7424 */ /* 0x001fe400078e00ff */
[----:B--2---:R-:W-:-:S07]  /*3b260*/  IMAD.MOV.U32 R13, RZ, RZ, R0 ;  /* 0x000000ffff0d7224 */ /* 0x004fce00078e0000 */
[----:B-1----:R-:W-:Y:S05]  /*3b270*/  WARPSYNC.COLLECTIVE R15, `(.L_x_1894) ;  /* 0x000000000f087348 */ /* 0x002fea0003c00000 */
[----:B------:R0:W2:Y:S02]  /*3b280*/  SHFL.IDX P6, R14, R13, R12, R11 ;  /* 0x0000000c0d0e7389 */ /* 0x0000a400000c000b */
[----:B012---:R-:W-:Y:S01]  /*3b290*/  ENDCOLLECTIVE ;  /* 0x000000000000791b */ /* 0x007fe20003800000 */
.L_x_1894:
[----:B------:R-:W-:Y:S05]  /*3b2a0*/  BSYNC B0 ;  /* 0x0000000000007941 */ /* 0x000fea0003800000 */
.L_x_1893:
        /* <DEDUP_REMOVED lines=9> */
.L_x_1895:
[----:B------:R-:W-:Y:S01]  /*3b340*/  ULDC UR4, c[0x0][0xc3c] ;  /* 0x00030f0000047ab9 */ /* 0x000fe20000000800 */
[----:B------:R-:W-:Y:S01]  /*3b350*/  ULDC.64 UR6, c[0x0][0x208] ;  /* 0x0000820000067ab9 */ /* 0x000fe20000000a00 */
[----:B------:R-:W-:Y:S02]  /*3b360*/  IMAD.IADD R4, R2, 0x1, R17 ;  /* 0x0000000102047824 */ /* 0x000fe400078e0211 */
        /* <DEDUP_REMOVED lines=24> */
.L_x_1896:
        /* <DEDUP_REMOVED lines=8> */
.L_x_1897:
        /* <DEDUP_REMOVED lines=8> */
.L_x_1898:
        /* <DEDUP_REMOVED lines=8> */
.L_x_1899:
        /* <DEDUP_REMOVED lines=8> */
.L_x_1900:
        /* <DEDUP_REMOVED lines=9> */
.L_x_1901:
[----:B------:R-:W-:Y:S01]  /*3b780*/  IMAD.MOV.U32 R9, RZ, RZ, R14 ;  /* 0x000000ffff097224 */ /* 0x000fe200078e000e */
[----:B------:R-:W-:Y:S06]  /*3b790*/  BRA `(.L_x_1902) ;  /* 0xffffffa000287947 */ /* 0x000fec000383ffff */
.L_x_1695:
[----:B------:R-:W-:Y:S01]  /*3b7a0*/  BSSY B0, `(.L_x_1903) ;  /* 0x0000008000007945 */ /* 0x000fe20003800000 */
[----:B------:R-:W-:Y:S02]  /*3b7b0*/  IMAD.MOV.U32 R13, RZ, RZ, R2 ;  /* 0x000000ffff0d7224 */ /* 0x000fe400078e0002 */
[----:B------:R-:W-:Y:S02]  /*3b7c0*/  IMAD.MOV.U32 R12, RZ, RZ, 0x1 ;  /* 0x00000001ff0c7424 */ /* 0x000fe400078e00ff */
[----:B------:R-:W-:Y:S02]  /*3b7d0*/  IMAD.MOV.U32 R11, RZ, RZ, RZ ;  /* 0x000000ffff0b7224 */ /* 0x000fe400078e00ff */
[----:B0-----:R-:W-:-:S07]  /*3b7e0*/  IMAD.MOV.U32 R15, RZ, RZ, -0x1 ;  /* 0xffffffffff0f7424 */ /* 0x001fce00078e00ff */
[----:B-1----:R-:W-:Y:S05]  /*3b7f0*/  WARPSYNC.COLLECTIVE R15, `(.L_x_1904) ;  /* 0x000000000f087348 */ /* 0x002fea0003c00000 */
[----:B------:R0:W2:Y:S02]  /*3b800*/  SHFL.UP P6, R14, R13, R12, R11 ;  /* 0x0400000c0d0e7389 */ /* 0x0000a400000c000b */
[----:B012---:R-:W-:Y:S01]  /*3b810*/  ENDCOLLECTIVE ;  /* 0x000000000000791b */ /* 0x007fe20003800000 */
.L_x_1904:
[----:B------:R-:W-:Y:S05]  /*3b820*/  BSYNC B0 ;  /* 0x0000000000007941 */ /* 0x000fea0003800000 */
.L_x_1903:
[----:B------:R-:W-:Y:S02]  /*3b830*/  IMAD.MOV.U32 R3, RZ, RZ, R14 ;  /* 0x000000ffff037224 */ /* 0x000fe400078e000e */
[----:B------:R-:W-:Y:S02]  /*3b840*/  IMAD.MOV.U32 R12, RZ, RZ, 0x2 ;  /* 0x00000002ff0c7424 */ /* 0x000fe400078e00ff */
[----:B------:R-:W-:Y:S01]  /*3b850*/  IMAD.MOV.U32 R11, RZ, RZ, RZ ;  /* 0x000000ffff0b7224 */ /* 0x000fe200078e00ff */
[----:B------:R-:W-:Y:S01]  /*3b860*/  SEL R3, R3, RZ, P1 ;  /* 0x000000ff03037207 */ /* 0x000fe20000800000 */
[----:B------:R-:W-:-:S04]  /*3b870*/  IMAD.MOV.U32 R15, RZ, RZ, -0x1 ;  /* 0xffffffffff0f7424 */ /* 0x000fc800078e00ff */
[----:B------:R-:W-:-:S04]  /*3b880*/  IMAD.IADD R2, R2, 0x1, R3 ;  /* 0x0000000102027824 */ /* 0x000fc800078e0203 */
[----:B------:R-:W-:-:S07]  /*3b890*/  IMAD.MOV.U32 R13, RZ, RZ, R2 ;  /* 0x000000ffff0d7224 */ /* 0x000fce00078e0002 */
[----:B------:R-:W-:Y:S05]  /*3b8a0*/  WARPSYNC.COLLECTIVE R15, `(.L_x_1905) ;  /* 0x000000000f087348 */ /* 0x000fea0003c00000 */
[----:B------:R0:W1:Y:S02]  /*3b8b0*/  SHFL.UP P6, R14, R13, R12, R11 ;  /* 0x0400000c0d0e7389 */ /* 0x00006400000c000b */
[----:B01----:R-:W-:Y:S01]  /*3b8c0*/  ENDCOLLECTIVE ;  /* 0x000000000000791b */ /* 0x003fe20003800000 */
.L_x_1905:
        /* <DEDUP_REMOVED lines=8> */
.L_x_1906:
        /* <DEDUP_REMOVED lines=8> */
.L_x_1907:
        /* <DEDUP_REMOVED lines=8> */
.L_x_1908:
        /* <DEDUP_REMOVED lines=9> */
.L_x_1909:
[----:B------:R-:W-:Y:S01]  /*3bae0*/  IMAD.MOV.U32 R9, RZ, RZ, R14 ;  /* 0x000000ffff097224 */ /* 0x000fe200078e000e */
[----:B------:R-:W-:Y:S06]  /*3baf0*/  BRA `(.L_x_1910) ;  /* 0xffffffa000007947 */ /* 0x000fec000383ffff */
.L_x_1697:
[----:B------:R-:W-:Y:S01]  /*3bb00*/  BSSY B0, `(.L_x_1911) ;  /* 0x0000006000007945 */ /* 0x000fe20003800000 */
[----:B------:R-:W-:Y:S01]  /*3bb10*/  PLOP3.LUT P6, PT, P6, PT, PT, 0x8, 0x0 ;  /* 0x000000000000781c */ /* 0x000fe200037ce170 */
[----:B0-----:R-:W-:-:S12]  /*3bb20*/  IMAD.MOV.U32 R15, RZ, RZ, -0x1 ;  /* 0xffffffffff0f7424 */ /* 0x001fd800078e00ff */
[----:B-1----:R-:W-:Y:S05]  /*3bb30*/  WARPSYNC.COLLECTIVE R15, `(.L_x_1912) ;  /* 0x000000000f087348 */ /* 0x002fea0003c00000 */
[----:B------:R-:W-:Y:S01]  /*3bb40*/  VOTE.ANY R14, PT, P6 ;  /* 0x00000000000e7806 */ /* 0x000fe200030e0100 */
[----:B-1----:R-:W-:Y:S06]  /*3bb50*/  ENDCOLLECTIVE ;  /* 0x000000000000791b */ /* 0x002fec0003800000 */
.L_x_1912:
[----:B------:R-:W-:Y:S05]  /*3bb60*/  BSYNC B0 ;  /* 0x0000000000007941 */ /* 0x000fea0003800000 */
.L_x_1911:
[----:B------:R0:W5:Y:S01]  /*3bb70*/  LDL.LU R10, [R1+0xc] ;  /* 0x00000c00010a7983 */ /* 0x0001620000300800 */
[----:B------:R-:W-:Y:S02]  /*3bb80*/  IMAD.MOV.U32 R3, RZ, RZ, R14 ;  /* 0x000000ffff037224 */ /* 0x000fe400078e000e */
[----:B------:R-:W-:Y:S02]  /*3bb90*/  IMAD.MOV.U32 R13, RZ, RZ, R4 ;  /* 0x000000ffff0d7224 */ /* 0x000fe400078e0004 */
[----:B------:R-:W1:Y:S01]  /*3bba0*/  POPC R0, R3 ;  /* 0x0000000300007309 */ /* 0x000e620000000000 */
[----:B------:R-:W-:Y:S02]  /*3bbb0*/  IMAD.MOV.U32 R11, RZ, RZ, 0x1f ;  /* 0x0000001fff0b7424 */ /* 0x000fe400078e00ff */
[----:B------:R-:W-:Y:S02]  /*3bbc0*/  IMAD.MOV.U32 R15, RZ, RZ, -0x1 ;  /* 0xffffffffff0f7424 */ /* 0x000fe400078e00ff */
[----:B01----:R-:W-:-:S07]  /*3bbd0*/  IMAD.MOV.U32 R12, RZ, RZ, R0 ;  /* 0x000000ffff0c7224 */ /* 0x003fce00078e0000 */
[----:B-----5:R-:W-:Y:S05]  /*3bbe0*/  WARPSYNC.COLLECTIVE R15, `(.L_x_1913) ;  /* 0x000000000f087348 */ /* 0x020fea0003c00000 */
[----:B------:R0:W1:Y:S02]  /*3bbf0*/  SHFL.IDX P6, R14, R13, R12, R11 ;  /* 0x0000000c0d0e7389 */ /* 0x00006400000c000b */
[----:B01---5:R-:W-:Y:S01]  /*3bc00*/  ENDCOLLECTIVE ;  /* 0x000000000000791b */ /* 0x023fe20003800000 */
.L_x_1913:
[----:B------:R-:W-:Y:S02]  /*3bc10*/  IMAD.MOV.U32 R13, RZ, RZ, R6 ;  /* 0x000000ffff0d7224 */ /* 0x000fe400078e0006 */
[----:B------:R-:W-:-:S07]  /*3bc20*/  IMAD.MOV.U32 R4, RZ, RZ, R14 ;  /* 0x000000ffff047224 */ /* 0x000fce00078e000e */
[----:B------:R-:W-:Y:S05]  /*3bc30*/  WARPSYNC.COLLECTIVE R15, `(.L_x_1914) ;  /* 0x000000000f087348 */ /* 0x000fea0003c00000 */
[----:B------:R0:W1:Y:S02]  /*3bc40*/  SHFL.IDX P6, R14, R13, R12, R11 ;  /* 0x0000000c0d0e7389 */ /* 0x00006400000c000b */
[----:B01----:R-:W-:Y:S01]  /*3bc50*/  ENDCOLLECTIVE ;  /* 0x000000000000791b */ /* 0x003fe20003800000 */
.L_x_1914:
[----:B------:R-:W-:Y:S02]  /*3bc60*/  IMAD.MOV.U32 R6, RZ, RZ, R14 ;  /* 0x000000ffff067224 */ /* 0x000fe400078e000e */
[----:B------:R-:W-:-:S05]  /*3bc70*/  IMAD.IADD R10, R0, 0x1, R10 ;  /* 0x00000001000a7824 */ /* 0x000fca00078e020a */
[----:B------:R0:W-:Y:S01]  /*3bc80*/  STL [R1+0xc], R10 ;  /* 0x00000c0a01007387 */ /* 0x0001e20000100800 */
[----:B------:R-:W-:Y:S05]  /*3bc90*/  BRA `(.L_x_1915) ;  /* 0xffffff9c00e07947 */ /* 0x000fea000383ffff */
.L_x_1699:
[----:B------:R-:W-:Y:S01]  /*3bca0*/  BSSY B0, `(.L_x_1916) ;  /* 0x0000008000007945 */ /* 0x000fe20003800000 */
[----:B------:R-:W-:Y:S02]  /*3bcb0*/  IMAD.MOV.U32 R13, RZ, RZ, R7 ;  /* 0x000000ffff0d7224 */ /* 0x000fe400078e0007 */
[----:B------:R-:W-:Y:S02]  /*3bcc0*/  IMAD.MOV.U32 R12, RZ, RZ, R0 ;  /* 0x000000ffff0c7224 */ /* 0x000fe400078e0000 */
[----:B------:R-:W-:Y:S02]  /*3bcd0*/  IMAD.MOV.U32 R11, RZ, RZ, 0x1f ;  /* 0x0000001fff0b7424 */ /* 0x000fe400078e00ff */
[----:B------:R-:W-:-:S07]  /*3bce0*/  IMAD.MOV.U32 R15, RZ, RZ, -0x1 ;  /* 0xffffffffff0f7424 */ /* 0x000fce00078e00ff */
[----:B01----:R-:W-:Y:S05]  /*3bcf0*/  WARPSYNC.COLLECTIVE R15, `(.L_x_1917) ;  /* 0x000000000f087348 */ /* 0x003fea0003c00000 */
[----:B------:R2:W3:Y:S02]  /*3bd00*/  SHFL.IDX P6, R14, R13, R12, R11 ;  /* 0x0000000c0d0e7389 */ /* 0x0004e400000c000b */
[----:B0123--:R-:W-:Y:S01]  /*3bd10*/  ENDCOLLECTIVE ;  /* 0x000000000000791b */ /* 0x00ffe20003800000 */
.L_x_1917:
[----:B------:R-:W-:Y:S05]  /*3bd20*/  BSYNC B0 ;  /* 0x0000000000007941 */ /* 0x000fea0003800000 */
.L_x_1916:
[----:B------:R-:W-:Y:S01]  /*3bd30*/  IMAD.MOV.U32 R0, RZ, RZ, R14 ;  /* 0x000000ffff007224 */ /* 0x000fe200078e000e */
[----:B------:R-:W-:Y:S06]  /*3bd40*/  BRA `(.L_x_1918) ;  /* 0xffffff9c00cc7947 */ /* 0x000fec000383ffff */
.L_x_1705:
[----:B0-----:R0:W1:Y:S02]  /*3bd50*/  SYNCS.PHASECHK.TRANS64.TRYWAIT P0, [R0+URZ+0x2e820], R3 ;  /* 0x02e82003000075a7 */ /* 0x001064000800017f */
[----:B-1----:R-:W-:Y:S05]  /*3bd60*/  @!P0 NANOSLEEP.SYNCS 0x989680 ;  /* 0x009896800000895d */ /* 0x002fea0003900000 */
[----:B------:R-:W1:Y:S02]  /*3bd70*/  @!P0 SYNCS.PHASECHK.TRANS64 P0, [R0+URZ+0x2e820], R3 ;  /* 0x02e82003000085a7 */ /* 0x000e64000800007f */
[----:B-1----:R-:W-:Y:S05]  /*3bd80*/  @!P0 BRA `(.L_x_1705) ;  /* 0xfffffffc00f08947 */ /* 0x002fea000383ffff */
[----:B------:R-:W-:Y:S05]  /*3bd90*/  BRA `(.L_x_1919) ;  /* 0xffffffa800747947 */ /* 0x000fea000383ffff */
.L_x_1706:
        /* <DEDUP_REMOVED lines=11> */
.L_x_1921:
[----:B------:R-:W-:Y:S05]  /*3be50*/  BSYNC B0 ;  /* 0x0000000000007941 */ /* 0x000fea0003800000 */
.L_x_1920:
[----:B------:R-:W-:Y:S05]  /*3be60*/  BRA `(.L_x_1922) ;  /* 0xffffffa8005c7947 */ /* 0x000fea000383ffff */
.L_x_1707:
[----:B------:R-:W-:Y:S01]  /*3be70*/  BSSY B0, `(.L_x_1923) ;  /* 0x0000006000007945 */ /* 0x000fe20003800000 */
[----:B------:R-:W-:-:S07]  /*3be80*/  IMAD.MOV.U32 R15, RZ, RZ, -0x1 ;  /* 0xffffffffff0f7424 */ /* 0x000fce00078e00ff */
[----:B01----:R-:W-:Y:S05]  /*3be90*/  WARPSYNC.COLLECTIVE R15, `(.L_x_1924) ;  /* 0x000000000f0c7348 */ /* 0x003fea0003c00000 */
[----:B------:R-:W-:Y:S02]  /*3bea0*/  ELECT P6, UR62, PT ;  /* 0x00000000003e782f */ /* 0x000fe400038c0000 */
[----:B------:R-:W-:Y:S01]  /*3beb0*/  MOV R14, UR62 ;  /* 0x0000003e000e7c02 */ /* 0x000fe20008000f00 */
[----:B01----:R-:W-:Y:S10]  /*3bec0*/  ENDCOLLECTIVE ;  /* 0x000000000000791b */ /* 0x003ff40003800000 */
.L_x_1924:
[----:B------:R-:W-:Y:S05]  /*3bed0*/  BSYNC B0 ;  /* 0x0000000000007941 */ /* 0x000fea0003800000 */
.L_x_1923:
[----:B------:R-:W-:Y:S05]  /*3bee0*/  BRA `(.L_x_1925) ;  /* 0xffffffa800507947 */ /* 0x000fea000383ffff */
.L_x_1709:
[----:B0-----:R0:W1:Y:S02]  /*3bef0*/  SYNCS.PHASECHK.TRANS64.TRYWAIT P1, [R6+URZ], R5 ;  /* 0x00000005060075a7 */ /* 0x001064000802017f */
[----:B-1----:R-:W-:Y:S05]  /*3bf00*/  @!P1 NANOSLEEP.SYNCS 0x989680 ;  /* 0x009896800000995d */ /* 0x002fea0003900000 */
[----:B------:R-:W1:Y:S02]  /*3bf10*/  @!P1 SYNCS.PHASECHK.TRANS64 P1, [R6+URZ], R5 ;  /* 0x00000005060095a7 */ /* 0x000e64000802007f */
[----:B-1----:R-:W-:Y:S05]  /*3bf20*/  @!P1 BRA `(.L_x_1709) ;  /* 0xfffffffc00f09947 */ /* 0x002fea000383ffff */
[----:B------:R-:W-:Y:S05]  /*3bf30*/  BRA `(.L_x_1926) ;  /* 0xffffffa800947947 */ /* 0x000fea000383ffff */
.L_x_1710:
[----:B-1----:R1:W2:Y:S02]  /*3bf40*/  SYNCS.PHASECHK.TRANS64.TRYWAIT P1, [R7+URZ], R2 ;  /* 0x00000002070075a7 */ /* 0x0022a4000802017f */
[----:B--2---:R-:W-:Y:S05]  /*3bf50*/  @!P1 NANOSLEEP.SYNCS 0x989680 ;  /* 0x009896800000995d */ /* 0x004fea0003900000 */
[----:B------:R-:W2:Y:S02]  /*3bf60*/  @!P1 SYNCS.PHASECHK.TRANS64 P1, [R7+URZ], R2 ;  /* 0x00000002070095a7 */ /* 0x000ea4000802007f */
[----:B--2---:R-:W-:Y:S05]  /*3bf70*/  @!P1 BRA `(.L_x_1710) ;  /* 0xfffffffc00f09947 */ /* 0x004fea000383ffff */
[----:B------:R-:W-:Y:S05]  /*3bf80*/  BRA `(.L_x_1927) ;  /* 0xffffffa800887947 */ /* 0x000fea000383ffff */
.L_x_1712:
[----:B--2---:R2:W3:Y:S02]  /*3bf90*/  SYNCS.PHASECHK.TRANS64.TRYWAIT P1, [R4+URZ+0x2e860], R5 ;  /* 0x02e86005040075a7 */ /* 0x0044e4000802017f */
[----:B---3--:R-:W-:Y:S05]  /*3bfa0*/  @!P1 NANOSLEEP.SYNCS 0x989680 ;  /* 0x009896800000995d */ /* 0x008fea0003900000 */
[----:B------:R-:W3:Y:S02]  /*3bfb0*/  @!P1 SYNCS.PHASECHK.TRANS64 P1, [R4+URZ+0x2e860], R5 ;  /* 0x02e86005040095a7 */ /* 0x000ee4000802007f */
[----:B---3--:R-:W-:Y:S05]  /*3bfc0*/  @!P1 BRA `(.L_x_1712) ;  /* 0xfffffffc00f09947 */ /* 0x008fea000383ffff */
[----:B------:R-:W-:Y:S05]  /*3bfd0*/  BRA `(.L_x_1928) ;  /* 0xffffffa8008c7947 */ /* 0x000fea000383ffff */
.L_x_1714:
[----:B---3--:R3:W4:Y:S02]  /*3bfe0*/  SYNCS.PHASECHK.TRANS64.TRYWAIT P1, [R3+URZ+0x2e860], R2 ;  /* 0x02e86002030075a7 */ /* 0x008724000802017f */
[----:B----4-:R-:W-:Y:S05]  /*3bff0*/  @!P1 NANOSLEEP.SYNCS 0x989680 ;  /* 0x009896800000995d */ /* 0x010fea0003900000 */
[----:B------:R-:W4:Y:S02]  /*3c000*/  @!P1 SYNCS.PHASECHK.TRANS64 P1, [R3+URZ+0x2e860], R2 ;  /* 0x02e86002030095a7 */ /* 0x000f24000802007f */
[----:B----4-:R-:W-:Y:S05]  /*3c010*/  @!P1 BRA `(.L_x_1714) ;  /* 0xfffffffc00f09947 */ /* 0x010fea000383ffff */
[----:B------:R-:W-:Y:S05]  /*3c020*/  BRA `(.L_x_1929) ;  /* 0xffffffa8008c7947 */ /* 0x000fea000383ffff */
.L_x_1716:
[----:B----4-:R4:W0:Y:S02]  /*3c030*/  SYNCS.PHASECHK.TRANS64.TRYWAIT P0, [R4+URZ+0x2e880], R5 ;  /* 0x02e88005040075a7 */ /* 0x010824000800017f */
[----:B0-----:R-:W-:Y:S05]  /*3c040*/  @!P0 NANOSLEEP.SYNCS 0x989680 ;  /* 0x009896800000895d */ /* 0x001fea0003900000 */
[----:B------:R-:W0:Y:S02]  /*3c050*/  @!P0 SYNCS.PHASECHK.TRANS64 P0, [R4+URZ+0x2e880], R5 ;  /* 0x02e88005040085a7 */ /* 0x000e24000800007f */
[----:B0-----:R-:W-:Y:S05]  /*3c060*/  @!P0 BRA `(.L_x_1716) ;  /* 0xfffffffc00f08947 */ /* 0x001fea000383ffff */
[----:B------:R-:W-:Y:S05]  /*3c070*/  BRA `(.L_x_1717) ;  /* 0xffffffa800887947 */ /* 0x000fea000383ffff */
.L_x_1930:
        /* <DEDUP_REMOVED lines=16> */
.L_x_2839:


//--------------------- .text._ZN7cutlass13device_kernelIN5flash11enable_sm90INS1_16FlashAttnFwdSm90INS1_25CollectiveMainloopFwdSm90ILi2EN4cute5tupleIJNS5_1CILi1EEES8_S8_EEENS6_IJNS7_ILi128EEENS7_ILi224EEESA_EEELi128ENS_12float_e4m3_tEfNS_4arch4Sm90ELb1ELb0ELb0ELb0ELb0ELb0ELb0ELb1ELb1ELb1ELb1ELb0EEENS1_21CollectiveEpilogueFwdINS6_IJSA_SA_SB_EEES9_NS_10bfloat16_tESF_Li256ELb0ELb1ELb1ELb1EEENS1_19SingleTileSchedulerILb0ELb1ELb1ELi128EEEEEEEEEvNT_6ParamsE --------------------------
	.section	.text._ZN7cutlass13device_kernelIN5flash11enable_sm90INS1_16FlashAttnFwdSm90INS1_25CollectiveMainloopFwdSm90ILi2EN4cute5tupleIJNS5_1CILi1EEES8_S8_EEENS6_IJNS7_ILi128EEENS7_ILi224EEESA_EEELi128ENS_12float_e4m3_tEfNS_4arch4Sm90ELb1ELb0ELb0ELb0ELb0ELb0ELb0ELb1ELb1ELb1ELb1ELb0EEENS1_21CollectiveEpilogueFwdINS6_IJSA_SA_SB_EEES9_NS_10bfloat16_tESF_Li256ELb0ELb1ELb1ELb1EEENS1_19SingleTileSchedulerILb0ELb1ELb1ELi128EEEEEEEEEvNT_6ParamsE,"ax",@progbits
	.align	128
.text._ZN7cutlass13device_kernelIN5flash11enable_sm90INS1_16FlashAttnFwdSm90INS1_25CollectiveMainloopFwdSm90ILi2EN4cute5tupleIJNS5_1CILi1EEES8_S8_EEENS6_IJNS7_ILi128EEENS7_ILi224EEESA_EEELi128ENS_12float_e4m3_tEfNS_4arch4Sm90ELb1ELb0ELb0ELb0ELb0ELb0ELb0ELb1ELb1ELb1ELb1ELb0EEENS1_21CollectiveEpilogueFwdINS6_IJSA_SA_SB_EEES9_NS_10bfloat16_tESF_Li256ELb0ELb1ELb1ELb1EEENS1_19SingleTileSchedulerILb0ELb1ELb1ELi128EEEEEEEEEvNT_6ParamsE:
        .type           _ZN7cutlass13device_kernelIN5flash11enable_sm90INS1_16FlashAttnFwdSm90INS1_25CollectiveMainloopFwdSm90ILi2EN4cute5tupleIJNS5_1CILi1EEES8_S8_EEENS6_IJNS7_ILi128EEENS7_ILi224EEESA_EEELi128ENS_12float_e4m3_tEfNS_4arch4Sm90ELb1ELb0ELb0ELb0ELb0ELb0ELb0ELb1ELb1ELb1ELb1ELb0EEENS1_21CollectiveEpilogueFwdINS6_IJSA_SA_SB_EEES9_NS_10bfloat16_tESF_Li256ELb0ELb1ELb1ELb1EEENS1_19SingleTileSchedulerILb0ELb1ELb1ELi128EEEEEEEEEvNT_6ParamsE,@function
        .size           _ZN7cutlass13device_kernelIN5flash11enable_sm90INS1_16FlashAttnFwdSm90INS1_25CollectiveMainloopFwdSm90ILi2EN4cute5tupleIJNS5_1CILi1EEES8_S8_EEENS6_IJNS7_ILi128EEENS7_ILi224EEESA_EEELi128ENS_12float_e4m3_tEfNS_4arch4Sm90ELb1ELb0ELb0ELb0ELb0ELb0ELb0ELb1ELb1ELb1ELb1ELb0EEENS1_21CollectiveEpilogueFwdINS6_IJSA_SA_SB_EEES9_NS_10bfloat16_tESF_Li256ELb0ELb1ELb1ELb1EEENS1_19SingleTileSchedulerILb0ELb1ELb1ELi128EEEEEEEEEvNT_6ParamsE,(.L_x_2840 - _ZN7cutlass13device_kernelIN5flash11enable_sm90INS1_16FlashAttnFwdSm90INS1_25CollectiveMainloopFwdSm90ILi2EN4cute5tupleIJNS5_1CILi1EEES8_S8_EEENS6_IJNS7_ILi128EEENS7_ILi224EEESA_EEELi128ENS_12float_e4m3_tEfNS_4arch4Sm90ELb1ELb0ELb0ELb0ELb0ELb0ELb0ELb1ELb1ELb1ELb1ELb0EEENS1_21CollectiveEpilogueFwdINS6_IJSA_SA_SB_EEES9_NS_10bfloat16_tESF_Li256ELb0ELb1ELb1ELb1EEENS1_19SingleTileSchedulerILb0ELb1ELb1ELi128EEEEEEEEEvNT_6ParamsE)
        .other          _ZN7cutlass13device_kernelIN5flash11enable_sm90INS1_16FlashAttnFwdSm90INS1_25CollectiveMainloopFwdSm90ILi2EN4cute5tupleIJNS5_1CILi1EEES8_S8_EEENS6_IJNS7_ILi128EEENS7_ILi224EEESA_EEELi128ENS_12float_e4m3_tEfNS_4arch4Sm90ELb1ELb0ELb0ELb0ELb0ELb0ELb0ELb1ELb1ELb1ELb1ELb0EEENS1_21CollectiveEpilogueFwdINS6_IJSA_SA_SB_EEES9_NS_10bfloat16_tESF_Li256ELb0ELb1ELb1ELb1EEENS1_19SingleTileSchedulerILb0ELb1ELb1ELi128EEEEEEEEEvNT_6ParamsE,@"STO_CUDA_ENTRY STV_DEFAULT"
_ZN7cutlass13device_kernelIN5flash11enable_sm90INS1_16FlashAttnFwdSm90INS1_25CollectiveMainloopFwdSm90ILi2EN4cute5tupleIJNS5_1CILi1EEES8_S8_EEENS6_IJNS7_ILi128EEENS7_ILi224EEESA_EEELi128ENS_12float_e4m3_tEfNS_4arch4Sm90ELb1ELb0ELb0ELb0ELb0ELb0ELb0ELb1ELb1ELb1ELb1ELb0EEENS1_21CollectiveEpilogueFwdINS6_IJSA_SA_SB_EEES9_NS_10bfloat16_tESF_Li256ELb0ELb1ELb1ELb1EEENS1_19SingleTileSchedulerILb0ELb1ELb1ELi128EEEEEEEEEvNT_6ParamsE:
        /* <DEDUP_REMOVED lines=17> */
.L_x_1932:
[----:B------:R-:W-:Y:S05]  /*0110*/  BSYNC B0 ;  /* 0x0000000000007941 */ /* 0x000fea0003800000 */
.L_x_1931:
        /* <DEDUP_REMOVED lines=40> */
.L_x_1933:
        /* <DEDUP_REMOVED lines=22> */
.L_x_1934:
        /* <DEDUP_REMOVED lines=18> */
.L_x_1935:
        /* <DEDUP_REMOVED lines=22> */
.L_x_1936:
        /* <DEDUP_REMOVED lines=22> */
.L_x_1937:
        /* <DEDUP_REMOVED lines=9> */
.L_x_1940:
[----:B------:R-:W-:-:S08]  /*0970*/  NOP ;  /* 0x0000000000007918 */ /* 0x000fd00000000000 */
[----:B------:R-:W0:Y:S02]  /*0980*/  USETMAXREG.TRY_ALLOC.CTAPOOL UP0, 0xf0 ;  /* 0x000000f0000079c8 */ /* 0x000e240008000600 */
[----:B0-----:R-:W-:-:S13]  /*0990*/  PLOP3.LUT P0, PT, PT, PT, UP0, 0x80, 0x0 ;  /* 0x000000000000781c */ /* 0x001fda0003f0f008 */
[----:B------:R-:W-:Y:S05]  /*09a0*/  @!P0 BRA `(.L_x_1940) ;  /* 0xfffffffc00f08947 */ /* 0x000fea000383ffff */
[----:B--2---:R-:W0:Y:S01]  /*09b0*/  LDC R2, c[0x0][0xc50] ;  /* 0x00031400ff027b82 */ /* 0x004e220000000800 */
[----:B------:R-:W1:Y:S07]  /*09c0*/  S2R R24, SR_TID.X ;  /* 0x0000000000187919 */ /* 0x000e6e0000002100 */
[----:B------:R-:W2:Y:S08]  /*09d0*/  S2UR UR4, SR_CTAID.Y ;  /* 0x00000000000479c3 */ /* 0x000eb00000002600 */
[----:B------:R-:W3:Y:S08]  /*09e0*/  S2UR UR36, SR_CTAID.Z ;  /* 0x00000000002479c3 */ /* 0x000ef00000002700 */
[----:B------:R-:W-:Y:S06]  /*09f0*/  BAR.ARV 0x8, 0x180 ;  /* 0x0206000000007b1d */ /* 0x000fec0000002000 */
[----:B0-----:R-:W-:Y:S01]  /*0a00*/  ISETP.NE.AND P1, PT, R2, 0x1, PT ;  /* 0x000000010200780c */ /* 0x001fe20003f25270 */
[----:B--2---:R-:W-:Y:S01]  /*0a10*/  IMAD.U32 R17, RZ, RZ, UR4 ;  /* 0x00000004ff117e24 */ /* 0x004fe2000f8e00ff */
[----:B-1----:R-:W-:-:S11]  /*0a20*/  LOP3.LUT R4, R24, 0xffffff80, RZ, 0xc0, !PT ;  /* 0xffffff8018047812 */ /* 0x002fd600078ec0ff */
[----:B------:R-:W0:Y:S01]  /*0a30*/  @P1 LDC R0, c[0x0][0xc54] ;  /* 0x00031500ff001b82 */ /* 0x000e220000000800 */
[----:B------:R-:W-:-:S07]  /*0a40*/  ISETP.NE.AND P0, PT, R4, 0x80, PT ;  /* 0x000000800400780c */ /* 0x000fce0003f05270 */
[----:B------:R-:W1:Y:S08]  /*0a50*/  @P1 LDC R3, c[0x0][0xc58] ;  /* 0x00031600ff031b82 */ /* 0x000e700000000800 */
[----:B------:R-:W-:Y:S06]  /*0a60*/  @!P0 BAR.ARV 0x9, 0x100 ;  /* 0x0244000000008b1d */ /* 0x000fec0000002000 */
[----:B---3--:R-:W-:Y:S01]  /*0a70*/  ISETP.LE.AND P0, PT, RZ, UR36, PT ;  /* 0x00000024ff007c0c */ /* 0x008fe2000bf03270 */
[----:B0-----:R-:W-:-:S05]  /*0a80*/  @P1 IMAD.HI.U32 R0, R0, UR4, RZ ;  /* 0x0000000400001c27 */ /* 0x001fca000f8e00ff */
[----:B-1----:R-:W-:-:S05]  /*0a90*/  @P1 SHF.R.U32.HI R17, RZ, R3, R0 ;  /* 0x00000003ff111219 */ /* 0x002fca0000011600 */
[----:B------:R-:W-:-:S04]  /*0aa0*/  IMAD.MOV R3, RZ, RZ, -R17 ;  /* 0x000000ffff037224 */ /* 0x000fc800078e0a11 */
[----:B------:R-:W-:Y:S01]  /*0ab0*/  IMAD R18, R2, R3, UR4 ;  /* 0x0000000402127e24 */ /* 0x000fe2000f8e0203 */
[----:B------:R-:W-:Y:S06]  /*0ac0*/  @!P0 BRA `(.L_x_1941) ;  /* 0x0000013000808947 */ /* 0x000fec0003800000 */
[----:B------:R-:W0:Y:S01]  /*0ad0*/  LDC.64 R12, c[0x0][0x990] ;  /* 0x00026400ff0c7b82 */ /* 0x000e220000000a00 */
[----:B------:R-:W-:-:S07]  /*0ae0*/  USHF.R.S32.HI UR37, URZ, 0x1f, UR36 ;  /* 0x0000001f3f257899 */ /* 0x000fce0008011424 */
[----:B------:R-:W1:Y:S08]  /*0af0*/  LDC.64 R20, c[0x0][0x998] ;  /* 0x00026600ff147b82 */ /* 0x000e700000000a00 */
[----:B------:R-:W2:Y:S01]  /*0b00*/  LDC R16, c[0x0][0x424] ;  /* 0x00010900ff107b82 */ /* 0x000ea20000000800 */
[----:B0-----:R-:W-:-:S04]  /*0b10*/  ISETP.NE.U32.AND P0, PT, R12, RZ, PT ;  /* 0x000000ff0c00720c */ /* 0x001fc80003f05070 */
[----:B------:R-:W-:Y:S02]  /*0b20*/  ISETP.NE.AND.EX P0, PT, R13, RZ, PT, P0 ;  /* 0x000000ff0d00720c */ /* 0x000fe40003f05300 */
[----:B-1----:R-:W-:-:S04]  /*0b30*/  ISETP.NE.U32.AND P1, PT, R20, RZ, PT ;  /* 0x000000ff1400720c */ /* 0x002fc80003f25070 */
[----:B------:R-:W-:-:S07]  /*0b40*/  ISETP.NE.AND.EX P1, PT, R21, RZ, PT, P1 ;  /* 0x000000ff1500720c */ /* 0x000fce0003f25310 */
[----:B------:R-:W0:Y:S01]  /*0b50*/  @P0 LDC.64 R8, c[0x0][0x9a8] ;  /* 0x00026a00ff080b82 */ /* 0x000e220000000a00 */
[----:B------:R-:W-:-:S07]  /*0b60*/  @P0 SHF.R.S32.HI R7, RZ, 0x1f, R17 ;  /* 0x0000001fff070819 */ /* 0x000fce0000011411 */
[----:B------:R-:W1:Y:S08]  /*0b70*/  @P1 LDC.64 R10, c[0x0][0x9b8] ;  /* 0x00026e00ff0a1b82 */ /* 0x000e700000000a00 */
[----:B------:R-:W3:Y:S08]  /*0b80*/  @P0 LDC.64 R14, c[0x0][0x9b0] ;  /* 0x00026c00ff0e0b82 */ /* 0x000ef00000000a00 */
[----:B------:R-:W4:Y:S01]  /*0b90*/  @P1 LDC.64 R22, c[0x0][0x9c0] ;  /* 0x00027000ff161b82 */ /* 0x000f220000000a00 */
        /* <DEDUP_REMOVED lines=8> */
[-C--:B---3--:R-:W-:Y:S02]  /*0c20*/  @P0 IMAD R0, R7, R14.reuse, RZ ;  /* 0x0000000e07000224 */ /* 0x088fe400078e02ff */
[----:B------:R-:W-:Y:S02]  /*0c30*/  @P1 IMAD.IADD R5, R5, 0x1, R11 ;  /* 0x0000000105051824 */ /* 0x000fe400078e020b */
[----:B------:R-:W-:-:S04]  /*0c40*/  @P0 IMAD.WIDE.U32 R2, R17, R14, R2 ;  /* 0x0000000e11020225 */ /* 0x000fc800078e0002 */
[-C--:B----4-:R-:W-:Y:S02]  /*0c50*/  @P1 IMAD R6, R9, R22.reuse, RZ ;  /* 0x0000001609061224 */ /* 0x090fe400078e02ff */
[C---:B------:R-:W-:Y:S02]  /*0c60*/  @P0 IMAD R9, R17.reuse, R15, R0 ;  /* 0x0000000f11090224 */ /* 0x040fe400078e0200 */
[C---:B------:R-:W-:Y:S02]  /*0c70*/  @P1 IMAD R11, R17.reuse, R23, R6 ;  /* 0x00000017110b1224 */ /* 0x040fe400078e0206 */
[----:B------:R-:W-:Y:S01]  /*0c80*/  @P1 IMAD.WIDE.U32 R6, R17, R22, R4 ;  /* 0x0000001611061225 */ /* 0x000fe200078e0004 */
[----:B------:R-:W-:-:S03]  /*0c90*/  @P0 LEA R4, P2, R2, R12, 0x2 ;  /* 0x0000000c02040211 */ /* 0x000fc600078410ff */
[----:B------:R-:W-:Y:S01]  /*0ca0*/  @P0 IMAD.IADD R3, R3, 0x1, R9 ;  /* 0x0000000103030824 */ /* 0x000fe200078e0209 */
[----:B------:R-:W-:Y:S01]  /*0cb0*/  @P1 LEA R8, P3, R6, R20, 0x2 ;  /* 0x0000001406081211 */ /* 0x000fe200078610ff */
[----:B------:R-:W-:Y:S01]  /*0cc0*/  @P1 IMAD.IADD R0, R7, 0x1, R11 ;  /* 0x0000000107001824 */ /* 0x000fe200078e020b */
[----:B------:R-:W0:Y:S01]  /*0cd0*/  S2R R22, SR_CTAID.X ;  /* 0x0000000000167919 */ /* 0x000e220000002500 */
[----:B------:R-:W1:Y:S01]  /*0ce0*/  LDC R11, c[0x0][0x2f0] ;  /* 0x0000bc00ff0b7b82 */ /* 0x000e620000000800 */
[----:B------:R-:W-:Y:S01]  /*0cf0*/  @P0 LEA.HI.X R5, R2, R13, R3, 0x2, P2 ;  /* 0x0000000d02050211 */ /* 0x000fe200010f1403 */
[----:B------:R-:W-:Y:S01]  /*0d00*/  IMAD.MOV.U32 R7, RZ, RZ, 0x3f800000 ;  /* 0x3f800000ff077424 */ /* 0x000fe200078e00ff */
[----:B------:R-:W-:Y:S01]  /*0d10*/  @P1 LEA.HI.X R9, R6, R21, R0, 0x2, P3 ;  /* 0x0000001506091211 */ /* 0x000fe200018f1400 */
[----:B------:R-:W-:-:S04]  /*0d20*/  IMAD.MOV.U32 R0, RZ, RZ, 0x3f800000 ;  /* 0x3f800000ff007424 */ /* 0x000fc800078e00ff */
[----:B------:R-:W3:Y:S01]  /*0d30*/  LDC R2, c[0x0][0x448] ;  /* 0x00011200ff027b82 */ /* 0x000ee20000000800 */
[----:B------:R4:W5:Y:S04]  /*0d40*/  @P0 LDG.E R7, desc[UR38][R4.64] ;  /* 0x0000002604070981 */ /* 0x000968000c1e1900 */
[----:B------:R0:W5:Y:S01]  /*0d50*/  @P1 LDG.E R0, desc[UR38][R8.64] ;  /* 0x0000002608001981 */ /* 0x000162000c1e1900 */
[----:B------:R-:W-:Y:S02]  /*0d60*/  IMAD.MOV.U32 R23, RZ, RZ, RZ ;  /* 0x000000ffff177224 */ /* 0x000fe400078e00ff */
[----:B------:R-:W2:Y:S01]  /*0d70*/  LDC R6, c[0x0][0x288] ;  /* 0x0000a200ff067b82 */ /* 0x000ea20000000800 */
[----:B0-----:R-:W-:Y:S01]  /*0d80*/  IMAD.SHL.U32 R22, R22, 0x80, RZ ;  /* 0x0000008016167824 */ /* 0x001fe200078e00ff */
[----:B---3--:R-:W-:-:S06]  /*0d90*/  ISETP.NE.AND P1, PT, R2, 0x1, PT ;  /* 0x000000010200780c */ /* 0x008fcc0003f25270 */
[----:B------:R-:W0:Y:S01]  /*0da0*/  LDC.64 R2, c[0x0][0x418] ;  /* 0x00010600ff027b82 */ /* 0x000e220000000a00 */
[----:B----4-:R-:W-:-:S07]  /*0db0*/  VIADD R4, R22, 0x7f ;  /* 0x0000007f16047836 */ /* 0x010fce0000000000 */
[----:B------:R-:W3:Y:S08]  /*0dc0*/  @P1 LDC R13, c[0x0][0x44c] ;  /* 0x00011300ff0d1b82 */ /* 0x000ef00000000800 */
[----:B------:R-:W4:Y:S01]  /*0dd0*/  @P1 LDC R15, c[0x0][0x450] ;  /* 0x00011400ff0f1b82 */ /* 0x000f220000000800 */
[----:B0-----:R-:W-:Y:S01]  /*0de0*/  ISETP.NE.U32.AND P0, PT, R2, RZ, PT ;  /* 0x000000ff0200720c */ /* 0x001fe20003f05070 */
[----:B------:R-:W-:-:S03]  /*0df0*/  @P1 VIADD R2, R22, 0x7f ;  /* 0x0000007f16021836 */ /* 0x000fc60000000000 */
[----:B------:R-:W-:Y:S02]  /*0e00*/  ISETP.NE.AND.EX P0, PT, R3, RZ, PT, P0 ;  /* 0x000000ff0300720c */ /* 0x000fe40003f05300 */
[----:B--2---:R-:W-:Y:S02]  /*0e10*/  IADD3 R3, -R6, 0xe0, RZ ;  /* 0x000000e006037810 */ /* 0x004fe40007ffe1ff */
[----:B------:R-:W-:Y:S02]  /*0e20*/  SEL R16, R16, 0x1, P0 ;  /* 0x0000000110107807 */ /* 0x000fe40000000000 */
[----:B------:R-:W-:Y:S01]  /*0e30*/  SHF.R.U32.HI R6, RZ, 0x10, R18 ;  /* 0x00000010ff067819 */ /* 0x000fe20000011612 */
[----:B---3--:R-:W-:Y:S01]  /*0e40*/  @P1 IMAD.HI.U32 R2, R2, R13, RZ ;  /* 0x0000000d02021227 */ /* 0x008fe200078e00ff */
[----:B------:R-:W-:Y:S02]  /*0e50*/  LOP3.LUT R18, R18, 0xffff, RZ, 0xc0, !PT ;  /* 0x0000ffff12127812 */ /* 0x000fe400078ec0ff */
[----:B------:R-:W-:Y:S01]  /*0e60*/  ISETP.NE.AND P0, PT, R6, RZ, PT ;  /* 0x000000ff0600720c */ /* 0x000fe20003f05270 */
[----:B-1----:R-:W-:-:S02]  /*0e70*/  IMAD R5, R16, R11, R3 ;  /* 0x0000000b10057224 */ /* 0x002fc400078e0203 */
[----:B------:R-:W-:Y:S01]  /*0e80*/  IMAD R3, R16, R11, 0xdf ;  /* 0x000000df10037424 */ /* 0x000fe200078e020b */
[----:B----4-:R-:W-:Y:S01]  /*0e90*/  @P1 SHF.R.U32.HI R4, RZ, R15, R2 ;  /* 0x0000000fff041219 */ /* 0x010fe20000011602 */
[----:B------:R-:W-:-:S04]  /*0ea0*/  IMAD.MOV.U32 R2, RZ, RZ, RZ ;  /* 0x000000ffff027224 */ /* 0x000fc800078e00ff */
[----:B------:R-:W-:Y:S02]  /*0eb0*/  IMAD.IADD R5, R5, 0x1, R4 ;  /* 0x0000000105057824 */ /* 0x000fe400078e0204 */
[----:B------:R-:W-:Y:S02]  /*0ec0*/  IMAD.MOV.U32 R4, RZ, RZ, RZ ;  /* 0x000000ffff047224 */ /* 0x000fe400078e00ff */
[----:B------:R-:W0:Y:S01]  /*0ed0*/  @!P0 LDC R6, c[0x0][0x9f0] ;  /* 0x00027c00ff068b82 */ /* 0x000e220000000800 */
[----:B------:R-:W-:-:S04]  /*0ee0*/  IMAD.HI R2, R3, -0x6db6db6d, R2 ;  /* 0x9249249303027827 */ /* 0x000fc800078e0202 */
[----:B------:R-:W-:Y:S01]  /*0ef0*/  IMAD.HI R4, R5, -0x6db6db6d, R4 ;  /* 0x9249249305047827 */ /* 0x000fe200078e0204 */
[----:B------:R-:W-:-:S04]  /*0f00*/  SHF.R.U32.HI R3, RZ, 0x1f, R2 ;  /* 0x0000001fff037819 */ /* 0x000fc80000011602 */
[----:B------:R-:W-:Y:S02]  /*0f10*/  SHF.R.U32.HI R5, RZ, 0x1f, R4 ;  /* 0x0000001fff057819 */ /* 0x000fe40000011604 */
[----:B------:R-:W-:Y:S02]  /*0f20*/  LEA.HI.SX32 R3, R2, R3, 0x19 ;  /* 0x0000000302037211 */ /* 0x000fe400078fcaff */
[----:B------:R-:W-:-:S04]  /*0f30*/  LEA.HI.SX32 R4, R4, R5, 0x19 ;  /* 0x0000000504047211 */ /* 0x000fc800078fcaff */
[----:B------:R-:W-:-:S04]  /*0f40*/  VIMNMX R15, R3, R4, PT ;  /* 0x00000004030f7248 */ /* 0x000fc80003fe0100 */
[----:B------:R-:W-:-:S13]  /*0f50*/  ISETP.GE.AND P1, PT, R15, 0x1, PT ;  /* 0x000000010f00780c */ /* 0x000fda0003f26270 */
[----:B------:R-:W-:Y:S05]  /*0f60*/  @!P1 BRA `(.L_x_1942) ;  /* 0x00000000006c9947 */ /* 0x000fea0003800000 */
        /* <DEDUP_REMOVED lines=27> */
.L_x_1942:
[-C--:B------:R-:W-:Y:S02]  /*1120*/  IMAD R18, R18, R23.reuse, RZ ;  /* 0x0000001712127224 */ /* 0x080fe400078e02ff */
[----:B-----5:R-:W-:Y:S01]  /*1130*/  FMUL.FTZ R0, R7, R0 ;  /* 0x0000000007007220 */ /* 0x020fe20000410000 */
[----:B------:R-:W-:Y:S01]  /*1140*/  ULDC UR4, c[0x0][0x988] ;  /* 0x0002620000047ab9 */ /* 0x000fe20000000800 */
[----:B------:R-:W-:Y:S01]  /*1150*/  VIADD R137, R24, 0xffffff80 ;  /* 0xffffff8018897836 */ /* 0x000fe20000000000 */
[----:B------:R-:W-:Y:S01]  /*1160*/  PLOP3.LUT P0, PT, PT, PT, PT, 0x80, 0x0 ;  /* 0x000000000000781c */ /* 0x000fe20003f0f070 */
[----:B------:R-:W-:Y:S01]  /*1170*/  FMUL.FTZ R2, R0, UR4 ;  /* 0x0000000400027c20 */ /* 0x000fe20008410000 */
[----:B------:R-:W-:Y:S02]  /*1180*/  VIADDMNMX R23, R18, R23, R15, PT ;  /* 0x0000001712177246 */ /* 0x000fe4000380010f */
[----:B------:R-:W-:Y:S02]  /*1190*/  CS2R R28, SRZ ;  /* 0x00000000001c7805 */ /* 0x000fe4000001ff00 */
[----:B------:R-:W-:-:S02]  /*11a0*/  CS2R R4, SRZ ;  /* 0x0000000000047805 */ /* 0x000fc4000001ff00 */
[----:B------:R-:W-:Y:S02]  /*11b0*/  CS2R R24, SRZ ;  /* 0x0000000000187805 */ /* 0x000fe4000001ff00 */
[----:B------:R-:W-:Y:S02]  /*11c0*/  ISETP.GT.AND P1, PT, R23, R18, PT ;  /* 0x000000121700720c */ /* 0x000fe40003f24270 */
        /* <DEDUP_REMOVED lines=30> */
[----:B------:R-:W-:Y:S01]  /*13b0*/  IMAD R136, R16, R11, RZ ;  /* 0x0000000b10887224 */ /* 0x000fe200078e02ff */
[----:B------:R-:W-:Y:S06]  /*13c0*/  @!P1 BRA `(.L_x_1943) ;  /* 0x000000c800a49947 */ /* 0x000fec0003800000 */
[----:B------:R-:W-:Y:S01]  /*13d0*/  SHF.R.S32.HI R138, RZ, 0x1f, R137 ;  /* 0x0000001fff8a7819 */ /* 0x000fe20000011489 */
[----:B------:R-:W1:Y:S01]  /*13e0*/  S2UR UR5, SR_CgaCtaId ;  /* 0x00000000000579c3 */ /* 0x000e620000008800 */
[----:B------:R-:W-:Y:S02]  /*13f0*/  UMOV UR41, 0x400 ;  /* 0x0000040000297882 */ /* 0x000fe40000000000 */
[----:B------:R-:W-:-:S04]  /*1400*/  LEA.HI R139, R138, R137, RZ, 0x7 ;  /* 0x000000898a8b7211 */ /* 0x000fc800078f38ff */
[----:B------:R-:W-:-:S05]  /*1410*/  SHF.R.S32.HI R140, RZ, 0x7, R139 ;  /* 0x00000007ff8c7819 */ /* 0x000fca000001148b */
[----:B------:R-:W2:Y:S01]  /*1420*/  SHFL.IDX PT, R0, R140, RZ, 0x1f ;  /* 0x00001fff8c007589 */ /* 0x000ea200000e0000 */
[----:B-1----:R-:W-:-:S04]  /*1430*/  ULEA UR41, UR5, UR41, 0x18 ;  /* 0x0000002905297291 */ /* 0x002fc8000f8ec03f */
[----:B------:R-:W-:-:S04]  /*1440*/  UIADD3 UR5, UR41, 0x1c400, URZ ;  /* 0x0001c40029057890 */ /* 0x000fc8000fffe03f */
[----:B------:R-:W-:Y:S01]  /*1450*/  ULOP3.LUT UP0, URZ, UR5, 0x9f, URZ, 0xc0, !UPT ;  /* 0x0000009f053f7892 */ /* 0x000fe2000f80c03f */
[----:B--2---:R-:W-:-:S05]  /*1460*/  R2UR UR40, R0 ;  /* 0x00000000002872ca */ /* 0x004fca00000e0000 */
        /* <DEDUP_REMOVED lines=12> */
[----:B------:R1:W2:Y:S01]  /*1530*/  LDC.64 R14, c[0x4][R0] ;  /* 0x01000000000e7b82 */ /* 0x0002a20000000a00 */
[----:B------:R-:W-:Y:S01]  /*1540*/  IMAD.U32 R5, RZ, RZ, UR5 ;  /* 0x00000005ff057e24 */ /* 0x000fe2000f8e00ff */
[----:B------:R-:W-:Y:S01]  /*1550*/  ULDC.64 UR4, c[0x4][0xa0] ;  /* 0x0100280000047ab9 */ /* 0x000fe20000000a00 */
[----:B------:R-:W-:Y:S02]  /*1560*/  IMAD.U32 R10, RZ, RZ, UR6 ;  /* 0x00000006ff0a7e24 */ /* 0x000fe4000f8e00ff */
[----:B0-----:R-:W-:Y:S02]  /*1570*/  IMAD.U32 R6, RZ, RZ, UR4 ;  /* 0x00000004ff067e24 */ /* 0x001fe4000f8e00ff */
[----:B------:R-:W-:-:S02]  /*1580*/  IMAD.U32 R7, RZ, RZ, UR5 ;  /* 0x00000005ff077e24 */ /* 0x000fc4000f8e00ff */
[----:B------:R-:W-:Y:S02]  /*1590*/  IMAD.U32 R11, RZ, RZ, UR7 ;  /* 0x00000007ff0b7e24 */ /* 0x000fe4000f8e00ff */
[----:B------:R-:W-:Y:S02]  /*15a0*/  IMAD.MOV.U32 R8, RZ, RZ, 0x70 ;  /* 0x00000070ff087424 */ /* 0x000fe400078e00ff */
[----:B------:R-:W-:Y:S02]  /*15b0*/  IMAD.MOV.U32 R12, RZ, RZ, 0x1 ;  /* 0x00000001ff0c7424 */ /* 0x000fe400078e00ff */
[----:B-1----:R-:W-:-:S07]  /*15c0*/  IMAD.MOV.U32 R13, RZ, RZ, RZ ;  /* 0x000000ffff0d7224 */ /* 0x002fce00078e00ff */
[----:B------:R-:W-:-:S07]  /*15d0*/  LEPC R20, `(.L_x_1944) ;  /* 0x000000001014794e */ /* 0x000fce0000000000 */
[----:B--2---:R-:W-:Y:S05]  /*15e0*/  CALL.ABS.NOINC R14 ;  /* 0x000000000e007343 */ /* 0x004fea0003c00000 */
.L_x_1944:
[----:B------:R-:W2:Y:S01]  /*15f0*/  LDL.LU R20, [R1+0x1c] ;  /* 0x00001c0001147983 */ /* 0x000ea20000300800 */
[----:B------:R-:W-:-:S04]  /*1600*/  SHF.L.U32 R3, RZ, 0x1f, RZ ;  /* 0x0000001fff037819 */ /* 0x000fc800000006ff */
[----:B------:R-:W1:Y:S01]  /*1610*/  SYNCS.PHASECHK.TRANS64.TRYWAIT P0, [UR41+0x2e800], R3 ;  /* 0x02e80003ff0075a7 */ /* 0x000e620008000169 */
[----:B--2---:R-:W-:-:S04]  /*1620*/  LOP3.LUT R0, R20, 0x1, RZ, 0xfc, !PT ;  /* 0x0000000114007812 */ /* 0x004fc800078efcff */
[----:B------:R-:W-:Y:S01]  /*1630*/  ISETP.NE.AND P1, PT, R0, 0x3, PT ;  /* 0x000000030000780c */ /* 0x000fe20003f25270 */
[----:B-1----:R-:W-:-:S12]  /*1640*/  @!P0 BRA `(.L_x_1945) ;  /* 0x0000012400a88947 */ /* 0x002fd80003800000 */
.L_x_2035:
[----:B------:R-:W-:Y:S05]  /*1650*/  @!P1 BRA `(.L_x_1946) ;  /* 0x0000000000049947 */ /* 0x000fea0003800000 */
[----:B------:R-:W-:Y:S01]  /*1660*/  BPT.TRAP 0x1 ;  /* 0x000000040000795c */ /* 0x000fe20000300000 */
.L_x_1946:
[----:B------:R2:W3:Y:S01]  /*1670*/  SYNCS.PHASECHK.TRANS64.TRYWAIT P2, [UR41+0x2e830], R3 ;  /* 0x02e83003ff0075a7 */ /* 0x0004e20008040169 */
[----:B------:R-:W-:Y:S05]  /*1680*/  @!P1 BRA `(.L_x_1947) ;  /* 0x0000000000049947 */ /* 0x000fea0003800000 */
[----:B------:R-:W-:Y:S01]  /*1690*/  BPT.TRAP 0x1 ;  /* 0x000000040000795c */ /* 0x000fe20000300000 */
.L_x_1947:
[----:B-1----:R-:W1:Y:S01]  /*16a0*/  S2R R0, SR_TID.X ;  /* 0x0000000000007919 */ /* 0x002e620000002100 */
[----:B------:R-:W-:-:S05]  /*16b0*/  IMAD.U32 R4, RZ, RZ, UR42 ;  /* 0x0000002aff047e24 */ /* 0x000fca000f8e00ff */
[----:B------:R-:W-:Y:S02]  /*16c0*/  LOP3.LUT R4, R4, 0x10000, RZ, 0xfc, !PT ;  /* 0x0001000004047812 */ /* 0x000fe400078efcff */
[----:B-1----:R-:W-:-:S04]  /*16d0*/  LOP3.LUT R0, R0, 0x7f, RZ, 0xc0, !PT ;  /* 0x0000007f00007812 */ /* 0x002fc800078ec0ff */
[----:B------:R-:W-:Y:S01]  /*16e0*/  ISETP.NE.AND P0, PT, R0, RZ, PT ;  /* 0x000000ff0000720c */ /* 0x000fe20003f05270 */
[----:B---3--:R-:W-:-:S12]  /*16f0*/  @P2 BRA `(.L_x_1948) ;  /* 0x0000000000082947 */ /* 0x008fd80003800000 */
[----:B------:R-:W1:Y:S02]  /*1700*/  SYNCS.PHASECHK.TRANS64.TRYWAIT P2, [UR41+0x2e830], R3 ;  /* 0x02e83003ff0075a7 */ /* 0x000e640008040169 */
[----:B-1----:R-:W-:Y:S05]  /*1710*/  @!P2 BRA `(.L_x_1949) ;  /* 0x00000124008ca947 */ /* 0x002fea0003800000 */
.L_x_1948:
[----:B------:R-:W-:Y:S05]  /*1720*/  WARPSYNC.ALL ;  /* 0x0000000000007948 */ /* 0x000fea0003800000 */
[----:B------:R-:W-:Y:S01]  /*1730*/  IMAD.MOV.U32 R5, RZ, RZ, 0x40000040 ;  /* 0x40000040ff057424 */ /* 0x000fe200078e00ff */
        /* <DEDUP_REMOVED lines=32> */
[----:B-1----:R-:W1:Y:S01]  /*1940*/  LDC R0, c[0x0][0x448] ;  /* 0x00011200ff007b82 */ /* 0x002e620000000800 */
[----:B------:R-:W-:Y:S01]  /*1950*/  UIADD3 UR14, UR6, 0x4, URZ ;  /* 0x00000004060e7890 */ /* 0x000fe2000fffe03f */
[----:B--2---:R-:W-:Y:S01]  /*1960*/  LEA.HI R3, R140, R140, RZ, 0x1 ;  /* 0x0000008c8c037211 */ /* 0x004fe200078f08ff */
[----:B------:R-:W-:Y:S01]  /*1970*/  UMOV UR13, 0x40000040 ;  /* 0x40000040000d7882 */ /* 0x000fe20000000000 */
[----:B------:R-:W-:Y:S01]  /*1980*/  UMOV UR15, 0x40000040 ;  /* 0x40000040000f7882 */ /* 0x000fe20000000000 */
[----:B------:R-:W-:Y:S01]  /*1990*/  UIADD3 UR34, UR6, 0x504, URZ ;  /* 0x0000050406227890 */ /* 0x000fe2000fffe03f */
[----:B------:R-:W-:Y:S01]  /*19a0*/  LOP3.LUT R9, R3, 0x3fffffe, RZ, 0xc0, !PT ;  /* 0x03fffffe03097812 */ /* 0x000fe200078ec0ff */
[----:B------:R-:W-:Y:S01]  /*19b0*/  UMOV UR33, UR13 ;  /* 0x0000000d00217c82 */ /* 0x000fe20008000000 */
[----:B------:R-:W-:Y:S01]  /*19c0*/  UMOV UR35, 0x40000040 ;  /* 0x4000004000237882 */ /* 0x000fe20000000000 */
[----:B------:R-:W-:Y:S01]  /*19d0*/  LEA.HI R138, R138, R137, RZ, 0x2 ;  /* 0x000000898a8a7211 */ /* 0x000fe200078f10ff */
[----:B------:R-:W-:Y:S01]  /*19e0*/  UIADD3 UR5, UR4, 0x2, URZ ;  /* 0x0000000204057890 */ /* 0x000fe2000fffe03f */
[----:B------:R-:W-:Y:S01]  /*19f0*/  IMAD.IADD R9, R140, 0x1, -R9 ;  /* 0x000000018c097824 */ /* 0x000fe200078e0a09 */
[----:B------:R-:W-:Y:S01]  /*1a00*/  UIADD3 UR12, UR4, 0x4, URZ ;  /* 0x00000004040c7890 */ /* 0x000fe2000fffe03f */
[----:B------:R-:W-:Y:S01]  /*1a10*/  LOP3.LUT R138, R138, 0xfffffffc, RZ, 0xc0, !PT ;  /* 0xfffffffc8a8a7812 */ /* 0x000fe200078ec0ff */
[----:B------:R-:W-:Y:S01]  /*1a20*/  UIADD3 UR4, UR4, 0x6, URZ ;  /* 0x0000000604047890 */ /* 0x000fe2000fffe03f */
[----:B------:R-:W-:-:S03]  /*1a30*/  UMOV UR42, URZ ;  /* 0x0000003f002a7c82 */ /* 0x000fc60008000000 */
[----:B------:R-:W-:Y:S01]  /*1a40*/  IMAD.IADD R138, R137, 0x1, -R138 ;  /* 0x00000001898a7824 */ /* 0x000fe200078e0a8a */
[----:B------:R-:W-:-:S04]  /*1a50*/  UMOV UR32, UR12 ;  /* 0x0000000c00207c82 */ /* 0x000fc80008000000 */
[----:B------:R-:W-:Y:S02]  /*1a60*/  LEA.HI R10, R138, R138, RZ, 0x1 ;  /* 0x0000008a8a0a7211 */ /* 0x000fe400078f08ff */
[----:B-1----:R-:W-:Y:S02]  /*1a70*/  ISETP.NE.AND P2, PT, R0, 0x1, PT ;  /* 0x000000010000780c */ /* 0x002fe40003f45270 */
[----:B------:R-:W-:-:S05]  /*1a80*/  LOP3.LUT R0, R139, 0xffffff80, RZ, 0xc0, !PT ;  /* 0xffffff808b007812 */ /* 0x000fca00078ec0ff */
[----:B------:R-:W-:-:S05]  /*1a90*/  IMAD.IADD R0, R137, 0x1, -R0 ;  /* 0x0000000189007824 */ /* 0x000fca00078e0a00 */
[----:B------:R-:W-:Y:S01]  /*1aa0*/  SHF.R.S32.HI R3, RZ, 0x1f, R0 ;  /* 0x0000001fff037819 */ /* 0x000fe20000011400 */
[----:B------:R-:W1:Y:S03]  /*1ab0*/  @P2 LDC R12, c[0x0][0x44c] ;  /* 0x00011300ff0c2b82 */ /* 0x000e660000000800 */
[CC--:B0-----:R-:W-:Y:S02]  /*1ac0*/  LEA.HI R6, R3.reuse, R0.reuse, RZ, 0x2 ;  /* 0x0000000003067211 */ /* 0x0c1fe400078f10ff */
[----:B------:R-:W-:Y:S02]  /*1ad0*/  LEA.HI R7, R3, R0, RZ, 0x5 ;  /* 0x0000000003077211 */ /* 0x000fe400078f28ff */
[--C-:B------:R-:W-:Y:S01]  /*1ae0*/  SHF.R.S32.HI R3, RZ, 0x2, R6.reuse ;  /* 0x00000002ff037819 */ /* 0x100fe20000011406 */
[----:B------:R-:W0:Y:S01]  /*1af0*/  @P2 LDC R14, c[0x0][0x450] ;  /* 0x00011400ff0e2b82 */ /* 0x000e220000000800 */
[----:B------:R-:W-:-:S02]  /*1b00*/  SHF.R.S32.HI R8, RZ, 0x1f, R6 ;  /* 0x0000001fff087819 */ /* 0x000fc40000011406 */
[----:B------:R-:W-:Y:S01]  /*1b10*/  SHF.R.S32.HI R7, RZ, 0x5, R7 ;  /* 0x00000005ff077819 */ /* 0x000fe20000011407 */
[----:B------:R-:W-:Y:S02]  /*1b20*/  WARPGROUP.DEPBAR.LE gsb0, 0x0 ;  /* 0x00008000000079c5 */ /* 0x000fe40000010000 */
[----:B------:R-:W-:Y:S01]  /*1b30*/  WARPGROUP.ARRIVE ;  /* 0x00000000000079c5 */ /* 0x000fe20000000000 */
[-C--:B------:R-:W-:Y:S01]  /*1b40*/  LEA.HI R8, R8, R3.reuse, RZ, 0x3 ;  /* 0x0000000308087211 */ /* 0x080fe200078f18ff */
[----:B------:R-:W-:Y:S01]  /*1b50*/  IMAD R11, R7, 0x10, R22 ;  /* 0x00000010070b7824 */ /* 0x000fe200078e0216 */
[----:B------:R-:W-:Y:S02]  /*1b60*/  LOP3.LUT R7, R10, 0x1ffffffe, RZ, 0xc0, !PT ;  /* 0x1ffffffe0a077812 */ /* 0x000fe400078ec0ff */
[----:B------:R-:W-:Y:S01]  /*1b70*/  LOP3.LUT R8, R8, 0xfffffff8, RZ, 0xc0, !PT ;  /* 0xfffffff808087812 */ /* 0x000fe200078ec0ff */
[----:B------:R-:W-:Y:S01]  /*1b80*/  QGMMA.64x32x32.F32.E4M3.E4M3 R104, gdesc[UR8], RZ, !UPT, gsb0 ;  /* 0x00600000086879f3 */ /* 0x000fe2000c0008ff */
[----:B------:R-:W-:Y:S01]  /*1b90*/  UIADD3 UR8, UR6, 0x200, URZ ;  /* 0x0000020006087890 */ /* 0x000fe2000fffe03f */
[----:B------:R-:W-:Y:S01]  /*1ba0*/  R2UR UR9, R5 ;  /* 0x00000000050972ca */ /* 0x000fe200000e0000 */
[----:B------:R-:W-:Y:S01]  /*1bb0*/  UIADD3 UR10, UR6, 0x300, URZ ;  /* 0x00000300060a7890 */ /* 0x000fe2000fffe03f */
[----:B------:R-:W-:Y:S01]  /*1bc0*/  IADD3 R8, R11, R3, -R8 ;  /* 0x000000030b087210 */ /* 0x000fe20007ffe808 */
[----:B------:R-:W-:Y:S01]  /*1bd0*/  UMOV UR11, 0x40000040 ;  /* 0x40000040000b7882 */ /* 0x000fe20000000000 */
[----:B------:R-:W-:-:S02]  /*1be0*/  IMAD.IADD R7, R138, 0x1, -R7 ;  /* 0x000000018a077824 */ /* 0x000fc400078e0a07 */
[----:B------:R-:W-:Y:S01]  /*1bf0*/  UMOV UR18, UR8 ;  /* 0x0000000800127c82 */ /* 0x000fe20008000000 */
[----:B------:R-:W-:Y:S01]  /*1c00*/  R2UR UR8, R4 ;  /* 0x00000000040872ca */ /* 0x000fe200000e0000 */
[----:B------:R-:W-:Y:S01]  /*1c10*/  UMOV UR26, UR10 ;  /* 0x0000000a001a7c82 */ /* 0x000fe20008000000 */
[----:B------:R-:W-:Y:S01]  /*1c20*/  UIADD3 UR10, UR6, 0x600, URZ ;  /* 0x00000600060a7890 */ /* 0x000fe2000fffe03f */
[----:B------:R-:W-:-:S04]  /*1c30*/  IMAD R8, R9, 0x40, R8 ;  /* 0x0000004009087824 */ /* 0x000fc800078e0208 */
[----:B------:R-:W-:Y:S02]  /*1c40*/  IMAD R9, R7, 0x8, R8 ;  /* 0x0000000807097824 */ /* 0x000fe400078e0208 */
[----:B------:R-:W2:Y:S02]  /*1c50*/  LDC R7, c[0x0][0x288] ;  /* 0x0000a200ff077b82 */ /* 0x000ea40000000800 */
[----:B-1----:R-:W-:-:S04]  /*1c60*/  @P2 IMAD.HI.U32 R3, R9, R12, RZ ;  /* 0x0000000c09032227 */ /* 0x002fc800078e00ff */
[----:B------:R-:W-:Y:S01]  /*1c70*/  IMAD.MOV.U32 R138, RZ, RZ, R9 ;  /* 0x000000ffff8a7224 */ /* 0x000fe200078e0009 */
[----:B0-----:R-:W-:Y:S01]  /*1c80*/  @P2 SHF.R.U32.HI R138, RZ, R14, R3 ;  /* 0x0000000eff8a2219 */ /* 0x001fe20000011603 */
[----:B------:R-:W-:Y:S01]  /*1c90*/  IMAD.MOV.U32 R12, RZ, RZ, -0xe0 ;  /* 0xffffff20ff0c7424 */ /* 0x000fe200078e00ff */
[----:B------:R-:W-:Y:S01]  /*1ca0*/  LOP3.LUT R3, R6, 0x7ffffffc, RZ, 0xc0, !PT ;  /* 0x7ffffffc06037812 */ /* 0x000fe200078ec0ff */
[C---:B------:R-:W-:Y:S02]  /*1cb0*/  IMAD R6, R23.reuse, -0xe0, R136 ;  /* 0xffffff2017067824 */ /* 0x040fe400078e0288 */
[----:B------:R-:W0:Y:S02]  /*1cc0*/  SHFL.IDX PT, R8, R138, 0x1, 0x1c1f ;  /* 0x003c1f008a087f89 */ /* 0x000e2400000e0000 */
[----:B------:R-:W-:Y:S02]  /*1cd0*/  IMAD.IADD R10, R0, 0x1, -R3 ;  /* 0x00000001000a7824 */ /* 0x000fe400078e0a03 */
[----:B------:R-:W-:-:S02]  /*1ce0*/  IMAD R3, R23, R12, 0xe1 ;  /* 0x000000e117037424 */ /* 0x000fc400078e020c */
[----:B------:R-:W-:Y:S02]  /*1cf0*/  VIADD R139, R6, 0xe0 ;  /* 0x000000e0068b7836 */ /* 0x000fe40000000000 */
[C---:B------:R-:W-:Y:S02]  /*1d00*/  IMAD R3, R10.reuse, -0x2, R3 ;  /* 0xfffffffe0a037824 */ /* 0x040fe400078e0203 */
[----:B------:R-:W-:-:S03]  /*1d10*/  IMAD R139, R10, -0x2, R139 ;  /* 0xfffffffe0a8b7824 */ /* 0x000fc600078e028b */
[----:B--2---:R-:W-:-:S04]  /*1d20*/  IADD3 R142, R3, -R7, R136 ;  /* 0x80000007038e7210 */ /* 0x004fc80007ffe088 */
[----:B0-----:R-:W-:-:S04]  /*1d30*/  VIADDMNMX R0, R8, R142, R139, PT ;  /* 0x0000008e08007246 */ /* 0x001fc8000380018b */
[C---:B------:R-:W-:Y:S01]  /*1d40*/  ISETP.GT.AND P3, PT, R0.reuse, RZ, PT ;  /* 0x000000ff0000720c */ /* 0x040fe20003f64270 */
[----:B------:R-:W-:Y:S02]  /*1d50*/  WARPGROUP.DEPBAR.LE gsb0, 0x0 ;  /* 0x00008000000079c5 */ /* 0x000fe40000010000 */
[----:B------:R-:W-:Y:S01]  /*1d60*/  WARPGROUP.ARRIVE ;  /* 0x00000000000079c5 */ /* 0x000fe20000000000 */
[C---:B------:R-:W-:Y:S02]  /*1d70*/  ISETP.GT.AND P4, PT, R0.reuse, 0x1, PT ;  /* 0x000000010000780c */ /* 0x040fe40003f84270 */
[----:B------:R-:W-:-:S03]  /*1d80*/  ISETP.GT.AND P5, PT, R0, 0x8, PT ;  /* 0x000000080000780c */ /* 0x000fc60003fa4270 */
        /* <DEDUP_REMOVED lines=80> */
[----:B------:R-:W-:Y:S01]  /*2290*/  UMOV UR17, 0x40000040 ;  /* 0x4000004000117882 */ /* 0x000fe20000000000 */
[----:B------:R-:W-:Y:S01]  /*22a0*/  UMOV UR19, 0x40000040 ;  /* 0x4000004000137882 */ /* 0x000fe20000000000 */
[----:B------:R-:W0:Y:S01]  /*22b0*/  S2UR UR4, SR_CgaCtaId ;  /* 0x00000000000479c3 */ /* 0x000e220000008800 */
        /* <DEDUP_REMOVED lines=24> */
[----:B------:R-:W-:Y:S01]  /*2440*/  ISETP.GT.AND P3, PT, R0, 0x9, PT ;  /* 0x000000090000780c */ /* 0x000fe20003f64270 */
[----:B------:R-:W-:Y:S01]  /*2450*/  QGMMA.64x32x32.F32.E4M3.E4M3 R104, gdesc[UR16], R104, gsb0 ;  /* 0x00600000106879f3 */ /* 0x000fe20008000868 */
[----:B------:R-:W-:Y:S01]  /*2460*/  UIADD3 UR18, UR6, 0x206, URZ ;  /* 0x0000020606127890 */ /* 0x000fe2000fffe03f */
[----:B------:R-:W-:Y:S01]  /*2470*/  FSEL R8, R126, -INF , P5 ;  /* 0xff8000007e087808 */ /* 0x000fe20002800000 */
[----:B------:R-:W-:Y:S01]  /*2480*/  UMOV UR19, 0x40000040 ;  /* 0x4000004000137882 */ /* 0x000fe20000000000 */
[----:B------:R-:W-:-:S02]  /*2490*/  FMNMX.FTZ R3, R6, R146, !PT ;  /* 0x0000009206037209 */ /* 0x000fc40007810000 */
[----:B------:R-:W-:Y:S02]  /*24a0*/  ISETP.GT.AND P4, PT, R0, 0x10, PT ;  /* 0x000000100000780c */ /* 0x000fe40003f84270 */
[----:B------:R-:W-:Y:S02]  /*24b0*/  FSEL R144, R127, -INF , P3 ;  /* 0xff8000007f907808 */ /* 0x000fe40001800000 */
[----:B------:R-:W-:Y:S02]  /*24c0*/  FMNMX.FTZ R3, R8, R3, !PT ;  /* 0x0000000308037209 */ /* 0x000fe40007810000 */
[----:B------:R-:W-:Y:S02]  /*24d0*/  ISETP.GT.AND P3, PT, R0, 0x11, PT ;  /* 0x000000110000780c */ /* 0x000fe40003f64270 */
[----:B------:R-:W-:Y:S02]  /*24e0*/  FSEL R130, R130, -INF , P4 ;  /* 0xff80000082827808 */ /* 0x000fe40002000000 */
        /* <DEDUP_REMOVED lines=11> */
[----:B------:R-:W-:Y:S01]  /*25a0*/  FMNMX.FTZ R3, R152, R3, !PT ;  /* 0x0000000398037209 */ /* 0x000fe20007810000 */
[----:B------:R-:W-:Y:S02]  /*25b0*/  WARPGROUP.DEPBAR.LE gsb0, 0x0 ;  /* 0x00008000000079c5 */ /* 0x000fe40000010000 */
[----:B------:R-:W-:Y:S01]  /*25c0*/  WARPGROUP.ARRIVE ;  /* 0x00000000000079c5 */ /* 0x000fe20000000000 */
[----:B------:R-:W-:-:S02]  /*25d0*/  FSEL R154, R106, -INF , P4 ;  /* 0xff8000006a9a7808 */ /* 0x000fc40002000000 */
[----:B------:R-:W-:Y:S02]  /*25e0*/  ISETP.GT.AND P4, PT, R0, 0x28, PT ;  /* 0x000000280000780c */ /* 0x000fe40003f84270 */
[----:B------:R-:W-:Y:S01]  /*25f0*/  FSEL R156, R107, -INF , P3 ;  /* 0xff8000006b9c7808 */ /* 0x000fe20001800000 */
[----:B------:R-:W-:Y:S01]  /*2600*/  QGMMA.64x32x32.F32.E4M3.E4M3 R88, gdesc[UR16], R88, gsb0 ;  /* 0x00600000105879f3 */ /* 0x000fe20008000858 */
[----:B------:R-:W-:Y:S01]  /*2610*/  UIADD3 UR18, UR6, 0x306, URZ ;  /* 0x0000030606127890 */ /* 0x000fe2000fffe03f */
[----:B------:R-:W-:Y:S01]  /*2620*/  FMNMX.FTZ R3, R154, R3, !PT ;  /* 0x000000039a037209 */ /* 0x000fe20007810000 */
[----:B------:R-:W-:Y:S01]  /*2630*/  UMOV UR19, 0x40000040 ;  /* 0x4000004000137882 */ /* 0x000fe20000000000 */
        /* <DEDUP_REMOVED lines=15> */
[C---:B------:R-:W-:Y:S02]  /*2730*/  ISETP.GT.AND P4, PT, R0.reuse, 0x40, PT ;  /* 0x000000400000780c */ /* 0x040fe40003f84270 */
[----:B------:R-:W-:Y:S02]  /*2740*/  FSEL R111, R119, -INF , P3 ;  /* 0xff800000776f7808 */ /* 0x000fe40001800000 */
[----:B------:R-:W-:Y:S02]  /*2750*/  FMNMX.FTZ R12, R107, R12, !PT ;  /* 0x0000000c6b0c7209 */ /* 0x000fe40007810000 */
[----:B------:R-:W-:Y:S02]  /*2760*/  ISETP.GT.AND P3, PT, R0, 0x41, PT ;  /* 0x000000410000780c */ /* 0x000fe40003f64270 */
[----:B------:R-:W-:Y:S01]  /*2770*/  FMNMX.FTZ R12, R111, R12, !PT ;  /* 0x0000000c6f0c7209 */ /* 0x000fe20007810000 */
[----:B------:R-:W-:Y:S02]  /*2780*/  WARPGROUP.DEPBAR.LE gsb0, 0x0 ;  /* 0x00008000000079c5 */ /* 0x000fe40000010000 */
[----:B------:R-:W-:Y:S01]  /*2790*/  WARPGROUP.ARRIVE ;  /* 0x00000000000079c5 */ /* 0x000fe20000000000 */
[----:B------:R-:W-:-:S02]  /*27a0*/  FSEL R115, R90, -INF , P4 ;  /* 0xff8000005a737808 */ /* 0x000fc40002000000 */
[C---:B------:R-:W-:Y:S02]  /*27b0*/  ISETP.GT.AND P4, PT, R0.reuse, 0x48, PT ;  /* 0x000000480000780c */ /* 0x040fe40003f84270 */
        /* <DEDUP_REMOVED lines=8> */
[C---:B------:R-:W-:Y:S02]  /*2840*/  ISETP.GT.AND P4, PT, R0.reuse, 0x50, PT ;  /* 0x000000500000780c */ /* 0x040fe40003f84270 */
        /* <DEDUP_REMOVED lines=102> */
[----:B------:R-:W-:-:S02]  /*2eb0*/  FSEL R26, R26, -INF , P4 ;  /* 0xff8000001a1a7808 */ /* 0x000fc40002000000 */
        /* <DEDUP_REMOVED lines=18> */
[----:B------:R-:W-:Y:S02]  /*2fe0*/  FSEL R39, R39, -INF , P3 ;  /* 0xff80000027277808 */ /* 0x000fe40001800000 */
[----:B------:R-:W-:-:S04]  /*2ff0*/  FMNMX.FTZ R0, R11, R0, !PT ;  /* 0x000000000b007209 */ /* 0x000fc80007810000 */
[----:B------:R-:W-:-:S05]  /*3000*/  FMNMX.FTZ R21, R39, R0, !PT ;  /* 0x0000000027157209 */ /* 0x000fca0007810000 */
[----:B------:R-:W1:Y:S02]  /*3010*/  SHFL.BFLY PT, R0, R21, 0x2, 0x1f ;  /* 0x0c401f0015007f89 */ /* 0x000e6400000e0000 */
[----:B-1----:R-:W-:-:S05]  /*3020*/  FMNMX.FTZ R27, R21, R0, !PT ;  /* 0x00000000151b7209 */ /* 0x002fca0007810000 */
[----:B------:R-:W1:Y:S02]  /*3030*/  SHFL.BFLY PT, R0, R27, 0x1, 0x1f ;  /* 0x0c201f001b007f89 */ /* 0x000e6400000e0000 */
[----:B-1----:R-:W-:-:S04]  /*3040*/  FMNMX.FTZ R0, R27, R0, !PT ;  /* 0x000000001b007209 */ /* 0x002fc80007810000 */
[----:B------:R-:W-:Y:S01]  /*3050*/  FSETP.NEU.FTZ.AND P3, PT, R0, -INF , PT ;  /* 0xff8000000000780b */ /* 0x000fe20003f7d000 */
[----:B------:R-:W-:-:S05]  /*3060*/  FFMA.FTZ R13, R2, R0, -8 ;  /* 0xc1000000020d7423 */ /* 0x000fca0000010000 */
[----:B------:R-:W-:-:S05]  /*3070*/  FSEL R13, R13, RZ, P3 ;  /* 0x000000ff0d0d7208 */ /* 0x000fca0001800000 */
[C-C-:B------:R-:W-:Y:S01]  /*3080*/  FFMA.FTZ R27, R2.reuse, R130, -R13.reuse ;  /* 0x00000082021b7223 */ /* 0x140fe2000001080d */
[C-C-:B------:R-:W-:Y:S01]  /*3090*/  FFMA.FTZ R55, R2.reuse, R107, -R13.reuse ;  /* 0x0000006b02377223 */ /* 0x140fe2000001080d */
[----:B------:R-:W1:Y:S01]  /*30a0*/  SHFL.IDX PT, R130, R138, RZ, 0x1c1f ;  /* 0x001c1fff8a827589 */ /* 0x000e6200000e0000 */
[C-C-:B------:R-:W-:Y:S01]  /*30b0*/  FFMA.FTZ R82, R2.reuse, R111, -R13.reuse ;  /* 0x0000006f02527223 */ /* 0x140fe2000001080d */
        /* <DEDUP_REMOVED lines=21> */
[----:B------:R-:W-:Y:S01]  /*3210*/  FFMA.FTZ R179, R2, R42, -R13 ;  /* 0x0000002a02b37223 */ /* 0x000fe2000001080d */
[----:B-1----:R-:W-:Y:S01]  /*3220*/  VIADDMNMX R130, R130, R142, R139, PT ;  /* 0x0000008e82827246 */ /* 0x002fe2000380018b */
[C-C-:B------:R-:W-:Y:S01]  /*3230*/  FFMA.FTZ R30, R2.reuse, R30, -R13.reuse ;  /* 0x0000001e021e7223 */ /* 0x140fe2000001080d */
[C-C-:B------:R-:W-:Y:S01]  /*3240*/  FFMA.FTZ R183, R2.reuse, R58, -R13.reuse ;  /* 0x0000003a02b77223 */ /* 0x140fe2000001080d */
[--C-:B------:R-:W-:Y:S01]  /*3250*/  FFMA.FTZ R185, R2, R62, -R13.reuse ;  /* 0x0000003e02b97223 */ /* 0x100fe2000001080d */
[----:B------:R-:W-:Y:S01]  /*3260*/  ISETP.GT.AND P3, PT, R130, RZ, PT ;  /* 0x000000ff8200720c */ /* 0x000fe20003f64270 */
[----:B------:R-:W-:Y:S01]  /*3270*/  FFMA.FTZ R11, R2, R11, -R13 ;  /* 0x0000000b020b7223 */ /* 0x000fe2000001080d */
[C---:B------:R-:W-:Y:S01]  /*3280*/  ISETP.GT.AND P4, PT, R130.reuse, 0x1, PT ;  /* 0x000000018200780c */ /* 0x040fe20003f84270 */
[----:B------:R-:W-:Y:S01]  /*3290*/  MUFU.EX2 R6, R6 ;  /* 0x0000000600067308 */ /* 0x000fe20000000800 */
[----:B------:R-:W-:-:S02]  /*32a0*/  ISETP.GT.AND P5, PT, R130, 0x8, PT ;  /* 0x000000088200780c */ /* 0x000fc40003fa4270 */
[----:B------:R-:W-:Y:S02]  /*32b0*/  FSEL R103, R120, -INF , P3 ;  /* 0xff80000078677808 */ /* 0x000fe40001800000 */
[----:B------:R-:W-:Y:S02]  /*32c0*/  FSEL R121, R121, -INF , P4 ;  /* 0xff80000079797808 */ /* 0x000fe40002000000 */
[----:B------:R-:W-:Y:S01]  /*32d0*/  ISETP.GT.AND P3, PT, R130, 0x9, PT ;  /* 0x000000098200780c */ /* 0x000fe20003f64270 */
[----:B------:R-:W-:Y:S01]  /*32e0*/  MUFU.EX2 R15, R15 ;  /* 0x0000000f000f7308 */ /* 0x000fe20000000800 */
[----:B------:R-:W-:Y:S02]  /*32f0*/  FSEL R107, R124, -INF , P5 ;  /* 0xff8000007c6b7808 */ /* 0x000fe40002800000 */
[----:B------:R-:W-:Y:S02]  /*3300*/  FMNMX.FTZ R86, R103, R121, !PT ;  /* 0x0000007967567209 */ /* 0x000fe40007810000 */
[----:B------:R-:W-:-:S02]  /*3310*/  ISETP.GT.AND P4, PT, R130, 0x10, PT ;  /* 0x000000108200780c */ /* 0x000fc40003f84270 */
[----:B------:R-:W-:Y:S01]  /*3320*/  FSEL R125, R125, -INF , P3 ;  /* 0xff8000007d7d7808 */ /* 0x000fe20001800000 */
[----:B------:R-:W-:Y:S01]  /*3330*/  MUFU.EX2 R8, R8 ;  /* 0x0000000800087308 */ /* 0x000fe20000000800 */
[----:B------:R-:W-:Y:S02]  /*3340*/  FMNMX.FTZ R86, R107, R86, !PT ;  /* 0x000000566b567209 */ /* 0x000fe40007810000 */
[----:B------:R-:W-:Y:S02]  /*3350*/  ISETP.GT.AND P3, PT, R130, 0x11, PT ;  /* 0x000000118200780c */ /* 0x000fe40003f64270 */
[----:B------:R-:W-:Y:S02]  /*3360*/  FSEL R111, R128, -INF , P4 ;  /* 0xff800000806f7808 */ /* 0x000fe40002000000 */
[----:B------:R-:W-:Y:S01]  /*3370*/  FMNMX.FTZ R86, R125, R86, !PT ;  /* 0x000000567d567209 */ /* 0x000fe20007810000 */
[----:B------:R-:W1:Y:S01]  /*3380*/  MUFU.EX2 R21, R21 ;  /* 0x0000001500157308 */ /* 0x000e620000000800 */
[----:B------:R-:W-:-:S02]  /*3390*/  ISETP.GT.AND P4, PT, R130, 0x18, PT ;  /* 0x000000188200780c */ /* 0x000fc40003f84270 */
[----:B------:R-:W-:Y:S02]  /*33a0*/  FSEL R129, R129, -INF , P3 ;  /* 0xff80000081817808 */ /* 0x000fe40001800000 */
[----:B------:R-:W-:Y:S02]  /*33b0*/  FMNMX.FTZ R86, R111, R86, !PT ;  /* 0x000000566f567209 */ /* 0x000fe40007810000 */
[----:B------:R-:W-:Y:S01]  /*33c0*/  ISETP.GT.AND P3, PT, R130, 0x19, PT ;  /* 0x000000198200780c */ /* 0x000fe20003f64270 */
[----:B------:R-:W-:Y:S01]  /*33d0*/  MUFU.EX2 R27, R27 ;  /* 0x0000001b001b7308 */ /* 0x000fe20000000800 */
[----:B------:R-:W-:Y:S02]  /*33e0*/  FSEL R115, R132, -INF , P4 ;  /* 0xff80000084737808 */ /* 0x000fe40002000000 */
[----:B------:R-:W-:Y:S02]  /*33f0*/  FMNMX.FTZ R120, R129, R86, !PT ;  /* 0x0000005681787209 */ /* 0x000fe40007810000 */
[----:B------:R-:W-:-:S02]  /*3400*/  FSEL R133, R133, -INF , P3 ;  /* 0xff80000085857808 */ /* 0x000fc40001800000 */
[C---:B------:R-:W-:Y:S01]  /*3410*/  ISETP.GT.AND P3, PT, R130.reuse, 0x20, PT ;  /* 0x000000208200780c */ /* 0x040fe20003f64270 */
[----:B------:R2:W-:Y:S01]  /*3420*/  MUFU.EX2 R86, R67 ;  /* 0x0000004300567308 */ /* 0x0005e20000000800 */
[----:B------:R-:W-:Y:S02]  /*3430*/  FMNMX.FTZ R120, R115, R120, !PT ;  /* 0x0000007873787209 */ /* 0x000fe40007810000 */
[----:B------:R-:W-:Y:S02]  /*3440*/  ISETP.GT.AND P4, PT, R130, 0x21, PT ;  /* 0x000000218200780c */ /* 0x000fe40003f84270 */
[----:B------:R-:W-:Y:S02]  /*3450*/  FSEL R119, R104, -INF , P3 ;  /* 0xff80000068777808 */ /* 0x000fe40001800000 */
[----:B------:R-:W-:Y:S01]  /*3460*/  FMNMX.FTZ R120, R133, R120, !PT ;  /* 0x0000007885787209 */ /* 0x000fe20007810000 */
[----:B------:R-:W-:Y:S01]  /*3470*/  MUFU.EX2 R38, R38 ;  /* 0x0000002600267308 */ /* 0x000fe20000000800 */
[----:B------:R-:W-:Y:S01]  /*3480*/  ISETP.GT.AND P3, PT, R130, 0x28, PT ;  /* 0x000000288200780c */ /* 0x000fe20003f64270 */
[----:B--2---:R-:W-:Y:S01]  /*3490*/  FFMA.FTZ R67, R2, R131, -R13 ;  /* 0x0000008302437223 */ /* 0x004fe2000001080d */
[----:B------:R-:W-:-:S02]  /*34a0*/  FSEL R105, R105, -INF , P4 ;  /* 0xff80000069697808 */ /* 0x000fc40002000000 */
[----:B------:R-:W-:Y:S02]  /*34b0*/  FMNMX.FTZ R120, R119, R120, !PT ;  /* 0x0000007877787209 */ /* 0x000fe40007810000 */
[----:B------:R-:W-:Y:S01]  /*34c0*/  ISETP.GT.AND P4, PT, R130, 0x29, PT ;  /* 0x000000298200780c */ /* 0x000fe20003f84270 */
[----:B------:R-:W-:Y:S01]  /*34d0*/  MUFU.EX2 R31, R31 ;  /* 0x0000001f001f7308 */ /* 0x000fe20000000800 */
[----:B------:R-:W-:Y:S02]  /*34e0*/  FSEL R123, R108, -INF , P3 ;  /* 0xff8000006c7b7808 */ /* 0x000fe40001800000 */
[----:B------:R-:W-:Y:S02]  /*34f0*/  FMNMX.FTZ R120, R105, R120, !PT ;  /* 0x0000007869787209 */ /* 0x000fe40007810000 */
[----:B------:R-:W-:Y:S02]  /*3500*/  ISETP.GT.AND P3, PT, R130, 0x30, PT ;  /* 0x000000308200780c */ /* 0x000fe40003f64270 */
[----:B------:R-:W-:Y:S01]  /*3510*/  FSEL R109, R109, -INF , P4 ;  /* 0xff8000006d6d7808 */ /* 0x000fe20002000000 */
[----:B------:R-:W2:Y:S01]  /*3520*/  MUFU.EX2 R66, R66 ;  /* 0x0000004200427308 */ /* 0x000ea20000000800 */
[----:B------:R-:W-:-:S02]  /*3530*/  FMNMX.FTZ R120, R123, R120, !PT ;  /* 0x000000787b787209 */ /* 0x000fc40007810000 */
[----:B------:R-:W-:Y:S02]  /*3540*/  ISETP.GT.AND P4, PT, R130, 0x31, PT ;  /* 0x000000318200780c */ /* 0x000fe40003f84270 */
[----:B------:R-:W-:Y:S02]  /*3550*/  FSEL R127, R112, -INF , P3 ;  /* 0xff800000707f7808 */ /* 0x000fe40001800000 */
[----:B------:R-:W-:Y:S01]  /*3560*/  FMNMX.FTZ R120, R109, R120, !PT ;  /* 0x000000786d787209 */ /* 0x000fe20007810000 */
[----:B------:R-:W-:Y:S01]  /*3570*/  MUFU.EX2 R35, R35 ;  /* 0x0000002300237308 */ /* 0x000fe20000000800 */
[----:B------:R-:W-:Y:S02]  /*3580*/  ISETP.GT.AND P3, PT, R130, 0x38, PT ;  /* 0x000000388200780c */ /* 0x000fe40003f64270 */
[----:B------:R-:W-:Y:S02]  /*3590*/  FSEL R113, R113, -INF , P4 ;  /* 0xff80000071717808 */ /* 0x000fe40002000000 */
[----:B------:R-:W-:-:S02]  /*35a0*/  FMNMX.FTZ R120, R127, R120, !PT ;  /* 0x000000787f787209 */ /* 0x000fc40007810000 */
[----:B------:R-:W-:Y:S01]  /*35b0*/  ISETP.GT.AND P4, PT, R130, 0x39, PT ;  /* 0x000000398200780c */ /* 0x000fe20003f84270 */
[----:B------:R-:W-:Y:S01]  /*35c0*/  MUFU.EX2 R70, R70 ;  /* 0x0000004600467308 */ /* 0x000fe20000000800 */
[----:B------:R-:W-:Y:S02]  /*35d0*/  FSEL R131, R116, -INF , P3 ;  /* 0xff80000074837808 */ /* 0x000fe40001800000 */
[----:B------:R-:W-:Y:S02]  /*35e0*/  FMNMX.FTZ R120, R113, R120, !PT ;  /* 0x0000007871787209 */ /* 0x000fe40007810000 */
[----:B------:R-:W-:Y:S02]  /*35f0*/  FSEL R117, R117, -INF , P4 ;  /* 0xff80000075757808 */ /* 0x000fe40002000000 */
[----:B------:R-:W-:Y:S01]  /*3600*/  ISETP.GT.AND P3, PT, R130, 0x40, PT ;  /* 0x000000408200780c */ /* 0x000fe20003f64270 */
[----:B------:R-:W-:Y:S01]  /*3610*/  MUFU.EX2 R47, R47 ;  /* 0x0000002f002f7308 */ /* 0x000fe20000000800 */
[----:B------:R-:W-:-:S02]  /*3620*/  FMNMX.FTZ R120, R131, R120, !PT ;  /* 0x0000007883787209 */ /* 0x000fc40007810000 */
[----:B------:R-:W-:Y:S02]  /*3630*/  ISETP.GT.AND P4, PT, R130, 0x41, PT ;  /* 0x000000418200780c */ /* 0x000fe40003f84270 */
[----:B------:R-:W-:Y:S01]  /*3640*/  FSEL R135, R88, -INF , P3 ;  /* 0xff80000058877808 */ /* 0x000fe20001800000 */
[----:B------:R-:W-:Y:S01]  /*3650*/  FFMA.FTZ R88, R2, R134, -R13 ;  /* 0x0000008602587223 */ /* 0x000fe2000001080d */
[----:B------:R-:W-:Y:S01]  /*3660*/  FMNMX.FTZ R120, R117, R120, !PT ;  /* 0x0000007875787209 */ /* 0x000fe20007810000 */
[----:B------:R-:W-:Y:S01]  /*3670*/  MUFU.EX2 R74, R74 ;  /* 0x0000004a004a7308 */ /* 0x000fe20000000800 */
[----:B------:R-:W-:Y:S02]  /*3680*/  ISETP.GT.AND P3, PT, R130, 0x48, PT ;  /* 0x000000488200780c */ /* 0x000fe40003f64270 */
[----:B------:R-:W-:Y:S02]  /*3690*/  FSEL R89, R89, -INF , P4 ;  /* 0xff80000059597808 */ /* 0x000fe40002000000 */
[----:B------:R-:W-:-:S02]  /*36a0*/  FMNMX.FTZ R120, R135, R120, !PT ;  /* 0x0000007887787209 */ /* 0x000fc40007810000 */
[----:B------:R-:W-:Y:S01]  /*36b0*/  ISETP.GT.AND P4, PT, R130, 0x49, PT ;  /* 0x000000498200780c */ /* 0x000fe20003f84270 */
[----:B------:R-:W-:Y:S01]  /*36c0*/  MUFU.EX2 R51, R51 ;  /* 0x0000003300337308 */ /* 0x000fe20000000800 */
[----:B------:R-:W-:Y:S01]  /*36d0*/  FSEL R139, R92, -INF , P3 ;  /* 0xff8000005c8b7808 */ /* 0x000fe20001800000 */
[----:B------:R-:W-:Y:S01]  /*36e0*/  FFMA.FTZ R92, R2, R140, -R13 ;  /* 0x0000008c025c7223 */ /* 0x000fe2000001080d */
[----:B------:R-:W-:Y:S02]  /*36f0*/  FMNMX.FTZ R120, R89, R120, !PT ;  /* 0x0000007859787209 */ /* 0x000fe40007810000 */
[----:B------:R-:W-:Y:S02]  /*3700*/  ISETP.GT.AND P3, PT, R130, 0x50, PT ;  /* 0x000000508200780c */ /* 0x000fe40003f64270 */
[----:B------:R-:W-:Y:S01]  /*3710*/  FSEL R93, R93, -INF , P4 ;  /* 0xff8000005d5d7808 */ /* 0x000fe20002000000 */
[----:B------:R-:W-:Y:S01]  /*3720*/  MUFU.EX2 R78, R78 ;  /* 0x0000004e004e7308 */ /* 0x000fe20000000800 */
        /* <DEDUP_REMOVED lines=9> */
[----:B------:R-:W3:Y:S01]  /*37c0*/  MUFU.EX2 R82, R82 ;  /* 0x0000005200527308 */ /* 0x000ee20000000800 */
        /* <DEDUP_REMOVED lines=8> */
[--C-:B------:R-:W-:Y:S01]  /*3850*/  FFMA.FTZ R72, R2, R126, -R13.reuse ;  /* 0x0000007e02487223 */ /* 0x100fe2000001080d */
[----:B------:R-:W-:Y:S01]  /*3860*/  FMNMX.FTZ R120, R101, R120, !PT ;  /* 0x0000007865787209 */ /* 0x000fe20007810000 */
[----:B------:R-:W-:Y:S01]  /*3870*/  MUFU.EX2 R63, R63 ;  /* 0x0000003f003f7308 */ /* 0x000fe20000000800 */
[----:B------:R-:W-:Y:S02]  /*3880*/  ISETP.GT.AND P3, PT, R130, 0x68, PT ;  /* 0x000000688200780c */ /* 0x000fe40003f64270 */
[----:B------:R-:W-:Y:S01]  /*3890*/  FSEL R145, R73, -INF , P4 ;  /* 0xff80000049917808 */ /* 0x000fe20002000000 */
[----:B------:R-:W-:Y:S01]  /*38a0*/  FFMA.FTZ R73, R2, R118, -R13 ;  /* 0x0000007602497223 */ /* 0x000fe2000001080d */
        /* <DEDUP_REMOVED lines=23> */
[----:B------:R-:W4:Y:S01]  /*3a20*/  MUFU.EX2 R92, R92 ;  /* 0x0000005c005c7308 */ /* 0x000f220000000800 */
        /* <DEDUP_REMOVED lines=13> */
[--C-:B------:R-:W-:Y:S01]  /*3b00*/  FFMA.FTZ R60, R2, R102, -R13.reuse ;  /* 0x00000066023c7223 */ /* 0x100fe2000001080d */
[----:B------:R-:W-:Y:S02]  /*3b10*/  FMNMX.FTZ R120, R157, R120, !PT ;  /* 0x000000789d787209 */ /* 0x000fe40007810000 */
[----:B------:R-:W-:Y:S02]  /*3b20*/  ISETP.GT.AND P3, PT, R130, 0x90, PT ;  /* 0x000000908200780c */ /* 0x000fe40003f64270 */
[----:B------:R-:W-:Y:S01]  /*3b30*/  FSEL R161, R61, -INF , P4 ;  /* 0xff8000003da17808 */ /* 0x000fe20002000000 */
[----:B------:R-:W-:Y:S01]  /*3b40*/  FFMA.FTZ R61, R2, R99, -R13 ;  /* 0x00000063023d7223 */ /* 0x000fe2000001080d */
[----:B------:R-:W-:Y:S01]  /*3b50*/  FMNMX.FTZ R120, R159, R120, !PT ;  /* 0x000000789f787209 */ /* 0x000fe20007810000 */
[----:B------:R-:W-:Y:S01]  /*3b60*/  MUFU.EX2 R72, R72 ;  /* 0x0000004800487308 */ /* 0x000fe20000000800 */
[----:B------:R-:W-:-:S02]  /*3b70*/  ISETP.GT.AND P4, PT, R130, 0x91, PT ;  /* 0x000000918200780c */ /* 0x000fc40003f84270 */
[----:B------:R-:W-:Y:S02]  /*3b80*/  FSEL R163, R64, -INF , P3 ;  /* 0xff80000040a37808 */ /* 0x000fe40001800000 */
[----:B------:R-:W-:Y:S02]  /*3b90*/  FMNMX.FTZ R120, R161, R120, !PT ;  /* 0x00000078a1787209 */ /* 0x000fe40007810000 */
[C---:B------:R-:W-:Y:S01]  /*3ba0*/  ISETP.GT.AND P3, PT, R130.reuse, 0x98, PT ;  /* 0x000000988200780c */ /* 0x040fe20003f64270 */
[----:B------:R-:W-:Y:S01]  /*3bb0*/  MUFU.EX2 R77, R122 ;  /* 0x0000007a004d7308 */ /* 0x000fe20000000800 */
[----:B------:R-:W-:Y:S02]  /*3bc0*/  FSEL R65, R65, -INF , P4 ;  /* 0xff80000041417808 */ /* 0x000fe40002000000 */
[----:B------:R-:W-:Y:S02]  /*3bd0*/  FMNMX.FTZ R120, R163, R120, !PT ;  /* 0x00000078a3787209 */ /* 0x000fe40007810000 */
[----:B------:R-:W-:-:S02]  /*3be0*/  ISETP.GT.AND P4, PT, R130, 0x99, PT ;  /* 0x000000998200780c */ /* 0x000fc40003f84270 */
[----:B------:R-:W-:Y:S01]  /*3bf0*/  FSEL R165, R68, -INF , P3 ;  /* 0xff80000044a57808 */ /* 0x000fe20001800000 */
[----:B------:R-:W-:Y:S01]  /*3c00*/  MUFU.EX2 R73, R73 ;  /* 0x0000004900497308 */ /* 0x000fe20000000800 */
[----:B------:R-:W-:Y:S02]  /*3c10*/  FMNMX.FTZ R120, R65, R120, !PT ;  /* 0x0000007841787209 */ /* 0x000fe40007810000 */
[----:B------:R-:W-:Y:S02]  /*3c20*/  FSEL R69, R69, -INF , P4 ;  /* 0xff80000045457808 */ /* 0x000fe40002000000 */
[C---:B------:R-:W-:Y:S02]  /*3c30*/  ISETP.GT.AND P3, PT, R130.reuse, 0xa0, PT ;  /* 0x000000a08200780c */ /* 0x040fe40003f64270 */
[----:B------:R-:W-:Y:S01]  /*3c40*/  FMNMX.FTZ R120, R165, R120, !PT ;  /* 0x00000078a5787209 */ /* 0x000fe20007810000 */
[----:B------:R-:W-:Y:S01]  /*3c50*/  MUFU.EX2 R76, R76 ;  /* 0x0000004c004c7308 */ /* 0x000fe20000000800 */
[----:B------:R-:W-:-:S02]  /*3c60*/  ISETP.GT.AND P4, PT, R130, 0xa1, PT ;  /* 0x000000a18200780c */ /* 0x000fc40003f84270 */
[----:B------:R-:W-:Y:S01]  /*3c70*/  FSEL R99, R40, -INF , P3 ;  /* 0xff80000028637808 */ /* 0x000fe20001800000 */
[--C-:B------:R-:W-:Y:S01]  /*3c80*/  FFMA.FTZ R40, R2, R98, -R13.reuse ;  /* 0x0000006202287223 */ /* 0x100fe2000001080d */
[----:B------:R-:W-:Y:S01]  /*3c90*/  FMNMX.FTZ R120, R69, R120, !PT ;  /* 0x0000007845787209 */ /* 0x000fe20007810000 */
[----:B------:R-:W-:Y:S01]  /*3ca0*/  IMAD.U32 R98, RZ, RZ, UR41 ;  /* 0x00000029ff627e24 */ /* 0x000fe2000f8e00ff */
[----:B------:R-:W-:Y:S01]  /*3cb0*/  ISETP.GT.AND P3, PT, R130, 0xa8, PT ;  /* 0x000000a88200780c */ /* 0x000fe20003f64270 */
[----:B------:R-:W-:Y:S01]  /*3cc0*/  MUFU.EX2 R56, R56 ;  /* 0x0000003800387308 */ /* 0x000fe20000000800 */
[----:B------:R-:W-:Y:S01]  /*3cd0*/  FSEL R167, R41, -INF , P4 ;  /* 0xff80000029a77808 */ /* 0x000fe20002000000 */
[----:B------:R-:W-:Y:S01]  /*3ce0*/  FFMA.FTZ R41, R2, R95, -R13 ;  /* 0x0000005f02297223 */ /* 0x000fe2000001080d */
[----:B------:R-:W-:Y:S01]  /*3cf0*/  FMNMX.FTZ R120, R99, R120, !PT ;  /* 0x0000007863787209 */ /* 0x000fe20007810000 */
[----:B------:R-:W-:Y:S01]  /*3d00*/  @!P0 VIADD R98, R98, 0x2e840 ;  /* 0x0002e84062628836 */ /* 0x000fe20000000000 */
[----:B------:R-:W-:-:S02]  /*3d10*/  ISETP.GT.AND P4, PT, R130, 0xa9, PT ;  /* 0x000000a98200780c */ /* 0x000fc40003f84270 */
[----:B------:R-:W-:Y:S01]  /*3d20*/  FSEL R169, R44, -INF , P3 ;  /* 0xff8000002ca97808 */ /* 0x000fe20001800000 */
[--C-:B------:R-:W-:Y:S01]  /*3d30*/  FFMA.FTZ R44, R2, R91, -R13.reuse ;  /* 0x0000005b022c7223 */ /* 0x100fe2000001080d */
[----:B------:R-:W-:Y:S01]  /*3d40*/  FMNMX.FTZ R120, R167, R120, !PT ;  /* 0x00000078a7787209 */ /* 0x000fe20007810000 */
[----:B------:R-:W5:Y:S01]  /*3d50*/  MUFU.EX2 R57, R57 ;  /* 0x0000003900397308 */ /* 0x000f620000000800 */
[----:B------:R-:W-:Y:S02]  /*3d60*/  ISETP.GT.AND P3, PT, R130, 0xb0, PT ;  /* 0x000000b08200780c */ /* 0x000fe40003f64270 */
[----:B------:R-:W-:Y:S01]  /*3d70*/  FSEL R95, R45, -INF , P4 ;  /* 0xff8000002d5f7808 */ /* 0x000fe20002000000 */
[----:B------:R-:W-:Y:S01]  /*3d80*/  FFMA.FTZ R45, R2, R87, -R13 ;  /* 0x00000057022d7223 */ /* 0x000fe2000001080d */
[----:B------:R-:W-:Y:S02]  /*3d90*/  FMNMX.FTZ R120, R169, R120, !PT ;  /* 0x00000078a9787209 */ /* 0x000fe40007810000 */
[----:B------:R-:W-:Y:S01]  /*3da0*/  ISETP.GT.AND P4, PT, R130, 0xb1, PT ;  /* 0x000000b18200780c */ /* 0x000fe20003f84270 */
[----:B------:R-:W-:Y:S01]  /*3db0*/  MUFU.EX2 R60, R60 ;  /* 0x0000003c003c7308 */ /* 0x000fe20000000800 */
[----:B------:R-:W-:-:S02]  /*3dc0*/  FSEL R171, R48, -INF , P3 ;  /* 0xff80000030ab7808 */ /* 0x000fc40001800000 */
[----:B------:R-:W-:Y:S02]  /*3dd0*/  FMNMX.FTZ R120, R95, R120, !PT ;  /* 0x000000785f787209 */ /* 0x000fe40007810000 */
[C---:B------:R-:W-:Y:S02]  /*3de0*/  ISETP.GT.AND P3, PT, R130.reuse, 0xb8, PT ;  /* 0x000000b88200780c */ /* 0x040fe40003f64270 */
[----:B------:R-:W-:Y:S01]  /*3df0*/  FSEL R49, R49, -INF , P4 ;  /* 0xff80000031317808 */ /* 0x000fe20002000000 */
[----:B------:R-:W-:Y:S01]  /*3e00*/  MUFU.EX2 R61, R61 ;  /* 0x0000003d003d7308 */ /* 0x000fe20000000800 */
[----:B------:R-:W-:Y:S02]  /*3e10*/  FMNMX.FTZ R120, R171, R120, !PT ;  /* 0x00000078ab787209 */ /* 0x000fe40007810000 */
[----:B------:R-:W-:Y:S02]  /*3e20*/  ISETP.GT.AND P4, PT, R130, 0xb9, PT ;  /* 0x000000b98200780c */ /* 0x000fe40003f84270 */
[----:B------:R-:W-:-:S02]  /*3e30*/  FSEL R91, R52, -INF , P3 ;  /* 0xff800000345b7808 */ /* 0x000fc40001800000 */
[----:B------:R-:W-:Y:S01]  /*3e40*/  FMNMX.FTZ R120, R49, R120, !PT ;  /* 0x0000007831787209 */ /* 0x000fe20007810000 */
[----:B------:R-:W-:Y:S01]  /*3e50*/  MUFU.EX2 R40, R40 ;  /* 0x0000002800287308 */ /* 0x000fe20000000800 */
[----:B------:R-:W-:Y:S02]  /*3e60*/  FSEL R53, R53, -INF , P4 ;  /* 0xff80000035357808 */ /* 0x000fe40002000000 */
[C---:B------:R-:W-:Y:S02]  /*3e70*/  ISETP.GT.AND P3, PT, R130.reuse, 0xc0, PT ;  /* 0x000000c08200780c */ /* 0x040fe40003f64270 */
[----:B------:R-:W-:Y:S02]  /*3e80*/  FMNMX.FTZ R120, R91, R120, !PT ;  /* 0x000000785b787209 */ /* 0x000fe40007810000 */
[----:B------:R-:W-:Y:S01]  /*3e90*/  ISETP.GT.AND P4, PT, R130, 0xc1, PT ;  /* 0x000000c18200780c */ /* 0x000fe20003f84270 */
[----:B------:R-:W0:Y:S01]  /*3ea0*/  MUFU.EX2 R41, R41 ;  /* 0x0000002900297308 */ /* 0x000e220000000800 */
[----:B------:R-:W-:Y:S01]  /*3eb0*/  FSEL R87, R24, -INF , P3 ;  /* 0xff80000018577808 */ /* 0x000fe20001800000 */
[----:B------:R-:W-:Y:S01]  /*3ec0*/  FFMA.FTZ R24, R2, R83, -R13 ;  /* 0x0000005302187223 */ /* 0x000fe2000001080d */
        /* <DEDUP_REMOVED lines=13> */
[C-C-:B------:R-:W-:Y:S01]  /*3fa0*/  FFMA.FTZ R29, R2.reuse, R43, -R13.reuse ;  /* 0x0000002b021d7223 */ /* 0x140fe2000001080d */
[----:B------:R-:W-:Y:S01]  /*3fb0*/  FMNMX.FTZ R120, R173, R120, !PT ;  /* 0x00000078ad787209 */ /* 0x000fe20007810000 */
[--C-:B------:R-:W-:Y:S01]  /*3fc0*/  FFMA.FTZ R43, R2, R20, -R13.reuse ;  /* 0x00000014022b7223 */ /* 0x100fe2000001080d */
[----:B------:R-:W-:Y:S01]  /*3fd0*/  ISETP.GT.AND P4, PT, R130, 0xd1, PT ;  /* 0x000000d18200780c */ /* 0x000fe20003f84270 */
[--C-:B------:R-:W-:Y:S01]  /*3fe0*/  FFMA.FTZ R20, R2, R26, -R13.reuse ;  /* 0x0000001a02147223 */ /* 0x100fe2000001080d */
[----:B------:R-:W-:Y:S01]  /*3ff0*/  FSEL R79, R32, -INF , P3 ;  /* 0xff800000204f7808 */ /* 0x000fe20001800000 */
[C-C-:B------:R-:W-:Y:S01]  /*4000*/  FFMA.FTZ R26, R2.reuse, R34, -R13.reuse ;  /* 0x00000022021a7223 */ /* 0x140fe2000001080d */
[----:B------:R-:W-:Y:S01]  /*4010*/  FMNMX.FTZ R120, R175, R120, !PT ;  /* 0x00000078af787209 */ /* 0x000fe20007810000 */
[--C-:B------:R-:W-:Y:S01]  /*4020*/  FFMA.FTZ R32, R2, R46, -R13.reuse ;  /* 0x0000002e02207223 */ /* 0x100fe2000001080d */
[----:B------:R-:W-:Y:S01]  /*4030*/  ISETP.GT.AND P3, PT, R130, 0xd8, PT ;  /* 0x000000d88200780c */ /* 0x000fe20003f64270 */
[C-C-:B------:R-:W-:Y:S01]  /*4040*/  FFMA.FTZ R34, R2.reuse, R39, -R13.reuse ;  /* 0x0000002702227223 */ /* 0x140fe2000001080d */
[----:B------:R-:W-:Y:S01]  /*4050*/  FSEL R177, R33, -INF , P4 ;  /* 0xff80000021b17808 */ /* 0x000fe20002000000 */
[C-C-:B------:R-:W-:Y:S01]  /*4060*/  FFMA.FTZ R33, R2.reuse, R12, -R13.reuse ;  /* 0x0000000c02217223 */ /* 0x140fe2000001080d */
[----:B------:R-:W-:Y:S01]  /*4070*/  FMNMX.FTZ R120, R79, R120, !PT ;  /* 0x000000784f787209 */ /* 0x000fe20007810000 */
[----:B------:R-:W-:Y:S01]  /*4080*/  FFMA.FTZ R12, R2, R50, -R13 ;  /* 0x00000032020c7223 */ /* 0x000fe2000001080d */
[----:B------:R-:W-:Y:S01]  /*4090*/  ISETP.GT.AND P4, PT, R130, 0xd9, PT ;  /* 0x000000d98200780c */ /* 0x000fe20003f84270 */
[----:B------:R-:W-:Y:S01]  /*40a0*/  MUFU.EX2 R24, R24 ;  /* 0x0000001800187308 */ /* 0x000fe20000000800 */
[----:B------:R-:W-:-:S02]  /*40b0*/  FSEL R181, R36, -INF , P3 ;  /* 0xff80000024b57808 */ /* 0x000fc40001800000 */
[----:B------:R-:W-:Y:S02]  /*40c0*/  FMNMX.FTZ R120, R177, R120, !PT ;  /* 0x00000078b1787209 */ /* 0x000fe40007810000 */
[----:B------:R-:W-:Y:S01]  /*40d0*/  FSEL R187, R37, -INF , P4 ;  /* 0xff80000025bb7808 */ /* 0x000fe20002000000 */
[C-C-:B------:R-:W-:Y:S01]  /*40e0*/  FFMA.FTZ R37, R2.reuse, R14, -R13.reuse ;  /* 0x0000000e02257223 */ /* 0x140fe2000001080d */
[----:B------:R-:W-:Y:S01]  /*40f0*/  FMNMX.FTZ R120, R181, R120, !PT ;  /* 0x00000078b5787209 */ /* 0x000fe20007810000 */
[----:B------:R-:W-:Y:S01]  /*4100*/  FFMA.FTZ R14, R2, R54, -R13 ;  /* 0x00000036020e7223 */ /* 0x000fe2000001080d */
[----:B------:R-:W-:Y:S01]  /*4110*/  @!P0 PRMT R98, RZ, 0x654, R98 ;  /* 0x00000654ff628816 */ /* 0x000fe20000000062 */
[----:B------:R-:W0:Y:S01]  /*4120*/  MUFU.EX2 R25, R25 ;  /* 0x0000001900197308 */ /* 0x000e220000000800 */
[----:B------:R-:W-:Y:S02]  /*4130*/  FMNMX.FTZ R120, R187, R120, !PT ;  /* 0x00000078bb787209 */ /* 0x000fe40007810000 */
[----:B------:R0:W-:Y:S01]  /*4140*/  @!P0 SYNCS.ARRIVE.TRANS64.RED.A1T0 RZ, [R98+URZ], RZ ;  /* 0x000000ff62ff89a7 */ /* 0x0001e2000810043f */
[----:B-1----:R-:W-:-:S02]  /*4150*/  F2FP.SATFINITE.E4M3.F32.PACK_AB_MERGE_C R225, R21, R8, RZ ;  /* 0x0000000815e1723e */ /* 0x002fc400048070ff */
[----:B------:R-:W1:Y:S01]  /*4160*/  SHFL.BFLY PT, R3, R120, 0x2, 0x1f ;  /* 0x0c401f0078037f89 */ /* 0x000e6200000e0000 */
[----:B--2---:R-:W-:Y:S01]  /*4170*/  F2FP.SATFINITE.E4M3.F32.PACK_AB_MERGE_C R227, R66, R31, RZ ;  /* 0x0000001f42e3723e */ /* 0x004fe200048070ff */
[----:B------:R-:W-:Y:S01]  /*4180*/  MUFU.EX2 R32, R32 ;  /* 0x0000002000207308 */ /* 0x000fe20000000800 */
[----:B---3--:R-:W-:Y:S02]  /*4190*/  F2FP.SATFINITE.E4M3.F32.PACK_AB_MERGE_C R223, R82, R55, RZ ;  /* 0x0000003752df723e */ /* 0x008fe400048070ff */
[----:B------:R-:W-:Y:S02]  /*41a0*/  F2FP.SATFINITE.E4M3.F32.PACK_AB_MERGE_C R221, R74, R47, RZ ;  /* 0x0000002f4add723e */ /* 0x000fe400048070ff */
[----:B----4-:R-:W-:Y:S02]  /*41b0*/  F2FP.SATFINITE.E4M3.F32.PACK_AB_MERGE_C R219, R92, R71, RZ ;  /* 0x000000475cdb723e */ /* 0x010fe400048070ff */
[----:B------:R-:W-:Y:S01]  /*41c0*/  F2FP.SATFINITE.E4M3.F32.PACK_AB_MERGE_C R225, R15, R6, R225 ;  /* 0x000000060fe1723e */ /* 0x000fe200048070e1 */
[----:B------:R-:W-:Y:S01]  /*41d0*/  MUFU.EX2 R33, R33 ;  /* 0x0000002100217308 */ /* 0x000fe20000000800 */
[----:B------:R-:W-:-:S02]  /*41e0*/  F2FP.SATFINITE.E4M3.F32.PACK_AB_MERGE_C R227, R38, R27, R227 ;  /* 0x0000001b26e3723e */ /* 0x000fc400048070e3 */
[----:B-----5:R-:W-:Y:S02]  /*41f0*/  F2FP.SATFINITE.E4M3.F32.PACK_AB_MERGE_C R215, R57, R56, RZ ;  /* 0x0000003839d7723e */ /* 0x020fe400048070ff */
[----:B0-----:R-:W-:Y:S02]  /*4200*/  F2FP.SATFINITE.E4M3.F32.PACK_AB_MERGE_C R209, R41, R40, RZ ;  /* 0x0000002829d1723e */ /* 0x001fe400048070ff */
[----:B------:R-:W-:Y:S01]  /*4210*/  F2FP.SATFINITE.E4M3.F32.PACK_AB_MERGE_C R211, R25, R24, RZ ;  /* 0x0000001819d3723e */ /* 0x000fe200048070ff */
[----:B------:R-:W-:Y:S01]  /*4220*/  MUFU.EX2 R28, R28 ;  /* 0x0000001c001c7308 */ /* 0x000fe20000000800 */
[----:B------:R-:W-:Y:S02]  /*4230*/  F2FP.SATFINITE.E4M3.F32.PACK_AB_MERGE_C R217, R90, R63, RZ ;  /* 0x0000003f5ad9723e */ /* 0x000fe400048070ff */
[----:B------:R-:W-:Y:S02]  /*4240*/  F2FP.SATFINITE.E4M3.F32.PACK_AB_MERGE_C R213, R77, R72, RZ ;  /* 0x000000484dd5723e */ /* 0x000fe400048070ff */
[----:B------:R-:W-:-:S02]  /*4250*/  F2FP.SATFINITE.E4M3.F32.PACK_AB_MERGE_C R221, R70, R35, R221 ;  /* 0x0000002346dd723e */ /* 0x000fc400048070dd */
[----:B-1----:R-:W-:Y:S01]  /*4260*/  FMNMX.FTZ R36, R120, R3, !PT ;  /* 0x0000000378247209 */ /* 0x002fe20007810000 */
[----:B------:R-:W-:Y:S01]  /*4270*/  MUFU.EX2 R29, R29 ;  /* 0x0000001d001d7308 */ /* 0x000fe20000000800 */
[----:B------:R-:W-:Y:S02]  /*4280*/  F2FP.SATFINITE.E4M3.F32.PACK_AB_MERGE_C R223, R78, R51, R223 ;  /* 0x000000334edf723e */ /* 0x000fe400048070df */
[----:B------:R-:W-:Y:S01]  /*4290*/  F2FP.SATFINITE.E4M3.F32.PACK_AB_MERGE_C R217, R86, R59, R217 ;  /* 0x0000003b56d9723e */ /* 0x000fe200048070d9 */
[----:B------:R-:W0:Y:S01]  /*42a0*/  SHFL.BFLY PT, R3, R36, 0x1, 0x1f ;  /* 0x0c201f0024037f89 */ /* 0x000e2200000e0000 */
[----:B------:R-:W-:Y:S02]  /*42b0*/  F2FP.SATFINITE.E4M3.F32.PACK_AB_MERGE_C R219, R94, R67, R219 ;  /* 0x000000435edb723e */ /* 0x000fe400048070db */
[----:B------:R-:W-:Y:S01]  /*42c0*/  F2FP.SATFINITE.E4M3.F32.PACK_AB_MERGE_C R213, R88, R75, R213 ;  /* 0x0000004b58d5723e */ /* 0x000fe200048070d5 */
[----:B------:R-:W-:Y:S01]  /*42d0*/  MUFU.EX2 R14, R14 ;  /* 0x0000000e000e7308 */ /* 0x000fe20000000800 */
[----:B------:R-:W-:-:S02]  /*42e0*/  F2FP.SATFINITE.E4M3.F32.PACK_AB_MERGE_C R215, R76, R73, R215 ;  /* 0x000000494cd7723e */ /* 0x000fc400048070d7 */
[----:B------:R-:W-:Y:S02]  /*42f0*/  F2FP.SATFINITE.E4M3.F32.PACK_AB_MERGE_C R209, R61, R60, R209 ;  /* 0x0000003c3dd1723e */ /* 0x000fe400048070d1 */
[----:B------:R-:W-:-:S03]  /*4300*/  F2FP.SATFINITE.E4M3.F32.PACK_AB_MERGE_C R211, R45, R44, R211 ;  /* 0x0000002c2dd3723e */ /* 0x000fc600048070d3 */
[----:B------:R-:W-:Y:S08]  /*4310*/  MUFU.EX2 R43, R43 ;  /* 0x0000002b002b7308 */ /* 0x000ff00000000800 */
[----:B------:R-:W-:Y:S01]  /*4320*/  MUFU.EX2 R12, R12 ;  /* 0x0000000c000c7308 */ /* 0x000fe20000000800 */
[----:B0-----:R-:W-:-:S04]  /*4330*/  FMNMX.FTZ R3, R36, R3, !PT ;  /* 0x0000000324037209 */ /* 0x001fc80007810000 */
[----:B------:R-:W-:Y:S01]  /*4340*/  FSETP.NEU.FTZ.AND P3, PT, R3, -INF , PT ;  /* 0xff8000000300780b */ /* 0x000fe20003f7d000 */
[----:B------:R-:W-:Y:S02]  /*4350*/  FFMA.FTZ R48, R2, R3, -8 ;  /* 0xc100000002307423 */ /* 0x000fe40000010003 */
[----:B------:R-:W-:Y:S03]  /*4360*/  MUFU.EX2 R37, R37 ;  /* 0x0000002500257308 */ /* 0x000fe60000000800 */
[----:B------:R-:W-:-:S05]  /*4370*/  FSEL R48, R48, RZ, P3 ;  /* 0x000000ff30307208 */ /* 0x000fca0001800000 */
[----:B------:R-:W-:Y:S01]  /*4380*/  MUFU.EX2 R30, R30 ;  /* 0x0000001e001e7308 */ /* 0x000fe20000000800 */
[C-C-:B------:R-:W-:Y:S01]  /*4390*/  FFMA.FTZ R13, R2.reuse, R103, -R48.reuse ;  /* 0x00000067020d7223 */ /* 0x140fe20000010830 */
[C-C-:B------:R-:W-:Y:S01]  /*43a0*/  FFMA.FTZ R36, R2.reuse, R121, -R48.reuse ;  /* 0x0000007902247223 */ /* 0x140fe20000010830 */
[C-C-:B------:R-:W-:Y:S01]  /*43b0*/  FFMA.FTZ R52, R2.reuse, R107, -R48.reuse ;  /* 0x0000006b02347223 */ /* 0x140fe20000010830 */
[C-C-:B------:R-:W-:Y:S01]  /*43c0*/  FFMA.FTZ R107, R2.reuse, R125, -R48.reuse ;  /* 0x0000007d026b7223 */ /* 0x140fe20000010830 */
[C-C-:B------:R-:W-:Y:S01]  /*43d0*/  FFMA.FTZ R39, R2.reuse, R111, -R48.reuse ;  /* 0x0000006f02277223 */ /* 0x140fe20000010830 */
[C-C-:B------:R-:W-:Y:S01]  /*43e0*/  FFMA.FTZ R42, R2.reuse, R129, -R48.reuse ;  /* 0x00000081022a7223 */ /* 0x140fe20000010830 */
[--C-:B------:R-:W-:Y:S01]  /*43f0*/  FFMA.FTZ R100, R2, R81, -R48.reuse ;  /* 0x0000005102647223 */ /* 0x100fe20000010830 */
[----:B------:R-:W-:Y:S01]  /*4400*/  MUFU.EX2 R13, R13 ;  /* 0x0000000d000d7308 */ /* 0x000fe20000000800 */
[----:B------:R-:W-:Y:S01]  /*4410*/  FADD.FTZ R81, R6, R15 ;  /* 0x0000000f06517221 */ /* 0x000fe20000010000 */
[C-C-:B------:R-:W-:Y:S01]  /*4420*/  FFMA.FTZ R58, R2.reuse, R115, -R48.reuse ;  /* 0x00000073023a7223 */ /* 0x140fe20000010830 */
[C-C-:B------:R-:W-:Y:S01]  /*4430*/  FFMA.FTZ R111, R2.reuse, R133, -R48.reuse ;  /* 0x00000085026f7223 */ /* 0x140fe20000010830 */
[--C-:B------:R-:W-:Y:S01]  /*4440*/  FFMA.FTZ R46, R2, R119, -R48.reuse ;  /* 0x00000077022e7223 */ /* 0x100fe20000010830 */
[----:B------:R-:W-:Y:S01]  /*4450*/  FADD.FTZ R98, R8, R81 ;  /* 0x0000005108627221 */ /* 0x000fe20000010000 */
[C-C-:B------:R-:W-:Y:S01]  /*4460*/  FFMA.FTZ R103, R2.reuse, R105, -R48.reuse ;  /* 0x0000006902677223 */ /* 0x140fe20000010830 */
[C---:B------:R-:W-:Y:S01]  /*4470*/  FFMA.FTZ R64, R2.reuse, R123, -R48 ;  /* 0x0000007b02407223 */ /* 0x040fe20000010830 */
[----:B------:R-:W0:Y:S01]  /*4480*/  MUFU.EX2 R36, R36 ;  /* 0x0000002400247308 */ /* 0x000e220000000800 */
[----:B------:R-:W-:Y:S01]  /*4490*/  FADD.FTZ R108, R21, R98 ;  /* 0x00000062156c7221 */ /* 0x000fe20000010000 */
[C-C-:B------:R-:W-:Y:S01]  /*44a0*/  FFMA.FTZ R109, R2.reuse, R109, -R48.reuse ;  /* 0x0000006d026d7223 */ /* 0x140fe20000010830 */
[C-C-:B------:R-:W-:Y:S01]  /*44b0*/  FFMA.FTZ R50, R2.reuse, R127, -R48.reuse ;  /* 0x0000007f02327223 */ /* 0x140fe20000010830 */
[C-C-:B------:R-:W-:Y:S01]  /*44c0*/  FFMA.FTZ R105, R2.reuse, R113, -R48.reuse ;  /* 0x0000007102697223 */ /* 0x140fe20000010830 */
[C-C-:B------:R-:W-:Y:S01]  /*44d0*/  FFMA.FTZ R80, R2.reuse, R131, -R48.reuse ;  /* 0x0000008302507223 */ /* 0x140fe20000010830 */
[C-C-:B------:R-:W-:Y:S01]  /*44e0*/  FFMA.FTZ R113, R2.reuse, R117, -R48.reuse ;  /* 0x0000007502717223 */ /* 0x140fe20000010830 */
[C-C-:B------:R-:W-:Y:S01]  /*44f0*/  FFMA.FTZ R54, R2.reuse, R135, -R48.reuse ;  /* 0x0000008702367223 */ /* 0x140fe20000010830 */
[----:B------:R-:W1:Y:S01]  /*4500*/  MUFU.EX2 R52, R52 ;  /* 0x0000003400347308 */ /* 0x000e620000000800 */
[C-C-:B------:R-:W-:Y:S01]  /*4510*/  FFMA.FTZ R89, R2.reuse, R89, -R48.reuse ;  /* 0x0000005902597223 */ /* 0x140fe20000010830 */
[C-C-:B------:R-:W-:Y:S01]  /*4520*/  FFMA.FTZ R96, R2.reuse, R139, -R48.reuse ;  /* 0x0000008b02607223 */ /* 0x140fe20000010830 */
[C-C-:B------:R-:W-:Y:S01]  /*4530*/  FFMA.FTZ R115, R2.reuse, R93, -R48.reuse ;  /* 0x0000005d02737223 */ /* 0x140fe20000010830 */
[C-C-:B------:R-:W-:Y:S01]  /*4540*/  FFMA.FTZ R62, R2.reuse, R141, -R48.reuse ;  /* 0x0000008d023e7223 */ /* 0x140fe20000010830 */
[C-C-:B------:R-:W-:Y:S01]  /*4550*/  FFMA.FTZ R93, R2.reuse, R97, -R48.reuse ;  /* 0x00000061025d7223 */ /* 0x140fe20000010830 */
[C-C-:B------:R-:W-:Y:S01]  /*4560*/  FFMA.FTZ R102, R2.reuse, R137, -R48.reuse ;  /* 0x0000008902667223 */ /* 0x140fe20000010830 */
[C---:B------:R-:W-:Y:S01]  /*4570*/  FFMA.FTZ R117, R2.reuse, R101, -R48 ;  /* 0x0000006502757223 */ /* 0x040fe20000010830 */
[----:B------:R-:W2:Y:S01]  /*4580*/  MUFU.EX2 R107, R107 ;  /* 0x0000006b006b7308 */ /* 0x000ea20000000800 */
[----:B0-----:R-:W-:Y:S01]  /*4590*/  FADD.FTZ R121, R13, R36 ;  /* 0x000000240d797221 */ /* 0x001fe20000010000 */
[C-C-:B------:R-:W-:Y:S01]  /*45a0*/  FFMA.FTZ R68, R2.reuse, R143, -R48.reuse ;  /* 0x0000008f02447223 */ /* 0x140fe20000010830 */
[C-C-:B------:R-:W-:Y:S01]  /*45b0*/  FFMA.FTZ R97, R2.reuse, R145, -R48.reuse ;  /* 0x0000009102617223 */ /* 0x140fe20000010830 */
[C-C-:B------:R-:W-:Y:S01]  /*45c0*/  FFMA.FTZ R106, R2.reuse, R147, -R48.reuse ;  /* 0x00000093026a7223 */ /* 0x140fe20000010830 */
[C-C-:B------:R-:W-:Y:S01]  /*45d0*/  FFMA.FTZ R119, R2.reuse, R149, -R48.reuse ;  /* 0x0000009502777223 */ /* 0x140fe20000010830 */
[C-C-:B------:R-:W-:Y:S01]  /*45e0*/  FFMA.FTZ R84, R2.reuse, R151, -R48.reuse ;  /* 0x0000009702547223 */ /* 0x140fe20000010830 */
[----:B------:R-:W-:Y:S01]  /*45f0*/  FFMA.FTZ R101, R2, R153, -R48 ;  /* 0x0000009902657223 */ /* 0x000fe20000010830 */
[----:B------:R-:W0:Y:S01]  /*4600*/  MUFU.EX2 R39, R39 ;  /* 0x0000002700277308 */ /* 0x000e220000000800 */
[----:B-1----:R-:W-:Y:S01]  /*4610*/  FADD.FTZ R104, R52, R121 ;  /* 0x0000007934687221 */ /* 0x002fe20000010000 */
[----:B------:R-:W-:Y:S01]  /*4620*/  FADD.FTZ R121, R27, R108 ;  /* 0x0000006c1b797221 */ /* 0x000fe20000010000 */
[C-C-:B------:R-:W-:Y:S01]  /*4630*/  FFMA.FTZ R85, R2.reuse, R85, -R48.reuse ;  /* 0x0000005502557223 */ /* 0x140fe20000010830 */
[C-C-:B------:R-:W-:Y:S01]  /*4640*/  FFMA.FTZ R81, R2.reuse, R155, -R48.reuse ;  /* 0x0000009b02517223 */ /* 0x140fe20000010830 */
[--C-:B------:R-:W-:Y:S01]  /*4650*/  FFMA.FTZ R98, R2, R157, -R48.reuse ;  /* 0x0000009d02627223 */ /* 0x100fe20000010830 */
[----:B------:R-:W-:Y:S01]  /*4660*/  FADD.FTZ R108, R38, R121 ;  /* 0x00000079266c7221 */ /* 0x000fe20000010000 */
[C---:B------:R-:W-:Y:S01]  /*4670*/  FFMA.FTZ R159, R2.reuse, R159, -R48 ;  /* 0x0000009f029f7223 */ /* 0x040fe20000010830 */
[----:B------:R-:W1:Y:S01]  /*4680*/  MUFU.EX2 R42, R42 ;  /* 0x0000002a002a7308 */ /* 0x000e620000000800 */
[----:B--2---:R-:W-:Y:S01]  /*4690*/  FADD.FTZ R104, R107, R104 ;  /* 0x000000686b687221 */ /* 0x004fe20000010000 */
[----:B------:R-:W-:Y:S01]  /*46a0*/  FADD.FTZ R123, R31, R108 ;  /* 0x0000006c1f7b7221 */ /* 0x000fe20000010000 */
[----:B------:R-:W-:Y:S01]  /*46b0*/  F2FP.SATFINITE.E4M3.F32.PACK_AB_MERGE_C R224, R107, R52, RZ ;  /* 0x000000346be0723e */ /* 0x000fe200048070ff */
[C-C-:B------:R-:W-:Y:S01]  /*46c0*/  FFMA.FTZ R161, R2.reuse, R161, -R48.reuse ;  /* 0x000000a102a17223 */ /* 0x140fe20000010830 */
[--C-:B------:R-:W-:Y:S01]  /*46d0*/  FFMA.FTZ R163, R2, R163, -R48.reuse ;  /* 0x000000a302a37223 */ /* 0x100fe20000010830 */
[----:B------:R-:W-:Y:S01]  /*46e0*/  FADD.FTZ R110, R66, R123 ;  /* 0x0000007b426e7221 */ /* 0x000fe20000010000 */
[C---:B------:R-:W-:Y:S01]  /*46f0*/  FFMA.FTZ R165, R2.reuse, R165, -R48 ;  /* 0x000000a502a57223 */ /* 0x040fe20000010830 */
[----:B------:R-:W2:Y:S01]  /*4700*/  MUFU.EX2 R58, R58 ;  /* 0x0000003a003a7308 */ /* 0x000ea20000000800 */
[----:B0-----:R-:W-:Y:S01]  /*4710*/  FADD.FTZ R121, R39, R104 ;  /* 0x0000006827797221 */ /* 0x001fe20000010000 */
[C-C-:B------:R-:W-:Y:S01]  /*4720*/  FFMA.FTZ R104, R2.reuse, R65, -R48.reuse ;  /* 0x0000004102687223 */ /* 0x140fe20000010830 */
[C-C-:B------:R-:W-:Y:S01]  /*4730*/  FFMA.FTZ R69, R2.reuse, R69, -R48.reuse ;  /* 0x0000004502457223 */ /* 0x140fe20000010830 */
[C-C-:B------:R-:W-:Y:S01]  /*4740*/  FFMA.FTZ R99, R2.reuse, R99, -R48.reuse ;  /* 0x0000006302637223 */ /* 0x140fe20000010830 */
[C-C-:B------:R-:W-:Y:S01]  /*4750*/  FFMA.FTZ R167, R2.reuse, R167, -R48.reuse ;  /* 0x000000a702a77223 */ /* 0x140fe20000010830 */
[----:B------:R-:W-:Y:S01]  /*4760*/  FFMA.FTZ R169, R2, R169, -R48 ;  /* 0x000000a902a97223 */ /* 0x000fe20000010830 */
[----:B------:R-:W-:Y:S01]  /*4770*/  F2FP.SATFINITE.E4M3.F32.PACK_AB_MERGE_C R224, R36, R13, R224 ;  /* 0x0000000d24e0723e */ /* 0x000fe200048070e0 */
[----:B------:R-:W0:Y:S01]  /*4780*/  MUFU.EX2 R111, R111 ;  /* 0x0000006f006f7308 */ /* 0x000e220000000800 */
[----:B-1----:R-:W-:Y:S01]  /*4790*/  FADD.FTZ R121, R42, R121 ;  /* 0x000000792a797221 */ /* 0x002fe20000010000 */
[C-C-:B------:R-:W-:Y:S01]  /*47a0*/  FFMA.FTZ R95, R2.reuse, R95, -R48.reuse ;  /* 0x0000005f025f7223 */ /* 0x140fe20000010830 */
[C-C-:B------:R-:W-:Y:S01]  /*47b0*/  FFMA.FTZ R171, R2.reuse, R171, -R48.reuse ;  /* 0x000000ab02ab7223 */ /* 0x140fe20000010830 */
[C-C-:B------:R-:W-:Y:S01]  /*47c0*/  FFMA.FTZ R91, R2.reuse, R91, -R48.reuse ;  /* 0x0000005b025b7223 */ /* 0x140fe20000010830 */
[C-C-:B------:R-:W-:Y:S01]  /*47d0*/  FFMA.FTZ R53, R2.reuse, R53, -R48.reuse ;  /* 0x0000003502357223 */ /* 0x140fe20000010830 */
[C-C-:B------:R-:W-:Y:S01]  /*47e0*/  FFMA.FTZ R87, R2.reuse, R87, -R48.reuse ;  /* 0x0000005702577223 */ /* 0x140fe20000010830 */
[----:B------:R-:W-:Y:S01]  /*47f0*/  FFMA.FTZ R83, R2, R83, -R48 ;  /* 0x0000005302537223 */ /* 0x000fe20000010830 */
[----:B------:R-:W1:Y:S01]  /*4800*/  MUFU.EX2 R46, R46 ;  /* 0x0000002e002e7308 */ /* 0x000e620000000800 */
[----:B--2---:R-:W-:Y:S01]  /*4810*/  FADD.FTZ R108, R58, R121 ;  /* 0x000000793a6c7221 */ /* 0x004fe20000010000 */
[----:B------:R-:W-:Y:S01]  /*4820*/  FADD.FTZ R121, R35, R110 ;  /* 0x0000006e23797221 */ /* 0x000fe20000010000 */
[C-C-:B------:R-:W-:Y:S01]  /*4830*/  FFMA.FTZ R173, R2.reuse, R173, -R48.reuse ;  /* 0x000000ad02ad7223 */ /* 0x140fe20000010830 */
[C-C-:B------:R-:W-:Y:S01]  /*4840*/  FFMA.FTZ R175, R2.reuse, R175, -R48.reuse ;  /* 0x000000af02af7223 */ /* 0x140fe20000010830 */
[--C-:B------:R-:W-:Y:S01]  /*4850*/  FFMA.FTZ R79, R2, R79, -R48.reuse ;  /* 0x0000004f024f7223 */ /* 0x100fe20000010830 */
[----:B------:R-:W-:Y:S01]  /*4860*/  FADD.FTZ R110, R70, R121 ;  /* 0x00000079466e7221 */ /* 0x000fe20000010000 */
[C---:B------:R-:W-:Y:S01]  /*4870*/  FFMA.FTZ R177, R2.reuse, R177, -R48 ;  /* 0x000000b102b17223 */ /* 0x040fe20000010830 */
[----:B------:R-:W2:Y:S01]  /*4880*/  MUFU.EX2 R103, R103 ;  /* 0x0000006700677308 */ /* 0x000ea20000000800 */
[C---:B0-----:R-:W-:Y:S01]  /*4890*/  FADD.FTZ R65, R111.reuse, R108 ;  /* 0x0000006c6f417221 */ /* 0x041fe20000010000 */
[----:B------:R-:W-:Y:S01]  /*48a0*/  F2FP.SATFINITE.E4M3.F32.PACK_AB_MERGE_C R226, R111, R58, RZ ;  /* 0x0000003a6fe2723e */ /* 0x000fe200048070ff */
[----:B------:R-:W-:-:S03]  /*48b0*/  FFMA.FTZ R181, R2, R181, -R48 ;  /* 0x000000b502b57223 */ /* 0x000fc60000010830 */
[----:B------:R-:W-:Y:S02]  /*48c0*/  F2FP.SATFINITE.E4M3.F32.PACK_AB_MERGE_C R226, R42, R39, R226 ;  /* 0x000000272ae2723e */ /* 0x000fe400048070e2 */
[----:B------:R-:W0:Y:S01]  /*48d0*/  MUFU.EX2 R64, R64 ;  /* 0x0000004000407308 */ /* 0x000e220000000800 */
[----:B-1----:R-:W-:Y:S01]  /*48e0*/  FADD.FTZ R108, R46, R65 ;  /* 0x000000412e6c7221 */ /* 0x002fe20000010000 */
[----:B------:R-:W-:-:S04]  /*48f0*/  FADD.FTZ R65, R47, R110 ;  /* 0x0000006e2f417221 */ /* 0x000fc80000010000 */
[----:B------:R-:W-:Y:S01]  /*4900*/  FADD.FTZ R112, R74, R65 ;  /* 0x000000414a707221 */ /* 0x000fe20000010000 */
[C---:B------:R-:W-:Y:S01]  /*4910*/  FFMA.FTZ R65, R2.reuse, R49, -R48 ;  /* 0x0000003102417223 */ /* 0x040fe20000010830 */
[----:B------:R-:W1:Y:S01]  /*4920*/  MUFU.EX2 R109, R109 ;  /* 0x0000006d006d7308 */ /* 0x000e620000000800 */
[----:B--2---:R-:W-:Y:S01]  /*4930*/  FADD.FTZ R121, R103, R108 ;  /* 0x0000006c67797221 */ /* 0x004fe20000010000 */
[----:B------:R-:W-:Y:S01]  /*4940*/  FADD.FTZ R49, R51, R112 ;  /* 0x0000007033317221 */ /* 0x000fe20000010000 */
[----:B------:R-:W-:-:S03]  /*4950*/  FFMA.FTZ R48, R2, R187, -R48 ;  /* 0x000000bb02307223 */ /* 0x000fc60000010830 */
[----:B------:R-:W-:Y:S02]  /*4960*/  FADD.FTZ R112, R78, R49 ;  /* 0x000000314e707221 */ /* 0x000fe40000010000 */
[----:B------:R-:W2:Y:S01]  /*4970*/  MUFU.EX2 R50, R50 ;  /* 0x0000003200327308 */ /* 0x000ea20000000800 */
[----:B0-----:R-:W-:Y:S01]  /*4980*/  FADD.FTZ R110, R64, R121 ;  /* 0x00000079406e7221 */ /* 0x001fe20000010000 */
[----:B------:R-:W-:-:S04]  /*4990*/  FADD.FTZ R123, R55, R112 ;  /* 0x00000070377b7221 */ /* 0x000fc80000010000 */
[----:B------:R-:W-:Y:S02]  /*49a0*/  FADD.FTZ R112, R82, R123 ;  /* 0x0000007b52707221 */ /* 0x000fe40000010000 */
[----:B------:R-:W0:Y:S01]  /*49b0*/  MUFU.EX2 R105, R105 ;  /* 0x0000006900697308 */ /* 0x000e220000000800 */
[----:B-1----:R-:W-:Y:S01]  /*49c0*/  FADD.FTZ R121, R109, R110 ;  /* 0x0000006e6d797221 */ /* 0x002fe20000010000 */
[----:B------:R-:W-:Y:S01]  /*49d0*/  FADD.FTZ R123, R59, R112 ;  /* 0x000000703b7b7221 */ /* 0x000fe20000010000 */
[----:B------:R-:W-:-:S03]  /*49e0*/  F2FP.SATFINITE.E4M3.F32.PACK_AB_MERGE_C R64, R109, R64, RZ ;  /* 0x000000406d40723e */ /* 0x000fc600048070ff */
[----:B------:R-:W-:Y:S01]  /*49f0*/  FADD.FTZ R112, R86, R123 ;  /* 0x0000007b56707221 */ /* 0x000fe20000010000 */
[----:B------:R-:W-:Y:S01]  /*4a00*/  F2FP.SATFINITE.E4M3.F32.PACK_AB_MERGE_C R220, R103, R46, R64 ;  /* 0x0000002e67dc723e */ /* 0x000fe20004807040 */
[----:B------:R-:W1:Y:S01]  /*4a10*/  MUFU.EX2 R80, R80 ;  /* 0x0000005000507308 */ /* 0x000e620000000800 */
[----:B--2---:R-:W-:Y:S01]  /*4a20*/  FADD.FTZ R110, R50, R121 ;  /* 0x00000079326e7221 */ /* 0x004fe20000010000 */
[----:B------:R-:W-:-:S06]  /*4a30*/  CS2R R46, SRZ ;  /* 0x00000000002e7805 */ /* 0x000fcc000001ff00 */
        /* <DEDUP_REMOVED lines=8> */
[----:B------:R-:W-:Y:S01]  /*4ac0*/  CS2R R50, SRZ ;  /* 0x0000000000327805 */ /* 0x000fe2000001ff00 */
[----:B------:R-:W2:Y:S01]  /*4ad0*/  MUFU.EX2 R96, R96 ;  /* 0x0000006000607308 */ /* 0x000ea20000000800 */
[----:B0-----:R-:W-:Y:S01]  /*4ae0*/  FADD.FTZ R110, R54, R121 ;  /* 0x00000079366e7221 */ /* 0x001fe20000010000 */
[----:B------:R-:W-:-:S06]  /*4af0*/  FADD.FTZ R121, R63, R112 ;  /* 0x000000703f797221 */ /* 0x000fcc0000010000 */
[----:B------:R-:W0:Y:S01]  /*4b00*/  MUFU.EX2 R115, R115 ;  /* 0x0000007300737308 */ /* 0x000e220000000800 */
[----:B-1----:R-:W-:Y:S01]  /*4b10*/  FADD.FTZ R21, R89, R110 ;  /* 0x0000006e59157221 */ /* 0x002fe20000010000 */
[----:B------:R-:W-:-:S04]  /*4b20*/  FADD.FTZ R110, R90, R121 ;  /* 0x000000795a6e7221 */ /* 0x000fc80000010000 */
[----:B------:R-:W-:Y:S02]  /*4b30*/  FADD.FTZ R31, R67, R110 ;  /* 0x0000006e431f7221 */ /* 0x000fe40000010000 */
[----:B------:R-:W1:Y:S01]  /*4b40*/  MUFU.EX2 R62, R62 ;  /* 0x0000003e003e7308 */ /* 0x000e620000000800 */
[----:B--2---:R-:W-:Y:S01]  /*4b50*/  FADD.FTZ R8, R96, R21 ;  /* 0x0000001560087221 */ /* 0x004fe20000010000 */
[----:B------:R-:W-:-:S04]  /*4b60*/  FADD.FTZ R82, R94, R31 ;  /* 0x0000001f5e527221 */ /* 0x000fc80000010000 */
[----:B------:R-:W-:Y:S01]  /*4b70*/  FADD.FTZ R31, R71, R82 ;  /* 0x00000052471f7221 */ /* 0x000fe20000010000 */
[----:B------:R-:W-:Y:S01]  /*4b80*/  CS2R R70, SRZ ;  /* 0x0000000000467805 */ /* 0x000fe2000001ff00 */
[----:B------:R-:W2:Y:S01]  /*4b90*/  MUFU.EX2 R93, R93 ;  /* 0x0000005d005d7308 */ /* 0x000ea20000000800 */
[C---:B0-----:R-:W-:Y:S01]  /*4ba0*/  FADD.FTZ R21, R115.reuse, R8 ;  /* 0x0000000873157221 */ /* 0x041fe20000010000 */
[----:B------:R-:W-:Y:S01]  /*4bb0*/  FADD.FTZ R92, R92, R31 ;  /* 0x0000001f5c5c7221 */ /* 0x000fe20000010000 */
[----:B------:R-:W-:-:S03]  /*4bc0*/  F2FP.SATFINITE.E4M3.F32.PACK_AB_MERGE_C R96, R115, R96, RZ ;  /* 0x000000607360723e */ /* 0x000fc600048070ff */
[----:B------:R-:W-:Y:S01]  /*4bd0*/  FADD.FTZ R31, R75, R92 ;  /* 0x0000005c4b1f7221 */ /* 0x000fe20000010000 */
[----:B------:R-:W-:Y:S01]  /*4be0*/  F2FP.SATFINITE.E4M3.F32.PACK_AB_MERGE_C R216, R89, R54, R96 ;  /* 0x0000003659d8723e */ /* 0x000fe20004807060 */
[----:B------:R-:W0:Y:S01]  /*4bf0*/  MUFU.EX2 R102, R102 ;  /* 0x0000006600667308 */ /* 0x000e220000000800 */
[----:B-1----:R-:W-:Y:S01]  /*4c00*/  FADD.FTZ R74, R62, R21 ;  /* 0x000000153e4a7221 */ /* 0x002fe20000010000 */
[----:B------:R-:W-:Y:S01]  /*4c10*/  FADD.FTZ R31, R88, R31 ;  /* 0x0000001f581f7221 */ /* 0x000fe20000010000 */
[----:B------:R-:W-:-:S03]  /*4c20*/  CS2R R54, SRZ ;  /* 0x0000000000367805 */ /* 0x000fc6000001ff00 */
[----:B------:R-:W-:Y:S02]  /*4c30*/  FADD.FTZ R58, R72, R31 ;  /* 0x0000001f483a7221 */ /* 0x000fe40000010000 */
[----:B------:R-:W1:Y:S01]  /*4c40*/  MUFU.EX2 R117, R117 ;  /* 0x0000007500757308 */ /* 0x000e620000000800 */
[----:B--2---:R-:W-:Y:S01]  /*4c50*/  FADD.FTZ R21, R93, R74 ;  /* 0x0000004a5d157221 */ /* 0x004fe20000010000 */
[----:B------:R-:W-:Y:S01]  /*4c60*/  FADD.FTZ R58, R77, R58 ;  /* 0x0000003a4d3a7221 */ /* 0x000fe20000010000 */
[----:B------:R-:W-:-:S03]  /*4c70*/  CS2R R74, SRZ ;  /* 0x00000000004a7805 */ /* 0x000fc6000001ff00 */
[----:B------:R-:W-:Y:S01]  /*4c80*/  FADD.FTZ R15, R73, R58 ;  /* 0x0000003a490f7221 */ /* 0x000fe20000010000 */
[----:B------:R-:W-:Y:S01]  /*4c90*/  CS2R R58, SRZ ;  /* 0x00000000003a7805 */ /* 0x000fe2000001ff00 */
[----:B------:R-:W2:Y:S01]  /*4ca0*/  MUFU.EX2 R68, R68 ;  /* 0x0000004400447308 */ /* 0x000ea20000000800 */
[----:B0-----:R-:W-:Y:S01]  /*4cb0*/  FADD.FTZ R52, R102, R21 ;  /* 0x0000001566347221 */ /* 0x001fe20000010000 */
[----:B------:R-:W-:Y:S01]  /*4cc0*/  FADD.FTZ R15, R76, R15 ;  /* 0x0000000f4c0f7221 */ /* 0x000fe20000010000 */
[----:B------:R-:W-:Y:S02]  /*4cd0*/  CS2R R72, SRZ ;  /* 0x0000000000487805 */ /* 0x000fe4000001ff00 */
[----:B------:R-:W-:-:S03]  /*4ce0*/  CS2R R76, SRZ ;  /* 0x00000000004c7805 */ /* 0x000fc6000001ff00 */
[----:B------:R-:W0:Y:S01]  /*4cf0*/  MUFU.EX2 R97, R97 ;  /* 0x0000006100617308 */ /* 0x000e220000000800 */
[C---:B-1----:R-:W-:Y:S01]  /*4d00*/  FADD.FTZ R21, R117.reuse, R52 ;  /* 0x0000003475157221 */ /* 0x042fe20000010000 */
[----:B------:R-:W-:-:S04]  /*4d10*/  F2FP.SATFINITE.E4M3.F32.PACK_AB_MERGE_C R102, R117, R102, RZ ;  /* 0x000000667566723e */ /* 0x000fc800048070ff */
[----:B------:R-:W-:Y:S02]  /*4d20*/  F2FP.SATFINITE.E4M3.F32.PACK_AB_MERGE_C R218, R93, R62, R102 ;  /* 0x0000003e5dda723e */ /* 0x000fe40004807066 */
[----:B------:R-:W-:Y:S01]  /*4d30*/  CS2R R62, SRZ ;  /* 0x00000000003e7805 */ /* 0x000fe2000001ff00 */
[----:B------:R-:W1:Y:S01]  /*4d40*/  MUFU.EX2 R106, R106 ;  /* 0x0000006a006a7308 */ /* 0x000e620000000800 */
[----:B--2---:R-:W-:-:S07]  /*4d50*/  FADD.FTZ R52, R68, R21 ;  /* 0x0000001544347221 */ /* 0x004fce0000010000 */
[----:B------:R-:W2:Y:S01]  /*4d60*/  MUFU.EX2 R119, R119 ;  /* 0x0000007700777308 */ /* 0x000ea20000000800 */
[----:B0-----:R-:W-:-:S07]  /*4d70*/  FADD.FTZ R21, R97, R52 ;  /* 0x0000003461157221 */ /* 0x001fce0000010000 */
[----:B------:R-:W0:Y:S01]  /*4d80*/  MUFU.EX2 R84, R84 ;  /* 0x0000005400547308 */ /* 0x000e220000000800 */
[----:B-1----:R-:W-:-:S07]  /*4d90*/  FADD.FTZ R52, R106, R21 ;  /* 0x000000156a347221 */ /* 0x002fce0000010000 */
[----:B------:R-:W1:Y:S01]  /*4da0*/  MUFU.EX2 R101, R101 ;  /* 0x0000006500657308 */ /* 0x000e620000000800 */
[C---:B--2---:R-:W-:Y:S01]  /*4db0*/  F2FP.SATFINITE.E4M3.F32.PACK_AB_MERGE_C R106, R119.reuse, R106, RZ ;  /* 0x0000006a776a723e */ /* 0x044fe200048070ff */
[----:B------:R-:W-:Y:S01]  /*4dc0*/  FADD.FTZ R119, R119, R52 ;  /* 0x0000003477777221 */ /* 0x000fe20000010000 */
[----:B------:R-:W-:Y:S02]  /*4dd0*/  FADD.FTZ R52, R56, R15 ;  /* 0x0000000f38347221 */ /* 0x000fe40000010000 */
[----:B------:R-:W-:Y:S02]  /*4de0*/  F2FP.SATFINITE.E4M3.F32.PACK_AB_MERGE_C R212, R97, R68, R106 ;  /* 0x0000004461d4723e */ /* 0x000fe4000480706a */
[----:B------:R-:W-:Y:S01]  /*4df0*/  FADD.FTZ R57, R57, R52 ;  /* 0x0000003439397221 */ /* 0x000fe20000010000 */
[----:B------:R-:W2:Y:S01]  /*4e00*/  MUFU.EX2 R100, R100 ;  /* 0x0000006400647308 */ /* 0x000ea20000000800 */
[----:B0-----:R-:W-:Y:S02]  /*4e10*/  FADD.FTZ R38, R84, R119 ;  /* 0x0000007754267221 */ /* 0x001fe40000010000 */
[----:B------:R-:W-:-:S04]  /*4e20*/  FADD.FTZ R56, R60, R57 ;  /* 0x000000393c387221 */ /* 0x000fc80000010000 */
[----:B------:R-:W-:Y:S01]  /*4e30*/  FADD.FTZ R21, R61, R56 ;  /* 0x000000383d157221 */ /* 0x000fe20000010000 */
[----:B------:R-:W0:Y:S01]  /*4e40*/  MUFU.EX2 R85, R85 ;  /* 0x0000005500557308 */ /* 0x000e220000000800 */
[----:B-1----:R-:W-:Y:S01]  /*4e50*/  FADD.FTZ R15, R101, R38 ;  /* 0x00000026650f7221 */ /* 0x002fe20000010000 */
[----:B------:R-:W-:Y:S01]  /*4e60*/  CS2R R60, SRZ ;  /* 0x00000000003c7805 */ /* 0x000fe2000001ff00 */
[----:B------:R-:W-:-:S04]  /*4e70*/  FADD.FTZ R56, R40, R21 ;  /* 0x0000001528387221 */ /* 0x000fc80000010000 */
[----:B------:R-:W-:Y:S01]  /*4e80*/  FADD.FTZ R41, R41, R56 ;  /* 0x0000003829297221 */ /* 0x000fe20000010000 */
[----:B------:R-:W1:Y:S01]  /*4e90*/  MUFU.EX2 R81, R81 ;  /* 0x0000005100517308 */ /* 0x000e620000000800 */
[----:B--2---:R-:W-:Y:S01]  /*4ea0*/  FADD.FTZ R52, R100, R15 ;  /* 0x0000000f64347221 */ /* 0x004fe20000010000 */
[----:B------:R-:W-:-:S06]  /*4eb0*/  CS2R R56, SRZ ;  /* 0x0000000000387805 */ /* 0x000fcc000001ff00 */
[----:B------:R-:W2:Y:S01]  /*4ec0*/  MUFU.EX2 R98, R98 ;  /* 0x0000006200627308 */ /* 0x000ea20000000800 */
[C---:B0-----:R-:W-:Y:S01]  /*4ed0*/  FADD.FTZ R52, R85.reuse, R52 ;  /* 0x0000003455347221 */ /* 0x041fe20000010000 */
[----:B------:R-:W-:-:S04]  /*4ee0*/  F2FP.SATFINITE.E4M3.F32.PACK_AB_MERGE_C R100, R85, R100, RZ ;  /* 0x000000645564723e */ /* 0x000fc800048070ff */
[----:B------:R-:W-:Y:S02]  /*4ef0*/  F2FP.SATFINITE.E4M3.F32.PACK_AB_MERGE_C R214, R101, R84, R100 ;  /* 0x0000005465d6723e */ /* 0x000fe40004807064 */
[----:B------:R-:W-:Y:S01]  /*4f00*/  CS2R R84, SRZ ;  /* 0x0000000000547805 */ /* 0x000fe2000001ff00 */
[----:B------:R-:W0:Y:S01]  /*4f10*/  MUFU.EX2 R159, R159 ;  /* 0x0000009f009f7308 */ /* 0x000e220000000800 */
[----:B-1----:R-:W-:-:S07]  /*4f20*/  FADD.FTZ R15, R81, R52 ;  /* 0x00000034510f7221 */ /* 0x002fce0000010000 */
[----:B------:R-:W1:Y:S01]  /*4f30*/  MUFU.EX2 R108, R161 ;  /* 0x000000a1006c7308 */ /* 0x000e620000000800 */
[----:B--2---:R-:W-:-:S07]  /*4f40*/  FADD.FTZ R52, R98, R15 ;  /* 0x0000000f62347221 */ /* 0x004fce0000010000 */
[----:B------:R-:W2:Y:S01]  /*4f50*/  MUFU.EX2 R49, R163 ;  /* 0x000000a300317308 */ /* 0x000ea20000000800 */
[----:B0-----:R-:W-:Y:S01]  /*4f60*/  FADD.FTZ R15, R159, R52 ;  /* 0x000000349f0f7221 */ /* 0x001fe20000010000 */
[----:B------:R-:W-:-:S04]  /*4f70*/  FADD.FTZ R52, R44, R41 ;  /* 0x000000292c347221 */ /* 0x000fc80000010000 */
[----:B------:R-:W-:Y:S01]  /*4f80*/  FADD.FTZ R21, R45, R52 ;  /* 0x000000342d157221 */ /* 0x000fe20000010000 */
[----:B------:R-:W-:Y:S01]  /*4f90*/  CS2R R44, SRZ ;  /* 0x00000000002c7805 */ /* 0x000fe2000001ff00 */
[----:B------:R-:W0:Y:S01]  /*4fa0*/  MUFU.EX2 R104, R104 ;  /* 0x0000006800687308 */ /* 0x000e220000000800 */
[C---:B-1----:R-:W-:Y:S01]  /*4fb0*/  F2FP.SATFINITE.E4M3.F32.PACK_AB_MERGE_C R159, R108.reuse, R159, RZ ;  /* 0x0000009f6c9f723e */ /* 0x042fe200048070ff */
[----:B------:R-:W-:Y:S01]  /*4fc0*/  FADD.FTZ R108, R108, R15 ;  /* 0x0000000f6c6c7221 */ /* 0x000fe20000010000 */
[----:B------:R-:W-:Y:S02]  /*4fd0*/  FADD.FTZ R24, R24, R21 ;  /* 0x0000001518187221 */ /* 0x000fe40000010000 */
[----:B------:R-:W1:Y:S01]  /*4fe0*/  @P2 LDC R21, c[0x0][0x450] ;  /* 0x00011400ff152b82 */ /* 0x000e620000000800 */
[----:B------:R-:W-:Y:S01]  /*4ff0*/  F2FP.SATFINITE.E4M3.F32.PACK_AB_MERGE_C R208, R98, R81, R159 ;  /* 0x0000005162d0723e */ /* 0x000fe2000480709f */
[----:B------:R-:W-:Y:S01]  /*5000*/  FADD.FTZ R25, R25, R24 ;  /* 0x0000001819197221 */ /* 0x000fe20000010000 */
[----:B------:R-:W3:Y:S01]  /*5010*/  MUFU.EX2 R165, R165 ;  /* 0x000000a500a57308 */ /* 0x000ee20000000800 */
[----:B--2---:R-:W-:Y:S01]  /*5020*/  FADD.FTZ R15, R49, R108 ;  /* 0x0000006c310f7221 */ /* 0x004fe20000010000 */
[----:B------:R-:W-:-:S06]  /*5030*/  CS2R R80, SRZ ;  /* 0x0000000000507805 */ /* 0x000fcc000001ff00 */
[----:B------:R2:W4:Y:S01]  /*5040*/  MUFU.EX2 R66, R69 ;  /* 0x0000004500427308 */ /* 0x0005220000000800 */
[----:B0-----:R-:W-:Y:S01]  /*5050*/  FADD.FTZ R36, R104, R15 ;  /* 0x0000000f68247221 */ /* 0x001fe20000010000 */
[----:B------:R-:W-:-:S04]  /*5060*/  F2FP.SATFINITE.E4M3.F32.PACK_AB_MERGE_C R15, R33, R32, RZ ;  /* 0x00000020210f723e */ /* 0x000fc800048070ff */
[----:B------:R-:W-:Y:S02]  /*5070*/  F2FP.SATFINITE.E4M3.F32.PACK_AB_MERGE_C R205, R29, R28, R15 ;  /* 0x0000001c1dcd723e */ /* 0x000fe4000480700f */
[----:B------:R-:W0:Y:S01]  /*5080*/  MUFU.EX2 R8, R99 ;  /* 0x0000006300087308 */ /* 0x000e220000000800 */
[----:B---3--:R-:W-:Y:S01]  /*5090*/  FADD.FTZ R13, R165, R36 ;  /* 0x00000024a50d7221 */ /* 0x008fe20000010000 */
[----:B------:R-:W-:Y:S01]  /*50a0*/  FADD.FTZ R36, R28, R25 ;  /* 0x000000191c247221 */ /* 0x000fe20000010000 */
[----:B------:R-:W-:Y:S02]  /*50b0*/  F2FP.SATFINITE.E4M3.F32.PACK_AB_MERGE_C R15, R43, R14, RZ ;  /* 0x0000000e2b0f723e */ /* 0x000fe400048070ff */
[----:B--2---:R-:W-:Y:S01]  /*50c0*/  CS2R R68, SRZ ;  /* 0x0000000000447805 */ /* 0x004fe2000001ff00 */
[----:B------:R-:W-:Y:S01]  /*50d0*/  FADD.FTZ R29, R29, R36 ;  /* 0x000000241d1d7221 */ /* 0x000fe20000010000 */
[----:B------:R-:W-:Y:S01]  /*50e0*/  F2FP.SATFINITE.E4M3.F32.PACK_AB_MERGE_C R207, R37, R12, R15 ;  /* 0x0000000c25cf723e */ /* 0x000fe2000480700f */
[----:B------:R-:W2:Y:S01]  /*50f0*/  MUFU.EX2 R167, R167 ;  /* 0x000000a700a77308 */ /* 0x000ea20000000800 */
[----:B----4-:R-:W-:Y:S01]  /*5100*/  FADD.FTZ R13, R66, R13 ;  /* 0x0000000d420d7221 */ /* 0x010fe20000010000 */
[----:B------:R-:W-:Y:S01]  /*5110*/  FADD.FTZ R36, R32, R29 ;  /* 0x0000001d20247221 */ /* 0x000fe20000010000 */
[----:B------:R-:W3:Y:S01]  /*5120*/  @P2 LDC R15, c[0x0][0x44c] ;  /* 0x00011300ff0f2b82 */ /* 0x000ee20000000800 */
[----:B------:R-:W-:-:S02]  /*5130*/  F2FP.SATFINITE.E4M3.F32.PACK_AB_MERGE_C R165, R66, R165, RZ ;  /* 0x000000a542a5723e */ /* 0x000fc400048070ff */
[----:B------:R-:W-:Y:S01]  /*5140*/  CS2R R66, SRZ ;  /* 0x0000000000427805 */ /* 0x000fe2000001ff00 */
[----:B------:R-:W-:Y:S01]  /*5150*/  FADD.FTZ R33, R33, R36 ;  /* 0x0000002421217221 */ /* 0x000fe20000010000 */
[----:B------:R-:W4:Y:S01]  /*5160*/  MUFU.EX2 R169, R169 ;  /* 0x000000a900a97308 */ /* 0x000f220000000800 */
[----:B0-----:R-:W-:Y:S01]  /*5170*/  FADD.FTZ R28, R8, R13 ;  /* 0x0000000d081c7221 */ /* 0x001fe20000010000 */
[----:B------:R-:W-:-:S06]  /*5180*/  F2FP.SATFINITE.E4M3.F32.PACK_AB_MERGE_C R210, R104, R49, R165 ;  /* 0x0000003168d2723e */ /* 0x000fcc00048070a5 */
[----:B------:R-:W0:Y:S01]  /*5190*/  MUFU.EX2 R6, R95 ;  /* 0x0000005f00067308 */ /* 0x000e220000000800 */
[----:B--2---:R-:W-:-:S07]  /*51a0*/  FADD.FTZ R32, R167, R28 ;  /* 0x0000001ca7207221 */ /* 0x004fce0000010000 */
[----:B------:R-:W2:Y:S01]  /*51b0*/  MUFU.EX2 R171, R171 ;  /* 0x000000ab00ab7308 */ /* 0x000ea20000000800 */
[----:B----4-:R-:W-:Y:S01]  /*51c0*/  FADD.FTZ R13, R169, R32 ;  /* 0x00000020a90d7221 */ /* 0x010fe20000010000 */
[----:B------:R-:W-:-:S04]  /*51d0*/  FADD.FTZ R32, R12, R33 ;  /* 0x000000210c207221 */ /* 0x000fc80000010000 */
[----:B------:R-:W-:Y:S01]  /*51e0*/  FADD.FTZ R37, R37, R32 ;  /* 0x0000002025257221 */ /* 0x000fe20000010000 */
[----:B------:R-:W-:Y:S01]  /*51f0*/  CS2R R32, SRZ ;  /* 0x0000000000207805 */ /* 0x000fe2000001ff00 */
[----:B------:R4:W5:Y:S01]  /*5200*/  MUFU.EX2 R38, R65 ;  /* 0x0000004100267308 */ /* 0x0009620000000800 */
[C---:B0-----:R-:W-:Y:S01]  /*5210*/  F2FP.SATFINITE.E4M3.F32.PACK_AB_MERGE_C R169, R6.reuse, R169, RZ ;  /* 0x000000a906a9723e */ /* 0x041fe200048070ff */
[----:B------:R-:W-:Y:S01]  /*5220*/  FADD.FTZ R6, R6, R13 ;  /* 0x0000000d06067221 */ /* 0x000fe20000010000 */
[----:B------:R-:W-:Y:S01]  /*5230*/  FADD.FTZ R14, R14, R37 ;  /* 0x000000250e0e7221 */ /* 0x000fe20000010000 */
[----:B------:R-:W-:Y:S02]  /*5240*/  CS2R R36, SRZ ;  /* 0x0000000000247805 */ /* 0x000fe4000001ff00 */
[----:B------:R-:W-:Y:S01]  /*5250*/  F2FP.SATFINITE.E4M3.F32.PACK_AB_MERGE_C R204, R167, R8, R169 ;  /* 0x00000008a7cc723e */ /* 0x000fe200048070a9 */
[----:B------:R-:W-:Y:S01]  /*5260*/  FADD.FTZ R43, R43, R14 ;  /* 0x0000000e2b2b7221 */ /* 0x000fe20000010000 */
[----:B------:R-:W0:Y:S01]  /*5270*/  MUFU.EX2 R91, R91 ;  /* 0x0000005b005b7308 */ /* 0x000e220000000800 */
[----:B--2---:R-:W-:Y:S01]  /*5280*/  FADD.FTZ R13, R171, R6 ;  /* 0x00000006ab0d7221 */ /* 0x004fe20000010000 */
[----:B----4-:R-:W-:-:S06]  /*5290*/  CS2R R64, SRZ ;  /* 0x0000000000407805 */ /* 0x010fcc000001ff00 */
[----:B------:R2:W4:Y:S01]  /*52a0*/  MUFU.EX2 R40, R53 ;  /* 0x0000003500287308 */ /* 0x0005220000000800 */
[----:B-----5:R-:W-:-:S07]  /*52b0*/  FADD.FTZ R12, R38, R13 ;  /* 0x0000000d260c7221 */ /* 0x020fce0000010000 */
[----:B------:R-:W5:Y:S01]  /*52c0*/  MUFU.EX2 R183, R183 ;  /* 0x000000b700b77308 */ /* 0x000f620000000800 */
[----:B0-----:R-:W-:Y:S01]  /*52d0*/  FADD.FTZ R13, R91, R12 ;  /* 0x0000000c5b0d7221 */ /* 0x001fe20000010000 */
[----:B--2---:R-:W-:-:S06]  /*52e0*/  CS2R R52, SRZ ;  /* 0x0000000000347805 */ /* 0x004fcc000001ff00 */
[----:B------:R-:W0:Y:S01]  /*52f0*/  MUFU.EX2 R20, R20 ;  /* 0x0000001400147308 */ /* 0x000e220000000800 */
[C---:B----4-:R-:W-:Y:S01]  /*5300*/  F2FP.SATFINITE.E4M3.F32.PACK_AB_MERGE_C R91, R40.reuse, R91, RZ ;  /* 0x0000005b285b723e */ /* 0x050fe200048070ff */
[----:B------:R-:W-:-:S03]  /*5310*/  FADD.FTZ R40, R40, R13 ;  /* 0x0000000d28287221 */ /* 0x000fc60000010000 */
[----:B------:R-:W-:Y:S02]  /*5320*/  F2FP.SATFINITE.E4M3.F32.PACK_AB_MERGE_C R206, R38, R171, R91 ;  /* 0x000000ab26ce723e */ /* 0x000fe4000480705b */
[----:B------:R-:W-:Y:S01]  /*5330*/  CS2R R38, SRZ ;  /* 0x0000000000267805 */ /* 0x000fe2000001ff00 */
[----:B------:R-:W2:Y:S01]  /*5340*/  MUFU.EX2 R179, R179 ;  /* 0x000000b300b37308 */ /* 0x000ea20000000800 */
[----:B-----5:R-:W-:-:S07]  /*5350*/  F2FP.SATFINITE.E4M3.F32.PACK_AB_MERGE_C R14, R183, R30, RZ ;  /* 0x0000001eb70e723e */ /* 0x020fce00048070ff */
[----:B------:R-:W4:Y:S01]  /*5360*/  MUFU.EX2 R87, R87 ;  /* 0x0000005700577308 */ /* 0x000f220000000800 */
[----:B0-----:R-:W-:Y:S01]  /*5370*/  FADD.FTZ R12, R20, R43 ;  /* 0x0000002b140c7221 */ /* 0x001fe20000010000 */
[----:B------:R-:W-:-:S06]  /*5380*/  CS2R R42, SRZ ;  /* 0x00000000002a7805 */ /* 0x000fcc000001ff00 */
[----:B------:R-:W0:Y:S01]  /*5390*/  MUFU.EX2 R24, R83 ;  /* 0x0000005300187308 */ /* 0x000e220000000800 */
[C---:B--2---:R-:W-:Y:S01]  /*53a0*/  F2FP.SATFINITE.E4M3.F32.PACK_AB_MERGE_C R201, R179.reuse, R20, R14 ;  /* 0x00000014b3c9723e */ /* 0x044fe2000480700e */
[----:B------:R-:W-:Y:S01]  /*53b0*/  FADD.FTZ R179, R179, R12 ;  /* 0x0000000cb3b37221 */ /* 0x000fe20000010000 */
[----:B---3--:R-:W-:-:S04]  /*53c0*/  @P2 IMAD.HI.U32 R14, R22, R15, RZ ;  /* 0x0000000f160e2227 */ /* 0x008fc800078e00ff */
[----:B------:R-:W-:Y:S01]  /*53d0*/  FADD.FTZ R30, R30, R179 ;  /* 0x000000b31e1e7221 */ /* 0x000fe20000010000 */
[----:B------:R-:W2:Y:S01]  /*53e0*/  MUFU.EX2 R173, R173 ;  /* 0x000000ad00ad7308 */ /* 0x000ea20000000800 */
[----:B----4-:R-:W-:Y:S01]  /*53f0*/  FADD.FTZ R13, R87, R40 ;  /* 0x00000028570d7221 */ /* 0x010fe20000010000 */
[----:B-1----:R-:W-:Y:S01]  /*5400*/  @P2 SHF.R.U32.HI R22, RZ, R21, R14 ;  /* 0x00000015ff162219 */ /* 0x002fe2000001160e */
[----:B------:R-:W-:Y:S01]  /*5410*/  FADD.FTZ R183, R183, R30 ;  /* 0x0000001eb7b77221 */ /* 0x000fe20000010000 */
[----:B------:R-:W-:Y:S01]  /*5420*/  VIADD R14, R23, 0xfffffffe ;  /* 0xfffffffe170e7836 */ /* 0x000fe20000000000 */
[----:B------:R-:W-:Y:S02]  /*5430*/  CS2R R30, SRZ ;  /* 0x00000000001e7805 */ /* 0x000fe4000001ff00 */
[----:B------:R-:W-:Y:S01]  /*5440*/  IADD3 R137, R22, -R7, R136 ;  /* 0x8000000716897210 */ /* 0x000fe20007ffe088 */
[----:B------:R-:W-:Y:S01]  /*5450*/  IMAD.MOV.U32 R136, RZ, RZ, RZ ;  /* 0x000000ffff887224 */ /* 0x000fe200078e00ff */
[----:B------:R-:W1:Y:S01]  /*5460*/  MUFU.EX2 R28, R175 ;  /* 0x000000af001c7308 */ /* 0x000e620000000800 */
[----:B0-----:R-:W-:Y:S01]  /*5470*/  FADD.FTZ R12, R24, R13 ;  /* 0x0000000d180c7221 */ /* 0x001fe20000010000 */
[----:B------:R-:W-:Y:S01]  /*5480*/  CS2R R40, SRZ ;  /* 0x0000000000287805 */ /* 0x000fe2000001ff00 */
[----:B------:R-:W-:Y:S01]  /*5490*/  IMAD.HI R136, R137, -0x6db6db6d, R136 ;  /* 0x9249249389887827 */ /* 0x000fe200078e0288 */
[----:B------:R-:W-:-:S04]  /*54a0*/  CS2R R82, SRZ ;  /* 0x0000000000527805 */ /* 0x000fc8000001ff00 */
[----:B------:R-:W-:Y:S01]  /*54b0*/  MUFU.EX2 R11, R11 ;  /* 0x0000000b000b7308 */ /* 0x000fe20000000800 */
[----:B--2---:R-:W-:-:S07]  /*54c0*/  FADD.FTZ R13, R173, R12 ;  /* 0x0000000cad0d7221 */ /* 0x004fce0000010000 */
[----:B------:R-:W0:Y:S01]  /*54d0*/  MUFU.EX2 R34, R34 ;  /* 0x0000002200227308 */ /* 0x000e220000000800 */
[C---:B-1----:R-:W-:Y:S01]  /*54e0*/  F2FP.SATFINITE.E4M3.F32.PACK_AB_MERGE_C R173, R28.reuse, R173, RZ ;  /* 0x000000ad1cad723e */ /* 0x042fe200048070ff */
[----:B------:R-:W-:-:S03]  /*54f0*/  FADD.FTZ R28, R28, R13 ;  /* 0x0000000d1c1c7221 */ /* 0x000fc60000010000 */
[----:B------:R-:W-:Y:S02]  /*5500*/  F2FP.SATFINITE.E4M3.F32.PACK_AB_MERGE_C R200, R24, R87, R173 ;  /* 0x0000005718c8723e */ /* 0x000fe400048070ad */
[----:B------:R-:W-:Y:S02]  /*5510*/  CS2R R24, SRZ ;  /* 0x0000000000187805 */ /* 0x000fe4000001ff00 */
[----:B------:R-:W-:Y:S01]  /*5520*/  CS2R R86, SRZ ;  /* 0x0000000000567805 */ /* 0x000fe2000001ff00 */
[----:B------:R-:W1:Y:S08]  /*5530*/  MUFU.EX2 R26, R26 ;  /* 0x0000001a001a7308 */ /* 0x000e700000000800 */
[----:B------:R-:W2:Y:S01]  /*5540*/  MUFU.EX2 R185, R185 ;  /* 0x000000b900b97308 */ /* 0x000ea20000000800 */
[----:B0-----:R-:W-:-:S07]  /*5550*/  F2FP.SATFINITE.E4M3.F32.PACK_AB_MERGE_C R12, R34, R11, RZ ;  /* 0x0000000b220c723e */ /* 0x001fce00048070ff */
[----:B------:R-:W0:Y:S01]  /*5560*/  MUFU.EX2 R79, R79 ;  /* 0x0000004f004f7308 */ /* 0x000e220000000800 */
[----:B-1----:R-:W-:-:S07]  /*5570*/  FADD.FTZ R8, R26, R183 ;  /* 0x000000b71a087221 */ /* 0x002fce0000010000 */
[----:B------:R-:W1:Y:S01]  /*5580*/  MUFU.EX2 R6, R177 ;  /* 0x000000b100067308 */ /* 0x000e620000000800 */
[C---:B--2---:R-:W-:Y:S01]  /*5590*/  F2FP.SATFINITE.E4M3.F32.PACK_AB_MERGE_C R203, R185.reuse, R26, R12 ;  /* 0x0000001ab9cb723e */ /* 0x044fe2000480700c */
[----:B------:R-:W-:Y:S01]  /*55a0*/  FADD.FTZ R12, R185, R8 ;  /* 0x00000008b90c7221 */ /* 0x000fe20000010000 */
[----:B------:R-:W-:-:S05]  /*55b0*/  CS2R R26, SRZ ;  /* 0x00000000001a7805 */ /* 0x000fca000001ff00 */
[----:B------:R-:W-:Y:S01]  /*55c0*/  MUFU.EX2 R181, R181 ;  /* 0x000000b500b57308 */ /* 0x000fe20000000800 */
[----:B0-----:R-:W-:Y:S01]  /*55d0*/  FADD.FTZ R7, R79, R28 ;  /* 0x0000001c4f077221 */ /* 0x001fe20000010000 */
[----:B------:R-:W-:-:S06]  /*55e0*/  CS2R R28, SRZ ;  /* 0x00000000001c7805 */ /* 0x000fcc000001ff00 */
[----:B------:R-:W0:Y:S01]  /*55f0*/  MUFU.EX2 R48, R48 ;  /* 0x0000003000307308 */ /* 0x000e220000000800 */
[----:B-1----:R-:W-:Y:S01]  /*5600*/  FADD.FTZ R8, R6, R7 ;  /* 0x0000000706087221 */ /* 0x002fe20000010000 */
[----:B------:R-:W-:Y:S01]  /*5610*/  FADD.FTZ R7, R11, R12 ;  /* 0x0000000c0b077221 */ /* 0x000fe20000010000 */
[----:B------:R-:W-:-:S03]  /*5620*/  SHF.R.U32.HI R11, RZ, 0x1f, R136 ;  /* 0x0000001fff0b7819 */ /* 0x000fc60000011688 */
[----:B------:R-:W-:Y:S01]  /*5630*/  FADD.FTZ R7, R34, R7 ;  /* 0x0000000722077221 */ /* 0x000fe20000010000 */
[----:B------:R-:W-:Y:S02]  /*5640*/  LEA.HI.SX32 R11, R136, R11, 0x19 ;  /* 0x0000000b880b7211 */ /* 0x000fe400078fcaff */
[----:B------:R-:W-:Y:S02]  /*5650*/  CS2R R34, SRZ ;  /* 0x0000000000227805 */ /* 0x000fe4000001ff00 */
[----:B0-----:R-:W-:Y:S01]  /*5660*/  F2FP.SATFINITE.E4M3.F32.PACK_AB_MERGE_C R13, R48, R181, RZ ;  /* 0x000000b5300d723e */ /* 0x001fe200048070ff */
[----:B------:R-:W-:-:S03]  /*5670*/  FADD.FTZ R181, R181, R8 ;  /* 0x00000008b5b57221 */ /* 0x000fc60000010000 */
[----:B------:R-:W-:Y:S01]  /*5680*/  F2FP.SATFINITE.E4M3.F32.PACK_AB_MERGE_C R202, R6, R79, R13 ;  /* 0x0000004f06ca723e */ /* 0x000fe2000480700d */
[----:B------:R-:W-:Y:S01]  /*5690*/  FADD.FTZ R8, R48, R181 ;  /* 0x000000b530087221 */ /* 0x000fe20000010000 */
[----:B------:R-:W-:Y:S01]  /*56a0*/  VIMNMX R13, R18, R11, !PT ;  /* 0x0000000b120d7248 */ /* 0x000fe20007fe0100 */
[----:B------:R-:W-:Y:S01]  /*56b0*/  IMAD.MOV.U32 R6, RZ, RZ, RZ ;  /* 0x000000ffff067224 */ /* 0x000fe200078e00ff */
[----:B------:R-:W-:Y:S02]  /*56c0*/  CS2R R48, SRZ ;  /* 0x0000000000307805 */ /* 0x000fe4000001ff00 */
[----:B------:R-:W-:Y:S02]  /*56d0*/  CS2R R78, SRZ ;  /* 0x00000000004e7805 */ /* 0x000fe4000001ff00 */
[----:B------:R-:W-:-:S13]  /*56e0*/  ISETP.GE.AND P3, PT, R14, R13, PT ;  /* 0x0000000d0e00720c */ /* 0x000fda0003f66270 */
[----:B------:R-:W-:Y:S05]  /*56f0*/  @!P3 BRA `(.L_x_1950) ;  /* 0x0000004400c4b947 */ /* 0x000fea0003800000 */
[----:B------:R-:W-:Y:S01]  /*5700*/  IMAD.MOV.U32 R11, RZ, RZ, R0 ;  /* 0x000000ffff0b7224 */ /* 0x000fe200078e0000 */
[----:B------:R-:W-:Y:S01]  /*5710*/  CS2R R86, SRZ ;  /* 0x0000000000567805 */ /* 0x000fe2000001ff00 */
[----:B------:R-:W-:Y:S01]  /*5720*/  IMAD.MOV.U32 R12, RZ, RZ, R3 ;  /* 0x000000ffff0c7224 */ /* 0x000fe200078e0003 */
[----:B------:R-:W-:Y:S01]  /*5730*/  CS2R R84, SRZ ;  /* 0x0000000000547805 */ /* 0x000fe2000001ff00 */
[----:B------:R-:W-:Y:S01]  /*5740*/  IMAD.MOV.U32 R15, RZ, RZ, RZ ;  /* 0x000000ffff0f7224 */ /* 0x000fe200078e00ff */
        /* <DEDUP_REMOVED lines=31> */
[----:B------:R-:W-:Y:S01]  /*5940*/  ULDC UR5, c[0x0][0x288] ;  /* 0x0000a20000057ab9 */ /* 0x000fe20000000800 */
[----:B------:R-:W-:-:S05]  /*5950*/  ULDC UR7, c[0x0][0x2f0] ;  /* 0x0000bc0000077ab9 */ /* 0x000fca0000000800 */
.L_x_1960:
[----:B------:R-:W-:Y:S01]  /*5960*/  ISETP.NE.AND P4, PT, RZ, UR40, PT ;  /* 0x00000028ff007c0c */ /* 0x000fe2000bf85270 */
[----:B------:R-:W-:-:S04]  /*5970*/  UISETP.NE.AND UP0, UPT, UR43, 0x1, UPT ;  /* 0x000000012b00788c */ /* 0x000fc8000bf05270 */
[----:B------:R-:W-:-:S06]  /*5980*/  USEL UR10, URZ, 0x1, UP0 ;  /* 0x000000013f0a7887 */ /* 0x000fcc0008000000 */
[----:B------:R-:W-:Y:S02]  /*5990*/  LOP3.LUT R6, R15, UR10, RZ, 0x3c, !PT ;  /* 0x0000000a0f067c12 */ /* 0x000fe4000f8e3cff */
[----:B------:R-:W-:Y:S05]  /*59a0*/  @P4 BRA `(.L_x_1951) ;  /* 0x0000000000344947 */ /* 0x000fea0003800000 */
[----:B------:R-:W-:Y:S05]  /*59b0*/  @!P1 BRA `(.L_x_1952) ;  /* 0x0000000000049947 */ /* 0x000fea0003800000 */
[----:B------:R-:W-:Y:S01]  /*59c0*/  BPT.TRAP 0x1 ;  /* 0x000000040000795c */ /* 0x000fe20000300000 */
.L_x_1952:
        /* <DEDUP_REMOVED lines=8> */
.L_x_1953:
[----:B-1----:R-:W-:Y:S05]  /*5a50*/  @P3 BRA `(.L_x_1951) ;  /* 0x0000000000083947 */ /* 0x002fea0003800000 */
[----:B------:R-:W1:Y:S02]  /*5a60*/  SYNCS.PHASECHK.TRANS64.TRYWAIT P3, [UR10+0x2e830], R0 ;  /* 0x02e83000ff0075a7 */ /* 0x000e64000806014a */
[----:B-1----:R-:W-:Y:S05]  /*5a70*/  @!P3 BRA `(.L_x_1954) ;  /* 0x000000e000ccb947 */ /* 0x002fea0003800000 */
.L_x_1951:
        /* <DEDUP_REMOVED lines=187> */
.L_x_1956:
[----:B------:R-:W-:Y:S01]  /*6630*/  ULEA UR10, UR43, UR41, 0x3 ;  /* 0x000000292b0a7291 */ /* 0x000fe2000f8e183f */
[----:B------:R-:W-:-:S08]  /*6640*/  SHF.L.U32 R0, R15, 0x1f, RZ ;  /* 0x0000001f0f007819 */ /* 0x000fd000000006ff */
[----:B------:R0:W1:Y:S01]  /*6650*/  SYNCS.PHASECHK.TRANS64.TRYWAIT P3, [UR10+0x2e850], R0 ;  /* 0x02e85000ff0075a7 */ /* 0x000062000806014a */
[----:B------:R-:W-:Y:S05]  /*6660*/  @!P1 BRA `(.L_x_1957) ;  /* 0x0000000000049947 */ /* 0x000fea0003800000 */
[----:B------:R-:W-:Y:S01]  /*6670*/  BPT.TRAP 0x1 ;  /* 0x000000040000795c */ /* 0x000fe20000300000 */
.L_x_1957:
[----:B-1----:R-:W-:Y:S05]  /*6680*/  @P3 BRA `(.L_x_1955) ;  /* 0x0000000000083947 */ /* 0x002fea0003800000 */
[----:B------:R-:W1:Y:S02]  /*6690*/  SYNCS.PHASECHK.TRANS64.TRYWAIT P3, [UR10+0x2e850], R0 ;  /* 0x02e85000ff0075a7 */ /* 0x000e64000806014a */
[----:B-1----:R-:W-:Y:S05]  /*66a0*/  @!P3 BRA `(.L_x_1958) ;  /* 0x000000d400d8b947 */ /* 0x002fea0003800000 */
.L_x_1955:
[----:B------:R-:W-:Y:S01]  /*66b0*/  UIADD3 UR10, UR41, 0x400, URZ ;  /* 0x00000400290a7890 */ /* 0x000fe2000fffe03f */
[----:B------:R-:W-:Y:S01]  /*66c0*/  WARPGROUP.ARRIVE ;  /* 0x00000000000079c5 */ /* 0x000fe20000000000 */
[----:B------:R-:W-:Y:S01]  /*66d0*/  UMOV UR11, 0xc0000010 ;  /* 0xc0000010000b7882 */ /* 0x000fe20000000000 */
[----:B01----:R-:W0:Y:S01]  /*66e0*/  @P2 LDC R0, c[0x0][0x44c] ;  /* 0x00011300ff002b82 */ /* 0x003e220000000800 */
[----:B------:R-:W-:Y:S01]  /*66f0*/  USHF.R.U32.HI UR10, URZ, 0x4, UR10 ;  /* 0x000000043f0a7899 */ /* 0x000fe2000801160a */
[----:B------:R-:W-:-:S03]  /*6700*/  UMOV UR15, 0xc0000010 ;  /* 0xc0000010000f7882 */ /* 0x000fc60000000000 */
[----:B------:R-:W-:-:S03]  /*6710*/  ULOP3.LUT UR10, UR10, 0x3fff, URZ, 0xc0, !UPT ;  /* 0x00003fff0a0a7892 */ /* 0x000fc6000f8ec03f */
[----:B------:R-:W1:Y:S01]  /*6720*/  @P2 LDC R20, c[0x0][0x450] ;  /* 0x00011400ff142b82 */ /* 0x000e620000000800 */
[----:B------:R-:W-:-:S04]  /*6730*/  ULOP3.LUT UR10, UR10, 0x10000, URZ, 0xfc, !UPT ;  /* 0x000100000a0a7892 */ /* 0x000fc8000f8efc3f */
[----:B------:R-:W-:-:S04]  /*6740*/  UIMAD UR10, UR43, 0x700, UR10 ;  /* 0x000007002b0a78a4 */ /* 0x000fc8000f8e020a */
[----:B------:R-:W-:-:S05]  /*6750*/  UIADD3 UR14, UR10, 0x100, URZ ;  /* 0x000001000a0e7890 */ /* 0x000fca000fffe03f */
[----:B------:R-:W-:Y:S01]  /*6760*/  QGMMA.64x128x32.F32.E4M3.E4M3 R24, R224, gdesc[UR8], R24, gsb0 ;  /* 0x01e00008e0187df3 */ /* 0x000fe20008000818 */
[----:B------:R-:W-:Y:S01]  /*6770*/  UMOV UR11, 0xc0000010 ;  /* 0xc0000010000b7882 */ /* 0x000fe20000000000 */
[----:B0-----:R-:W-:-:S04]  /*6780*/  @P2 IMAD.HI.U32 R3, R9, R0, RZ ;  /* 0x0000000009032227 */ /* 0x001fc800078e00ff */
[----:B------:R-:W-:Y:S01]  /*6790*/  IMAD.MOV.U32 R0, RZ, RZ, R9 ;  /* 0x000000ffff007224 */ /* 0x000fe200078e0009 */
[----:B-1----:R-:W-:Y:S01]  /*67a0*/  @P2 SHF.R.U32.HI R0, RZ, R20, R3 ;  /* 0x00000014ff002219 */ /* 0x002fe20000011603 */
[----:B------:R-:W-:-:S04]  /*67b0*/  IMAD.MOV.U32 R3, RZ, RZ, -0xe0 ;  /* 0xffffff20ff037424 */ /* 0x000fc800078e00ff */
[----:B------:R-:W0:Y:S01]  /*67c0*/  SHFL.IDX PT, R20, R0, RZ, 0x1c1f ;  /* 0x001c1fff00147589 */ /* 0x000e2200000e0000 */
[----:B------:R-:W-:-:S04]  /*67d0*/  IMAD R3, R14, R3, 0x1 ;  /* 0x000000010e037424 */ /* 0x000fc800078e0203 */
[----:B------:R-:W-:-:S04]  /*67e0*/  IMAD R3, R10, -0x2, R3 ;  /* 0xfffffffe0a037824 */ /* 0x000fc800078e0203 */
[----:B------:R-:W-:-:S05]  /*67f0*/  IMAD R15, R16, UR7, R3 ;  /* 0x00000007100f7c24 */ /* 0x000fca000f8e0203 */
[----:B0-----:R-:W-:-:S04]  /*6800*/  IADD3 R3, R20, -UR5, R15 ;  /* 0x8000000514037c10 */ /* 0x001fc8000fffe00f */
[C---:B------:R-:W-:Y:S02]  /*6810*/  ISETP.GT.AND P3, PT, R3.reuse, RZ, PT ;  /* 0x000000ff0300720c */ /* 0x040fe40003f64270 */
[C---:B------:R-:W-:Y:S02]  /*6820*/  ISETP.GT.AND P4, PT, R3.reuse, 0x1, PT ;  /* 0x000000010300780c */ /* 0x040fe40003f84270 */
[----:B------:R-:W-:Y:S02]  /*6830*/  FSEL R21, R184, -INF , P3 ;  /* 0xff800000b8157808 */ /* 0x000fe40001800000 */
[----:B------:R-:W-:Y:S01]  /*6840*/  ISETP.GT.AND P3, PT, R3, 0x8, PT ;  /* 0x000000080300780c */ /* 0x000fe20003f64270 */
[----:B------:R-:W0:Y:S01]  /*6850*/  SHFL.IDX PT, R184, R0, 0x1, 0x1c1f ;  /* 0x003c1f0000b87f89 */ /* 0x000e2200000e0000 */
        /* <DEDUP_REMOVED lines=9> */
[----:B------:R-:W-:Y:S02]  /*68f0*/  FMNMX.FTZ R20, R189, R20, !PT ;  /* 0x00000014bd147209 */ /* 0x000fe40007810000 */
[----:B------:R-:W-:Y:S02]  /*6900*/  FSEL R193, R193, -INF , P4 ;  /* 0xff800000c1c17808 */ /* 0x000fe40002000000 */
[----:B------:R-:W-:Y:S02]  /*6910*/  ISETP.GT.AND P4, PT, R3, 0x19, PT ;  /* 0x000000190300780c */ /* 0x000fe40003f84270 */
[----:B0-----:R-:W-:Y:S02]  /*6920*/  IADD3 R184, R184, -UR5, R15 ;  /* 0x80000005b8b87c10 */ /* 0x001fe4000fffe00f */
[----:B------:R-:W-:-:S02]  /*6930*/  FSEL R197, R197, -INF , P4 ;  /* 0xff800000c5c57808 */ /* 0x000fc40002000000 */
[----:B------:R-:W-:Y:S02]  /*6940*/  ISETP.GT.AND P4, PT, R3, 0x21, PT ;  /* 0x000000210300780c */ /* 0x000fe40003f84270 */
[----:B------:R-:W-:Y:S02]  /*6950*/  ISETP.GT.AND P5, PT, R184, 0x1, PT ;  /* 0x00000001b800780c */ /* 0x000fe40003fa4270 */
[----:B------:R-:W-:Y:S02]  /*6960*/  FSEL R169, R169, -INF , P4 ;  /* 0xff800000a9a97808 */ /* 0x000fe40002000000 */
[----:B------:R-:W-:Y:S02]  /*6970*/  ISETP.GT.AND P4, PT, R3, 0x29, PT ;  /* 0x000000290300780c */ /* 0x000fe40003f84270 */
[----:B------:R-:W-:Y:S02]  /*6980*/  FSEL R187, R187, -INF , P5 ;  /* 0xff800000bbbb7808 */ /* 0x000fe40002800000 */
        /* <DEDUP_REMOVED lines=25> */
[C---:B------:R-:W-:Y:S02]  /*6b20*/  ISETP.GT.AND P4, PT, R3.reuse, 0x71, PT ;  /* 0x000000710300780c */ /* 0x040fe40003f84270 */
[----:B------:R-:W-:Y:S01]  /*6b30*/  ISETP.GT.AND P5, PT, R184, 0x29, PT ;  /* 0x00000029b800780c */ /* 0x000fe20003fa4270 */
[----:B------:R-:W-:Y:S02]  /*6b40*/  WARPGROUP.DEPBAR.LE gsb0, 0x0 ;  /* 0x00008000000079c5 */ /* 0x000fe40000010000 */
[----:B------:R-:W-:Y:S01]  /*6b50*/  FSEL R225, R192, -INF , P3 ;  /* 0xff800000c0e17808 */ /* 0x000fe20001800000 */
[----:B------:R-:W-:Y:S01]  /*6b60*/  WARPGROUP.ARRIVE ;  /* 0x00000000000079c5 */ /* 0x000fe20000000000 */
[----:B------:R-:W-:Y:S02]  /*6b70*/  ISETP.GT.AND P3, PT, R3, 0x18, PT ;  /* 0x000000180300780c */ /* 0x000fe40003f64270 */
[----:B------:R-:W-:Y:S02]  /*6b80*/  FMNMX.FTZ R20, R225, R20, !PT ;  /* 0x00000014e1147209 */ /* 0x000fe40007810000 */
[----:B------:R-:W-:Y:S01]  /*6b90*/  FSEL R227, R196, -INF , P3 ;  /* 0xff800000c4e37808 */ /* 0x000fe20001800000 */
[----:B------:R-:W-:Y:S01]  /*6ba0*/  QGMMA.64x128x32.F32.E4M3.E4M3 R24, R220, gdesc[UR12], R24, gsb0 ;  /* 0x01e0000cdc187df3 */ /* 0x000fe20008000818 */
[----:B------:R-:W-:Y:S01]  /*6bb0*/  FMNMX.FTZ R20, R193, R20, !PT ;  /* 0x00000014c1147209 */ /* 0x000fe20007810000 */
[----:B------:R-:W-:Y:S01]  /*6bc0*/  UIADD3 UR14, UR10, 0x200, URZ ;  /* 0x000002000a0e7890 */ /* 0x000fe2000fffe03f */
[----:B------:R-:W-:Y:S01]  /*6bd0*/  ISETP.GT.AND P3, PT, R3, 0x20, PT ;  /* 0x000000200300780c */ /* 0x000fe20003f64270 */
[----:B------:R-:W-:Y:S01]  /*6be0*/  UMOV UR15, 0xc0000010 ;  /* 0xc0000010000f7882 */ /* 0x000fe20000000000 */
[----:B------:R-:W-:-:S02]  /*6bf0*/  FMNMX.FTZ R20, R227, R20, !PT ;  /* 0x00000014e3147209 */ /* 0x000fc40007810000 */
[----:B------:R-:W-:Y:S02]  /*6c00*/  FSEL R229, R168, -INF , P3 ;  /* 0xff800000a8e57808 */ /* 0x000fe40001800000 */
[----:B------:R-:W-:Y:S02]  /*6c10*/  FMNMX.FTZ R20, R197, R20, !PT ;  /* 0x00000014c5147209 */ /* 0x000fe40007810000 */
[----:B------:R-:W-:Y:S02]  /*6c20*/  ISETP.GT.AND P3, PT, R3, 0x28, PT ;  /* 0x000000280300780c */ /* 0x000fe40003f64270 */
[----:B------:R-:W-:Y:S02]  /*6c30*/  FMNMX.FTZ R20, R229, R20, !PT ;  /* 0x00000014e5147209 */ /* 0x000fe40007810000 */
[----:B------:R-:W-:Y:S02]  /*6c40*/  FSEL R231, R172, -INF , P3 ;  /* 0xff800000ace77808 */ /* 0x000fe40001800000 */
[----:B------:R-:W-:-:S02]  /*6c50*/  FMNMX.FTZ R20, R169, R20, !PT ;  /* 0x00000014a9147209 */ /* 0x000fc40007810000 */
[----:B------:R-:W-:Y:S02]  /*6c60*/  ISETP.GT.AND P3, PT, R3, 0x30, PT ;  /* 0x000000300300780c */ /* 0x000fe40003f64270 */
[----:B------:R-:W-:Y:S02]  /*6c70*/  FMNMX.FTZ R20, R231, R20, !PT ;  /* 0x00000014e7147209 */ /* 0x000fe40007810000 */
[----:B------:R-:W-:Y:S02]  /*6c80*/  FSEL R233, R176, -INF , P3 ;  /* 0xff800000b0e97808 */ /* 0x000fe40001800000 */
[----:B------:R-:W-:Y:S02]  /*6c90*/  FMNMX.FTZ R20, R173, R20, !PT ;  /* 0x00000014ad147209 */ /* 0x000fe40007810000 */
[----:B------:R-:W-:Y:S02]  /*6ca0*/  ISETP.GT.AND P3, PT, R3, 0x38, PT ;  /* 0x000000380300780c */ /* 0x000fe40003f64270 */
        /* <DEDUP_REMOVED lines=56> */
[----:B------:R-:W-:Y:S01]  /*7030*/  FSEL R129, R129, -INF , P4 ;  /* 0xff80000081817808 */ /* 0x000fe20002000000 */
[----:B------:R-:W-:Y:S02]  /*7040*/  WARPGROUP.DEPBAR.LE gsb0, 0x0 ;  /* 0x00008000000079c5 */ /* 0x000fe40000010000 */
[----:B------:R-:W-:Y:S01]  /*7050*/  FMNMX.FTZ R20, R128, R20, !PT ;  /* 0x0000001480147209 */ /* 0x000fe20007810000 */
[----:B------:R-:W-:Y:S01]  /*7060*/  WARPGROUP.ARRIVE ;  /* 0x00000000000079c5 */ /* 0x000fe20000000000 */
[----:B------:R-:W-:Y:S02]  /*7070*/  ISETP.GT.AND P4, PT, R3, 0x99, PT ;  /* 0x000000990300780c */ /* 0x000fe40003f84270 */
[----:B------:R-:W-:Y:S02]  /*7080*/  FSEL R132, R132, -INF , P3 ;  /* 0xff80000084847808 */ /* 0x000fe40001800000 */
[----:B------:R-:W-:Y:S01]  /*7090*/  FMNMX.FTZ R20, R129, R20, !PT ;  /* 0x0000001481147209 */ /* 0x000fe20007810000 */
[----:B------:R-:W-:Y:S01]  /*70a0*/  QGMMA.64x128x32.F32.E4M3.E4M3 R24, R216, gdesc[UR12], R24, gsb0 ;  /* 0x01e0000cd8187df3 */ /* 0x000fe20008000818 */
[----:B------:R-:W-:Y:S01]  /*70b0*/  ISETP.GT.AND P3, PT, R3, 0xa0, PT ;  /* 0x000000a00300780c */ /* 0x000fe20003f64270 */
        /* <DEDUP_REMOVED lines=49> */
[----:B------:R-:W-:Y:S02]  /*73d0*/  FSEL R101, R101, -INF , P4 ;  /* 0xff80000065657808 */ /* 0x000fe40002000000 */
[----:B------:R-:W-:Y:S02]  /*73e0*/  FMNMX.FTZ R20, R100, R3, !PT ;  /* 0x0000000364147209 */ /* 0x000fe40007810000 */
[----:B------:R-:W-:-:S02]  /*73f0*/  ISETP.GT.AND P4, PT, R184, RZ, PT ;  /* 0x000000ffb800720c */ /* 0x000fc40003f84270 */
[----:B------:R-:W-:Y:S02]  /*7400*/  FMNMX.FTZ R20, R101, R20, !PT ;  /* 0x0000001465147209 */ /* 0x000fe40007810000 */
[----:B------:R-:W-:Y:S02]  /*7410*/  FSEL R186, R186, -INF , P4 ;  /* 0xff800000baba7808 */ /* 0x000fe40002000000 */
[----:B------:R-:W-:Y:S01]  /*7420*/  ISETP.GT.AND P4, PT, R184, 0x8, PT ;  /* 0x00000008b800780c */ /* 0x000fe20003f84270 */
[----:B------:R-:W0:Y:S01]  /*7430*/  SHFL.BFLY PT, R3, R20, 0x2, 0x1f ;  /* 0x0c401f0014037f89 */ /* 0x000e2200000e0000 */
[----:B------:R-:W-:Y:S02]  /*7440*/  FMNMX.FTZ R0, R186, R11, !PT ;  /* 0x0000000bba007209 */ /* 0x000fe40007810000 */
[----:B------:R-:W-:Y:S02]  /*7450*/  FSEL R175, R175, -INF , P5 ;  /* 0xff800000afaf7808 */ /* 0x000fe40002800000 */
[----:B------:R-:W-:-:S02]  /*7460*/  FMNMX.FTZ R0, R187, R0, !PT ;  /* 0x00000000bb007209 */ /* 0x000fc40007810000 */
[----:B------:R-:W-:-:S04]  /*7470*/  ISETP.GT.AND P5, PT, R184, 0x31, PT ;  /* 0x00000031b800780c */ /* 0x000fc80003fa4270 */
[----:B------:R-:W-:Y:S02]  /*7480*/  FSEL R179, R179, -INF , P5 ;  /* 0xff800000b3b37808 */ /* 0x000fe40002800000 */
[----:B------:R-:W-:-:S04]  /*7490*/  ISETP.GT.AND P5, PT, R184, 0x39, PT ;  /* 0x00000039b800780c */ /* 0x000fc80003fa4270 */
[----:B------:R-:W-:Y:S02]  /*74a0*/  FSEL R183, R183, -INF , P5 ;  /* 0xff800000b7b77808 */ /* 0x000fe40002800000 */
[----:B------:R-:W-:-:S04]  /*74b0*/  ISETP.GT.AND P5, PT, R184, 0x41, PT ;  /* 0x00000041b800780c */ /* 0x000fc80003fa4270 */
[----:B------:R-:W-:Y:S02]  /*74c0*/  FSEL R155, R155, -INF , P5 ;  /* 0xff8000009b9b7808 */ /* 0x000fe40002800000 */
[----:B0-----:R-:W-:Y:S02]  /*74d0*/  FMNMX.FTZ R22, R20, R3, !PT ;  /* 0x0000000314167209 */ /* 0x001fe40007810000 */
[----:B------:R-:W-:-:S03]  /*74e0*/  ISETP.GT.AND P5, PT, R184, 0x49, PT ;  /* 0x00000049b800780c */ /* 0x000fc60003fa4270 */
[----:B------:R-:W0:Y:S01]  /*74f0*/  SHFL.BFLY PT, R3, R22, 0x1, 0x1f ;  /* 0x0c201f0016037f89 */ /* 0x000e2200000e0000 */
[----:B------:R-:W-:Y:S02]  /*7500*/  FSEL R159, R159, -INF , P5 ;  /* 0xff8000009f9f7808 */ /* 0x000fe40002800000 */
[C---:B------:R-:W-:Y:S01]  /*7510*/  ISETP.GT.AND P5, PT, R184.reuse, 0x51, PT ;  /* 0x00000051b800780c */ /* 0x040fe20003fa4270 */
[----:B------:R-:W-:Y:S02]  /*7520*/  WARPGROUP.DEPBAR.LE gsb0, 0x0 ;  /* 0x00008000000079c5 */ /* 0x000fe40000010000 */
[----:B------:R-:W-:Y:S01]  /*7530*/  WARPGROUP.ARRIVE ;  /* 0x00000000000079c5 */ /* 0x000fe20000000000 */
[----:B------:R-:W-:Y:S02]  /*7540*/  FSEL R163, R163, -INF , P5 ;  /* 0xff800000a3a37808 */ /* 0x000fe40002800000 */
[----:B------:R-:W-:-:S03]  /*7550*/  ISETP.GT.AND P5, PT, R184, 0x59, PT ;  /* 0x00000059b800780c */ /* 0x000fc60003fa4270 */
[----:B------:R-:W-:Y:S01]  /*7560*/  QGMMA.64x128x32.F32.E4M3.E4M3 R24, R212, gdesc[UR12], R24, gsb0 ;  /* 0x01e0000cd4187df3 */ /* 0x000fe20008000818 */
[----:B------:R-:W-:Y:S01]  /*7570*/  FSEL R167, R167, -INF , P5 ;  /* 0xff800000a7a77808 */ /* 0x000fe20002800000 */
[----:B------:R-:W-:Y:S01]  /*7580*/  UIADD3 UR14, UR10, 0x400, URZ ;  /* 0x000004000a0e7890 */ /* 0x000fe2000fffe03f */
[----:B------:R-:W-:Y:S01]  /*7590*/  ISETP.GT.AND P5, PT, R184, 0x61, PT ;  /* 0x00000061b800780c */ /* 0x000fe20003fa4270 */
[----:B------:R-:W-:-:S03]  /*75a0*/  UMOV UR15, 0xc0000010 ;  /* 0xc0000010000f7882 */ /* 0x000fc60000000000 */
[----:B------:R-:W-:Y:S02]  /*75b0*/  FSEL R139, R139, -INF , P5 ;  /* 0xff8000008b8b7808 */ /* 0x000fe40002800000 */
[----:B------:R-:W-:Y:S02]  /*75c0*/  ISETP.GT.AND P5, PT, R184, 0x69, PT ;  /* 0x00000069b800780c */ /* 0x000fe40003fa4270 */
[----:B0-----:R-:W-:Y:S02]  /*75d0*/  FMNMX.FTZ R3, R22, R3, !PT ;  /* 0x0000000316037209 */ /* 0x001fe40007810000 */
[----:B------:R-:W-:Y:S02]  /*75e0*/  FSEL R143, R143, -INF , P5 ;  /* 0xff8000008f8f7808 */ /* 0x000fe40002800000 */
[----:B------:R-:W-:Y:S01]  /*75f0*/  FSETP.NEU.FTZ.AND P3, PT, R3, -INF , PT ;  /* 0xff8000000300780b */ /* 0x000fe20003f7d000 */
[----:B------:R-:W-:-:S01]  /*7600*/  FFMA.FTZ R221, R2, R3, -8 ;  /* 0xc100000002dd7423 */ /* 0x000fc20000010003 */
[----:B------:R-:W-:-:S04]  /*7610*/  ISETP.GT.AND P5, PT, R184, 0x71, PT ;  /* 0x00000071b800780c */ /* 0x000fc80003fa4270 */
[----:B------:R-:W-:Y:S02]  /*7620*/  FSEL R221, R221, RZ, P3 ;  /* 0x000000ffdddd7208 */ /* 0x000fe40001800000 */
[----:B------:R-:W-:Y:S02]  /*7630*/  FSEL R147, R147, -INF , P5 ;  /* 0xff80000093937808 */ /* 0x000fe40002800000 */
[----:B------:R-:W-:Y:S01]  /*7640*/  ISETP.GT.AND P5, PT, R184, 0x79, PT ;  /* 0x00000079b800780c */ /* 0x000fe20003fa4270 */
[----:B------:R-:W-:-:S01]  /*7650*/  FFMA.FTZ R188, R2, R181, -R221 ;  /* 0x000000b502bc7223 */ /* 0x000fc200000108dd */
[----:B------:R-:W-:Y:S01]  /*7660*/  FSEL R181, R190, -INF , P4 ;  /* 0xff800000beb57808 */ /* 0x000fe20002000000 */
[----:B------:R-:W-:-:S01]  /*7670*/  FFMA.FTZ R20, R2, R185, -R221 ;  /* 0x000000b902147223 */ /* 0x000fc200000108dd */
[----:B------:R-:W-:Y:S01]  /*7680*/  ISETP.GT.AND P4, PT, R184, 0x10, PT ;  /* 0x00000010b800780c */ /* 0x000fe20003f84270 */
[----:B------:R-:W-:-:S01]  /*7690*/  FFMA.FTZ R185, R2, R193, -R221 ;  /* 0x000000c102b97223 */ /* 0x000fc200000108dd */
[----:B------:R-:W-:Y:S01]  /*76a0*/  FMNMX.FTZ R0, R181, R0, !PT ;  /* 0x00000000b5007209 */ /* 0x000fe20007810000 */
[----:B------:R-:W-:-:S01]  /*76b0*/  FFMA.FTZ R22, R2, R23, -R221 ;  /* 0x0000001702167223 */ /* 0x000fc200000108dd */
[----:B------:R-:W-:Y:S01]  /*76c0*/  FSEL R193, R194, -INF , P4 ;  /* 0xff800000c2c17808 */ /* 0x000fe20002000000 */
[----:B------:R-:W-:-:S01]  /*76d0*/  FFMA.FTZ R23, R2, R189, -R221 ;  /* 0x000000bd02177223 */ /* 0x000fc200000108dd */
[----:B------:R-:W-:Y:S01]  /*76e0*/  FMNMX.FTZ R0, R191, R0, !PT ;  /* 0x00000000bf007209 */ /* 0x000fe20007810000 */
        /* <DEDUP_REMOVED lines=80> */
[----:B------:R0:W-:Y:S01]  /*7bf0*/  MUFU.EX2 R138, R140 ;  /* 0x0000008c008a7308 */ /* 0x0001e20000000800 */
[----:B------:R-:W-:Y:S01]  /*7c00*/  ISETP.GT.AND P4, PT, R184, 0x68, PT ;  /* 0x00000068b800780c */ /* 0x000fe20003f84270 */
[C-C-:B------:R-:W-:Y:S01]  /*7c10*/  FFMA.FTZ R92, R2.reuse, R92, -R221.reuse ;  /* 0x0000005c025c7223 */ /* 0x140fe200000108dd */
[----:B------:R-:W-:Y:S01]  /*7c20*/  FMNMX.FTZ R0, R235, R0, !PT ;  /* 0x00000000eb007209 */ /* 0x000fe20007810000 */
[--C-:B------:R-:W-:Y:S01]  /*7c30*/  FFMA.FTZ R93, R2, R93, -R221.reuse ;  /* 0x0000005d025d7223 */ /* 0x100fe200000108dd */
[----:B------:R-:W-:Y:S01]  /*7c40*/  FSEL R237, R142, -INF , P4 ;  /* 0xff8000008eed7808 */ /* 0x000fe20002000000 */
[C-C-:B------:R-:W-:Y:S01]  /*7c50*/  FFMA.FTZ R96, R2.reuse, R96, -R221.reuse ;  /* 0x0000006002607223 */ /* 0x140fe200000108dd */
[----:B------:R-:W-:Y:S01]  /*7c60*/  FMNMX.FTZ R0, R139, R0, !PT ;  /* 0x000000008b007209 */ /* 0x000fe20007810000 */
[--C-:B------:R-:W-:Y:S01]  /*7c70*/  FFMA.FTZ R97, R2, R97, -R221.reuse ;  /* 0x0000006102617223 */ /* 0x100fe200000108dd */
[----:B------:R-:W-:Y:S01]  /*7c80*/  ISETP.GT.AND P4, PT, R184, 0x70, PT ;  /* 0x00000070b800780c */ /* 0x000fe20003f84270 */
[C-C-:B0-----:R-:W-:Y:S01]  /*7c90*/  FFMA.FTZ R140, R2.reuse, R144, -R221.reuse ;  /* 0x00000090028c7223 */ /* 0x141fe200000108dd */
[----:B------:R-:W-:Y:S01]  /*7ca0*/  FMNMX.FTZ R0, R237, R0, !PT ;  /* 0x00000000ed007209 */ /* 0x000fe20007810000 */
[--C-:B------:R-:W-:Y:S01]  /*7cb0*/  FFMA.FTZ R144, R2, R124, -R221.reuse ;  /* 0x0000007c02907223 */ /* 0x100fe200000108dd */
[----:B------:R-:W-:Y:S01]  /*7cc0*/  FSEL R146, R146, -INF , P4 ;  /* 0xff80000092927808 */ /* 0x000fe20002000000 */
[C-C-:B------:R-:W-:Y:S01]  /*7cd0*/  FFMA.FTZ R100, R2.reuse, R100, -R221.reuse ;  /* 0x0000006402647223 */ /* 0x140fe200000108dd */
[----:B------:R-:W-:Y:S01]  /*7ce0*/  FMNMX.FTZ R0, R143, R0, !PT ;  /* 0x000000008f007209 */ /* 0x000fe20007810000 */
[----:B------:R-:W-:Y:S01]  /*7cf0*/  FFMA.FTZ R101, R2, R101, -R221 ;  /* 0x0000006502657223 */ /* 0x000fe200000108dd */
[----:B------:R-:W-:Y:S01]  /*7d00*/  ISETP.GT.AND P4, PT, R184, 0x78, PT ;  /* 0x00000078b800780c */ /* 0x000fe20003f84270 */
[----:B------:R-:W-:Y:S01]  /*7d10*/  MUFU.EX2 R21, R21 ;  /* 0x0000001500157308 */ /* 0x000fe20000000800 */
[----:B------:R-:W-:-:S02]  /*7d20*/  FMNMX.FTZ R0, R146, R0, !PT ;  /* 0x0000000092007209 */ /* 0x000fc40007810000 */
[----:B------:R-:W-:Y:S02]  /*7d30*/  FSEL R150, R150, -INF , P4 ;  /* 0xff80000096967808 */ /* 0x000fe40002000000 */
[----:B------:R-:W-:Y:S02]  /*7d40*/  FMNMX.FTZ R0, R147, R0, !PT ;  /* 0x0000000093007209 */ /* 0x000fe40007810000 */
[----:B------:R-:W-:Y:S01]  /*7d50*/  FSEL R151, R151, -INF , P5 ;  /* 0xff80000097977808 */ /* 0x000fe20002800000 */
[----:B------:R-:W-:Y:S02]  /*7d60*/  WARPGROUP.DEPBAR.LE gsb0, 0x0 ;  /* 0x00008000000079c5 */ /* 0x000fe40000010000 */
[----:B------:R-:W-:Y:S01]  /*7d70*/  ISETP.GT.AND P4, PT, R184, 0x80, PT ;  /* 0x00000080b800780c */ /* 0x000fe20003f84270 */
[----:B------:R-:W-:Y:S01]  /*7d80*/  WARPGROUP.ARRIVE ;  /* 0x00000000000079c5 */ /* 0x000fe20000000000 */
[----:B------:R-:W-:Y:S01]  /*7d90*/  FMNMX.FTZ R0, R150, R0, !PT ;  /* 0x0000000096007209 */ /* 0x000fe20007810000 */
[----:B------:R-:W-:Y:S01]  /*7da0*/  MUFU.EX2 R20, R20 ;  /* 0x0000001400147308 */ /* 0x000fe20000000800 */
[----:B------:R-:W-:-:S02]  /*7db0*/  ISETP.GT.AND P5, PT, R184, 0x81, PT ;  /* 0x00000081b800780c */ /* 0x000fc40003fa4270 */
[----:B------:R-:W-:Y:S01]  /*7dc0*/  FSEL R142, R122, -INF , P4 ;  /* 0xff8000007a8e7808 */ /* 0x000fe20002000000 */
[----:B------:R-:W-:Y:S01]  /*7dd0*/  QGMMA.64x128x32.F32.E4M3.E4M3 R24, R208, gdesc[UR12], R24, gsb0 ;  /* 0x01e0000cd0187df3 */ /* 0x000fe20008000818 */
[----:B------:R-:W-:Y:S01]  /*7de0*/  FMNMX.FTZ R0, R151, R0, !PT ;  /* 0x0000000097007209 */ /* 0x000fe20007810000 */
[----:B------:R-:W-:Y:S01]  /*7df0*/  UIADD3 UR14, UR10, 0x500, URZ ;  /* 0x000005000a0e7890 */ /* 0x000fe2000fffe03f */
[----:B------:R-:W-:Y:S01]  /*7e00*/  ISETP.GT.AND P4, PT, R184, 0x88, PT ;  /* 0x00000088b800780c */ /* 0x000fe20003f84270 */
[----:B------:R-:W-:Y:S01]  /*7e10*/  MUFU.EX2 R122, R148 ;  /* 0x00000094007a7308 */ /* 0x000fe20000000800 */
[----:B------:R-:W-:Y:S01]  /*7e20*/  FSEL R123, R123, -INF , P5 ;  /* 0xff8000007b7b7808 */ /* 0x000fe20002800000 */
[----:B------:R-:W-:Y:S01]  /*7e30*/  UMOV UR15, 0xc0000010 ;  /* 0xc0000010000f7882 */ /* 0x000fe20000000000 */
[----:B------:R-:W-:Y:S01]  /*7e40*/  FMNMX.FTZ R0, R142, R0, !PT ;  /* 0x000000008e007209 */ /* 0x000fe20007810000 */
[----:B------:R-:W-:Y:S01]  /*7e50*/  UIADD3 UR10, UR10, 0x600, URZ ;  /* 0x000006000a0a7890 */ /* 0x000fe2000fffe03f */
[----:B------:R-:W-:-:S02]  /*7e60*/  ISETP.GT.AND P5, PT, R184, 0x89, PT ;  /* 0x00000089b800780c */ /* 0x000fc40003fa4270 */
[----:B------:R-:W-:Y:S01]  /*7e70*/  FSEL R126, R126, -INF , P4 ;  /* 0xff8000007e7e7808 */ /* 0x000fe20002000000 */
[----:B------:R-:W-:Y:S01]  /*7e80*/  MUFU.EX2 R22, R22 ;  /* 0x0000001600167308 */ /* 0x000fe20000000800 */
[----:B------:R-:W-:Y:S02]  /*7e90*/  FMNMX.FTZ R0, R123, R0, !PT ;  /* 0x000000007b007209 */ /* 0x000fe40007810000 */
[----:B------:R-:W-:Y:S02]  /*7ea0*/  ISETP.GT.AND P4, PT, R184, 0x90, PT ;  /* 0x00000090b800780c */ /* 0x000fe40003f84270 */
[----:B------:R-:W-:Y:S02]  /*7eb0*/  FSEL R127, R127, -INF , P5 ;  /* 0xff8000007f7f7808 */ /* 0x000fe40002800000 */
[----:B------:R-:W-:Y:S01]  /*7ec0*/  FMNMX.FTZ R0, R126, R0, !PT ;  /* 0x000000007e007209 */ /* 0x000fe20007810000 */
[----:B------:R-:W-:Y:S01]  /*7ed0*/  MUFU.EX2 R23, R23 ;  /* 0x0000001700177308 */ /* 0x000fe20000000800 */
[----:B------:R-:W-:-:S02]  /*7ee0*/  ISETP.GT.AND P5, PT, R184, 0x91, PT ;  /* 0x00000091b800780c */ /* 0x000fc40003fa4270 */
[----:B------:R-:W-:Y:S02]  /*7ef0*/  FSEL R130, R130, -INF , P4 ;  /* 0xff80000082827808 */ /* 0x000fe40002000000 */
[----:B------:R-:W-:Y:S02]  /*7f00*/  FMNMX.FTZ R0, R127, R0, !PT ;  /* 0x000000007f007209 */ /* 0x000fe40007810000 */
        /* <DEDUP_REMOVED lines=9> */
[----:B------:R-:W-:Y:S02]  /*7fa0*/  ISETP.GT.AND P4, PT, R184, 0xa0, PT ;  /* 0x000000a0b800780c */ /* 0x000fe40003f84270 */
[----:B------:R-:W-:Y:S01]  /*7fb0*/  FMNMX.FTZ R0, R134, R0, !PT ;  /* 0x0000000086007209 */ /* 0x000fe20007810000 */
[----:B------:R-:W-:Y:S01]  /*7fc0*/  MUFU.EX2 R168, R168 ;  /* 0x000000a800a87308 */ /* 0x000fe20000000800 */
[----:B------:R-:W-:-:S02]  /*7fd0*/  ISETP.GT.AND P5, PT, R184, 0xa1, PT ;  /* 0x000000a1b800780c */ /* 0x000fc40003fa4270 */
[----:B------:R-:W-:Y:S02]  /*7fe0*/  FSEL R124, R106, -INF , P4 ;  /* 0xff8000006a7c7808 */ /* 0x000fe40002000000 */
[----:B------:R-:W-:Y:S02]  /*7ff0*/  FMNMX.FTZ R0, R135, R0, !PT ;  /* 0x0000000087007209 */ /* 0x000fe40007810000 */
[----:B------:R-:W-:Y:S01]  /*8000*/  ISETP.GT.AND P4, PT, R184, 0xa8, PT ;  /* 0x000000a8b800780c */ /* 0x000fe20003f84270 */
[----:B------:R0:W-:Y:S01]  /*8010*/  MUFU.EX2 R106, R144 ;  /* 0x00000090006a7308 */ /* 0x0001e20000000800 */
[----:B------:R-:W-:Y:S02]  /*8020*/  FSEL R107, R107, -INF , P5 ;  /* 0xff8000006b6b7808 */ /* 0x000fe40002800000 */
[----:B------:R-:W-:Y:S02]  /*8030*/  FMNMX.FTZ R0, R124, R0, !PT ;  /* 0x000000007c007209 */ /* 0x000fe40007810000 */
[----:B------:R-:W-:-:S02]  /*8040*/  ISETP.GT.AND P5, PT, R184, 0xa9, PT ;  /* 0x000000a9b800780c */ /* 0x000fc40003fa4270 */
[----:B------:R-:W-:Y:S01]  /*8050*/  FSEL R110, R110, -INF , P4 ;  /* 0xff8000006e6e7808 */ /* 0x000fe20002000000 */
[----:B------:R-:W-:Y:S01]  /*8060*/  MUFU.EX2 R154, R164 ;  /* 0x000000a4009a7308 */ /* 0x000fe20000000800 */
[----:B------:R-:W-:Y:S01]  /*8070*/  FMNMX.FTZ R0, R107, R0, !PT ;  /* 0x000000006b007209 */ /* 0x000fe20007810000 */
[----:B0-----:R-:W-:Y:S01]  /*8080*/  FFMA.FTZ R144, R2, R128, -R221 ;  /* 0x0000008002907223 */ /* 0x001fe200000108dd */
        /* <DEDUP_REMOVED lines=46> */
[----:B------:R-:W-:Y:S02]  /*8370*/  FMNMX.FTZ R0, R99, R0, !PT ;  /* 0x0000000063007209 */ /* 0x000fe40007810000 */
[----:B------:R-:W-:Y:S02]  /*8380*/  FSEL R103, R103, -INF , P5 ;  /* 0xff80000067677808 */ /* 0x000fe40002800000 */
[----:B------:R-:W-:-:S03]  /*8390*/  FMNMX.FTZ R0, R102, R0, !PT ;  /* 0x0000000066007209 */ /* 0x000fc60007810000 */
[----:B------:R-:W-:Y:S01]  /*83a0*/  MUFU.EX2 R15, R15 ;  /* 0x0000000f000f7308 */ /* 0x000fe20000000800 */
[----:B------:R-:W-:Y:S01]  /*83b0*/  FMNMX.FTZ R0, R103, R0, !PT ;  /* 0x0000000067007209 */ /* 0x000fe20007810000 */
[----:B------:R-:W-:Y:S02]  /*83c0*/  WARPGROUP.DEPBAR.LE gsb0, 0x0 ;  /* 0x00008000000079c5 */ /* 0x000fe40000010000 */
[----:B------:R-:W-:Y:S02]  /*83d0*/  WARPGROUP.ARRIVE ;  /* 0x00000000000079c5 */ /* 0x000fe40000000000 */
[----:B0-----:R-:W0:Y:S02]  /*83e0*/  SHFL.BFLY PT, R144, R0, 0x2, 0x1f ;  /* 0x0c401f0000907f89 */ /* 0x001e2400000e0000 */
[----:B------:R-:W-:Y:S02]  /*83f0*/  MUFU.EX2 R177, R177 ;  /* 0x000000b100b17308 */ /* 0x000fe40000000800 */
[----:B------:R-:W-:Y:S06]  /*8400*/  QGMMA.64x128x32.F32.E4M3.E4M3 R24, R204, gdesc[UR12], R24, gsb0 ;  /* 0x01e0000ccc187df3 */ /* 0x000fec0008000818 */
[----:B------:R-:W-:Y:S08]  /*8410*/  MUFU.EX2 R188, R188 ;  /* 0x000000bc00bc7308 */ /* 0x000ff00000000800 */
[----:B------:R-:W-:Y:S01]  /*8420*/  MUFU.EX2 R190, R190 ;  /* 0x000000be00be7308 */ /* 0x000fe20000000800 */
[----:B0-----:R-:W-:-:S07]  /*8430*/  FMNMX.FTZ R144, R0, R144, !PT ;  /* 0x0000009000907209 */ /* 0x001fce0007810000 */
[----:B------:R-:W-:Y:S01]  /*8440*/  MUFU.EX2 R153, R153 ;  /* 0x0000009900997308 */ /* 0x000fe20000000800 */
[----:B------:R-:W0:Y:S07]  /*8450*/  SHFL.BFLY PT, R0, R144, 0x1, 0x1f ;  /* 0x0c201f0090007f89 */ /* 0x000e2e00000e0000 */
[----:B------:R-:W-:Y:S08]  /*8460*/  MUFU.EX2 R156, R156 ;  /* 0x0000009c009c7308 */ /* 0x000ff00000000800 */
[----:B------:R-:W-:Y:S08]  /*8470*/  MUFU.EX2 R157, R157 ;  /* 0x0000009d009d7308 */ /* 0x000ff00000000800 */
[----:B------:R-:W-:Y:S01]  /*8480*/  MUFU.EX2 R160, R160 ;  /* 0x000000a000a07308 */ /* 0x000fe20000000800 */
[----:B0-----:R-:W-:-:S04]  /*8490*/  FMNMX.FTZ R0, R144, R0, !PT ;  /* 0x0000000090007209 */ /* 0x001fc80007810000 */
[----:B------:R-:W-:Y:S01]  /*84a0*/  FSETP.NEU.FTZ.AND P4, PT, R0, -INF , PT ;  /* 0xff8000000000780b */ /* 0x000fe20003f9d000 */
[----:B------:R-:W-:-:S02]  /*84b0*/  FFMA.FTZ R144, R2, R0, -8 ;  /* 0xc100000002907423 */ /* 0x000fc40000010000 */
[----:B------:R-:W-:Y:S01]  /*84c0*/  MUFU.EX2 R161, R161 ;  /* 0x000000a100a17308 */ /* 0x000fe20000000800 */
[----:B------:R-:W-:Y:S02]  /*84d0*/  FSEL R196, R0, RZ, P4 ;  /* 0x000000ff00c47208 */ /* 0x000fe40002000000 */
[----:B------:R-:W-:-:S03]  /*84e0*/  FSEL R221, R144, RZ, P4 ;  /* 0x000000ff90dd7208 */ /* 0x000fc60002000000 */
[----:B------:R-:W-:Y:S02]  /*84f0*/  FADD.FTZ R11, -R196, R11 ;  /* 0x0000000bc40b7221 */ /* 0x000fe40000010100 */
[----:B------:R-:W-:Y:S01]  /*8500*/  MUFU.EX2 R165, R165 ;  /* 0x000000a500a57308 */ /* 0x000fe20000000800 */
[----:B------:R-:W-:-:S01]  /*8510*/  FFMA.FTZ R148, R2, R181, -R221 ;  /* 0x000000b502947223 */ /* 0x000fc200000108dd */
[C-C-:B------:R-:W-:Y:S01]  /*8520*/  FFMA.FTZ R181, R2.reuse, R191, -R221.reuse ;  /* 0x000000bf02b57223 */ /* 0x140fe200000108dd */
[----:B------:R-:W-:-:S01]  /*8530*/  FFMA.FTZ R191, R2, R195, -R221 ;  /* 0x000000c302bf7223 */ /* 0x000fc200000108dd */
[----:B------:R-:W-:Y:S01]  /*8540*/  FSEL R195, R3, RZ, P3 ;  /* 0x000000ff03c37208 */ /* 0x000fe20001800000 */
[----:B------:R-:W-:-:S01]  /*8550*/  FFMA.FTZ R144, R2, R186, -R221 ;  /* 0x000000ba02907223 */ /* 0x000fc200000108dd */
[C---:B------:R-:W-:Y:S01]  /*8560*/  FMUL.FTZ R11, R2.reuse, R11 ;  /* 0x0000000b020b7220 */ /* 0x040fe20000410000 */
[----:B------:R-:W-:-:S01]  /*8570*/  FFMA.FTZ R187, R2, R187, -R221 ;  /* 0x000000bb02bb7223 */ /* 0x000fc200000108dd */
[----:B------:R-:W-:Y:S01]  /*8580*/  MUFU.EX2 R148, R148 ;  /* 0x0000009400947308 */ /* 0x000fe20000000800 */
[----:B------:R-:W-:-:S01]  /*8590*/  FADD.FTZ R195, -R195, R12 ;  /* 0x0000000cc3c37221 */ /* 0x000fc20000010100 */
[C-C-:B------:R-:W-:Y:S01]  /*85a0*/  FFMA.FTZ R158, R2.reuse, R193, -R221.reuse ;  /* 0x000000c1029e7223 */ /* 0x140fe200000108dd */
[----:B------:R-:W-:-:S01]  /*85b0*/  FFMA.FTZ R162, R2, R197, -R221 ;  /* 0x000000c502a27223 */ /* 0x000fc200000108dd */
[C-C-:B------:R-:W-:Y:S01]  /*85c0*/  FFMA.FTZ R193, R2.reuse, R199, -R221.reuse ;  /* 0x000000c702c17223 */ /* 0x140fe200000108dd */
[C---:B------:R-:W-:Y:S01]  /*85d0*/  FMUL.FTZ R194, R2.reuse, R195 ;  /* 0x000000c302c27220 */ /* 0x040fe20000410000 */
        /* <DEDUP_REMOVED lines=30> */
[----:B------:R-:W-:Y:S01]  /*87c0*/  FFMA.FTZ R123, R2, R123, -R221 ;  /* 0x0000007b027b7223 */ /* 0x000fe200000108dd */
[----:B------:R-:W-:-:S01]  /*87d0*/  FADD.FTZ R195, R20, R195 ;  /* 0x000000c314c37221 */ /* 0x000fc20000010000 */
        /* <DEDUP_REMOVED lines=14> */
[----:B------:R-:W-:Y:S01]  /*88c0*/  FFMA.FTZ R111, R2, R111, -R221 ;  /* 0x0000006f026f7223 */ /* 0x000fe200000108dd */
[----:B------:R-:W-:-:S01]  /*88d0*/  FADD.FTZ R196, R148, R7 ;  /* 0x0000000794c47221 */ /* 0x000fc20000010000 */
[----:B------:R-:W-:Y:S01]  /*88e0*/  FADD.FTZ R7, R23, R8 ;  /* 0x0000000817077221 */ /* 0x000fe20000010000 */
        /* <DEDUP_REMOVED lines=11> */
[----:B------:R-:W-:Y:S01]  /*89a0*/  FADD.FTZ R8, R168, R7 ;  /* 0x00000007a8087221 */ /* 0x000fe20000010000 */
[----:B------:R-:W-:-:S01]  /*89b0*/  FFMA.FTZ R91, R2, R91, -R221 ;  /* 0x0000005b025b7223 */ /* 0x000fc200000108dd */
[C-C-:B------:R-:W-:Y:S01]  /*89c0*/  FFMA.FTZ R94, R2.reuse, R94, -R221.reuse ;  /* 0x0000005e025e7223 */ /* 0x140fe200000108dd */
[----:B------:R-:W-:-:S01]  /*89d0*/  FFMA.FTZ R103, R2, R103, -R221 ;  /* 0x0000006702677223 */ /* 0x000fc200000108dd */
[----:B------:R-:W-:Y:S01]  /*89e0*/  FADD.FTZ R7, R189, R8 ;  /* 0x00000008bd077221 */ /* 0x000fe20000010000 */
[----:B------:R-:W-:-:S02]  /*89f0*/  WARPGROUP.DEPBAR.LE gsb0, 0x0 ;  /* 0x00008000000079c5 */ /* 0x000fc40000010000 */
[----:B------:R-:W1:Y:S01]  /*8a00*/  MUFU.EX2 R193, R193 ;  /* 0x000000c100c17308 */ /* 0x000e620000000800 */
[----:B--2---:R-:W-:-:S01]  /*8a10*/  FADD.FTZ R195, R191, R196 ;  /* 0x000000c4bfc37221 */ /* 0x004fc20000010000 */
[----:B------:R-:W-:Y:S01]  /*8a20*/  FADD.FTZ R8, R172, R7 ;  /* 0x00000007ac087221 */ /* 0x000fe20000010000 */
[----:B------:R-:W-:-:S03]  /*8a30*/  WARPGROUP.ARRIVE ;  /* 0x00000000000079c5 */ /* 0x000fc60000000000 */
[----:B------:R-:W-:Y:S02]  /*8a40*/  FADD.FTZ R7, R169, R8 ;  /* 0x00000008a9077221 */ /* 0x000fe40000010000 */
[----:B------:R-:W2:Y:S01]  /*8a50*/  MUFU.EX2 R164, R164 ;  /* 0x000000a400a47308 */ /* 0x000ea20000000800 */
[----:B0-----:R-:W-:-:S01]  /*8a60*/  FADD.FTZ R196, R162, R195 ;  /* 0x000000c3a2c47221 */ /* 0x001fc20000010000 */
[----:B------:R-:W-:Y:S01]  /*8a70*/  FADD.FTZ R8, R176, R7 ;  /* 0x00000007b0087221 */ /* 0x000fe20000010000 */
[----:B------:R-:W-:Y:S03]  /*8a80*/  QGMMA.64x128x32.F32.E4M3.E4M3 R24, R200, gdesc[UR8], R24, gsb0 ;  /* 0x01e00008c8187df3 */ /* 0x000fe60008000818 */
[----:B------:R-:W-:-:S02]  /*8a90*/  FADD.FTZ R7, R173, R8 ;  /* 0x00000008ad077221 */ /* 0x000fc40000010000 */
[----:B------:R-:W0:Y:S01]  /*8aa0*/  MUFU.EX2 R171, R171 ;  /* 0x000000ab00ab7308 */ /* 0x000e220000000800 */
[----:B-1----:R-:W-:-:S01]  /*8ab0*/  FADD.FTZ R195, R193, R196 ;  /* 0x000000c4c1c37221 */ /* 0x002fc20000010000 */
[----:B------:R-:W-:-:S04]  /*8ac0*/  FADD.FTZ R8, R180, R7 ;  /* 0x00000007b4087221 */ /* 0x000fc80000010000 */
[----:B------:R-:W-:Y:S02]  /*8ad0*/  FADD.FTZ R8, R15, R8 ;  /* 0x000000080f087221 */ /* 0x000fe40000010000 */
        /* <DEDUP_REMOVED lines=17> */
[----:B0-----:R-:W-:-:S01]  /*8bf0*/  FADD.FTZ R7, R183, R8 ;  /* 0x00000008b7077221 */ /* 0x001fc20000010000 */
[----:B------:R-:W-:-:S06]  /*8c00*/  FADD.FTZ R8, R190, R195 ;  /* 0x000000c3be087221 */ /* 0x000fcc0000010000 */
        /* <DEDUP_REMOVED lines=60> */
[----:B------:R-:W-:-:S03]  /*8fd0*/  FADD.FTZ R8, R106, R7 ;  /* 0x000000076a087221 */ /* 0x000fc60000010000 */
        /* <DEDUP_REMOVED lines=24> */
[----:B0-----:R-:W-:-:S01]  /*9160*/  FADD.FTZ R196, R124, R195 ;  /* 0x000000c37cc47221 */ /* 0x001fc20000010000 */
[C-C-:B------:R-:W-:Y:S01]  /*9170*/  FFMA.FTZ R195, R2.reuse, R95, -R221.reuse ;  /* 0x0000005f02c37223 */ /* 0x140fe200000108dd */
[----:B------:R-:W-:-:S05]  /*9180*/  FFMA.FTZ R95, R2, R104, -R221 ;  /* 0x00000068025f7223 */ /* 0x000fca00000108dd */
        /* <DEDUP_REMOVED lines=14> */
[----:B------:R-:W-:-:S06]  /*9270*/  IADD3 R7, -R19, 0xb, RZ ;  /* 0x0000000b13077810 */ /* 0x000fcc0007ffe1ff */
[----:B------:R-:W1:Y:S01]  /*9280*/  MUFU.EX2 R115, R115 ;  /* 0x0000007300737308 */ /* 0x000e620000000800 */
[----:B--2---:R-:W-:-:S07]  /*9290*/  FADD.FTZ R104, R128, R197 ;  /* 0x000000c580687221 */ /* 0x004fce0000010000 */
[----:B------:R-:W2:Y:S01]  /*92a0*/  MUFU.EX2 R116, R116 ;  /* 0x0000007400747308 */ /* 0x000ea20000000800 */
[----:B0-----:R-:W-:-:S07]  /*92b0*/  FADD.FTZ R197, R113, R8 ;  /* 0x0000000871c57221 */ /* 0x001fce0000010000 */
[----:B------:R-:W0:Y:S01]  /*92c0*/  MUFU.EX2 R118, R118 ;  /* 0x0000007600767308 */ /* 0x000e220000000800 */
[----:B-1----:R-:W-:-:S01]  /*92d0*/  FADD.FTZ R199, R115, R104 ;  /* 0x0000006873c77221 */ /* 0x002fc20000010000 */
[----:B------:R-:W-:Y:S01]  /*92e0*/  FFMA.FTZ R104, R2, R99, -R221 ;  /* 0x0000006302687223 */ /* 0x000fe200000108dd */
[----:B------:R-:W-:-:S05]  /*92f0*/  IMAD.U32 R99, RZ, RZ, UR42 ;  /* 0x0000002aff637e24 */ /* 0x000fca000f8e00ff */
        /* <DEDUP_REMOVED lines=8> */
[----:B------:R-:W-:Y:S01]  /*9380*/  @!P0 LEA R196, R99, UR41, 0x3 ;  /* 0x0000002963c48c11 */ /* 0x000fe2000f8e18ff */
[----:B------:R-:W-:-:S01]  /*9390*/  FFMA.FTZ R99, R2, R102, -R221 ;  /* 0x0000006602637223 */ /* 0x000fc200000108dd */
[----:B------:R2:W-:Y:S06]  /*93a0*/  BAR.ARV R7, 0x100 ;  /* 0x000400070000751d */ /* 0x0005ec0000002000 */
[----:B------:R-:W3:Y:S01]  /*93b0*/  MUFU.EX2 R89, R89 ;  /* 0x0000005900597308 */ /* 0x000ee20000000800 */
[----:B0-----:R-:W-:-:S01]  /*93c0*/  FADD.FTZ R8, R88, R197 ;  /* 0x000000c558087221 */ /* 0x001fc20000010000 */
[----:B--2---:R-:W-:-:S02]  /*93d0*/  @!P0 VIADD R7, R196, 0x2e840 ;  /* 0x0002e840c4078836 */ /* 0x004fc40000000000 */
[----:B-1----:R-:W-:-:S04]  /*93e0*/  FADD.FTZ R102, R132, R199 ;  /* 0x000000c784667221 */ /* 0x002fc80000010000 */
[----:B------:R-:W0:Y:S01]  /*93f0*/  MUFU.EX2 R91, R91 ;  /* 0x0000005b005b7308 */ /* 0x000e220000000800 */
[----:B------:R-:W-:-:S04]  /*9400*/  @!P0 PRMT R7, RZ, 0x654, R7 ;  /* 0x00000654ff078816 */ /* 0x000fc80000000007 */
[----:B------:R1:W-:Y:S03]  /*9410*/  @!P0 SYNCS.ARRIVE.TRANS64.RED.A1T0 RZ, [R7+URZ], RZ ;  /* 0x000000ff07ff89a7 */ /* 0x0003e6000810043f */
        /* <DEDUP_REMOVED lines=28> */
.L_x_1959:
[----:B------:R-:W-:Y:S01]  /*95e0*/  ULEA UR10, UR43, UR41, 0x3 ;  /* 0x000000292b0a7291 */ /* 0x000fe2000f8e183f */
[----:B------:R-:W-:Y:S01]  /*95f0*/  ISETP.GT.AND P3, PT, R14, R13, PT ;  /* 0x0000000d0e00720c */ /* 0x000fe20003f64270 */
[----:B------:R-:W-:Y:S01]  /*9600*/  FMUL.FTZ R26, R26, R11 ;  /* 0x0000000b1a1a7220 */ /* 0x000fe20000410000 */
        /* <DEDUP_REMOVED lines=125> */
[----:B------:R-:W-:Y:S02]  /*9de0*/  IMAD.MOV.U32 R12, RZ, RZ, R3 ;  /* 0x000000ffff0c7224 */ /* 0x000fe400078e0003 */
[----:B------:R-:W-:Y:S01]  /*9df0*/  IMAD.MOV.U32 R15, RZ, RZ, R6 ;  /* 0x000000ffff0f7224 */ /* 0x000fe200078e0006 */
[----:B------:R-:W-:Y:S06]  /*9e00*/  @P3 BRA `(.L_x_1960) ;  /* 0xffffffb800d43947 */ /* 0x000fec000383ffff */
.L_x_1950:
[----:B------:R-:W-:-:S13]  /*9e10*/  ISETP.GE.AND P2, PT, R14, R18, PT ;  /* 0x000000120e00720c */ /* 0x000fda0003f46270 */
[----:B------:R-:W-:Y:S05]  /*9e20*/  @!P2 BRA `(.L_x_1961) ;  /* 0x00000034006ca947 */ /* 0x000fea0003800000 */
[C---:B------:R-:W-:Y:S01]  /*9e30*/  VIADD R9, R19.reuse, 0x8 ;  /* 0x0000000813097836 */ /* 0x040fe20000000000 */
[----:B------:R-:W-:Y:S01]  /*9e40*/  IADD3 R19, -R19, 0xb, RZ ;  /* 0x0000000b13137810 */ /* 0x000fe20007ffe1ff */
[----:B------:R-:W-:Y:S01]  /*9e50*/  IMAD.MOV.U32 R11, RZ, RZ, R0 ;  /* 0x000000ffff0b7224 */ /* 0x000fe200078e0000 */
[----:B------:R-:W-:Y:S01]  /*9e60*/  UMOV UR5, UR42 ;  /* 0x0000002a00057c82 */ /* 0x000fe20008000000 */
[----:B------:R-:W-:Y:S02]  /*9e70*/  IMAD.MOV.U32 R10, RZ, RZ, R3 ;  /* 0x000000ffff0a7224 */ /* 0x000fe400078e0003 */
[----:B------:R-:W-:-:S07]  /*9e80*/  IMAD.MOV.U32 R12, RZ, RZ, R6 ;  /* 0x000000ffff0c7224 */ /* 0x000fce00078e0006 */
.L_x_1971:
[----:B------:R-:W-:Y:S01]  /*9e90*/  UIADD3 UR42, UR5, 0x1, URZ ;  /* 0x00000001052a7890 */ /* 0x000fe2000fffe03f */
[----:B------:R-:W-:-:S03]  /*9ea0*/  ISETP.NE.AND P3, PT, RZ, UR40, PT ;  /* 0x00000028ff007c0c */ /* 0x000fc6000bf65270 */
[----:B------:R-:W-:-:S04]  /*9eb0*/  UISETP.NE.AND UP0, UPT, UR42, 0x2, UPT ;  /* 0x000000022a00788c */ /* 0x000fc8000bf05270 */
[----:B------:R-:W-:Y:S02]  /*9ec0*/  USEL UR7, URZ, 0x1, UP0 ;  /* 0x000000013f077887 */ /* 0x000fe40008000000 */
[----:B------:R-:W-:-:S04]  /*9ed0*/  USEL UR42, UR42, URZ, UP0 ;  /* 0x0000003f2a2a7287 */ /* 0x000fc80008000000 */
[----:B------:R-:W-:Y:S01]  /*9ee0*/  LOP3.LUT R6, R12, UR7, RZ, 0x3c, !PT ;  /* 0x000000070c067c12 */ /* 0x000fe2000f8e3cff */
[----:B------:R-:W-:Y:S07]  /*9ef0*/  @P3 BRA `(.L_x_1962) ;  /* 0x0000000000283947 */ /* 0x000fee0003800000 */
[----:B------:R-:W-:Y:S05]  /*9f00*/  @!P1 BRA `(.L_x_1963) ;  /* 0x0000000000049947 */ /* 0x000fea0003800000 */
[----:B------:R-:W-:Y:S01]  /*9f10*/  BPT.TRAP 0x1 ;  /* 0x000000040000795c */ /* 0x000fe20000300000 */
.L_x_1963:
[----:B------:R-:W-:Y:S01]  /*9f20*/  ULEA UR7, UR42, UR41, 0x3 ;  /* 0x000000292a077291 */ /* 0x000fe2000f8e183f */
[----:B------:R-:W-:-:S08]  /*9f30*/  SHF.L.U32 R0, R6, 0x1f, RZ ;  /* 0x0000001f06007819 */ /* 0x000fd000000006ff */
[----:B------:R0:W1:Y:S01]  /*9f40*/  SYNCS.PHASECHK.TRANS64.TRYWAIT P2, [UR7+0x2e830], R0 ;  /* 0x02e83000ff0075a7 */ /* 0x0000620008040147 */
[----:B------:R-:W-:Y:S05]  /*9f50*/  @!P1 BRA `(.L_x_1964) ;  /* 0x0000000000049947 */ /* 0x000fea0003800000 */
[----:B------:R-:W-:Y:S01]  /*9f60*/  BPT.TRAP 0x1 ;  /* 0x000000040000795c */ /* 0x000fe20000300000 */
.L_x_1964:
[----:B-1----:R-:W-:Y:S05]  /*9f70*/  @P2 BRA `(.L_x_1962) ;  /* 0x0000000000082947 */ /* 0x002fea0003800000 */
[----:B------:R-:W1:Y:S02]  /*9f80*/  SYNCS.PHASECHK.TRANS64.TRYWAIT P2, [UR7+0x2e830], R0 ;  /* 0x02e83000ff0075a7 */ /* 0x000e640008040147 */
[----:B-1----:R-:W-:Y:S05]  /*9f90*/  @!P2 BRA `(.L_x_1965) ;  /* 0x0000009c00b4a947 */ /* 0x002fea0003800000 */
.L_x_1962:
        /* <DEDUP_REMOVED lines=186> */
.L_x_1967:
[----:B------:R-:W-:Y:S01]  /*ab40*/  ULEA UR7, UR5, UR41, 0x3 ;  /* 0x0000002905077291 */ /* 0x000fe2000f8e183f */
[----:B01----:R-:W-:-:S08]  /*ab50*/  SHF.L.U32 R0, R12, 0x1f, RZ ;  /* 0x0000001f0c007819 */ /* 0x003fd000000006ff */
[----:B------:R0:W1:Y:S01]  /*ab60*/  SYNCS.PHASECHK.TRANS64.TRYWAIT P2, [UR7+0x2e850], R0 ;  /* 0x02e85000ff0075a7 */ /* 0x0000620008040147 */
[----:B------:R-:W-:Y:S05]  /*ab70*/  @!P1 BRA `(.L_x_1968) ;  /* 0x0000000000049947 */ /* 0x000fea0003800000 */
[----:B------:R-:W-:Y:S01]  /*ab80*/  BPT.TRAP 0x1 ;  /* 0x000000040000795c */ /* 0x000fe20000300000 */
.L_x_1968:
[----:B-1----:R-:W-:Y:S05]  /*ab90*/  @P2 BRA `(.L_x_1966) ;  /* 0x0000000000082947 */ /* 0x002fea0003800000 */
[----:B------:R-:W1:Y:S02]  /*aba0*/  SYNCS.PHASECHK.TRANS64.TRYWAIT P2, [UR7+0x2e850], R0 ;  /* 0x02e85000ff0075a7 */ /* 0x000e640008040147 */
[----:B-1----:R-:W-:Y:S05]  /*abb0*/  @!P2 BRA `(.L_x_1969) ;  /* 0x0000009000c4a947 */ /* 0x002fea0003800000 */
.L_x_1966:
[----:B------:R-:W-:Y:S01]  /*abc0*/  UIADD3 UR7, UR41, 0x400, URZ ;  /* 0x0000040029077890 */ /* 0x000fe2000fffe03f */
[----:B------:R-:W-:Y:S01]  /*abd0*/  WARPGROUP.ARRIVE ;  /* 0x00000000000079c5 */ /* 0x000fe20000000000 */
[----:B------:R-:W-:Y:S01]  /*abe0*/  UMOV UR11, 0xc0000010 ;  /* 0xc0000010000b7882 */ /* 0x000fe20000000000 */
[----:B------:R-:W-:Y:S01]  /*abf0*/  UMOV UR15, 0xc0000010 ;  /* 0xc0000010000f7882 */ /* 0x000fe20000000000 */
[----:B------:R-:W-:Y:S01]  /*ac00*/  USHF.R.U32.HI UR7, URZ, 0x4, UR7 ;  /* 0x000000043f077899 */ /* 0x000fe20008011607 */
[----:B------:R-:W-:Y:S02]  /*ac10*/  FMNMX.FTZ R12, R186, R11, !PT ;  /* 0x0000000bba0c7209 */ /* 0x000fe40007810000 */
[----:B01----:R-:W-:Y:S01]  /*ac20*/  FMNMX.FTZ R0, R184, R10, !PT ;  /* 0x0000000ab8007209 */ /* 0x003fe20007810000 */
        /* <DEDUP_REMOVED lines=128> */
[----:B-1----:R-:W-:-:S03]  /*b430*/  FMNMX.FTZ R3, R13, R16, !PT ;  /* 0x000000100d037209 */ /* 0x002fc60007810000 */
[----:B------:R-:W-:Y:S02]  /*b440*/  FADD.FTZ R13, -R0, R11 ;  /* 0x0000000b000d7221 */ /* 0x000fe40000010100 */
[----:B------:R-:W-:-:S02]  /*b450*/  FADD.FTZ R21, -R3, R10 ;  /* 0x0000000a03157221 */ /* 0x000fc40000010100 */
[C---:B------:R-:W-:Y:S01]  /*b460*/  FMUL.FTZ R10, R2.reuse, R13 ;  /* 0x0000000d020a7220 */ /* 0x040fe20000410000 */
[----:B------:R-:W-:-:S01]  /*b470*/  FFMA.FTZ R13, R2, R3, -8 ;  /* 0xc1000000020d7423 */ /* 0x000fc20000010003 */
[----:B------:R-:W-:-:S03]  /*b480*/  FMUL.FTZ R21, R2, R21 ;  /* 0x0000001502157220 */ /* 0x000fc60000410000 */
        /* <DEDUP_REMOVED lines=15> */
[----:B------:R-:W-:-:S02]  /*b580*/  WARPGROUP.DEPBAR.LE gsb0, 0x0 ;  /* 0x00008000000079c5 */ /* 0x000fc40000010000 */
[----:B------:R-:W-:Y:S01]  /*b590*/  WARPGROUP.ARRIVE ;  /* 0x00000000000079c5 */ /* 0x000fe20000000000 */
[----:B------:R-:W-:-:S01]  /*b5a0*/  FFMA.FTZ R181, R2, R181, -R13 ;  /* 0x000000b502b57223 */ /* 0x000fc2000001080d */
[C-C-:B------:R-:W-:Y:S01]  /*b5b0*/  FFMA.FTZ R152, R2.reuse, R152, -R13.reuse ;  /* 0x0000009802987223 */ /* 0x140fe2000001080d */
[----:B------:R-:W-:-:S01]  /*b5c0*/  FFMA.FTZ R153, R2, R153, -R13 ;  /* 0x0000009902997223 */ /* 0x000fc2000001080d */
[C-C-:B------:R-:W-:Y:S01]  /*b5d0*/  FFMA.FTZ R156, R2.reuse, R156, -R13.reuse ;  /* 0x0000009c029c7223 */ /* 0x140fe2000001080d */
[----:B------:R-:W-:-:S01]  /*b5e0*/  FFMA.FTZ R157, R2, R157, -R13 ;  /* 0x0000009d029d7223 */ /* 0x000fc2000001080d */
        /* <DEDUP_REMOVED lines=38> */
[C---:B------:R-:W-:Y:S01]  /*b850*/  FFMA.FTZ R13, R2.reuse, R101, -R13 ;  /* 0x00000065020d7223 */ /* 0x040fe2000001080d */
[----:B------:R-:W-:-:S01]  /*b860*/  FFMA.FTZ R101, R2, R0, -8 ;  /* 0xc100000002657423 */ /* 0x000fc20000010000 */
[----:B------:R-:W-:Y:S03]  /*b870*/  MUFU.EX2 R11, R21 ;  /* 0x00000015000b7308 */ /* 0x000fe60000000800 */
[----:B------:R-:W-:-:S01]  /*b880*/  FFMA.FTZ R184, R2, R187, -R101 ;  /* 0x000000bb02b87223 */ /* 0x000fc20000010865 */
[C-C-:B------:R-:W-:Y:S01]  /*b890*/  FFMA.FTZ R187, R2.reuse, R191, -R101.reuse ;  /* 0x000000bf02bb7223 */ /* 0x140fe20000010865 */
[----:B------:R-:W-:-:S01]  /*b8a0*/  FFMA.FTZ R188, R2, R194, -R101 ;  /* 0x000000c202bc7223 */ /* 0x000fc20000010865 */
[C-C-:B------:R-:W-:Y:S01]  /*b8b0*/  FFMA.FTZ R191, R2.reuse, R195, -R101.reuse ;  /* 0x000000c302bf7223 */ /* 0x140fe20000010865 */
[----:B------:R-:W-:-:S01]  /*b8c0*/  FFMA.FTZ R193, R2, R199, -R101 ;  /* 0x000000c702c17223 */ /* 0x000fc20000010865 */
[----:B------:R0:W-:Y:S01]  /*b8d0*/  MUFU.EX2 R21, R189 ;  /* 0x000000bd00157308 */ /* 0x0001e20000000800 */
        /* <DEDUP_REMOVED lines=8> */
[----:B0-----:R-:W-:-:S01]  /*b960*/  FFMA.FTZ R189, R2, R186, -R101 ;  /* 0x000000ba02bd7223 */ /* 0x001fc20000010865 */
        /* <DEDUP_REMOVED lines=48> */
[----:B------:R-:W-:-:S02]  /*bc70*/  IMAD.U32 R194, RZ, RZ, UR42 ;  /* 0x0000002affc27e24 */ /* 0x000fc4000f8e00ff */
[----:B------:R-:W-:-:S03]  /*bc80*/  FFMA.FTZ R102, R2, R102, -R101 ;  /* 0x0000006602667223 */ /* 0x000fc60000010865 */
[----:B------:R-:W-:Y:S01]  /*bc90*/  @!P0 LEA R194, R194, UR41, 0x3 ;  /* 0x00000029c2c28c11 */ /* 0x000fe2000f8e18ff */
[----:B------:R-:W2:Y:S01]  /*bca0*/  MUFU.EX2 R187, R187 ;  /* 0x000000bb00bb7308 */ /* 0x000ea20000000800 */
[----:B0-----:R-:W-:-:S07]  /*bcb0*/  FADD.FTZ R8, R16, R195 ;  /* 0x000000c310087221 */ /* 0x001fce0000010000 */
[----:B------:R-:W0:Y:S01]  /*bcc0*/  MUFU.EX2 R20, R20 ;  /* 0x0000001400147308 */ /* 0x000e220000000800 */
[----:B-1----:R-:W-:-:S01]  /*bcd0*/  FADD.FTZ R192, R186, R7 ;  /* 0x00000007bac07221 */ /* 0x002fc20000010000 */
[----:B------:R-:W-:-:S06]  /*bce0*/  FADD.FTZ R7, R21, R8 ;  /* 0x0000000815077221 */ /* 0x000fcc0000010000 */
        /* <DEDUP_REMOVED lines=8> */
[----:B------:R-:W-:Y:S01]  /*bd70*/  QGMMA.64x128x32.F32.E4M3.E4M3 R24, R212, gdesc[UR12], R24, gsb0 ;  /* 0x01e0000cd4187df3 */ /* 0x000fe20008000818 */
[----:B------:R-:W-:Y:S01]  /*bd80*/  UIADD3 UR14, UR10, 0x400, URZ ;  /* 0x000004000a0e7890 */ /* 0x000fe2000fffe03f */
[----:B------:R-:W-:-:S04]  /*bd90*/  UMOV UR15, 0xc0000010 ;  /* 0xc0000010000f7882 */ /* 0x000fc80000000000 */
        /* <DEDUP_REMOVED lines=42> */
[----:B------:R-:W-:Y:S01]  /*c040*/  UMOV UR15, 0xc0000010 ;  /* 0xc0000010000f7882 */ /* 0x000fe20000000000 */
[----:B------:R-:W-:-:S03]  /*c050*/  UIADD3 UR10, UR10, 0x600, URZ ;  /* 0x000006000a0a7890 */ /* 0x000fc6000fffe03f */
        /* <DEDUP_REMOVED lines=39> */
[----:B0-----:R-:W-:-:S05]  /*c2d0*/  FADD.FTZ R195, R167, R192 ;  /* 0x000000c0a7c37221 */ /* 0x001fca0000010000 */
        /* <DEDUP_REMOVED lines=72> */
[C-C-:B------:R-:W-:Y:S01]  /*c760*/  FFMA.FTZ R195, R2.reuse, R95, -R101.reuse ;  /* 0x0000005f02c37223 */ /* 0x140fe20000010865 */
[----:B------:R-:W-:-:S05]  /*c770*/  FFMA.FTZ R95, R2, R98, -R101 ;  /* 0x00000062025f7223 */ /* 0x000fca0000010865 */
        /* <DEDUP_REMOVED lines=21> */
[C-C-:B------:R-:W-:Y:S01]  /*c8d0*/  FFMA.FTZ R98, R2.reuse, R99, -R101.reuse ;  /* 0x0000006302627223 */ /* 0x140fe20000010865 */
[----:B------:R-:W-:-:S05]  /*c8e0*/  FFMA.FTZ R101, R2, R103, -R101 ;  /* 0x0000006702657223 */ /* 0x000fca0000010865 */
[----:B------:R-:W0:Y:S01]  /*c8f0*/  MUFU.EX2 R117, R117 ;  /* 0x0000007500757308 */ /* 0x000e220000000800 */
[----:B--2---:R-:W-:-:S01]  /*c900*/  FADD.FTZ R8, R116, R7 ;  /* 0x0000000774087221 */ /* 0x004fc20000010000 */
[----:B------:R-:W-:-:S05]  /*c910*/  @!P0 VIADD R7, R194, 0x2e840 ;  /* 0x0002e840c2078836 */ /* 0x000fca0000000000 */
[----:B------:R-:W-:Y:S01]  /*c920*/  @!P0 PRMT R7, RZ, 0x654, R7 ;  /* 0x00000654ff078816 */ /* 0x000fe20000000007 */
[----:B------:R-:W2:Y:S01]  /*c930*/  MUFU.EX2 R119, R119 ;  /* 0x0000007700777308 */ /* 0x000ea20000000800 */
[----:B-1----:R-:W-:-:S01]  /*c940*/  FADD.FTZ R192, R118, R197 ;  /* 0x000000c576c07221 */ /* 0x002fc20000010000 */
[----:B------:R1:W-:Y:S06]  /*c950*/  BAR.ARV R19, 0x100 ;  /* 0x000400130000751d */ /* 0x0003ec0000002000 */
[----:B------:R-:W3:Y:S01]  /*c960*/  MUFU.EX2 R88, R88 ;  /* 0x0000005800587308 */ /* 0x000ee20000000800 */
[----:B0-----:R-:W-:-:S01]  /*c970*/  FADD.FTZ R99, R117, R8 ;  /* 0x0000000875637221 */ /* 0x001fc20000010000 */
[----:B------:R0:W-:Y:S06]  /*c980*/  @!P0 SYNCS.ARRIVE.TRANS64.RED.A1T0 RZ, [R7+URZ], RZ ;  /* 0x000000ff07ff89a7 */ /* 0x0001ec000810043f */
[----:B------:R-:W4:Y:S01]  /*c990*/  MUFU.EX2 R90, R90 ;  /* 0x0000005a005a7308 */ /* 0x000f220000000800 */
[----:B--2---:R-:W-:-:S07]  /*c9a0*/  FADD.FTZ R197, R119, R192 ;  /* 0x000000c077c57221 */ /* 0x004fce0000010000 */
[----:B------:R-:W2:Y:S01]  /*c9b0*/  MUFU.EX2 R89, R89 ;  /* 0x0000005900597308 */ /* 0x000ea20000000800 */
[----:B---3--:R-:W-:-:S07]  /*c9c0*/  FADD.FTZ R8, R88, R99 ;  /* 0x0000006358087221 */ /* 0x008fce0000010000 */
[----:B------:R-:W3:Y:S01]  /*c9d0*/  MUFU.EX2 R91, R91 ;  /* 0x0000005b005b7308 */ /* 0x000ee20000000800 */
[----:B----4-:R-:W-:-:S07]  /*c9e0*/  FADD.FTZ R192, R90, R197 ;  /* 0x000000c55ac07221 */ /* 0x010fce0000010000 */
[----:B------:R-:W4:Y:S01]  /*c9f0*/  MUFU.EX2 R92, R92 ;  /* 0x0000005c005c7308 */ /* 0x000f220000000800 */
[----:B--2---:R-:W-:-:S07]  /*ca00*/  FADD.FTZ R99, R89, R8 ;  /* 0x0000000859637221 */ /* 0x004fce0000010000 */
[----:B------:R-:W2:Y:S01]  /*ca10*/  MUFU.EX2 R94, R94 ;  /* 0x0000005e005e7308 */ /* 0x000ea20000000800 */
[----:B---3--:R-:W-:-:S07]  /*ca20*/  FADD.FTZ R103, R91, R192 ;  /* 0x000000c05b677221 */ /* 0x008fce0000010000 */
[----:B------:R-:W0:Y:S01]  /*ca30*/  MUFU.EX2 R93, R93 ;  /* 0x0000005d005d7308 */ /* 0x000e220000000800 */
[----:B----4-:R-:W-:-:S07]  /*ca40*/  FADD.FTZ R8, R92, R99 ;  /* 0x000000635c087221 */ /* 0x010fce0000010000 */
[----:B------:R-:W3:Y:S01]  /*ca50*/  MUFU.EX2 R195, R195 ;  /* 0x000000c300c37308 */ /* 0x000ee20000000800 */
[----:B--2---:R-:W-:-:S07]  /*ca60*/  FADD.FTZ R192, R94, R103 ;  /* 0x000000675ec07221 */ /* 0x004fce0000010000 */
[----:B------:R-:W2:Y:S01]  /*ca70*/  MUFU.EX2 R96, R96 ;  /* 0x0000006000607308 */ /* 0x000ea20000000800 */
[----:B0-----:R-:W-:-:S07]  /*ca80*/  FADD.FTZ R7, R93, R8 ;  /* 0x000000085d077221 */ /* 0x001fce0000010000 */
[----:B------:R-:W0:Y:S01]  /*ca90*/  MUFU.EX2 R95, R95 ;  /* 0x0000005f005f7308 */ /* 0x000e220000000800 */
[----:B---3--:R-:W-:-:S07]  /*caa0*/  FADD.FTZ R192, R195, R192 ;  /* 0x000000c0c3c07221 */ /* 0x008fce0000010000 */
        /* <DEDUP_REMOVED lines=11> */
[----:B---3--:R-:W-:-:S01]  /*cb60*/  FADD.FTZ R7, R102, R7 ;  /* 0x0000000766077221 */ /* 0x008fc20000010000 */
[----:B--2---:R-:W-:-:S03]  /*cb70*/  FADD.FTZ R8, R13, R8 ;  /* 0x000000080d087221 */ /* 0x004fc60000010000 */
[----:B0-----:R-:W-:Y:S01]  /*cb80*/  FADD.FTZ R7, R101, R7 ;  /* 0x0000000765077221 */ /* 0x001fe20000010000 */
[----:B-1----:R-:W-:Y:S06]  /*cb90*/  @!P1 BRA `(.L_x_1970) ;  /* 0x0000000000049947 */ /* 0x002fec0003800000 */
[----:B------:R-:W-:Y:S01]  /*cba0*/  BPT.TRAP 0x1 ;  /* 0x000000040000795c */ /* 0x000fe20000300000 */
.L_x_1970:
[----:B------:R-:W-:Y:S01]  /*cbb0*/  ULEA UR5, UR5, UR41, 0x3 ;  /* 0x0000002905057291 */ /* 0x000fe2000f8e183f */
[----:B------:R-:W-:Y:S01]  /*cbc0*/  ISETP.GT.AND P2, PT, R14, R18, PT ;  /* 0x000000120e00720c */ /* 0x000fe20003f44270 */
[-C--:B------:R-:W-:Y:S01]  /*cbd0*/  FMUL.FTZ R24, R24, R11.reuse ;  /* 0x0000000b18187220 */ /* 0x080fe20000410000 */
[----:B------:R-:W-:Y:S01]  /*cbe0*/  F2FP.SATFINITE.E4M3.F32.PACK_AB_MERGE_C R16, R21, R16, RZ ;  /* 0x000000101510723e */ /* 0x000fe200048070ff */
[----:B------:R-:W-:Y:S01]  /*cbf0*/  UIADD3 UR5, UR5, 0x2e860, URZ ;  /* 0x0002e86005057890 */ /* 0x000fe2000fffe03f */
[----:B------:R-:W-:Y:S01]  /*cc00*/  F2FP.SATFINITE.E4M3.F32.PACK_AB_MERGE_C R186, R187, R186, RZ ;  /* 0x000000babbba723e */ /* 0x000fe200048070ff */
[-C--:B------:R-:W-:Y:S01]  /*cc10*/  FMUL.FTZ R25, R25, R11.reuse ;  /* 0x0000000b19197220 */ /* 0x080fe20000410000 */
        /* <DEDUP_REMOVED lines=13> */
[----:B------:R-:W-:Y:S01]  /*ccf0*/  UMOV UR5, UR42 ;  /* 0x0000002a00057c82 */ /* 0x000fe20008000000 */
        /* <DEDUP_REMOVED lines=110> */
.L_x_1961:
[----:B------:R-:W-:Y:S06]  /*d3e0*/  BAR.ARV 0x8, 0x180 ;  /* 0x0206000000007b1d */ /* 0x000fec0000002000 */
[----:B------:R-:W-:Y:S05]  /*d3f0*/  @!P1 BRA `(.L_x_1972) ;  /* 0x0000000000049947 */ /* 0x000fea0003800000 */
[----:B------:R-:W-:Y:S01]  /*d400*/  BPT.TRAP 0x1 ;  /* 0x000000040000795c */ /* 0x000fe20000300000 */
.L_x_1972:
[----:B------:R-:W-:Y:S01]  /*d410*/  ULEA UR5, UR42, UR41, 0x3 ;  /* 0x000000292a057291 */ /* 0x000fe2000f8e183f */
[----:B------:R-:W-:-:S08]  /*d420*/  SHF.L.U32 R6, R6, 0x1f, RZ ;  /* 0x0000001f06067819 */ /* 0x000fd000000006ff */
[----:B------:R0:W1:Y:S01]  /*d430*/  SYNCS.PHASECHK.TRANS64.TRYWAIT P0, [UR5+0x2e850], R6 ;  /* 0x02e85006ff0075a7 */ /* 0x0000620008000145 */
[----:B------:R-:W-:Y:S05]  /*d440*/  @!P1 BRA `(.L_x_1973) ;  /* 0x0000000000049947 */ /* 0x000fea0003800000 */
[----:B------:R-:W-:Y:S01]  /*d450*/  BPT.TRAP 0x1 ;  /* 0x000000040000795c */ /* 0x000fe20000300000 */
.L_x_1973:
[----:B-1----:R-:W-:Y:S05]  /*d460*/  @P0 BRA `(.L_x_1974) ;  /* 0x0000000000080947 */ /* 0x002fea0003800000 */
[----:B------:R-:W1:Y:S02]  /*d470*/  SYNCS.PHASECHK.TRANS64.TRYWAIT P0, [UR5+0x2e850], R6 ;  /* 0x02e85006ff0075a7 */ /* 0x000e640008000145 */
[----:B-1----:R-:W-:Y:S05]  /*d480*/  @!P0 BRA `(.L_x_1975) ;  /* 0x0000006800a88947 */ /* 0x002fea0003800000 */
.L_x_1974:
[----:B------:R-:W-:Y:S01]  /*d490*/  UIADD3 UR41, UR41, 0x400, URZ ;  /* 0x0000040029297890 */ /* 0x000fe2000fffe03f */
[----:B------:R-:W-:Y:S01]  /*d4a0*/  WARPGROUP.ARRIVE ;  /* 0x00000000000079c5 */ /* 0x000fe20000000000 */
[----:B------:R-:W-:Y:S01]  /*d4b0*/  UMOV UR43, 0xc0000010 ;  /* 0xc0000010002b7882 */ /* 0x000fe20000000000 */
[----:B------:R-:W-:Y:S01]  /*d4c0*/  UMOV UR7, 0xc0000010 ;  /* 0xc000001000077882 */ /* 0x000fe20000000000 */
[----:B------:R-:W-:Y:S01]  /*d4d0*/  USHF.R.U32.HI UR41, URZ, 0x4, UR41 ;  /* 0x000000043f297899 */ /* 0x000fe20008011629 */
[----:B------:R-:W2:Y:S03]  /*d4e0*/  LDC.64 R10, c[0x0][0x9a0] ;  /* 0x00026800ff0a7b82 */ /* 0x000ea60000000a00 */
[----:B------:R-:W-:-:S04]  /*d4f0*/  ULOP3.LUT UR41, UR41, 0x3fff, URZ, 0xc0, !UPT ;  /* 0x00003fff29297892 */ /* 0x000fc8000f8ec03f */
[----:B------:R-:W-:-:S04]  /*d500*/  ULOP3.LUT UR41, UR41, 0x10000, URZ, 0xfc, !UPT ;  /* 0x0001000029297892 */ /* 0x000fc8000f8efc3f */
[----:B------:R-:W-:-:S04]  /*d510*/  UIMAD UR42, UR42, 0x700, UR41 ;  /* 0x000007002a2a78a4 */ /* 0x000fc8000f8e0229 */
[----:B------:R-:W-:-:S05]  /*d520*/  UIADD3 UR6, UR42, 0x100, URZ ;  /* 0x000001002a067890 */ /* 0x000fca000fffe03f */
[----:B------:R-:W-:Y:S01]  /*d530*/  QGMMA.64x128x32.F32.E4M3.E4M3 R24, R224, gdesc[UR40], R24, gsb0 ;  /* 0x01e00028e0187df3 */ /* 0x000fe20008000818 */
[----:B--2---:R-:W-:-:S04]  /*d540*/  ISETP.NE.U32.AND P0, PT, R10, RZ, PT ;  /* 0x000000ff0a00720c */ /* 0x004fc80003f05070 */
[----:B------:R-:W-:-:S13]  /*d550*/  ISETP.NE.AND.EX P0, PT, R11, RZ, PT, P0 ;  /* 0x000000ff0b00720c */ /* 0x000fda0003f05300 */
[----:B------:R-:W2:Y:S08]  /*d560*/  @P0 LDC.64 R12, c[0x0][0x9c8] ;  /* 0x00027200ff0c0b82 */ /* 0x000eb00000000a00 */
[----:B------:R-:W0:Y:S01]  /*d570*/  @P0 LDC.64 R14, c[0x0][0x9d0] ;  /* 0x00027400ff0e0b82 */ /* 0x000e220000000a00 */
[----:B--2---:R-:W-:-:S04]  /*d580*/  @P0 IMAD R4, R12, UR37, RZ ;  /* 0x000000250c040c24 */ /* 0x004fc8000f8e02ff */
[----:B------:R-:W-:Y:S01]  /*d590*/  @P0 IMAD R9, R13, UR36, R4 ;  /* 0x000000240d090c24 */ /* 0x000fe2000f8e0204 */
[----:B------:R-:W-:Y:S01]  /*d5a0*/  @P0 SHF.R.S32.HI R13, RZ, 0x1f, R17 ;  /* 0x0000001fff0d0819 */ /* 0x000fe20000011411 */
[----:B-1----:R-:W-:-:S04]  /*d5b0*/  @P0 IMAD.WIDE.U32 R4, R12, UR36, RZ ;  /* 0x000000240c040c25 */ /* 0x002fc8000f8e00ff */
[-C--:B0-----:R-:W-:Y:S02]  /*d5c0*/  @P0 IMAD R6, R13, R14.reuse, RZ ;  /* 0x0000000e0d060224 */ /* 0x081fe400078e02ff */
        /* <DEDUP_REMOVED lines=28> */
[----:B------:R-:W-:Y:S01]  /*d790*/  UIADD3 UR42, UR42, 0x600, URZ ;  /* 0x000006002a2a7890 */ /* 0x000fe2000fffe03f */
[----:B------:R-:W1:Y:S01]  /*d7a0*/  SHFL.BFLY PT, R5, R8, 0x2, 0x1f ;  /* 0x0c401f0008057f89 */ /* 0x000e6200000e0000 */
[----:B------:R-:W-:-:S03]  /*d7b0*/  UMOV UR43, 0xc0000010 ;  /* 0xc0000010002b7882 */ /* 0x000fc60000000000 */
[----:B------:R-:W3:Y:S01]  /*d7c0*/  SHFL.BFLY PT, R12, R7, 0x2, 0x1f ;  /* 0x0c401f00070c7f89 */ /* 0x000ee200000e0000 */
[----:B------:R-:W-:Y:S02]  /*d7d0*/  WARPGROUP.DEPBAR.LE gsb0, 0x0 ;  /* 0x00008000000079c5 */ /* 0x000fe40000010000 */
[----:B------:R-:W-:-:S06]  /*d7e0*/  WARPGROUP.ARRIVE ;  /* 0x00000000000079c5 */ /* 0x000fcc0000000000 */
[----:B------:R-:W-:Y:S01]  /*d7f0*/  QGMMA.64x128x32.F32.E4M3.E4M3 R24, R204, gdesc[UR4], R24, gsb0 ;  /* 0x01e00004cc187df3 */ /* 0x000fe20008000818 */
[----:B-1----:R-:W-:Y:S01]  /*d800*/  FADD.FTZ R5, R5, R8 ;  /* 0x0000000805057221 */ /* 0x002fe20000010000 */
[----:B---3--:R-:W-:-:S04]  /*d810*/  FADD.FTZ R12, R12, R7 ;  /* 0x000000070c0c7221 */ /* 0x008fc80000010000 */
[----:B------:R-:W1:Y:S04]  /*d820*/  SHFL.BFLY PT, R4, R5, 0x1, 0x1f ;  /* 0x0c201f0005047f89 */ /* 0x000e6800000e0000 */
[----:B------:R-:W3:Y:S01]  /*d830*/  SHFL.BFLY PT, R9, R12, 0x1, 0x1f ;  /* 0x0c201f000c097f89 */ /* 0x000ee200000e0000 */
[----:B------:R-:W-:Y:S02]  /*d840*/  IMAD.MOV.U32 R7, RZ, RZ, RZ ;  /* 0x000000ffff077224 */ /* 0x000fe400078e00ff */
[----:B-1----:R-:W-:Y:S01]  /*d850*/  FADD.FTZ R13, R5, R4 ;  /* 0x00000004050d7221 */ /* 0x002fe20000010000 */
[----:B---3--:R-:W-:-:S04]  /*d860*/  FADD.FTZ R14, R12, R9 ;  /* 0x000000090c0e7221 */ /* 0x008fc80000010000 */
[C---:B------:R-:W-:Y:S01]  /*d870*/  FSETP.NE.FTZ.AND P0, PT, R13.reuse, RZ, PT ;  /* 0x000000ff0d00720b */ /* 0x040fe20003f15000 */
[----:B------:R-:W-:Y:S01]  /*d880*/  FMUL.FTZ R15, R13, 0.00390625 ;  /* 0x3b8000000d0f7820 */ /* 0x000fe20000410000 */
[----:B0-----:R-:W-:-:S04]  /*d890*/  FMUL.FTZ R10, R14, 0.00390625 ;  /* 0x3b8000000e0a7820 */ /* 0x001fc80000410000 */
        /* <DEDUP_REMOVED lines=15> */
[----:B--2---:R-:W-:Y:S01]  /*d990*/  FMUL.FTZ R7, R7, R6 ;  /* 0x0000000607077220 */ /* 0x004fe20000410000 */
[----:B------:R-:W-:Y:S02]  /*d9a0*/  IMAD.MOV.U32 R5, RZ, RZ, -0x800000 ;  /* 0xff800000ff057424 */ /* 0x000fe400078e00ff */
[----:B-1----:R-:W-:Y:S01]  /*d9b0*/  @P3 FMUL.FTZ R13, R10, 0.69314718246459960938 ;  /* 0x3f3172180a0d3820 */ /* 0x002fe20000410000 */
[----:B------:R-:W-:-:S03]  /*d9c0*/  @P2 FFMA.FTZ R4, R8, R3, R9 ;  /* 0x0000000308042223 */ /* 0x000fc60000010009 */
[----:B------:R-:W-:Y:S01]  /*d9d0*/  @P3 FFMA.FTZ R5, R2, R0, R13 ;  /* 0x0000000002053223 */ /* 0x000fe2000001000d */
[----:B---3--:R-:W-:Y:S01]  /*d9e0*/  FMUL.FTZ R11, R11, R6 ;  /* 0x000000060b0b7220 */ /* 0x008fe20000410000 */
[----:B------:R-:W-:Y:S02]  /*d9f0*/  WARPGROUP.DEPBAR.LE gsb0, 0x0 ;  /* 0x00008000000079c5 */ /* 0x000fe40000010000 */
[----:B------:R-:W-:Y:S05]  /*da00*/  @!P1 BRA `(.L_x_1976) ;  /* 0x0000000000049947 */ /* 0x000fea0003800000 */
[----:B------:R-:W-:Y:S01]  /*da10*/  BPT.TRAP 0x1 ;  /* 0x000000040000795c */ /* 0x000fe20000300000 */
.L_x_1976:
        /* <DEDUP_REMOVED lines=68> */
.L_x_1943:
[----:B------:R-:W-:Y:S05]  /*de60*/  @P0 BRA `(.L_x_1977) ;  /* 0x0000002000540947 */ /* 0x000fea0003800000 */
[----:B0-----:R-:W0:Y:S01]  /*de70*/  S2R R6, SR_TID.X ;  /* 0x0000000000067919 */ /* 0x001e220000002100 */
        /* <DEDUP_REMOVED lines=13> */
[----:B------:R-:W-:Y:S01]  /*df50*/  SEL R94, R60, R61, P0 ;  /* 0x0000003d3c5e7207 */ /* 0x000fe20000000000 */
[----:B0-----:R-:W-:Y:S01]  /*df60*/  VIADD R2, R6, 0xffffff80 ;  /* 0xffffff8006027836 */ /* 0x001fe20000000000 */
[----:B------:R-:W-:Y:S02]  /*df70*/  SEL R103, R61, R60, P0 ;  /* 0x0000003c3d677207 */ /* 0x000fe40000000000 */
[----:B------:R-:W-:Y:S02]  /*df80*/  SEL R98, R52, R53, P0 ;  /* 0x0000003534627207 */ /* 0x000fe40000000000 */
[----:B------:R-:W-:Y:S02]  /*df90*/  SHF.R.S32.HI R7, RZ, 0x1f, R2 ;  /* 0x0000001fff077819 */ /* 0x000fe40000011402 */
[----:B------:R-:W-:Y:S02]  /*dfa0*/  SEL R105, R53, R52, P0 ;  /* 0x0000003435697207 */ /* 0x000fe40000000000 */
[----:B------:R-:W-:-:S02]  /*dfb0*/  LEA.HI R0, R7, R2, RZ, 0x7 ;  /* 0x0000000207007211 */ /* 0x000fc400078f38ff */
[----:B------:R-:W-:Y:S02]  /*dfc0*/  SEL R60, R38, R39, P0 ;  /* 0x00000027263c7207 */ /* 0x000fe40000000000 */
[----:B------:R-:W-:Y:S02]  /*dfd0*/  LOP3.LUT R9, R0, 0xffffff80, RZ, 0xc0, !PT ;  /* 0xffffff8000097812 */ /* 0x000fe400078ec0ff */
[----:B------:R-:W-:Y:S02]  /*dfe0*/  SEL R91, R39, R38, P0 ;  /* 0x00000026275b7207 */ /* 0x000fe40000000000 */
[----:B------:R-:W-:Y:S02]  /*dff0*/  SEL R38, R66, R67, P0 ;  /* 0x0000004342267207 */ /* 0x000fe40000000000 */
[----:B------:R-:W-:Y:S01]  /*e000*/  SEL R53, R67, R66, P0 ;  /* 0x0000004243357207 */ /* 0x000fe20000000000 */
[----:B------:R-:W-:Y:S01]  /*e010*/  IMAD.IADD R66, R2, 0x1, -R9 ;  /* 0x0000000102427824 */ /* 0x000fe200078e0a09 */
[----:B------:R-:W-:-:S02]  /*e020*/  SEL R20, R44, R45, P0 ;  /* 0x0000002d2c147207 */ /* 0x000fc40000000000 */
[----:B------:R-:W-:Y:S02]  /*e030*/  SEL R21, R45, R44, P0 ;  /* 0x0000002c2d157207 */ /* 0x000fe40000000000 */
[----:B------:R-:W-:Y:S02]  /*e040*/  SHF.R.S32.HI R13, RZ, 0x1f, R66 ;  /* 0x0000001fff0d7819 */ /* 0x000fe40000011442 */
[----:B------:R-:W-:Y:S02]  /*e050*/  SEL R88, R80, R81, P0 ;  /* 0x0000005150587207 */ /* 0x000fe40000000000 */
[----:B------:R-:W-:Y:S02]  /*e060*/  SEL R95, R81, R80, P0 ;  /* 0x00000050515f7207 */ /* 0x000fe40000000000 */
[----:B------:R-:W-:Y:S02]  /*e070*/  SEL R44, R26, R27, P0 ;  /* 0x0000001b1a2c7207 */ /* 0x000fe40000000000 */
[----:B------:R-:W-:-:S02]  /*e080*/  SEL R81, R27, R26, P0 ;  /* 0x0000001a1b517207 */ /* 0x000fc40000000000 */
[----:B------:R-:W-:Y:S02]  /*e090*/  LEA.HI R26, R13, R66, RZ, 0x2 ;  /* 0x000000420d1a7211 */ /* 0x000fe400078f10ff */
[----:B------:R-:W-:Y:S02]  /*e0a0*/  LEA.HI R15, R7, R2, RZ, 0x2 ;  /* 0x00000002070f7211 */ /* 0x000fe400078f10ff */
[--C-:B------:R-:W-:Y:S02]  /*e0b0*/  SHF.R.S32.HI R10, RZ, 0x2, R26.reuse ;  /* 0x00000002ff0a7819 */ /* 0x100fe4000001141a */
[----:B------:R-:W-:Y:S02]  /*e0c0*/  SHF.R.S32.HI R7, RZ, 0x1f, R26 ;  /* 0x0000001fff077819 */ /* 0x000fe4000001141a */
[----:B------:R-:W-:Y:S02]  /*e0d0*/  LOP3.LUT R27, R15, 0xfffffffc, RZ, 0xc0, !PT ;  /* 0xfffffffc0f1b7812 */ /* 0x000fe400078ec0ff */
[----:B------:R-:W-:-:S02]  /*e0e0*/  SHF.R.S32.HI R9, RZ, 0x7, R0 ;  /* 0x00000007ff097819 */ /* 0x000fc40000011400 */
[----:B------:R-:W-:Y:S01]  /*e0f0*/  LEA.HI R15, R7, R10, RZ, 0x3 ;  /* 0x0000000a070f7211 */ /* 0x000fe200078f18ff */
[----:B------:R-:W-:Y:S01]  /*e100*/  IMAD.IADD R27, R2, 0x1, -R27 ;  /* 0x00000001021b7824 */ /* 0x000fe200078e0a1b */
[----:B------:R-:W-:Y:S02]  /*e110*/  SEL R22, R82, R83, P0 ;  /* 0x0000005352167207 */ /* 0x000fe40000000000 */
[----:B------:R-:W-:Y:S02]  /*e120*/  SEL R39, R83, R82, P0 ;  /* 0x0000005253277207 */ /* 0x000fe40000000000 */
[----:B------:R-:W-:Y:S01]  /*e130*/  LEA.HI R0, R0, R9, RZ, 0x1 ;  /* 0x0000000900007211 */ /* 0x000fe200078f08ff */
[----:B------:R-:W0:Y:S01]  /*e140*/  LDC R82, c[0x0][0xbe8] ;  /* 0x0002fa00ff527b82 */ /* 0x000e220000000800 */
[----:B------:R-:W-:Y:S02]  /*e150*/  LOP3.LUT R15, R15, 0xfffffff8, RZ, 0xc0, !PT ;  /* 0xfffffff80f0f7812 */ /* 0x000fe400078ec0ff */
[----:B------:R-:W-:-:S02]  /*e160*/  SHF.R.S32.HI R7, RZ, 0x1f, R17 ;  /* 0x0000001fff077819 */ /* 0x000fc40000011411 */
[----:B------:R-:W-:Y:S01]  /*e170*/  LOP3.LUT R0, R0, 0x3fffffe, RZ, 0xc0, !PT ;  /* 0x03fffffe00007812 */ /* 0x000fe200078ec0ff */
[----:B------:R-:W-:Y:S01]  /*e180*/  IMAD.IADD R2, R10, 0x1, -R15 ;  /* 0x000000010a027824 */ /* 0x000fe200078e0a0f */
[----:B------:R-:W-:Y:S01]  /*e190*/  SEL R92, R64, R65, P0 ;  /* 0x00000041405c7207 */ /* 0x000fe20000000000 */
[----:B------:R-:W-:Y:S01]  /*e1a0*/  IMAD R10, R7, UR4, RZ ;  /* 0x00000004070a7c24 */ /* 0x000fe2000f8e02ff */
[----:B------:R-:W-:Y:S01]  /*e1b0*/  SEL R101, R65, R64, P0 ;  /* 0x0000004041657207 */ /* 0x000fe20000000000 */
[----:B------:R-:W-:Y:S01]  /*e1c0*/  IMAD.IADD R0, R9, 0x1, -R0 ;  /* 0x0000000109007824 */ /* 0x000fe200078e0a00 */
[----:B------:R-:W-:Y:S01]  /*e1d0*/  LEA.HI R13, R13, R66, RZ, 0x5 ;  /* 0x000000420d0d7211 */ /* 0x000fe200078f28ff */
[----:B------:R-:W-:Y:S01]  /*e1e0*/  IMAD R9, R17, UR5, R10 ;  /* 0x0000000511097c24 */ /* 0x000fe2000f8e020a */
[----:B------:R-:W-:Y:S01]  /*e1f0*/  SEL R64, R72, R73, P0 ;  /* 0x0000004948407207 */ /* 0x000fe20000000000 */
[----:B------:R-:W-:Y:S01]  /*e200*/  IMAD R10, R7, UR6, RZ ;  /* 0x00000006070a7c24 */ /* 0x000fe2000f8e02ff */
[----:B------:R-:W-:-:S02]  /*e210*/  SEL R65, R73, R72, P0 ;  /* 0x0000004849417207 */ /* 0x000fc40000000000 */
[----:B------:R-:W-:Y:S01]  /*e220*/  SEL R72, R84, R85, P0 ;  /* 0x0000005554487207 */ /* 0x000fe20000000000 */
[----:B------:R-:W-:Y:S01]  /*e230*/  IMAD R15, R17, UR7, R10 ;  /* 0x00000007110f7c24 */ /* 0x000fe2000f8e020a */
[----:B------:R-:W-:Y:S02]  /*e240*/  SEL R97, R85, R84, P0 ;  /* 0x0000005455617207 */ /* 0x000fe40000000000 */
[----:B------:R-:W-:Y:S01]  /*e250*/  SEL R16, R42, R43, P0 ;  /* 0x0000002b2a107207 */ /* 0x000fe20000000000 */
[----:B------:R-:W1:Y:S01]  /*e260*/  LDC R84, c[0x0][0xc50] ;  /* 0x00031400ff547b82 */ /* 0x000e620000000800 */
[----:B------:R-:W-:Y:S02]  /*e270*/  SEL R85, R43, R42, P0 ;  /* 0x0000002a2b557207 */ /* 0x000fe40000000000 */
[----:B------:R-:W-:Y:S02]  /*e280*/  SEL R6, R74, R75, P0 ;  /* 0x0000004b4a067207 */ /* 0x000fe40000000000 */
[----:B------:R-:W-:-:S02]  /*e290*/  SEL R43, R75, R74, P0 ;  /* 0x0000004a4b2b7207 */ /* 0x000fc40000000000 */
[----:B------:R-:W-:Y:S01]  /*e2a0*/  SHF.R.S32.HI R13, RZ, 0x5, R13 ;  /* 0x00000005ff0d7819 */ /* 0x000fe2000001140d */
[----:B------:R-:W3:Y:S01]  /*e2b0*/  S2R R75, SR_CTAID.X ;  /* 0x00000000004b7919 */ /* 0x000ee20000002500 */
[----:B------:R-:W-:Y:S02]  /*e2c0*/  SEL R14, R34, R35, P0 ;  /* 0x00000023220e7207 */ /* 0x000fe40000000000 */
[----:B------:R-:W-:Y:S01]  /*e2d0*/  SEL R90, R76, R77, P0 ;  /* 0x0000004d4c5a7207 */ /* 0x000fe20000000000 */
[----:B------:R-:W-:Y:S01]  /*e2e0*/  IMAD R7, R13, 0x10, R2 ;  /* 0x000000100d077824 */ /* 0x000fe200078e0202 */
[----:B------:R-:W-:Y:S02]  /*e2f0*/  SEL R99, R77, R76, P0 ;  /* 0x0000004c4d637207 */ /* 0x000fe40000000000 */
[----:B------:R-:W-:Y:S01]  /*e300*/  SEL R76, R30, R31, P0 ;  /* 0x0000001f1e4c7207 */ /* 0x000fe20000000000 */
[----:B------:R-:W-:Y:S01]  /*e310*/  IMAD R0, R0, 0x40, R7 ;  /* 0x0000004000007824 */ /* 0x000fe200078e0207 */
[----:B------:R-:W-:-:S02]  /*e320*/  SEL R93, R31, R30, P0 ;  /* 0x0000001e1f5d7207 */ /* 0x000fc40000000000 */
[----:B------:R-:W-:Y:S02]  /*e330*/  SEL R12, R50, R51, P0 ;  /* 0x00000033320c7207 */ /* 0x000fe40000000000 */
[----:B------:R-:W-:Y:S02]  /*e340*/  SEL R31, R51, R50, P0 ;  /* 0x00000032331f7207 */ /* 0x000fe40000000000 */
[----:B------:R-:W-:Y:S02]  /*e350*/  SEL R10, R86, R87, P0 ;  /* 0x00000057560a7207 */ /* 0x000fe40000000000 */
[----:B------:R-:W-:Y:S02]  /*e360*/  SEL R13, R87, R86, P0 ;  /* 0x00000056570d7207 */ /* 0x000fe40000000000 */
[----:B------:R-:W-:Y:S01]  /*e370*/  SEL R8, R24, R25, P0 ;  /* 0x0000001918087207 */ /* 0x000fe20000000000 */
[----:B------:R-:W4:Y:S01]  /*e380*/  LDC.64 R86, c[0x0][0xbd8] ;  /* 0x0002f600ff567b82 */ /* 0x000f220000000a00 */
[----:B------:R-:W-:-:S02]  /*e390*/  SEL R11, R25, R24, P0 ;  /* 0x00000018190b7207 */ /* 0x000fc40000000000 */
[----:B------:R-:W-:Y:S01]  /*e3a0*/  SEL R89, R35, R34, P0 ;  /* 0x0000002223597207 */ /* 0x000fe20000000000 */
[----:B------:R-:W-:Y:S01]  /*e3b0*/  IMAD.WIDE.U32 R34, R17, UR4, RZ ;  /* 0x0000000411227c25 */ /* 0x000fe2000f8e00ff */
[----:B------:R-:W-:Y:S02]  /*e3c0*/  SEL R102, R28, R29, P0 ;  /* 0x0000001d1c667207 */ /* 0x000fe40000000000 */
[----:B------:R-:W-:Y:S01]  /*e3d0*/  SEL R109, R29, R28, P0 ;  /* 0x0000001c1d6d7207 */ /* 0x000fe20000000000 */
[----:B------:R-:W-:Y:S01]  /*e3e0*/  IMAD.IADD R35, R35, 0x1, R9 ;  /* 0x0000000123237824 */ /* 0x000fe200078e0209 */
[----:B------:R-:W-:Y:S01]  /*e3f0*/  SEL R18, R32, R33, P0 ;  /* 0x0000002120127207 */ /* 0x000fe20000000000 */
[----:B------:R-:W1:Y:S01]  /*e400*/  S2UR UR4, SR_CTAID.Y ;  /* 0x00000000000479c3 */ /* 0x000e620000002600 */
[----:B------:R-:W-:Y:S02]  /*e410*/  SEL R19, R33, R32, P0 ;  /* 0x0000002021137207 */ /* 0x000fe40000000000 */
[----:B------:R-:W-:-:S02]  /*e420*/  LEA.HI R2, R27, R27, RZ, 0x1 ;  /* 0x0000001b1b027211 */ /* 0x000fc400078f08ff */
[----:B------:R-:W-:Y:S02]  /*e430*/  SEL R24, R40, R41, P0 ;  /* 0x0000002928187207 */ /* 0x000fe40000000000 */
[----:B------:R-:W-:Y:S01]  /*e440*/  SEL R25, R41, R40, P0 ;  /* 0x0000002829197207 */ /* 0x000fe20000000000 */
[----:B------:R-:W-:Y:S01]  /*e450*/  IMAD.WIDE.U32 R40, R17, UR6, RZ ;  /* 0x0000000611287c25 */ /* 0x000fe2000f8e00ff */
[----:B------:R-:W-:Y:S01]  /*e460*/  SEL R52, R54, R55, P0 ;  /* 0x0000003736347207 */ /* 0x000fe20000000000 */
[----:B------:R-:W-:Y:S01]  /*e470*/  ULDC.64 UR6, c[0x0][0xb48] ;  /* 0x0002d20000067ab9 */ /* 0x000fe20000000a00 */
[----:B------:R-:W-:Y:S01]  /*e480*/  SEL R77, R55, R54, P0 ;  /* 0x00000036374d7207 */ /* 0x000fe20000000000 */
[----:B------:R-:W-:Y:S01]  /*e490*/  IMAD.IADD R41, R41, 0x1, R15 ;  /* 0x0000000129297824 */ /* 0x000fe200078e020f */
[----:B------:R-:W-:Y:S02]  /*e4a0*/  SEL R100, R36, R37, P0 ;  /* 0x0000002524647207 */ /* 0x000fe40000000000 */
[----:B------:R-:W-:-:S02]  /*e4b0*/  SEL R107, R37, R36, P0 ;  /* 0x00000024256b7207 */ /* 0x000fc40000000000 */
[----:B0-----:R-:W-:Y:S02]  /*e4c0*/  ISETP.NE.AND P2, PT, R82, 0x1, PT ;  /* 0x000000015200780c */ /* 0x001fe40003f45270 */
[----:B------:R-:W-:Y:S02]  /*e4d0*/  LOP3.LUT R2, R2, 0x1ffffffe, RZ, 0xc0, !PT ;  /* 0x1ffffffe02027812 */ /* 0x000fe400078ec0ff */
[----:B------:R-:W-:Y:S02]  /*e4e0*/  SEL R32, R56, R57, P0 ;  /* 0x0000003938207207 */ /* 0x000fe40000000000 */
[----:B------:R-:W-:Y:S01]  /*e4f0*/  SEL R33, R57, R56, P0 ;  /* 0x0000003839217207 */ /* 0x000fe20000000000 */
[----:B------:R-:W-:Y:S01]  /*e500*/  IMAD.IADD R27, R27, 0x1, -R2 ;  /* 0x000000011b1b7824 */ /* 0x000fe200078e0a02 */
[----:B------:R-:W-:Y:S02]  /*e510*/  SEL R42, R62, R63, P0 ;  /* 0x0000003f3e2a7207 */ /* 0x000fe40000000000 */
[----:B------:R-:W-:Y:S01]  /*e520*/  SEL R55, R63, R62, P0 ;  /* 0x0000003e3f377207 */ /* 0x000fe20000000000 */
[----:B------:R-:W-:Y:S01]  /*e530*/  IMAD R2, R27, 0x8, R0 ;  /* 0x000000081b027824 */ /* 0x000fe200078e0200 */
[----:B------:R-:W-:-:S02]  /*e540*/  SEL R23, R49, R48, P0 ;  /* 0x0000003031177207 */ /* 0x000fc40000000000 */
[----:B------:R-:W-:Y:S02]  /*e550*/  SEL R96, R48, R49, P0 ;  /* 0x0000003130607207 */ /* 0x000fe40000000000 */
[----:B------:R-:W-:Y:S02]  /*e560*/  SEL R56, R68, R69, P0 ;  /* 0x0000004544387207 */ /* 0x000fe40000000000 */
[----:B------:R-:W-:Y:S01]  /*e570*/  SEL R57, R69, R68, P0 ;  /* 0x0000004445397207 */ /* 0x000fe20000000000 */
[C---:B---3--:R-:W-:Y:S01]  /*e580*/  IMAD R68, R75.reuse, 0x80, R0 ;  /* 0x000000804b447824 */ /* 0x048fe200078e0200 */
[----:B------:R-:W-:Y:S01]  /*e590*/  SEL R28, R46, R47, P0 ;  /* 0x0000002f2e1c7207 */ /* 0x000fe20000000000 */
[----:B------:R-:W-:Y:S01]  /*e5a0*/  IMAD R75, R75, 0x80, R2 ;  /* 0x000000804b4b7824 */ /* 0x000fe200078e0202 */
[----:B------:R-:W-:Y:S02]  /*e5b0*/  SEL R48, R58, R59, P0 ;  /* 0x0000003b3a307207 */ /* 0x000fe40000000000 */
[----:B------:R-:W-:-:S02]  /*e5c0*/  LOP3.LUT R7, R26, 0x7ffffffc, RZ, 0xc0, !PT ;  /* 0x7ffffffc1a077812 */ /* 0x000fc400078ec0ff */
[----:B------:R-:W-:Y:S02]  /*e5d0*/  SEL R69, R47, R46, P0 ;  /* 0x0000002e2f457207 */ /* 0x000fe40000000000 */
[----:B------:R-:W-:Y:S02]  /*e5e0*/  SEL R59, R59, R58, P0 ;  /* 0x0000003a3b3b7207 */ /* 0x000fe40000000000 */
[----:B------:R-:W-:Y:S02]  /*e5f0*/  SEL R36, R70, R71, P0 ;  /* 0x0000004746247207 */ /* 0x000fe40000000000 */
[----:B------:R-:W-:Y:S02]  /*e600*/  SEL R49, R71, R70, P0 ;  /* 0x0000004647317207 */ /* 0x000fe40000000000 */
[----:B------:R-:W-:Y:S02]  /*e610*/  SEL R30, R78, R79, P0 ;  /* 0x0000004f4e1e7207 */ /* 0x000fe40000000000 */
[C---:B------:R-:W-:Y:S01]  /*e620*/  LOP3.LUT P1, RZ, R66.reuse, 0x3, RZ, 0xc0, !PT ;  /* 0x0000000342ff7812 */ /* 0x040fe2000782c0ff */
[----:B------:R-:W-:Y:S01]  /*e630*/  IMAD.IADD R66, R66, 0x1, -R7 ;  /* 0x0000000142427824 */ /* 0x000fe200078e0a07 */
[----:B------:R-:W-:Y:S01]  /*e640*/  SEL R37, R79, R78, P0 ;  /* 0x0000004e4f257207 */ /* 0x000fe20000000000 */
[----:B--2---:R0:W-:Y:S04]  /*e650*/  SHFL.IDX PT, R50, R14, R3, 0x1c1f ;  /* 0x001c1f030e327589 */ /* 0x0041e800000e0000 */
[----:B------:R-:W-:Y:S04]  /*e660*/  SHFL.IDX PT, R10, R10, R3, 0x1c1f ;  /* 0x001c1f030a0a7589 */ /* 0x000fe800000e0000 */
[----:B------:R-:W-:Y:S01]  /*e670*/  SHFL.IDX PT, R8, R8, R3, 0x1c1f ;  /* 0x001c1f0308087589 */ /* 0x000fe200000e0000 */
[----:B0-----:R-:W-:-:S03]  /*e680*/  LOP3.LUT R14, R3, 0x2, RZ, 0x3c, !PT ;  /* 0x00000002030e7812 */ /* 0x001fc600078e3cff */
[----:B------:R-:W-:Y:S04]  /*e690*/  SHFL.IDX PT, R54, R12, R3, 0x1c1f ;  /* 0x001c1f030c367589 */ /* 0x000fe800000e0000 */
[----:B------:R-:W0:Y:S04]  /*e6a0*/  SHFL.IDX PT, R13, R13, R14, 0x1c1f ;  /* 0x001c1f0e0d0d7589 */ /* 0x000e2800000e0000 */
[----:B------:R-:W-:Y:S04]  /*e6b0*/  SHFL.IDX PT, R11, R11, R14, 0x1c1f ;  /* 0x001c1f0e0b0b7589 */ /* 0x000fe800000e0000 */
[----:B------:R-:W-:Y:S04]  /*e6c0*/  SHFL.IDX PT, R9, R102, R3, 0x1c1f ;  /* 0x001c1f0366097589 */ /* 0x000fe800000e0000 */
[----:B------:R-:W-:Y:S04]  /*e6d0*/  SHFL.IDX PT, R12, R109, R14, 0x1c1f ;  /* 0x001c1f0e6d0c7589 */ /* 0x000fe800000e0000 */
[----:B------:R-:W-:Y:S04]  /*e6e0*/  SHFL.IDX PT, R18, R18, R3, 0x1c1f ;  /* 0x001c1f0312127589 */ /* 0x000fe800000e0000 */
[----:B------:R-:W-:Y:S04]  /*e6f0*/  SHFL.IDX PT, R19, R19, R14, 0x1c1f ;  /* 0x001c1f0e13137589 */ /* 0x000fe800000e0000 */
[----:B------:R-:W-:Y:S01]  /*e700*/  SHFL.IDX PT, R62, R16, R3, 0x1c1f ;  /* 0x001c1f03103e7589 */ /* 0x000fe200000e0000 */
[----:B0-----:R-:W-:-:S03]  /*e710*/  SEL R7, R10, R13, P0 ;  /* 0x0000000d0a077207 */ /* 0x001fc60000000000 */
[----:B------:R-:W-:Y:S04]  /*e720*/  SHFL.IDX PT, R15, R100, R3, 0x1c1f ;  /* 0x001c1f03640f7589 */ /* 0x000fe800000e0000 */
[----:B------:R-:W-:Y:S04]  /*e730*/  SHFL.IDX PT, R16, R107, R14, 0x1c1f ;  /* 0x001c1f0e6b107589 */ /* 0x000fe800000e0000 */
[----:B------:R-:W-:Y:S04]  /*e740*/  SHFL.IDX PT, R24, R24, R3, 0x1c1f ;  /* 0x001c1f0318187589 */ /* 0x000fe800000e0000 */
[----:B------:R-:W-:Y:S04]  /*e750*/  SHFL.IDX PT, R32, R32, R3, 0x1c1f ;  /* 0x001c1f0320207589 */ /* 0x000fe800000e0000 */
[----:B------:R-:W-:Y:S04]  /*e760*/  SHFL.IDX PT, R25, R25, R14, 0x1c1f ;  /* 0x001c1f0e19197589 */ /* 0x000fe800000e0000 */
[----:B------:R-:W0:Y:S04]  /*e770*/  SHFL.IDX PT, R33, R33, R14, 0x1c1f ;  /* 0x001c1f0e21217589 */ /* 0x000e2800000e0000 */
[----:B------:R-:W-:Y:S04]  /*e780*/  SHFL.IDX PT, R26, R96, R3, 0x1c1f ;  /* 0x001c1f03601a7589 */ /* 0x000fe800000e0000 */
[----:B------:R-:W2:Y:S04]  /*e790*/  SHFL.IDX PT, R23, R23, R14, 0x1c1f ;  /* 0x001c1f0e17177589 */ /* 0x000ea800000e0000 */
[----:B------:R-:W-:Y:S04]  /*e7a0*/  SHFL.IDX PT, R20, R20, R3, 0x1c1f ;  /* 0x001c1f0314147589 */ /* 0x000fe800000e0000 */
[----:B------:R-:W-:Y:S04]  /*e7b0*/  SHFL.IDX PT, R29, R94, R3, 0x1c1f ;  /* 0x001c1f035e1d7589 */ /* 0x000fe800000e0000 */
[----:B------:R-:W-:Y:S04]  /*e7c0*/  SHFL.IDX PT, R58, R28, R3, 0x1c1f ;  /* 0x001c1f031c3a7589 */ /* 0x000fe800000e0000 */
[----:B------:R-:W3:Y:S04]  /*e7d0*/  SHFL.IDX PT, R21, R21, R14, 0x1c1f ;  /* 0x001c1f0e15157589 */ /* 0x000ee800000e0000 */
[----:B------:R-:W5:Y:S04]  /*e7e0*/  SHFL.IDX PT, R46, R103, R14, 0x1c1f ;  /* 0x001c1f0e672e7589 */ /* 0x000f6800000e0000 */
[----:B------:R-:W-:Y:S04]  /*e7f0*/  SHFL.IDX PT, R27, R98, R3, 0x1c1f ;  /* 0x001c1f03621b7589 */ /* 0x000fe800000e0000 */
[----:B------:R-:W-:Y:S04]  /*e800*/  SHFL.IDX PT, R56, R56, R3, 0x1c1f ;  /* 0x001c1f0338387589 */ /* 0x000fe800000e0000 */
[----:B------:R1:W-:Y:S04]  /*e810*/  SHFL.IDX PT, R45, R76, R3, 0x1c1f ;  /* 0x001c1f034c2d7589 */ /* 0x0003e800000e0000 */
[----:B------:R-:W5:Y:S04]  /*e820*/  SHFL.IDX PT, R28, R105, R14, 0x1c1f ;  /* 0x001c1f0e691c7589 */ /* 0x000f6800000e0000 */
[----:B------:R-:W-:Y:S01]  /*e830*/  SHFL.IDX PT, R57, R57, R14, 0x1c1f ;  /* 0x001c1f0e39397589 */ /* 0x000fe200000e0000 */
[----:B-1----:R-:W1:Y:S03]  /*e840*/  @P2 LDC R76, c[0x0][0xbec] ;  /* 0x0002fb00ff4c2b82 */ /* 0x002e660000000800 */
[----:B------:R-:W-:Y:S04]  /*e850*/  SHFL.IDX PT, R51, R60, R3, 0x1c1f ;  /* 0x001c1f033c337589 */ /* 0x000fe800000e0000 */
[----:B------:R-:W-:Y:S04]  /*e860*/  SHFL.IDX PT, R47, R92, R3, 0x1c1f ;  /* 0x001c1f035c2f7589 */ /* 0x000fe800000e0000 */
[----:B------:R-:W5:Y:S04]  /*e870*/  SHFL.IDX PT, R60, R101, R14, 0x1c1f ;  /* 0x001c1f0e653c7589 */ /* 0x000f6800000e0000 */
[----:B------:R-:W-:Y:S04]  /*e880*/  SHFL.IDX PT, R64, R64, R3, 0x1c1f ;  /* 0x001c1f0340407589 */ /* 0x000fe800000e0000 */
[----:B------:R-:W1:Y:S04]  /*e890*/  SHFL.IDX PT, R65, R65, R14, 0x1c1f ;  /* 0x001c1f0e41417589 */ /* 0x000e6800000e0000 */
[----:B------:R4:W-:Y:S04]  /*e8a0*/  SHFL.IDX PT, R71, R85, R14, 0x1c1f ;  /* 0x001c1f0e55477589 */ /* 0x0009e800000e0000 */
[----:B------:R-:W-:Y:S04]  /*e8b0*/  SHFL.IDX PT, R73, R88, R3, 0x1c1f ;  /* 0x001c1f0358497589 */ /* 0x000fe800000e0000 */
[----:B------:R0:W-:Y:S01]  /*e8c0*/  SHFL.IDX PT, R83, R89, R14, 0x1c1f ;  /* 0x001c1f0e59537589 */ /* 0x0001e200000e0000 */
[----:B----4-:R-:W4:Y:S03]  /*e8d0*/  @P2 LDC R85, c[0x0][0xbf0] ;  /* 0x0002fc00ff552b82 */ /* 0x010f260000000800 */
[----:B------:R2:W-:Y:S04]  /*e8e0*/  SHFL.IDX PT, R61, R90, R3, 0x1c1f ;  /* 0x001c1f035a3d7589 */ /* 0x0005e800000e0000 */
[----:B------:R-:W-:Y:S01]  /*e8f0*/  SHFL.IDX PT, R72, R72, R3, 0x1c1f ;  /* 0x001c1f0348487589 */ /* 0x000fe200000e0000 */
[----:B0-----:R-:W0:Y:S03]  /*e900*/  LDC.64 R88, c[0x0][0xb40] ;  /* 0x0002d000ff587b82 */ /* 0x001e260000000a00 */
[----:B------:R-:W-:Y:S04]  /*e910*/  SHFL.IDX PT, R44, R44, R3, 0x1c1f ;  /* 0x001c1f032c2c7589 */ /* 0x000fe800000e0000 */
[----:B------:R-:W-:Y:S01]  /*e920*/  SHFL.IDX PT, R52, R52, R3, 0x1c1f ;  /* 0x001c1f0334347589 */ /* 0x000fe200000e0000 */
[----:B--2---:R-:W2:Y:S03]  /*e930*/  @P2 LDC R90, c[0x0][0xbec] ;  /* 0x0002fb00ff5a2b82 */ /* 0x004ea60000000800 */
[----:B------:R-:W-:Y:S04]  /*e940*/  SHFL.IDX PT, R48, R48, R3, 0x1c1f ;  /* 0x001c1f0330307589 */ /* 0x000fe800000e0000 */
[----:B------:R-:W-:Y:S04]  /*e950*/  SHFL.IDX PT, R42, R42, R3, 0x1c1f ;  /* 0x001c1f032a2a7589 */ /* 0x000fe800000e0000 */
[----:B------:R-:W-:Y:S04]  /*e960*/  SHFL.IDX PT, R38, R38, R3, 0x1c1f ;  /* 0x001c1f0326267589 */ /* 0x000fe800000e0000 */
[----:B------:R-:W-:Y:S01]  /*e970*/  SHFL.IDX PT, R36, R36, R3, 0x1c1f ;  /* 0x001c1f0324247589 */ /* 0x000fe200000e0000 */
[----:B0-----:R-:W-:-:S03]  /*e980*/  IMAD.WIDE.U32 R40, R88, UR36, R40 ;  /* 0x0000002458287c25 */ /* 0x001fc6000f8e0028 */
[----:B------:R-:W-:Y:S04]  /*e990*/  SHFL.IDX PT, R6, R6, R3, 0x1c1f ;  /* 0x001c1f0306067589 */ /* 0x000fe800000e0000 */
[----:B------:R0:W-:Y:S01]  /*e9a0*/  SHFL.IDX PT, R0, R30, R3, 0x1c1f ;  /* 0x001c1f031e007589 */ /* 0x0001e200000e0000 */
[----:B--2---:R-:W-:-:S03]  /*e9b0*/  @P2 IMAD.HI.U32 R90, R75, R90, RZ ;  /* 0x0000005a4b5a2227 */ /* 0x004fc600078e00ff */
[----:B------:R2:W-:Y:S04]  /*e9c0*/  SHFL.IDX PT, R2, R22, R3, 0x1c1f ;  /* 0x001c1f0316027589 */ /* 0x0005e800000e0000 */
[----:B------:R-:W4:Y:S01]  /*e9d0*/  SHFL.IDX PT, R70, R99, R14, 0x1c1f ;  /* 0x001c1f0e63467589 */ /* 0x000f2200000e0000 */
[----:B0-----:R-:W-:-:S03]  /*e9e0*/  SEL R30, R32, R33, P0 ;  /* 0x00000021201e7207 */ /* 0x001fc60000000000 */
[----:B------:R-:W-:Y:S01]  /*e9f0*/  SHFL.IDX PT, R79, R97, R14, 0x1c1f ;  /* 0x001c1f0e614f7589 */ /* 0x000fe200000e0000 */
[----:B------:R-:W-:Y:S02]  /*ea00*/  SEL R32, R33, R32, P0 ;  /* 0x0000002021207207 */ /* 0x000fe40000000000 */
[----:B--2---:R-:W-:Y:S01]  /*ea10*/  SEL R3, R13, R10, P0 ;  /* 0x0000000a0d037207 */ /* 0x004fe20000000000 */
[----:B------:R-:W0:Y:S01]  /*ea20*/  SHFL.IDX PT, R74, R95, R14, 0x1c1f ;  /* 0x001c1f0e5f4a7589 */ /* 0x000e2200000e0000 */
[----:B------:R-:W-:Y:S02]  /*ea30*/  SEL R10, R8, R11, P0 ;  /* 0x0000000b080a7207 */ /* 0x000fe40000000000 */
[----:B------:R-:W-:Y:S01]  /*ea40*/  SEL R8, R11, R8, P0 ;  /* 0x000000080b087207 */ /* 0x000fe20000000000 */
[----:B------:R-:W-:Y:S01]  /*ea50*/  SHFL.IDX PT, R78, R93, R14, 0x1c1f ;  /* 0x001c1f0e5d4e7589 */ /* 0x000fe200000e0000 */
[----:B------:R-:W-:Y:S02]  /*ea60*/  SEL R11, R9, R12, P0 ;  /* 0x0000000c090b7207 */ /* 0x000fe40000000000 */
[----:B------:R-:W-:Y:S01]  /*ea70*/  SEL R9, R12, R9, P0 ;  /* 0x000000090c097207 */ /* 0x000fe20000000000 */
[----:B------:R-:W2:Y:S01]  /*ea80*/  SHFL.IDX PT, R81, R81, R14, 0x1c1f ;  /* 0x001c1f0e51517589 */ /* 0x000ea200000e0000 */
[----:B------:R-:W-:-:S02]  /*ea90*/  SEL R12, R18, R19, P0 ;  /* 0x00000013120c7207 */ /* 0x000fc40000000000 */
[----:B------:R-:W-:Y:S01]  /*eaa0*/  SEL R18, R19, R18, P0 ;  /* 0x0000001213127207 */ /* 0x000fe20000000000 */
[----:B------:R-:W2:Y:S01]  /*eab0*/  SHFL.IDX PT, R80, R91, R14, 0x1c1f ;  /* 0x001c1f0e5b507589 */ /* 0x000ea200000e0000 */
[----:B------:R-:W-:Y:S02]  /*eac0*/  SEL R13, R15, R16, P0 ;  /* 0x000000100f0d7207 */ /* 0x000fe40000000000 */
[----:B------:R-:W-:Y:S01]  /*ead0*/  SEL R19, R16, R15, P0 ;  /* 0x0000000f10137207 */ /* 0x000fe20000000000 */
[----:B------:R-:W-:Y:S01]  /*eae0*/  IMAD R16, R86, UR37, RZ ;  /* 0x0000002556107c24 */ /* 0x000fe2000f8e02ff */
[----:B------:R-:W-:Y:S01]  /*eaf0*/  SHFL.IDX PT, R69, R69, R14, 0x1c1f ;  /* 0x001c1f0e45457589 */ /* 0x000fe200000e0000 */
[----:B------:R-:W-:Y:S02]  /*eb00*/  SEL R22, R26, R23, P0 ;  /* 0x000000171a167207 */ /* 0x000fe40000000000 */
[----:B---3--:R-:W-:Y:S01]  /*eb10*/  SEL R15, R20, R21, P0 ;  /* 0x00000015140f7207 */ /* 0x008fe20000000000 */
[----:B------:R3:W-:Y:S01]  /*eb20*/  SHFL.IDX PT, R63, R77, R14, 0x1c1f ;  /* 0x001c1f0e4d3f7589 */ /* 0x0007e200000e0000 */
[----:B------:R-:W-:-:S02]  /*eb30*/  SEL R26, R23, R26, P0 ;  /* 0x0000001a171a7207 */ /* 0x000fc40000000000 */
[----:B-----5:R-:W-:Y:S01]  /*eb40*/  SEL R33, R46, R29, P0 ;  /* 0x0000001d2e217207 */ /* 0x020fe20000000000 */
[----:B------:R5:W-:Y:S01]  /*eb50*/  SHFL.IDX PT, R67, R31, R14, 0x1c1f ;  /* 0x001c1f0e1f437589 */ /* 0x000be200000e0000 */
[----:B------:R-:W-:Y:S02]  /*eb60*/  SEL R23, R27, R28, P0 ;  /* 0x0000001c1b177207 */ /* 0x000fe40000000000 */
[----:B------:R-:W-:Y:S01]  /*eb70*/  SEL R27, R28, R27, P0 ;  /* 0x0000001b1c1b7207 */ /* 0x000fe20000000000 */
[----:B------:R-:W-:Y:S01]  /*eb80*/  SHFL.IDX PT, R55, R55, R14, 0x1c1f ;  /* 0x001c1f0e37377589 */ /* 0x000fe200000e0000 */
[----:B------:R-:W-:Y:S01]  /*eb90*/  SEL R28, R60, R47, P0 ;  /* 0x0000002f3c1c7207 */ /* 0x000fe20000000000 */
[----:B---3--:R-:W-:Y:S01]  /*eba0*/  IMAD R77, R87, UR36, R16 ;  /* 0x00000024574d7c24 */ /* 0x008fe2000f8e0210 */
[----:B-1----:R-:W-:Y:S01]  /*ebb0*/  SEL R16, R64, R65, P0 ;  /* 0x0000004140107207 */ /* 0x002fe20000000000 */
[----:B------:R-:W-:Y:S01]  /*ebc0*/  SHFL.IDX PT, R59, R59, R14, 0x1c1f ;  /* 0x001c1f0e3b3b7589 */ /* 0x000fe200000e0000 */
[----:B------:R-:W1:Y:S01]  /*ebd0*/  @P2 LDC R87, c[0x0][0xbf0] ;  /* 0x0002fc00ff572b82 */ /* 0x000e620000000800 */
[----:B-----5:R-:W-:-:S02]  /*ebe0*/  SEL R31, R29, R46, P0 ;  /* 0x0000002e1d1f7207 */ /* 0x020fc40000000000 */
[----:B------:R-:W-:Y:S01]  /*ebf0*/  SHFL.IDX PT, R49, R49, R14, 0x1c1f ;  /* 0x001c1f0e31317589 */ /* 0x000fe200000e0000 */
[----:B------:R-:W-:-:S03]  /*ec00*/  SEL R29, R57, R56, P0 ;  /* 0x00000038391d7207 */ /* 0x000fc60000000000 */
[----:B------:R-:W-:Y:S04]  /*ec10*/  SHFL.IDX PT, R53, R53, R14, 0x1c1f ;  /* 0x001c1f0e35357589 */ /* 0x000fe800000e0000 */
[----:B------:R-:W-:Y:S04]  /*ec20*/  SHFL.IDX PT, R37, R37, R14, 0x1c1f ;  /* 0x001c1f0e25257589 */ /* 0x000fe800000e0000 */
[----:B------:R-:W-:Y:S04]  /*ec30*/  SHFL.IDX PT, R43, R43, R14, 0x1c1f ;  /* 0x001c1f0e2b2b7589 */ /* 0x000fe800000e0000 */
[----:B------:R3:W-:Y:S02]  /*ec40*/  SHFL.IDX PT, R39, R39, R14, 0x1c1f ;  /* 0x001c1f0e27277589 */ /* 0x0007e400000e0000 */
[----:B---3--:R-:W-:-:S02]  /*ec50*/  SEL R14, R24, R25, P0 ;  /* 0x00000019180e7207 */ /* 0x008fc40000000000 */
[----:B------:R-:W-:Y:S02]  /*ec60*/  SEL R24, R25, R24, P0 ;  /* 0x0000001819187207 */ /* 0x000fe40000000000 */
[----:B------:R-:W-:Y:S02]  /*ec70*/  SEL R25, R21, R20, P0 ;  /* 0x0000001415197207 */ /* 0x000fe40000000000 */
[----:B------:R-:W-:Y:S01]  /*ec80*/  SEL R21, R56, R57, P0 ;  /* 0x0000003938157207 */ /* 0x000fe20000000000 */
[----:B------:R-:W-:Y:S01]  /*ec90*/  @P2 IMAD.HI.U32 R56, R75, R76, RZ ;  /* 0x0000004c4b382227 */ /* 0x000fe200078e00ff */
[----:B------:R-:W-:-:S03]  /*eca0*/  SEL R20, R47, R60, P0 ;  /* 0x0000003c2f147207 */ /* 0x000fc60000000000 */
[----:B------:R-:W-:Y:S01]  /*ecb0*/  IMAD.WIDE.U32 R46, R86, UR36, R34 ;  /* 0x00000024562e7c25 */ /* 0x000fe2000f8e0022 */
[----:B------:R-:W-:Y:S02]  /*ecc0*/  SEL R34, R65, R64, P0 ;  /* 0x0000004041227207 */ /* 0x000fe40000000000 */
[----:B----4-:R-:W-:Y:S01]  /*ecd0*/  SEL R35, R70, R61, P0 ;  /* 0x0000003d46237207 */ /* 0x010fe20000000000 */
[----:B------:R-:W-:Y:S01]  /*ece0*/  IMAD.MOV R57, RZ, RZ, -R17 ;  /* 0x000000ffff397224 */ /* 0x000fe200078e0a11 */
[----:B------:R-:W-:Y:S01]  /*ecf0*/  SEL R17, R61, R70, P0 ;  /* 0x000000463d117207 */ /* 0x000fe20000000000 */
[----:B------:R-:W-:Y:S01]  /*ed00*/  IMAD.MOV.U32 R65, RZ, RZ, R75 ;  /* 0x000000ffff417224 */ /* 0x000fe200078e004b */
[----:B------:R-:W-:Y:S01]  /*ed10*/  @P2 SHF.R.U32.HI R65, RZ, R85, R56 ;  /* 0x00000055ff412219 */ /* 0x000fe20000011638 */
[----:B------:R-:W-:Y:S01]  /*ed20*/  IMAD R85, R84, R57, UR4 ;  /* 0x0000000454557e24 */ /* 0x000fe2000f8e0239 */
[----:B------:R-:W-:Y:S01]  /*ed30*/  ULDC.64 UR4, c[0x0][0xbe0] ;  /* 0x0002f80000047ab9 */ /* 0x000fe20000000a00 */
[----:B------:R-:W-:-:S02]  /*ed40*/  IMAD R60, R88, UR37, RZ ;  /* 0x00000025583c7c24 */ /* 0x000fc4000f8e02ff */
[----:B------:R-:W-:Y:S01]  /*ed50*/  IMAD.IADD R47, R47, 0x1, R77 ;  /* 0x000000012f2f7824 */ /* 0x000fe200078e024d */
[----:B------:R-:W-:Y:S01]  /*ed60*/  SHF.R.S32.HI R64, RZ, 0x1f, R85 ;  /* 0x0000001fff407819 */ /* 0x000fe20000011455 */
[----:B------:R-:W-:Y:S02]  /*ed70*/  IMAD R57, R89, UR36, R60 ;  /* 0x0000002459397c24 */ /* 0x000fe4000f8e023c */
[----:B------:R-:W-:Y:S02]  /*ed80*/  IMAD.MOV.U32 R56, RZ, RZ, R40 ;  /* 0x000000ffff387224 */ /* 0x000fe400078e0028 */
[----:B------:R-:W-:Y:S02]  /*ed90*/  IMAD.IADD R57, R41, 0x1, R57 ;  /* 0x0000000129397824 */ /* 0x000fe400078e0239 */
[----:B------:R-:W-:Y:S02]  /*eda0*/  IMAD R41, R64, UR4, RZ ;  /* 0x0000000440297c24 */ /* 0x000fe4000f8e02ff */
[----:B------:R-:W-:Y:S01]  /*edb0*/  IMAD.MOV.U32 R61, RZ, RZ, R75 ;  /* 0x000000ffff3d7224 */ /* 0x000fe200078e004b */
[----:B-1----:R-:W-:Y:S01]  /*edc0*/  @P2 SHF.R.U32.HI R61, RZ, R87, R90 ;  /* 0x00000057ff3d2219 */ /* 0x002fe2000001165a */
[----:B------:R-:W-:-:S02]  /*edd0*/  IMAD R60, R85, UR5, R41 ;  /* 0x00000005553c7c24 */ /* 0x000fc4000f8e0229 */
[----:B------:R-:W-:Y:S01]  /*ede0*/  IMAD.WIDE.U32 R40, R85, UR4, R46 ;  /* 0x0000000455287c25 */ /* 0x000fe2000f8e002e */
[----:B------:R-:W-:-:S03]  /*edf0*/  ULDC.64 UR4, c[0x0][0xb30] ;  /* 0x0002cc0000047ab9 */ /* 0x000fc60000000a00 */
[----:B------:R-:W-:Y:S01]  /*ee00*/  IMAD R64, R64, UR6, RZ ;  /* 0x0000000640407c24 */ /* 0x000fe2000f8e02ff */
[----:B------:R-:W-:Y:S01]  /*ee10*/  IADD3 R40, P2, R65, R40, RZ ;  /* 0x0000002841287210 */ /* 0x000fe20007f5e0ff */
[C---:B------:R-:W-:Y:S01]  /*ee20*/  IMAD.WIDE.U32 R46, R85.reuse, UR6, R56 ;  /* 0x00000006552e7c25 */ /* 0x040fe2000f8e0038 */
[----:B------:R-:W-:Y:S02]  /*ee30*/  SHF.R.S32.HI R57, RZ, 0x1f, R65 ;  /* 0x0000001fff397819 */ /* 0x000fe40000011441 */
[----:B------:R-:W-:Y:S01]  /*ee40*/  SHF.R.S32.HI R56, RZ, 0x1f, R61 ;  /* 0x0000001fff387819 */ /* 0x000fe2000001143d */
[----:B------:R-:W-:Y:S01]  /*ee50*/  IMAD R77, R85, UR7, R64 ;  /* 0x00000007554d7c24 */ /* 0x000fe2000f8e0240 */
[----:B------:R-:W-:Y:S01]  /*ee60*/  IADD3.X R41, R57, R41, R60, P2, !PT ;  /* 0x0000002939297210 */ /* 0x000fe200017fe43c */
[----:B------:R-:W-:Y:S01]  /*ee70*/  IMAD.MOV R64, RZ, RZ, -R65 ;  /* 0x000000ffff407224 */ /* 0x000fe200078e0a41 */
[----:B------:R-:W-:Y:S01]  /*ee80*/  ULDC.64 UR6, c[0x0][0xbc8] ;  /* 0x0002f20000067ab9 */ /* 0x000fe20000000a00 */
[----:B------:R-:W-:-:S02]  /*ee90*/  IMAD.MOV R65, RZ, RZ, -R61 ;  /* 0x000000ffff417224 */ /* 0x000fc400078e0a3d */
[----:B------:R-:W-:Y:S02]  /*eea0*/  IMAD R56, R56, UR4, RZ ;  /* 0x0000000438387c24 */ /* 0x000fe4000f8e02ff */
[C-C-:B------:R-:W-:Y:S02]  /*eeb0*/  IMAD R57, R82.reuse, R64, R75.reuse ;  /* 0x0000004052397224 */ /* 0x140fe400078e024b */
        /* <DEDUP_REMOVED lines=10> */
[----:B------:R-:W-:Y:S02]  /*ef60*/  IMAD R60, R60, UR8, RZ ;  /* 0x000000083c3c7c24 */ /* 0x000fe4000f8e02ff */
[----:B------:R-:W-:Y:S02]  /*ef70*/  IMAD.IADD R47, R47, 0x1, R75 ;  /* 0x000000012f2f7824 */ /* 0x000fe400078e024b */
[----:B------:R-:W-:Y:S01]  /*ef80*/  IMAD R61, R57, UR7, R56 ;  /* 0x00000007393d7c24 */ /* 0x000fe2000f8e0238 */
[----:B------:R-:W-:Y:S01]  /*ef90*/  ULDC.64 UR6, c[0x0][0xba8] ;  /* 0x0002ea0000067ab9 */ /* 0x000fe20000000a00 */
[----:B------:R-:W-:Y:S01]  /*efa0*/  IMAD R75, R65, UR9, R60 ;  /* 0x00000009414b7c24 */ /* 0x000fe2000f8e023c */
[----:B0-----:R-:W-:Y:S01]  /*efb0*/  SEL R56, R73, R74, P0 ;  /* 0x0000004a49387207 */ /* 0x001fe20000000000 */
[----:B------:R-:W-:Y:S01]  /*efc0*/  IMAD.WIDE.U32 R46, R65, UR8, R46 ;  /* 0x00000008412e7c25 */ /* 0x000fe2000f8e002e */
[----:B------:R-:W-:Y:S01]  /*efd0*/  SEL R60, R74, R73, P0 ;  /* 0x000000494a3c7207 */ /* 0x000fe20000000000 */
[----:B------:R-:W-:Y:S01]  /*efe0*/  ULDC.64 UR8, c[0x0][0xb00] ;  /* 0x0002c00000087ab9 */ /* 0x000fe20000000a00 */
[C---:B------:R-:W-:Y:S01]  /*eff0*/  LEA R73, P2, R40.reuse, UR6, 0x2 ;  /* 0x0000000628497c11 */ /* 0x040fe2000f8410ff */
[----:B------:R-:W-:Y:S01]  /*f000*/  IMAD.IADD R57, R41, 0x1, R61 ;  /* 0x0000000129397824 */ /* 0x000fe200078e023d */
[----:B------:R-:W-:Y:S01]  /*f010*/  ULDC UR6, c[0x0][0xa88] ;  /* 0x0002a20000067ab9 */ /* 0x000fe20000000800 */
[----:B------:R-:W-:Y:S01]  /*f020*/  IMAD.IADD R41, R47, 0x1, R75 ;  /* 0x000000012f297824 */ /* 0x000fe200078e024b */
[----:B------:R-:W-:Y:S01]  /*f030*/  SEL R61, R79, R72, P0 ;  /* 0x000000484f3d7207 */ /* 0x000fe20000000000 */
[----:B------:R-:W-:Y:S01]  /*f040*/  SHFL.IDX PT, R74, R73, RZ, 0x1c1f ;  /* 0x001c1fff494a7589 */ /* 0x000fe200000e0000 */
[----:B------:R-:W-:Y:S01]  /*f050*/  LEA.HI.X R47, R40, UR7, R57, 0x2, P2 ;  /* 0x00000007282f7c11 */ /* 0x000fe200090f1439 */
[----:B-1----:R-:W-:Y:S01]  /*f060*/  ULEA UR4, UR5, UR4, 0x18 ;  /* 0x0000000405047291 */ /* 0x002fe2000f8ec03f */
[----:B------:R-:W-:Y:S01]  /*f070*/  SEL R57, R72, R79, P0 ;  /* 0x0000004f48397207 */ /* 0x000fe20000000000 */
[----:B------:R0:W-:Y:S01]  /*f080*/  SHFL.IDX PT, R76, R73, 0x1, 0x1c1f ;  /* 0x003c1f00494c7f89 */ /* 0x0001e200000e0000 */
[----:B------:R-:W-:Y:S01]  /*f090*/  IMAD R79, R82, UR6, RZ ;  /* 0x00000006524f7c24 */ /* 0x000fe2000f8e02ff */
[----:B------:R-:W-:Y:S01]  /*f0a0*/  UIADD3 UR4, UR4, 0x2e820, URZ ;  /* 0x0002e82004047890 */ /* 0x000fe2000fffe03f */
[----:B------:R-:W-:Y:S01]  /*f0b0*/  VIADD R70, R68, 0x8 ;  /* 0x0000000844467836 */ /* 0x000fe20000000000 */
[----:B------:R-:W1:Y:S01]  /*f0c0*/  SHFL.IDX PT, R75, R47, RZ, 0x1c1f ;  /* 0x001c1fff2f4b7589 */ /* 0x000e6200000e0000 */
[----:B------:R-:W-:Y:S01]  /*f0d0*/  LEA R84, P3, R46, UR8, 0x2 ;  /* 0x000000082e547c11 */ /* 0x000fe2000f8610ff */
[----:B------:R-:W-:Y:S01]  /*f0e0*/  UPRMT UR4, URZ, 0x654, UR4 ;  /* 0x000006543f047896 */ /* 0x000fe20008000004 */
[-C--:B------:R-:W-:Y:S01]  /*f0f0*/  ISETP.GE.OR P2, PT, R68, R79.reuse, P1 ;  /* 0x0000004f4400720c */ /* 0x080fe20000f46670 */
[----:B------:R3:W4:Y:S01]  /*f100*/  SHFL.IDX PT, R77, R47, 0x1, 0x1c1f ;  /* 0x003c1f002f4d7f89 */ /* 0x00072200000e0000 */
[-C--:B------:R-:W-:Y:S01]  /*f110*/  ISETP.GE.OR P1, PT, R70, R79.reuse, P1 ;  /* 0x0000004f4600720c */ /* 0x080fe20000f26670 */
[----:B0-----:R-:W-:Y:S01]  /*f120*/  IMAD.SHL.U32 R73, R66, 0x2, RZ ;  /* 0x0000000242497824 */ /* 0x001fe200078e00ff */
[----:B------:R-:W-:Y:S01]  /*f130*/  LEA.HI.X R85, R46, UR9, R41, 0x2, P3 ;  /* 0x000000092e557c11 */ /* 0x000fe200098f1429 */
[----:B------:R0:W0:Y:S01]  /*f140*/  SHFL.IDX PT, R64, R84, RZ, 0x1c1f ;  /* 0x001c1fff54407589 */ /* 0x00002200000e0000 */
[----:B------:R-:W-:-:S02]  /*f150*/  ISETP.GE.AND P3, PT, R68, R79, PT ;  /* 0x0000004f4400720c */ /* 0x000fc40003f66270 */
[----:B------:R-:W-:Y:S01]  /*f160*/  SYNCS.ARRIVE.TRANS64.RED.A1T0 RZ, [UR4], RZ ;  /* 0x000000ffffff79a7 */ /* 0x000fe20008100404 */
[----:B------:R0:W0:Y:S01]  /*f170*/  SHFL.IDX PT, R65, R85, RZ, 0x1c1f ;  /* 0x001c1fff55417589 */ /* 0x00002200000e0000 */
[----:B--2---:R-:W-:Y:S02]  /*f180*/  SEL R40, R44, R81, P0 ;  /* 0x000000512c287207 */ /* 0x004fe40000000000 */
[----:B------:R-:W-:Y:S02]  /*f190*/  SEL R41, R45, R78, P0 ;  /* 0x0000004e2d297207 */ /* 0x000fe40000000000 */
[----:B------:R-:W-:Y:S02]  /*f1a0*/  SEL R46, R50, R83, P0 ;  /* 0x00000053322e7207 */ /* 0x000fe40000000000 */
[----:B---3--:R-:W-:Y:S02]  /*f1b0*/  SEL R47, R51, R80, P0 ;  /* 0x00000050332f7207 */ /* 0x008fe40000000000 */
[----:B------:R-:W-:-:S02]  /*f1c0*/  SEL R44, R81, R44, P0 ;  /* 0x0000002c512c7207 */ /* 0x000fc40000000000 */
[----:B------:R-:W-:Y:S01]  /*f1d0*/  SEL R45, R78, R45, P0 ;  /* 0x0000002d4e2d7207 */ /* 0x000fe20000000000 */
[----:B-1----:R1:W-:Y:S01]  /*f1e0*/  @!P2 ST.E desc[UR38][R74.64], R4 ;  /* 0x000000044a00a985 */ /* 0x0023e2000c101926 */
[----:B------:R-:W-:Y:S02]  /*f1f0*/  SEL R50, R83, R50, P0 ;  /* 0x0000003253327207 */ /* 0x000fe40000000000 */
[----:B------:R-:W-:Y:S01]  /*f200*/  SEL R51, R80, R51, P0 ;  /* 0x0000003350337207 */ /* 0x000fe20000000000 */
[----:B----4-:R1:W-:Y:S01]  /*f210*/  @!P1 ST.E desc[UR38][R76.64], R5 ;  /* 0x000000054c009985 */ /* 0x0103e2000c101926 */
[----:B------:R-:W-:Y:S05]  /*f220*/  @P3 BRA `(.L_x_1979) ;  /* 0x0000000400783947 */ /* 0x000fea0003800000 */
[C---:B-1----:R-:W-:Y:S01]  /*f230*/  VIADD R4, R73.reuse, 0x8 ;  /* 0x0000000849047836 */ /* 0x042fe20000000000 */
[----:B------:R-:W-:Y:S01]  /*f240*/  ULDC UR4, c[0x0][0xac8] ;  /* 0x0002b20000047ab9 */ /* 0x000fe20000000800 */
[C---:B------:R-:W-:Y:S01]  /*f250*/  VIADD R5, R73.reuse, 0x10 ;  /* 0x0000001049057836 */ /* 0x040fe20000000000 */
[C---:B------:R-:W-:Y:S01]  /*f260*/  ISETP.GE.AND P2, PT, R73.reuse, UR4, PT ;  /* 0x0000000449007c0c */ /* 0x040fe2000bf46270 */
[C---:B------:R-:W-:Y:S01]  /*f270*/  VIADD R72, R73.reuse, 0x18 ;  /* 0x0000001849487836 */ /* 0x040fe20000000000 */
[----:B------:R-:W-:Y:S01]  /*f280*/  ISETP.GE.AND P3, PT, R4, UR4, PT ;  /* 0x0000000404007c0c */ /* 0x000fe2000bf66270 */
[----:B------:R-:W-:Y:S01]  /*f290*/  VIADD R78, R73, 0x20 ;  /* 0x00000020494e7836 */ /* 0x000fe20000000000 */
[----:B------:R-:W-:Y:S01]  /*f2a0*/  ISETP.GE.AND P4, PT, R5, UR4, PT ;  /* 0x0000000405007c0c */ /* 0x000fe2000bf86270 */
[C---:B------:R-:W-:Y:S01]  /*f2b0*/  VIADD R80, R73.reuse, 0x38 ;  /* 0x0000003849507836 */ /* 0x040fe20000000000 */
[----:B------:R-:W-:Y:S01]  /*f2c0*/  ISETP.GE.AND P1, PT, R72, UR4, PT ;  /* 0x0000000448007c0c */ /* 0x000fe2000bf26270 */
[----:B------:R-:W-:-:S03]  /*f2d0*/  VIADD R81, R73, 0x40 ;  /* 0x0000004049517836 */ /* 0x000fc60000000000 */
[----:B------:R-:W-:-:S05]  /*f2e0*/  ISETP.GE.AND P5, PT, R80, UR4, PT ;  /* 0x0000000450007c0c */ /* 0x000fca000bfa6270 */
[----:B------:R-:W-:Y:S02]  /*f2f0*/  @!P3 LEA.HI R66, R4, R4, RZ, 0x1 ;  /* 0x000000040442b211 */ /* 0x000fe400078f08ff */
[----:B------:R-:W-:Y:S01]  /*f300*/  @!P4 LEA.HI R68, R5, R5, RZ, 0x1 ;  /* 0x000000050544c211 */ /* 0x000fe200078f08ff */
[C-C-:B0-----:R-:W-:Y:S01]  /*f310*/  @!P2 IMAD.WIDE R4, R73.reuse, 0x4, R64.reuse ;  /* 0x000000044904a825 */ /* 0x141fe200078e0240 */
[----:B------:R-:W-:Y:S02]  /*f320*/  @!P3 LOP3.LUT R75, R66, 0xfffffffe, RZ, 0xc0, !PT ;  /* 0xfffffffe424bb812 */ /* 0x000fe400078ec0ff */
[----:B------:R-:W-:Y:S01]  /*f330*/  @!P1 LEA.HI R72, R72, R72, RZ, 0x1 ;  /* 0x0000004848489211 */ /* 0x000fe200078f08ff */
[----:B------:R-:W-:Y:S01]  /*f340*/  VIADD R66, R73, 0x28 ;  /* 0x0000002849427836 */ /* 0x000fe20000000000 */
[----:B------:R-:W-:Y:S01]  /*f350*/  @!P4 LOP3.LUT R77, R68, 0xfffffffe, RZ, 0xc0, !PT ;  /* 0xfffffffe444dc812 */ /* 0x000fe200078ec0ff */
[----:B------:R0:W-:Y:S01]  /*f360*/  @!P2 ST.E.64 desc[UR38][R4.64], R10 ;  /* 0x0000000a0400a985 */ /* 0x0001e2000c101b26 */
[----:B------:R-:W-:Y:S01]  /*f370*/  @!P3 IMAD.WIDE R74, R75, 0x4, R64 ;  /* 0x000000044b4ab825 */ /* 0x000fe200078e0240 */
[----:B------:R-:W-:-:S02]  /*f380*/  ISETP.GE.AND P2, PT, R78, UR4, PT ;  /* 0x000000044e007c0c */ /* 0x000fc4000bf46270 */
[----:B------:R-:W-:Y:S01]  /*f390*/  @!P5 LEA.HI R80, R80, R80, RZ, 0x1 ;  /* 0x000000505050d211 */ /* 0x000fe200078f08ff */
[----:B------:R-:W-:Y:S01]  /*f3a0*/  VIADD R68, R73, 0x30 ;  /* 0x0000003049447836 */ /* 0x000fe20000000000 */
[----:B------:R1:W-:Y:S01]  /*f3b0*/  @!P3 ST.E.64 desc[UR38][R74.64], R8 ;  /* 0x000000084a00b985 */ /* 0x0003e2000c101b26 */
[----:B------:R-:W-:Y:S01]  /*f3c0*/  @!P4 IMAD.WIDE R76, R77, 0x4, R64 ;  /* 0x000000044d4cc825 */ /* 0x000fe200078e0240 */
[----:B------:R-:W-:Y:S02]  /*f3d0*/  ISETP.GE.AND P3, PT, R66, UR4, PT ;  /* 0x0000000442007c0c */ /* 0x000fe4000bf66270 */
[----:B------:R-:W-:Y:S02]  /*f3e0*/  ISETP.GE.AND P6, PT, R68, UR4, PT ;  /* 0x0000000444007c0c */ /* 0x000fe4000bfc6270 */
[----:B------:R2:W-:Y:S01]  /*f3f0*/  @!P4 ST.E.64 desc[UR38][R76.64], R12 ;  /* 0x0000000c4c00c985 */ /* 0x0005e2000c101b26 */
[----:B------:R-:W-:Y:S02]  /*f400*/  ISETP.GE.AND P4, PT, R81, UR4, PT ;  /* 0x0000000451007c0c */ /* 0x000fe4000bf86270 */
[----:B0-----:R-:W-:Y:S01]  /*f410*/  @!P1 LOP3.LUT R5, R72, 0xfffffffe, RZ, 0xc0, !PT ;  /* 0xfffffffe48059812 */ /* 0x001fe200078ec0ff */
[----:B------:R-:W-:Y:S01]  /*f420*/  VIADD R72, R73, 0x48 ;  /* 0x0000004849487836 */ /* 0x000fe20000000000 */
[----:B------:R-:W-:-:S03]  /*f430*/  @!P2 LEA.HI R78, R78, R78, RZ, 0x1 ;  /* 0x0000004e4e4ea211 */ /* 0x000fc600078f08ff */
[--C-:B------:R-:W-:Y:S01]  /*f440*/  @!P1 IMAD.WIDE R4, R5, 0x4, R64.reuse ;  /* 0x0000000405049825 */ /* 0x100fe200078e0240 */
[----:B-1----:R-:W-:Y:S02]  /*f450*/  @!P2 LOP3.LUT R9, R78, 0xfffffffe, RZ, 0xc0, !PT ;  /* 0xfffffffe4e09a812 */ /* 0x002fe400078ec0ff */
[----:B------:R-:W-:Y:S02]  /*f460*/  @!P3 LEA.HI R66, R66, R66, RZ, 0x1 ;  /* 0x000000424242b211 */ /* 0x000fe400078f08ff */
[----:B------:R0:W-:Y:S01]  /*f470*/  @!P1 ST.E.64 desc[UR38][R4.64], R18 ;  /* 0x0000001204009985 */ /* 0x0001e2000c101b26 */
[----:B------:R-:W-:Y:S01]  /*f480*/  ISETP.GE.AND P1, PT, R72, UR4, PT ;  /* 0x0000000448007c0c */ /* 0x000fe2000bf26270 */
[----:B------:R-:W-:Y:S01]  /*f490*/  @!P2 IMAD.WIDE R8, R9, 0x4, R64 ;  /* 0x000000040908a825 */ /* 0x000fe200078e0240 */
[----:B------:R-:W-:Y:S02]  /*f4a0*/  @!P6 LEA.HI R68, R68, R68, RZ, 0x1 ;  /* 0x000000444444e211 */ /* 0x000fe400078f08ff */
[----:B------:R-:W-:-:S02]  /*f4b0*/  @!P3 LOP3.LUT R11, R66, 0xfffffffe, RZ, 0xc0, !PT ;  /* 0xfffffffe420bb812 */ /* 0x000fc400078ec0ff */
[----:B------:R-:W-:Y:S01]  /*f4c0*/  @!P4 LEA.HI R81, R81, R81, RZ, 0x1 ;  /* 0x000000515151c211 */ /* 0x000fe200078f08ff */
[----:B------:R1:W-:Y:S01]  /*f4d0*/  @!P2 ST.E.64 desc[UR38][R8.64], R14 ;  /* 0x0000000e0800a985 */ /* 0x0003e2000c101b26 */
[----:B--2---:R-:W-:Y:S01]  /*f4e0*/  @!P6 LOP3.LUT R13, R68, 0xfffffffe, RZ, 0xc0, !PT ;  /* 0xfffffffe440de812 */ /* 0x004fe200078ec0ff */
[----:B------:R-:W-:Y:S01]  /*f4f0*/  @!P3 IMAD.WIDE R10, R11, 0x4, R64 ;  /* 0x000000040b0ab825 */ /* 0x000fe200078e0240 */
[----:B------:R-:W-:-:S03]  /*f500*/  @!P4 LOP3.LUT R81, R81, 0xfffffffe, RZ, 0xc0, !PT ;  /* 0xfffffffe5151c812 */ /* 0x000fc600078ec0ff */
[----:B------:R-:W-:Y:S01]  /*f510*/  @!P1 LEA.HI R72, R72, R72, RZ, 0x1 ;  /* 0x0000004848489211 */ /* 0x000fe200078f08ff */
[--C-:B0-----:R-:W-:Y:S01]  /*f520*/  @!P6 IMAD.WIDE R4, R13, 0x4, R64.reuse ;  /* 0x000000040d04e825 */ /* 0x101fe200078e0240 */
[----:B------:R-:W-:Y:S01]  /*f530*/  @!P5 LOP3.LUT R19, R80, 0xfffffffe, RZ, 0xc0, !PT ;  /* 0xfffffffe5013d812 */ /* 0x000fe200078ec0ff */
[----:B------:R0:W-:Y:S02]  /*f540*/  @!P3 ST.E.64 desc[UR38][R10.64], R24 ;  /* 0x000000180a00b985 */ /* 0x0001e4000c101b26 */
[----:B------:R-:W-:Y:S02]  /*f550*/  VIADD R18, R73, 0x60 ;  /* 0x0000006049127836 */ /* 0x000fe40000000000 */
[--C-:B------:R-:W-:Y:S01]  /*f560*/  @!P5 IMAD.WIDE R12, R19, 0x4, R64.reuse ;  /* 0x00000004130cd825 */ /* 0x100fe200078e0240 */
[----:B-1----:R-:W-:Y:S01]  /*f570*/  @!P1 LOP3.LUT R15, R72, 0xfffffffe, RZ, 0xc0, !PT ;  /* 0xfffffffe480f9812 */ /* 0x002fe200078ec0ff */
[----:B------:R1:W-:Y:S01]  /*f580*/  @!P6 ST.E.64 desc[UR38][R4.64], R22 ;  /* 0x000000160400e985 */ /* 0x0003e2000c101b26 */
[----:B------:R-:W-:Y:S01]  /*f590*/  ISETP.GE.AND P3, PT, R18, UR4, PT ;  /* 0x0000000412007c0c */ /* 0x000fe2000bf66270 */
[----:B------:R-:W-:-:S02]  /*f5a0*/  @!P4 IMAD.WIDE R8, R81, 0x4, R64 ;  /* 0x000000045108c825 */ /* 0x000fc400078e0240 */
[----:B------:R-:W-:Y:S02]  /*f5b0*/  @!P5 ST.E.64 desc[UR38][R12.64], R26 ;  /* 0x0000001a0c00d985 */ /* 0x000fe4000c101b26 */
[----:B------:R-:W-:Y:S02]  /*f5c0*/  VIADD R14, R73, 0x50 ;  /* 0x00000050490e7836 */ /* 0x000fe40000000000 */
[----:B0-----:R-:W-:Y:S01]  /*f5d0*/  @!P1 IMAD.WIDE R10, R15, 0x4, R64 ;  /* 0x000000040f0a9825 */ /* 0x001fe200078e0240 */
[----:B------:R0:W-:Y:S03]  /*f5e0*/  @!P4 ST.E.64 desc[UR38][R8.64], R30 ;  /* 0x0000001e0800c985 */ /* 0x0001e6000c101b26 */
[C---:B------:R-:W-:Y:S01]  /*f5f0*/  VIADD R15, R73.reuse, 0x58 ;  /* 0x00000058490f7836 */ /* 0x040fe20000000000 */
[----:B------:R2:W-:Y:S01]  /*f600*/  @!P1 ST.E.64 desc[UR38][R10.64], R32 ;  /* 0x000000200a009985 */ /* 0x0005e2000c101b26 */
[C---:B------:R-:W-:Y:S01]  /*f610*/  VIADD R19, R73.reuse, 0x68 ;  /* 0x0000006849137836 */ /* 0x040fe20000000000 */
[----:B------:R-:W-:Y:S01]  /*f620*/  ISETP.GE.AND P1, PT, R14, UR4, PT ;  /* 0x000000040e007c0c */ /* 0x000fe2000bf26270 */
[----:B-1----:R-:W-:Y:S01]  /*f630*/  VIADD R5, R73, 0x78 ;  /* 0x0000007849057836 */ /* 0x002fe20000000000 */
        /* <DEDUP_REMOVED lines=29> */
.L_x_1979:
[----:B------:R-:W-:Y:S05]  /*f810*/  BSYNC B0 ;  /* 0x0000000000007941 */ /* 0x000fea0003800000 */
.L_x_1978:
[----:B------:R-:W-:Y:S01]  /*f820*/  ISETP.GE.AND P1, PT, R70, R79, PT ;  /* 0x0000004f4600720c */ /* 0x000fe20003f26270 */
[----:B--2---:R2:W3:Y:S01]  /*f830*/  SHFL.IDX PT, R35, R85, 0x1, 0x1c1f ;  /* 0x003c1f0055237f89 */ /* 0x0044e200000e0000 */
        /* <DEDUP_REMOVED lines=23> */
[----:B--234-:R-:W-:Y:S06]  /*f9b0*/  @P1 BRA `(.L_x_1941) ;  /* 0x0000004000c41947 */ /* 0x01cfec0003800000 */
        /* <DEDUP_REMOVED lines=14> */
[--C-:B-1----:R-:W-:Y:S02]  /*faa0*/  @!P0 IMAD.WIDE R4, R73, 0x4, R34.reuse ;  /* 0x0000000449048825 */ /* 0x102fe400078e0222 */
        /* <DEDUP_REMOVED lines=13> */
[--C-:B-1----:R-:W-:Y:S01]  /*fb80*/  @!P1 IMAD.WIDE R4, R11, 0x4, R34.reuse ;  /* 0x000000040b049825 */ /* 0x102fe200078e0222 */
        /* <DEDUP_REMOVED lines=8> */
[--C-:B--2---:R-:W-:Y:S01]  /*fc10*/  @!P2 IMAD.WIDE R8, R13, 0x4, R34.reuse ;  /* 0x000000040d08a825 */ /* 0x104fe200078e0222 */
[----:B------:R-:W-:Y:S02]  /*fc20*/  @!P5 LOP3.LUT R13, R36, 0xfffffffe, RZ, 0xc0, !PT ;  /* 0xfffffffe240dd812 */ /* 0x000fe400078ec0ff */
[----:B------:R-:W-:Y:S01]  /*fc30*/  @!P4 LOP3.LUT R37, R37, 0xfffffffe, RZ, 0xc0, !PT ;  /* 0xfffffffe2525c812 */ /* 0x000fe200078ec0ff */
[----:B------:R-:W-:Y:S01]  /*fc40*/  VIADD R36, R73, 0x48 ;  /* 0x0000004849247836 */ /* 0x000fe20000000000 */
[----:B------:R2:W-:Y:S01]  /*fc50*/  @!P2 ST.E.64 desc[UR38][R8.64], R50 ;  /* 0x000000320800a985 */ /* 0x0005e2000c101b26 */
[--C-:B------:R-:W-:Y:S02]  /*fc60*/  @!P5 IMAD.WIDE R12, R13, 0x4, R34.reuse ;  /* 0x000000040d0cd825 */ /* 0x100fe400078e0222 */
[----:B------:R-:W-:Y:S01]  /*fc70*/  @!P1 LEA.HI R0, R0, R0, RZ, 0x1 ;  /* 0x0000000000009211 */ /* 0x000fe200078f08ff */
[----:B------:R3:W-:Y:S01]  /*fc80*/  @!P3 ST.E.64 desc[UR38][R10.64], R14 ;  /* 0x0000000e0a00b985 */ /* 0x0007e2000c101b26 */
[----:B-1----:R-:W-:Y:S01]  /*fc90*/  @!P4 IMAD.WIDE R4, R37, 0x4, R34 ;  /* 0x000000042504c825 */ /* 0x002fe200078e0222 */
[----:B------:R-:W-:-:S02]  /*fca0*/  ISETP.GE.AND P2, PT, R36, UR4, PT ;  /* 0x0000000424007c0c */ /* 0x000fc4000bf46270 */
[----:B------:R1:W-:Y:S04]  /*fcb0*/  @!P5 ST.E.64 desc[UR38][R12.64], R16 ;  /* 0x000000100c00d985 */ /* 0x0003e8000c101b26 */
[----:B------:R-:W-:Y:S01]  /*fcc0*/  @!P4 ST.E.64 desc[UR38][R4.64], R18 ;  /* 0x000000120400c985 */ /* 0x000fe2000c101b26 */
[----:B--2---:R-:W-:-:S04]  /*fcd0*/  @!P0 IMAD.WIDE R8, R39, 0x4, R34 ;  /* 0x0000000427088825 */ /* 0x004fc800078e0222 */
[C---:B---3--:R-:W-:Y:S01]  /*fce0*/  VIADD R10, R73.reuse, 0x50 ;  /* 0x00000050490a7836 */ /* 0x048fe20000000000 */
[----:B------:R2:W-:Y:S01]  /*fcf0*/  @!P0 ST.E.64 desc[UR38][R8.64], R20 ;  /* 0x0000001408008985 */ /* 0x0005e2000c101b26 */
[C---:B------:R-:W-:Y:S01]  /*fd00*/  VIADD R14, R73.reuse, 0x68 ;  /* 0x00000068490e7836 */ /* 0x040fe20000000000 */
[----:B------:R-:W-:Y:S01]  /*fd10*/  @!P2 LEA.HI R36, R36, R36, RZ, 0x1 ;  /* 0x000000242424a211 */ /* 0x000fe200078f08ff */
[C---:B-1----:R-:W-:Y:S01]  /*fd20*/  VIADD R12, R73.reuse, 0x58 ;  /* 0x00000058490c7836 */ /* 0x042fe20000000000 */
        /* <DEDUP_REMOVED lines=9> */
[----:B--2---:R-:W-:Y:S02]  /*fdc0*/  @!P2 LOP3.LUT R9, R36, 0xfffffffe, RZ, 0xc0, !PT ;  /* 0xfffffffe2409a812 */ /* 0x004fe400078ec0ff */
        /* <DEDUP_REMOVED lines=17> */
[----:B-1----:R-:W-:-:S02]  /*fee0*/  @!P4 IMAD.WIDE R4, R15, 0x4, R34 ;  /* 0x000000040f04c825 */ /* 0x002fc400078e0222 */
[----:B------:R3:W-:Y:S01]  /*fef0*/  @!P0 ST.E.64 desc[UR38][R12.64], R28 ;  /* 0x0000001c0c008985 */ /* 0x0007e2000c101b26 */
[----:B------:R-:W-:Y:S01]  /*ff00*/  ISETP.GE.AND P0, PT, R73, UR4, PT ;  /* 0x0000000449007c0c */ /* 0x000fe2000bf06270 */
[--C-:B--2---:R-:W-:Y:S02]  /*ff10*/  @!P5 IMAD.WIDE R8, R17, 0x4, R34.reuse ;  /* 0x000000041108d825 */ /* 0x104fe400078e0222 */
[----:B------:R3:W-:Y:S02]  /*ff20*/  @!P4 ST.E.64 desc[UR38][R4.64], R30 ;  /* 0x0000001e0400c985 */ /* 0x0007e4000c101b26 */
[----:B------:R-:W-:Y:S02]  /*ff30*/  @!P6 IMAD.WIDE R14, R19, 0x4, R34 ;  /* 0x00000004130ee825 */ /* 0x000fe400078e0222 */
[----:B------:R3:W-:Y:S04]  /*ff40*/  @!P5 ST.E.64 desc[UR38][R8.64], R32 ;  /* 0x000000200800d985 */ /* 0x0007e8000c101b26 */
[----:B------:R3:W-:Y:S02]  /*ff50*/  @!P6 ST.E.64 desc[UR38][R14.64], R6 ;  /* 0x000000060e00e985 */ /* 0x0007e4000c101b26 */
[----:B------:R-:W-:Y:S05]  /*ff60*/  @P0 BRA `(.L_x_1941) ;  /* 0x0000003c00580947 */ /* 0x000fea0003800000 */
[----:B------:R-:W-:-:S04]  /*ff70*/  LEA.HI R73, R73, R73, RZ, 0x1 ;  /* 0x0000004949497211 */ /* 0x000fc800078f08ff */
[----:B---3--:R-:W-:-:S05]  /*ff80*/  LOP3.LUT R5, R73, 0xfffffffe, RZ, 0xc0, !PT ;  /* 0xfffffffe49057812 */ /* 0x008fca00078ec0ff */
[----:B------:R-:W-:-:S05]  /*ff90*/  IMAD.WIDE R4, R5, 0x4, R34 ;  /* 0x0000000405047825 */ /* 0x000fca00078e0222 */
[----:B------:R2:W-:Y:S01]  /*ffa0*/  ST.E.64 desc[UR38][R4.64], R2 ;  /* 0x0000000204007985 */ /* 0x0005e2000c101b26 */
[----:B------:R-:W-:Y:S05]  /*ffb0*/  BRA `(.L_x_1941) ;  /* 0x0000003c00447947 */ /* 0x000fea0003800000 */
.L_x_1977:
[----:B------:R-:W1:Y:S02]  /*ffc0*/  S2R R0, SR_TID.X ;  /* 0x0000000000007919 */ /* 0x000e640000002100 */
[----:B-1----:R-:W-:-:S05]  /*ffd0*/  VIADD R2, R0, 0xffffff80 ;  /* 0xffffff8000027836 */ /* 0x002fca0000000000 */
[----:B------:R-:W-:-:S13]  /*ffe0*/  ISETP.GT.AND P0, PT, R2, 0x7f, PT ;  /* 0x0000007f0200780c */ /* 0x000fda0003f04270 */
[----:B------:R-:W-:Y:S05]  /*fff0*/  @P0 BRA `(.L_x_1941) ;  /* 0x0000003c00340947 */ /* 0x000fea0003800000 */
[----:B------:R-:W1:Y:S01]  /*10000*/  S2R R3, SR_CTAID.X ;  /* 0x0000000000037919 */ /* 0x000e620000002500 */
[----:B0-----:R-:W0:Y:S01]  /*10010*/  LDC R6, c[0x0][0xbe8] ;  /* 0x0002fa00ff067b82 */ /* 0x001e220000000800 */
[----:B------:R-:W-:Y:S01]  /*10020*/  ULDC UR4, c[0x0][0xa88] ;  /* 0x0002a20000047ab9 */ /* 0x000fe20000000800 */
[----:B-1----:R-:W-:Y:S02]  /*10030*/  IMAD R0, R3, 0x80, R0 ;  /* 0x0000008003007824 */ /* 0x002fe400078e0200 */
[----:B0-----:R-:W-:Y:S02]  /*10040*/  IMAD R3, R6, UR4, RZ ;  /* 0x0000000406037c24 */ /* 0x001fe4000f8e02ff */
        /* <DEDUP_REMOVED lines=27> */
[--C-:B------:R-:W-:Y:S01]  /*10200*/  SHF.R.S32.HI R9, RZ, 0x1f, R5.reuse ;  /* 0x0000001fff097819 */ /* 0x100fe20000011405 */
[----:B------:R-:W-:Y:S01]  /*10210*/  IMAD.MOV R7, RZ, RZ, -R5 ;  /* 0x000000ffff077224 */ /* 0x000fe200078e0a05 */
[----:B------:R-:W-:Y:S01]  /*10220*/  IADD3 R2, P0, R5, R2, RZ ;  /* 0x0000000205027210 */ /* 0x000fe20007f1e0ff */
[----:B------:R-:W-:Y:S02]  /*10230*/  IMAD R4, R4, UR4, RZ ;  /* 0x0000000404047c24 */ /* 0x000fe4000f8e02ff */
[----:B------:R-:W-:-:S02]  /*10240*/  IMAD R7, R6, R7, R0 ;  /* 0x0000000706077224 */ /* 0x000fc400078e0200 */
[----:B------:R-:W-:Y:S01]  /*10250*/  IMAD R4, R17, UR5, R4 ;  /* 0x0000000511047c24 */ /* 0x000fe2000f8e0204 */
[----:B------:R-:W-:Y:S02]  /*10260*/  ULDC.64 UR4, c[0x0][0xbc8] ;  /* 0x0002f20000047ab9 */ /* 0x000fe40000000a00 */
        /* <DEDUP_REMOVED lines=12> */
.L_x_1939:
        /* <DEDUP_REMOVED lines=18> */
.L_x_1980:
[----:B------:R-:W-:Y:S01]  /*10450*/  ULDC UR8, c[0x0][0xc50] ;  /* 0x0003140000087ab9 */ /* 0x000fe20000000800 */
[----:B------:R-:W-:Y:S01]  /*10460*/  UMOV UR36, UR6 ;  /* 0x0000000600247c82 */ /* 0x000fe20008000000 */
[----:B------:R-:W-:-:S11]  /*10470*/  UISETP.NE.AND UP0, UPT, UR8, 0x1, UPT ;  /* 0x000000010800788c */ /* 0x000fd6000bf05270 */
[----:B------:R-:W-:Y:S01]  /*10480*/  @UP0 ULDC UR4, c[0x0][0xc54] ;  /* 0x0003150000040ab9 */ /* 0x000fe20000000800 */
[----:B------:R-:W-:Y:S01]  /*10490*/  @UP0 ULDC UR7, c[0x0][0xc58] ;  /* 0x0003160000070ab9 */ /* 0x000fe20000000800 */
[----:B------:R-:W-:-:S04]  /*104a0*/  UIMAD.WIDE.U32 UR4, UR6, UR4, URZ ;  /* 0x00000004060472a5 */ /* 0x000fc8000f8e003f */
[----:B------:R-:W-:-:S12]  /*104b0*/  @UP0 USHF.R.U32.HI UR36, URZ, UR7, UR5 ;  /* 0x000000073f240299 */ /* 0x000fd80008011605 */
.L_x_1981:
        /* <DEDUP_REMOVED lines=8> */
[----:B------:R-:W-:Y:S01]  /*10540*/  ULDC UR6, c[0x0][0x448] ;  /* 0x0001120000067ab9 */ /* 0x000fe20000000800 */
[----:B------:R-:W-:Y:S01]  /*10550*/  ULDC.64 UR4, c[0x0][0x418] ;  /* 0x0001060000047ab9 */ /* 0x000fe20000000a00 */
[----:B------:R-:W-:Y:S01]  /*10560*/  UISETP.NE.AND UP1, UPT, UR6, 0x1, UPT ;  /* 0x000000010600788c */ /* 0x000fe2000bf25270 */
[----:B------:R-:W-:Y:S01]  /*10570*/  IMAD.MOV.U32 R17, RZ, RZ, RZ ;  /* 0x000000ffff117224 */ /* 0x000fe200078e00ff */
[----:B------:R-:W-:Y:S01]  /*10580*/  UISETP.NE.U32.AND UP0, UPT, UR4, URZ, UPT ;  /* 0x0000003f0400728c */ /* 0x000fe2000bf05070 */
[----:B------:R-:W-:Y:S02]  /*10590*/  ULDC UR7, c[0x0][0x424] ;  /* 0x0001090000077ab9 */ /* 0x000fe40000000800 */
[----:B------:R-:W-:Y:S01]  /*105a0*/  ULDC UR4, c[0x0][0x288] ;  /* 0x0000a20000047ab9 */ /* 0x000fe20000000800 */
[----:B------:R-:W-:Y:S02]  /*105b0*/  UISETP.NE.AND.EX UP0, UPT, UR5, URZ, UPT, UP0 ;  /* 0x0000003f0500728c */ /* 0x000fe4000bf05300 */
[----:B------:R-:W-:-:S02]  /*105c0*/  UIADD3 UR10, -UR4, 0xe0, URZ ;  /* 0x000000e0040a7890 */ /* 0x000fc4000fffe13f */
[----:B------:R-:W-:Y:S01]  /*105d0*/  USEL UR7, UR7, 0x1, UP0 ;  /* 0x0000000107077887 */ /* 0x000fe20008000000 */
[----:B------:R-:W-:Y:S01]  /*105e0*/  @UP1 ULDC UR4, c[0x0][0x44c] ;  /* 0x0001130000041ab9 */ /* 0x000fe20000000800 */
[----:B------:R-:W-:Y:S01]  /*105f0*/  @UP1 ULDC UR11, c[0x0][0x450] ;  /* 0x00011400000b1ab9 */ /* 0x000fe20000000800 */
[----:B------:R-:W-:Y:S02]  /*10600*/  ULDC UR9, c[0x0][0x2f0] ;  /* 0x0000bc0000097ab9 */ /* 0x000fe40000000800 */
[----:B------:R-:W-:Y:S02]  /*10610*/  UIMAD UR10, UR7, UR9, UR10 ;  /* 0x00000009070a72a4 */ /* 0x000fe4000f8e020a */
[----:B0-----:R-:W-:-:S04]  /*10620*/  USHF.L.U32 UR41, UR41, 0x7, URZ ;  /* 0x0000000729297899 */ /* 0x001fc8000800063f */
[----:B------:R-:W-:-:S04]  /*10630*/  UIADD3 UR6, UR41, 0x7f, URZ ;  /* 0x0000007f29067890 */ /* 0x000fc8000fffe03f */
[----:B------:R-:W-:-:S04]  /*10640*/  UIMAD.WIDE.U32 UR4, UR6, UR4, URZ ;  /* 0x00000004060472a5 */ /* 0x000fc8000f8e003f */
[----:B------:R-:W-:Y:S02]  /*10650*/  @UP1 USHF.R.U32.HI UR6, URZ, UR11, UR5 ;  /* 0x0000000b3f061299 */ /* 0x000fe40008011605 */
[----:B------:R-:W-:Y:S02]  /*10660*/  UIMAD UR5, UR7, UR9, 0xdf ;  /* 0x000000df070574a4 */ /* 0x000fe4000f8e0209 */
[----:B------:R-:W-:Y:S01]  /*10670*/  UIADD3 UR7, UR10, UR6, URZ ;  /* 0x000000060a077290 */ /* 0x000fe2000fffe03f */
[----:B------:R-:W-:Y:S02]  /*10680*/  UMOV UR4, URZ ;  /* 0x0000003f00047c82 */ /* 0x000fe40008000000 */
[----:B------:R-:W-:Y:S01]  /*10690*/  UMOV UR6, URZ ;  /* 0x0000003f00067c82 */ /* 0x000fe20008000000 */
[----:B------:R-:W-:Y:S02]  /*106a0*/  UIMAD.WIDE UR4, UR5, -0x6db6db6d, UR4 ;  /* 0x92492493050478a5 */ /* 0x000fe4000f8e0204 */
[----:B------:R-:W-:-:S02]  /*106b0*/  UIMAD.WIDE UR6, UR7, -0x6db6db6d, UR6 ;  /* 0x92492493070678a5 */ /* 0x000fc4000f8e0206 */
[----:B------:R-:W-:Y:S02]  /*106c0*/  USHF.R.U32.HI UR9, URZ, 0x1f, UR5 ;  /* 0x0000001f3f097899 */ /* 0x000fe40008011605 */
[----:B------:R-:W-:Y:S02]  /*106d0*/  USHF.R.U32.HI UR4, URZ, 0x1f, UR7 ;  /* 0x0000001f3f047899 */ /* 0x000fe40008011607 */
[----:B------:R-:W-:Y:S02]  /*106e0*/  ULEA.HI.SX32 UR9, UR5, UR9, 0x19 ;  /* 0x0000000905097291 */ /* 0x000fe4000f8fca3f */
[----:B------:R-:W-:Y:S02]  /*106f0*/  ULEA.HI.SX32 UR4, UR7, UR4, 0x19 ;  /* 0x0000000407047291 */ /* 0x000fe4000f8fca3f */
[----:B------:R-:W-:Y:S02]  /*10700*/  USHF.R.U32.HI UR7, URZ, 0x10, UR8 ;  /* 0x000000103f077899 */ /* 0x000fe40008011608 */
[----:B------:R-:W-:-:S02]  /*10710*/  UISETP.LT.AND UP0, UPT, UR9, UR4, UPT ;  /* 0x000000040900728c */ /* 0x000fc4000bf01270 */
[----:B------:R-:W-:Y:S02]  /*10720*/  ULOP3.LUT UR5, UR8, 0xffff, URZ, 0xc0, !UPT ;  /* 0x0000ffff08057892 */ /* 0x000fe4000f8ec03f */
[----:B------:R-:W-:Y:S02]  /*10730*/  USEL UR6, UR9, UR4, UP0 ;  /* 0x0000000409067287 */ /* 0x000fe40008000000 */
[----:B------:R-:W-:Y:S02]  /*10740*/  UISETP.NE.AND UP0, UPT, UR7, URZ, UPT ;  /* 0x0000003f0700728c */ /* 0x000fe4000bf05270 */
[----:B------:R-:W-:-:S06]  /*10750*/  UISETP.GE.AND UP1, UPT, UR6, 0x1, UPT ;  /* 0x000000010600788c */ /* 0x000fcc000bf26270 */
[----:B------:R-:W-:-:S03]  /*10760*/  PLOP3.LUT P0, PT, PT, PT, UP1, 0x80, 0x0 ;  /* 0x000000000000781c */ /* 0x000fc60003f0f018 */
[----:B------:R-:W-:-:S10]  /*10770*/  @!UP0 ULDC UR7, c[0x0][0x9f0] ;  /* 0x00027c0000078ab9 */ /* 0x000fd40000000800 */
[----:B------:R-:W-:Y:S05]  /*10780*/  @!P0 BRA `(.L_x_1983) ;  /* 0x0000000000708947 */ /* 0x000fea0003800000 */
        /* <DEDUP_REMOVED lines=28> */
.L_x_1983:
        /* <DEDUP_REMOVED lines=30> */
.L_x_1984:
        /* <DEDUP_REMOVED lines=20> */
.L_x_1985:
        /* <DEDUP_REMOVED lines=20> */
.L_x_1986:
        /* <DEDUP_REMOVED lines=18> */
.L_x_1987:
        /* <DEDUP_REMOVED lines=21> */
[----:B------:R-:W-:-:S03]  /*11020*/  LOP3.LUT R0, R0, 0x100, RZ, 0xc0, !PT ;  /* 0x0000010000007812 */ /* 0x000fc600078ec0ff */
        /* <DEDUP_REMOVED lines=10> */
[----:B------:R-:W-:-:S04]  /*110d0*/  LOP3.LUT R5, R5, R18, RZ, 0x3c, !PT ;  /* 0x0000001205057212 */ /* 0x000fc800078e3cff */
[----:B------:R-:W-:-:S05]  /*110e0*/  LOP3.LUT R0, R5, 0xc00, R0, 0xf8, !PT ;  /* 0x00000c0005007812 */ /* 0x000fca00078ef800 */
[----:B------:R0:W-:Y:S02]  /*110f0*/  STL [R1+0xc], R0 ;  /* 0x00000c0001007387 */ /* 0x0001e40000100800 */
[----:B0-----:R-:W-:-:S05]  /*11100*/  IMAD.MOV.U32 R0, RZ, RZ, 0x40 ;  /* 0x00000040ff007424 */ /* 0x001fca00078e00ff */
[----:B------:R-:W-:Y:S02]  /*11110*/  SEL R4, R0, 0xffffffc0, !P1 ;  /* 0xffffffc000047807 */ /* 0x000fe40004800000 */
[----:B------:R-:W-:Y:S02]  /*11120*/  P2R R0, PR, RZ, 0x4 ;  /* 0x00000004ff007803 */ /* 0x000fe40000000000 */
[----:B--2---:R-:W-:Y:S01]  /*11130*/  SHF.R.S32.HI R10, RZ, 0x1f, R9 ;  /* 0x0000001fff0a7819 */ /* 0x004fe20000011409 */
[----:B------:R0:W-:Y:S01]  /*11140*/  STL [R1], R9 ;  /* 0x0000000901007387 */ /* 0x0001e20000100800 */
[----:B------:R-:W-:-:S03]  /*11150*/  SEL R16, R9, RZ, !P2 ;  /* 0x000000ff09107207 */ /* 0x000fc60005000000 */
[----:B------:R0:W-:Y:S04]  /*11160*/  STL [R1+0x18], R0 ;  /* 0x0000180001007387 */ /* 0x0001e80000100800 */
[----:B------:R0:W-:Y:S01]  /*11170*/  STL [R1+0x8], R10 ;  /* 0x0000080a01007387 */ /* 0x0001e20000100800 */
[----:B------:R-:W-:Y:S05]  /*11180*/  BRA.DIV UR4, `(.L_x_1988) ;  /* 0x0000002e04807947 */ /* 0x000fea000b800000 */
[----:B------:R1:W2:Y:S02]  /*11190*/  SHFL.IDX PT, R14, R6, RZ, 0x1f ;  /* 0x00001fff060e7589 */ /* 0x0002a400000e0000 */
.L_x_2037:
[----:B------:R-:W-:Y:S02]  /*111a0*/  PLOP3.LUT P1, PT, PT, PT, PT, 0x8, 0x0 ;  /* 0x000000000000781c */ /* 0x000fe40003f2e170 */
[----:B--2---:R-:W-:Y:S02]  /*111b0*/  ISETP.NE.AND P0, PT, R14, RZ, PT ;  /* 0x000000ff0e00720c */ /* 0x004fe40003f05270 */
[----:B0-----:R-:W-:-:S05]  /*111c0*/  P2R R0, PR, RZ, 0x2 ;  /* 0x00000002ff007803 */ /* 0x001fca0000000000 */
[----:B------:R0:W-:Y:S06]  /*111d0*/  STL [R1+0x10], R0 ;  /* 0x0000100001007387 */ /* 0x0001ec0000100800 */
[----:B------:R-:W-:Y:S05]  /*111e0*/  @P0 BRA `(.L_x_1989) ;  /* 0x0000000400280947 */ /* 0x000fea0003800000 */
[----:B------:R-:W-:Y:S01]  /*111f0*/  UMOV UR4, 0xffffffff ;  /* 0xffffffff00047882 */ /* 0x000fe20000000000 */
[----:B0-----:R-:W-:Y:S02]  /*11200*/  VIADD R0, R17, 0xffffffff ;  /* 0xffffffff11007836 */ /* 0x001fe40000000000 */
[----:B------:R-:W-:Y:S05]  /*11210*/  BRA.DIV UR4, `(.L_x_1990) ;  /* 0x0000002e047c7947 */ /* 0x000fea000b800000 */
[----:B------:R-:W-:-:S13]  /*11220*/  ELECT P6, URZ, PT ;  /* 0x00000000003f782f */ /* 0x000fda00038c0000 */
.L_x_2040:
[----:B------:R-:W-:Y:S05]  /*11230*/  @!P6 BRA `(.L_x_1989) ;  /* 0x000000040014e947 */ /* 0x000fea0003800000 */
[----:B------:R-:W-:Y:S01]  /*11240*/  IMAD.MOV.U32 R16, RZ, RZ, R9 ;  /* 0x000000ffff107224 */ /* 0x000fe200078e0009 */
[----:B------:R-:W-:Y:S06]  /*11250*/  @!P2 BRA `(.L_x_1991) ;  /* 0x000000000044a947 */ /* 0x000fec0003800000 */
[----:B------:R-:W0:Y:S01]  /*11260*/  LDC R7, c[0x0][0x43c] ;  /* 0x00010f00ff077b82 */ /* 0x000e220000000800 */
[----:B------:R-:W-:Y:S01]  /*11270*/  ULDC.64 UR4, c[0x0][0x428] ;  /* 0x00010a0000047ab9 */ /* 0x000fe20000000a00 */
[----:B0-----:R-:W-:-:S13]  /*11280*/  ISETP.NE.AND P0, PT, R7, 0x1, PT ;  /* 0x000000010700780c */ /* 0x001fda0003f05270 */
[----:B------:R-:W1:Y:S02]  /*11290*/  @P0 LDC.64 R4, c[0x0][0x440] ;  /* 0x00011000ff040b82 */ /* 0x000e640000000a00 */
        /* <DEDUP_REMOVED lines=13> */
.L_x_1991:
[----:B0-----:R-:W-:Y:S01]  /*11370*/  IMAD.MOV.U32 R2, RZ, RZ, 0x1 ;  /* 0x00000001ff027424 */ /* 0x001fe200078e00ff */
[----:B------:R-:W-:-:S04]  /*11380*/  ISETP.NE.AND P1, PT, R8, RZ, PT ;  /* 0x000000ff0800720c */ /* 0x000fc80003f25270 */
[----:B------:R-:W-:-:S04]  /*11390*/  SHF.L.U32 R2, R2, 0x1f, RZ ;  /* 0x0000001f02027819 */ /* 0x000fc800000006ff */
[----:B------:R-:W0:Y:S02]  /*113a0*/  SYNCS.PHASECHK.TRANS64.TRYWAIT P0, [UR40+0x2e880], R2 ;  /* 0x02e88002ff0075a7 */ /* 0x000e240008000168 */
[----:B0-----:R-:W-:Y:S05]  /*113b0*/  @!P0 BRA `(.L_x_1992) ;  /* 0x0000002c00348947 */ /* 0x001fea0003800000 */
.L_x_2041:
[----:B------:R-:W-:Y:S05]  /*113c0*/  @P1 BRA `(.L_x_1993) ;  /* 0x0000000000181947 */ /* 0x000fea0003800000 */
[----:B------:R-:W2:Y:S01]  /*113d0*/  S2R R4, SR_TID.X ;  /* 0x0000000000047919 */ /* 0x000ea20000002100 */
[----:B0-----:R-:W-:-:S04]  /*113e0*/  IMAD.MOV.U32 R3, RZ, RZ, 0x7000 ;  /* 0x00007000ff037424 */ /* 0x001fc800078e00ff */
[----:B------:R3:W-:Y:S01]  /*113f0*/  SYNCS.ARRIVE.TRANS64 RZ, [UR40+0x2e870], R3 ;  /* 0x02e87003ffff79a7 */ /* 0x0007e20008000028 */
[----:B--2---:R-:W-:-:S13]  /*11400*/  LOP3.LUT P0, RZ, R4, 0x1f, RZ, 0xc0, !PT ;  /* 0x0000001f04ff7812 */ /* 0x004fda000780c0ff */
[----:B---3--:R-:W-:Y:S05]  /*11410*/  @!P0 BRA `(.L_x_1993) ;  /* 0x0000000000048947 */ /* 0x008fea0003800000 */
[----:B------:R-:W-:Y:S01]  /*11420*/  BPT.TRAP 0x1 ;  /* 0x000000040000795c */ /* 0x000fe20000300000 */
.L_x_1993:
        /* <DEDUP_REMOVED lines=15> */
.L_x_2042:
[----:B------:R-:W-:Y:S05]  /*11520*/  @P1 BRA `(.L_x_1995) ;  /* 0x0000000000181947 */ /* 0x000fea0003800000 */
[----:B0-----:R-:W0:Y:S01]  /*11530*/  S2R R3, SR_TID.X ;  /* 0x0000000000037919 */ /* 0x001e220000002100 */
[----:B------:R-:W-:-:S04]  /*11540*/  IMAD.MOV.U32 R2, RZ, RZ, 0x7000 ;  /* 0x00007000ff027424 */ /* 0x000fc800078e00ff */
[----:B------:R2:W-:Y:S01]  /*11550*/  SYNCS.ARRIVE.TRANS64 RZ, [UR40+0x2e830], R2 ;  /* 0x02e83002ffff79a7 */ /* 0x0005e20008000028 */
[----:B0-----:R-:W-:-:S13]  /*11560*/  LOP3.LUT P0, RZ, R3, 0x1f, RZ, 0xc0, !PT ;  /* 0x0000001f03ff7812 */ /* 0x001fda000780c0ff */
[----:B--2---:R-:W-:Y:S05]  /*11570*/  @!P0 BRA `(.L_x_1995) ;  /* 0x0000000000048947 */ /* 0x004fea0003800000 */
[----:B------:R-:W-:Y:S01]  /*11580*/  BPT.TRAP 0x1 ;  /* 0x000000040000795c */ /* 0x000fe20000300000 */
.L_x_1995:
[----:B------:R-:W-:Y:S01]  /*11590*/  ULDC.64 UR4, c[0x0][0x198] ;  /* 0x0000660000047ab9 */ /* 0x000fe20000000a00 */
[----:B------:R-:W-:Y:S01]  /*115a0*/  R2UR UR11, R0 ;  /* 0x00000000000b72ca */ /* 0x000fe200000e0000 */
[----:B------:R-:W-:Y:S01]  /*115b0*/  UIADD3 UR4, UP0, UR4, 0x370, URZ ;  /* 0x0000037004047890 */ /* 0x000fe2000ff1e03f */
[----:B------:R-:W-:Y:S01]  /*115c0*/  R2UR UR13, R16 ;  /* 0x00000000100d72ca */ /* 0x000fe200000e0000 */
[----:B------:R-:W-:Y:S01]  /*115d0*/  UIADD3 UR8, UR40, 0x20400, URZ ;  /* 0x0002040028087890 */ /* 0x000fe2000fffe03f */
[----:B------:R-:W-:Y:S01]  /*115e0*/  PLOP3.LUT P0, PT, PT, PT, PT, 0x80, 0x0 ;  /* 0x000000000000781c */ /* 0x000fe20003f0f070 */
[----:B------:R-:W-:Y:S02]  /*115f0*/  UIADD3 UR9, UR40, 0x2e830, URZ ;  /* 0x0002e83028097890 */ /* 0x000fe4000fffe03f */
[----:B------:R-:W-:Y:S01]  /*11600*/  UIADD3.X UR5, URZ, UR5, URZ, UP0, !UPT ;  /* 0x000000053f057290 */ /* 0x000fe200087fe43f */
[----:B------:R-:W-:Y:S01]  /*11610*/  P2R R0, PR, RZ, 0x1 ;  /* 0x00000001ff007803 */ /* 0x000fe20000000000 */
[----:B------:R-:W-:Y:S01]  /*11620*/  UMOV UR6, 0x0 ;  /* 0x0000000000067882 */ /* 0x000fe20000000000 */
[----:B------:R-:W-:Y:S01]  /*11630*/  UMOV UR7, 0x14f00000 ;  /* 0x14f0000000077882 */ /* 0x000fe20000000000 */
[----:B------:R-:W-:Y:S01]  /*11640*/  UMOV UR10, URZ ;  /* 0x0000003f000a7c82 */ /* 0x000fe20008000000 */
[----:B------:R-:W-:Y:S01]  /*11650*/  UMOV UR12, UR36 ;  /* 0x00000024000c7c82 */ /* 0x000fe20008000000 */
[----:B------:R2:W-:Y:S03]  /*11660*/  STL [R1+0x10], R0 ;  /* 0x0000100001007387 */ /* 0x0005e60000100800 */
[----:B------:R2:W-:Y:S01]  /*11670*/  UTMALDG.4D [UR8], [UR4], desc[UR6] ;  /* 0x00000608040075b4 */ /* 0x0005e20008019000 */
[----:B------:R-:W-:-:S02]  /*11680*/  NOP ;  /* 0x0000000000007918 */ /* 0x000fc40000000000 */
.L_x_1989:
[----:B------:R-:W-:Y:S05]  /*11690*/  WARPSYNC.ALL ;  /* 0x0000000000007948 */ /* 0x000fea0003800000 */
[----:B--2---:R-:W-:Y:S01]  /*116a0*/  UIADD3 UR4, UR40, 0x1c400, URZ ;  /* 0x0001c40028047890 */ /* 0x004fe2000fffe03f */
[----:B------:R-:W-:Y:S03]  /*116b0*/  BAR.SYNC.DEFER_BLOCKING 0x8, 0x180 ;  /* 0x0206000000007b1d */ /* 0x000fe60000010000 */
[----:B------:R-:W-:-:S06]  /*116c0*/  ULOP3.LUT UP0, URZ, UR4, 0x3ff, URZ, 0xc0, !UPT ;  /* 0x000003ff043f7892 */ /* 0x000fcc000f80c03f */
[----:B------:R-:W-:-:S13]  /*116d0*/  PLOP3.LUT P0, PT, PT, PT, UP0, 0x80, 0x0 ;  /* 0x000000000000781c */ /* 0x000fda0003f0f008 */
[----:B------:R-:W-:Y:S05]  /*116e0*/  @!P0 BRA `(.L_x_1996) ;  /* 0x0000000000408947 */ /* 0x000fea0003800000 */
[----:B0-----:R-:W-:Y:S01]  /*116f0*/  MOV R2, 0x0 ;  /* 0x0000000000027802 */ /* 0x001fe20000000f00 */
[----:B------:R-:W-:Y:S01]  /*11700*/  ULDC.64 UR6, c[0x4][0x98] ;  /* 0x0100260000067ab9 */ /* 0x000fe20000000a00 */
[----:B------:R-:W-:Y:S01]  /*11710*/  ULDC.64 UR8, c[0x4][0xa0] ;  /* 0x0100280000087ab9 */ /* 0x000fe20000000a00 */
[----:B------:R-:W-:Y:S01]  /*11720*/  ULDC.64 UR4, c[0x4][0x28] ;  /* 0x01000a0000047ab9 */ /* 0x000fe20000000a00 */
[----:B------:R-:W-:Y:S02]  /*11730*/  IMAD.U32 R4, RZ, RZ, UR6 ;  /* 0x00000006ff047e24 */ /* 0x000fe4000f8e00ff */
[----:B------:R-:W0:Y:S01]  /*11740*/  LDC.64 R2, c[0x4][R2] ;  /* 0x0100000002027b82 */ /* 0x000e220000000a00 */
[----:B------:R-:W-:Y:S02]  /*11750*/  IMAD.U32 R5, RZ, RZ, UR7 ;  /* 0x00000007ff057e24 */ /* 0x000fe4000f8e00ff */
[----:B-1----:R-:W-:Y:S02]  /*11760*/  IMAD.U32 R6, RZ, RZ, UR8 ;  /* 0x00000008ff067e24 */ /* 0x002fe4000f8e00ff */
        /* <DEDUP_REMOVED lines=8> */
.L_x_1996:
[----:B------:R-:W2:Y:S01]  /*117f0*/  S2R R7, SR_TID.X ;  /* 0x0000000000077919 */ /* 0x000ea20000002100 */
[----:B------:R-:W3:Y:S01]  /*11800*/  LDC R8, c[0x0][0x448] ;  /* 0x00011200ff087b82 */ /* 0x000ee20000000800 */
[----:B------:R-:W-:Y:S01]  /*11810*/  USHF.R.S32.HI UR4, URZ, 0x1f, UR36 ;  /* 0x0000001f3f047899 */ /* 0x000fe20008011424 */
[----:B------:R-:W-:Y:S01]  /*11820*/  SHF.R.S32.HI R5, RZ, 0x1f, R19 ;  /* 0x0000001fff057819 */ /* 0x000fe20000011413 */
[----:B------:R-:W4:Y:S01]  /*11830*/  S2R R4, SR_CTAID.X ;  /* 0x0000000000047919 */ /* 0x000f220000002500 */
[----:B------:R-:W-:Y:S02]  /*11840*/  ULDC.64 UR8, c[0x0][0x2d8] ;  /* 0x0000b60000087ab9 */ /* 0x000fe40000000a00 */
[----:B------:R-:W-:Y:S02]  /*11850*/  UIMAD UR6, UR4, UR8, URZ ;  /* 0x00000008040672a4 */ /* 0x000fe4000f8e023f */
[----:B0-----:R-:W0:Y:S01]  /*11860*/  LDC.64 R2, c[0x0][0x2e0] ;  /* 0x0000b800ff027b82 */ /* 0x001e220000000a00 */
[----:B------:R-:W-:-:S02]  /*11870*/  UIMAD.WIDE.U32 UR4, UR36, UR8, URZ ;  /* 0x00000008240472a5 */ /* 0x000fc4000f8e003f */
[----:B------:R-:W-:-:S04]  /*11880*/  UIMAD UR6, UR36, UR9, UR6 ;  /* 0x00000009240672a4 */ /* 0x000fc8000f8e0206 */
[----:B------:R-:W-:Y:S01]  /*11890*/  UIADD3 UR5, UR5, UR6, URZ ;  /* 0x0000000605057290 */ /* 0x000fe2000fffe03f */
[----:B---3--:R-:W-:Y:S02]  /*118a0*/  ISETP.NE.AND P0, PT, R8, 0x1, PT ;  /* 0x000000010800780c */ /* 0x008fe40003f05270 */
[----:B--2---:R-:W-:Y:S01]  /*118b0*/  LOP3.LUT R9, R7, 0x7f, RZ, 0xc0, !PT ;  /* 0x0000007f07097812 */ /* 0x004fe200078ec0ff */
[----:B0-----:R-:W-:Y:S01]  /*118c0*/  IMAD R0, R5, R2, RZ ;  /* 0x0000000205007224 */ /* 0x001fe200078e02ff */
[----:B------:R-:W-:Y:S02]  /*118d0*/  SHF.R.U32.HI R7, RZ, 0x3, R7 ;  /* 0x00000003ff077819 */ /* 0x000fe40000011607 */
[----:B------:R-:W-:Y:S01]  /*118e0*/  LEA.HI R5, R9, R18, RZ, 0x1d ;  /* 0x0000001209057211 */ /* 0x000fe200078fe8ff */
[----:B------:R-:W-:-:S06]  /*118f0*/  IMAD R0, R19, R3, R0 ;  /* 0x0000000313007224 */ /* 0x000fcc00078e0200 */
[----:B-1----:R-:W0:Y:S01]  /*11900*/  @P0 LDC R6, c[0x0][0x44c] ;  /* 0x00011300ff060b82 */ /* 0x002e220000000800 */
[----:B------:R-:W-:Y:S01]  /*11910*/  IMAD.WIDE.U32 R2, R19, R2, UR4 ;  /* 0x0000000413027e25 */ /* 0x000fe2000f8e0002 */
[----:B------:R-:W-:-:S03]  /*11920*/  ULDC.64 UR4, c[0x0][0x2d0] ;  /* 0x0000b40000047ab9 */ /* 0x000fc60000000a00 */
[----:B------:R-:W-:Y:S02]  /*11930*/  IMAD.IADD R3, R3, 0x1, R0 ;  /* 0x0000000103037824 */ /* 0x000fe400078e0200 */
[----:B----4-:R-:W-:Y:S02]  /*11940*/  IMAD R0, R4, 0x80, R5 ;  /* 0x0000008004007824 */ /* 0x010fe400078e0205 */
[----:B------:R-:W1:Y:S02]  /*11950*/  @P0 LDC R5, c[0x0][0x450] ;  /* 0x00011400ff050b82 */ /* 0x000e640000000800 */
[----:B------:R-:W-:Y:S02]  /*11960*/  IMAD.MOV.U32 R4, RZ, RZ, R0 ;  /* 0x000000ffff047224 */ /* 0x000fe400078e0000 */
[----:B0-----:R-:W-:-:S05]  /*11970*/  @P0 IMAD.HI.U32 R6, R0, R6, RZ ;  /* 0x0000000600060227 */ /* 0x001fca00078e00ff */
[----:B-1----:R-:W-:-:S05]  /*11980*/  @P0 SHF.R.U32.HI R4, RZ, R5, R6 ;  /* 0x00000005ff040219 */ /* 0x002fca0000011606 */
        /* <DEDUP_REMOVED lines=15> */
[----:B------:R-:W-:-:S03]  /*11a80*/  ULDC UR4, c[0x0][0x2b8] ;  /* 0x0000ae0000047ab9 */ /* 0x000fc60000000800 */
[----:B------:R-:W-:Y:S01]  /*11a90*/  IADD3.X R2, R3, UR5, R5, P0, !PT ;  /* 0x0000000503027c10 */ /* 0x000fe200087fe405 */
[----:B------:R-:W-:Y:S01]  /*11aa0*/  IMAD.SHL.U32 R3, R7, 0x80, RZ ;  /* 0x0000008007037824 */ /* 0x000fe200078e00ff */
[----:B------:R-:W-:Y:S01]  /*11ab0*/  ISETP.GE.AND P0, PT, R18, UR4, PT ;  /* 0x0000000412007c0c */ /* 0x000fe2000bf06270 */
[----:B------:R-:W-:-:S03]  /*11ac0*/  UMOV UR4, 0xffffffff ;  /* 0xffffffff00047882 */ /* 0x000fc60000000000 */
[----:B------:R-:W-:-:S04]  /*11ad0*/  LOP3.LUT R3, R18, 0x380, R3, 0xf8, !PT ;  /* 0x0000038012037812 */ /* 0x000fc800078ef803 */
[----:B------:R-:W-:Y:S01]  /*11ae0*/  LOP3.LUT R3, R3, 0x70, R4, 0x78, !PT ;  /* 0x0000007003037812 */ /* 0x000fe200078e7804 */
[----:B------:R-:W-:-:S05]  /*11af0*/  IMAD.SHL.U32 R4, R9, 0x10, RZ ;  /* 0x0000001009047824 */ /* 0x000fca00078e00ff */
        /* <DEDUP_REMOVED lines=8> */
[----:B------:R-:W-:Y:S01]  /*11b80*/  ISETP.GE.AND P1, PT, R5, R3, PT ;  /* 0x000000030500720c */ /* 0x000fe20003f26270 */
[----:B------:R-:W-:-:S12]  /*11b90*/  SHFL.IDX PT, R14, R0, 0x7, 0x181f ;  /* 0x00f81f00000e7f89 */ /* 0x000fd800000e0000 */
        /* <DEDUP_REMOVED lines=10> */
[----:B------:R-:W-:Y:S01]  /*11c40*/  @!P1 VIADD R8, R4, UR40 ;  /* 0x0000002804089c36 */ /* 0x000fe20008000000 */
[----:B------:R-:W1:Y:S01]  /*11c50*/  SHFL.IDX PT, R6, R2, 0x1, 0x181f ;  /* 0x00381f0002067f89 */ /* 0x000e6200000e0000 */
        /* <DEDUP_REMOVED lines=50> */
[----:B------:R-:W-:-:S03]  /*11f80*/  ISETP.GE.AND P1, PT, R10, R3, PT ;  /* 0x000000030a00720c */ /* 0x000fc60003f26270 */
        /* <DEDUP_REMOVED lines=8> */
[----:B------:R0:W-:Y:S04]  /*12010*/  @!P1 LDGSTS.E.BYPASS.LTC128B.128 [R8+0x1f400], desc[UR38][R6.64], !P0 ;  /* 0x1f40000006089fae */ /* 0x0001e8000c101d66 */
[----:B0-----:R0:W1:Y:S02]  /*12020*/  SHFL.IDX PT, R6, R2, 0x7, 0x181f ;  /* 0x00f81f0002067f89 */ /* 0x00106400000e0000 */
.L_x_2059:
[----:B------:R-:W-:-:S05]  /*12030*/  VIADD R0, R5, 0x70 ;  /* 0x0000007005007836 */ /* 0x000fca0000000000 */
[----:B------:R-:W-:Y:S01]  /*12040*/  ISETP.GE.AND P1, PT, R0, R3, PT ;  /* 0x000000030000720c */ /* 0x000fe20003f26270 */
[----:B------:R-:W-:-:S05]  /*12050*/  IMAD.MOV.U32 R0, RZ, RZ, 0x1 ;  /* 0x00000001ff007424 */ /* 0x000fca00078e00ff */
[----:B------:R-:W-:-:S07]  /*12060*/  SHF.L.U32 R0, R0, 0x1f, RZ ;  /* 0x0000001f00007819 */ /* 0x000fce00000006ff */
[----:B0-----:R-:W-:Y:S01]  /*12070*/  @!P1 IADD3 R2, P2, R18, R14, RZ ;  /* 0x0000000e12029210 */ /* 0x001fe20007f5e0ff */
[----:B------:R-:W-:-:S04]  /*12080*/  @!P1 VIADD R5, R4, UR40 ;  /* 0x0000002804059c36 */ /* 0x000fc80008000000 */
[----:B-1----:R-:W-:-:S05]  /*12090*/  @!P1 IMAD.X R3, RZ, RZ, R6, P2 ;  /* 0x000000ffff039224 */ /* 0x002fca00010e0606 */
        /* <DEDUP_REMOVED lines=8> */
[----:B------:R-:W2:Y:S01]  /*12120*/  LDL R7, [R1+0x4] ;  /* 0x0000040001077983 */ /* 0x000ea20000100800 */
[----:B------:R-:W-:Y:S01]  /*12130*/  SYNCS.ARRIVE.TRANS64.A1T0 RZ, [UR40+0x2e800], RZ ;  /* 0x02e800ffffff79a7 */ /* 0x000fe20008100028 */
[----:B------:R-:W-:Y:S01]  /*12140*/  VIADD R17, R17, 0xfffffffe ;  /* 0xfffffffe11117836 */ /* 0x000fe20000000000 */
[----:B------:R-:W1:Y:S04]  /*12150*/  SYNCS.PHASECHK.TRANS64.TRYWAIT P0, [UR40+0x2e820], R0 ;  /* 0x02e82000ff0075a7 */ /* 0x000e680008000168 */
[----:B--2---:R-:W-:Y:S01]  /*12160*/  ISETP.GE.AND P1, PT, R17, R7, PT ;  /* 0x000000071100720c */ /* 0x004fe20003f26270 */
[----:B01----:R-:W-:-:S12]  /*12170*/  @!P0 BRA `(.L_x_1998) ;  /* 0x0000002800b48947 */ /* 0x003fd80003800000 */
.L_x_2060:
        /* <DEDUP_REMOVED lines=8> */
.L_x_2016:
[----:B------:R-:W2:Y:S01]  /*12200*/  LDL R2, [R1+0x10] ;  /* 0x0000100001027983 */ /* 0x000ea20000100800 */
[----:B------:R-:W-:Y:S01]  /*12210*/  VIADD R19, R6, 0x1 ;  /* 0x0000000106137836 */ /* 0x000fe20000000000 */
[----:B------:R-:W-:Y:S04]  /*12220*/  BSSY B0, `(.L_x_2000) ;  /* 0x0000067000007945 */ /* 0x000fe80003800000 */
[----:B------:R-:W-:-:S04]  /*12230*/  ISETP.NE.AND P0, PT, R19, 0x2, PT ;  /* 0x000000021300780c */ /* 0x000fc80003f05270 */
[----:B0-----:R-:W-:Y:S02]  /*12240*/  SEL R3, RZ, 0x1, P0 ;  /* 0x00000001ff037807 */ /* 0x001fe40000000000 */
[----:B------:R-:W-:Y:S02]  /*12250*/  SEL R19, R19, RZ, P0 ;  /* 0x000000ff13137207 */ /* 0x000fe40000000000 */
[----:B------:R-:W-:Y:S02]  /*12260*/  LOP3.LUT R20, R0, R3, RZ, 0x3c, !PT ;  /* 0x0000000300147212 */ /* 0x000fe400078e3cff */
[----:B--2---:R-:W-:-:S13]  /*12270*/  ISETP.NE.AND P1, PT, R2, RZ, PT ;  /* 0x000000ff0200720c */ /* 0x004fda0003f25270 */
[----:B------:R-:W-:Y:S05]  /*12280*/  @!P1 BRA `(.L_x_2001) ;  /* 0x0000000400809947 */ /* 0x000fea0003800000 */
[----:B------:R-:W2:Y:S01]  /*12290*/  LDL R2, [R1+0x18] ;  /* 0x0000180001027983 */ /* 0x000ea20000100800 */
[----:B------:R-:W-:Y:S01]  /*122a0*/  IMAD.MOV.U32 R7, RZ, RZ, R17 ;  /* 0x000000ffff077224 */ /* 0x000fe200078e0011 */
[----:B--2---:R-:W-:-:S13]  /*122b0*/  ISETP.NE.AND P1, PT, R2, RZ, PT ;  /* 0x000000ff0200720c */ /* 0x004fda0003f25270 */
        /* <DEDUP_REMOVED lines=21> */
.L_x_2002:
[----:B0-----:R-:W-:Y:S01]  /*12410*/  LEA R4, R19, UR40, 0x3 ;  /* 0x0000002813047c11 */ /* 0x001fe2000f8e18ff */
[----:B------:R-:W0:Y:S01]  /*12420*/  S2R R2, SR_TID.X ;  /* 0x0000000000027919 */ /* 0x000e220000002100 */
[----:B------:R-:W-:-:S04]  /*12430*/  SHF.L.U32 R3, R20, 0x1f, RZ ;  /* 0x0000001f14037819 */ /* 0x000fc800000006ff */
[----:B------:R-:W1:Y:S01]  /*12440*/  SYNCS.PHASECHK.TRANS64.TRYWAIT P0, [R4+URZ+0x2e880], R3 ;  /* 0x02e88003040075a7 */ /* 0x000e62000800017f */
[----:B0-----:R-:W-:-:S04]  /*12450*/  LOP3.LUT R2, R2, 0x7f, RZ, 0xc0, !PT ;  /* 0x0000007f02027812 */ /* 0x001fc800078ec0ff */
[----:B------:R-:W-:Y:S01]  /*12460*/  ISETP.NE.AND P1, PT, R2, RZ, PT ;  /* 0x000000ff0200720c */ /* 0x000fe20003f25270 */
[----:B-1----:R-:W-:-:S12]  /*12470*/  @!P0 BRA `(.L_x_2003) ;  /* 0x00000028000c8947 */ /* 0x002fd80003800000 */
.L_x_2061:
[----:B------:R-:W-:Y:S04]  /*12480*/  BSSY B1, `(.L_x_2004) ;  /* 0x0000009000017945 */ /* 0x000fe80003800000 */
        /* <DEDUP_REMOVED lines=8> */
.L_x_2005:
[----:B------:R-:W-:Y:S05]  /*12510*/  BSYNC B1 ;  /* 0x0000000000017941 */ /* 0x000fea0003800000 */
.L_x_2004:
        /* <DEDUP_REMOVED lines=16> */
.L_x_2006:
        /* <DEDUP_REMOVED lines=8> */
.L_x_2062:
        /* <DEDUP_REMOVED lines=11> */
.L_x_2009:
[----:B------:R-:W-:Y:S05]  /*12750*/  BSYNC B1 ;  /* 0x0000000000017941 */ /* 0x000fea0003800000 */
.L_x_2008:
        /* <DEDUP_REMOVED lines=12> */
.L_x_2010:
[----:B------:R-:W-:-:S13]  /*12820*/  @P0 ELECT P1, URZ, PT ;  /* 0x00000000003f082f */ /* 0x000fda0003820000 */
[----:B------:R-:W-:Y:S01]  /*12830*/  @P1 R2UR UR13, R16 ;  /* 0x00000000100d12ca */ /* 0x000fe200000e0000 */
[----:B------:R-:W-:Y:S01]  /*12840*/  UMOV UR12, UR36 ;  /* 0x00000024000c7c82 */ /* 0x000fe20008000000 */
[----:B------:R-:W-:-:S11]  /*12850*/  @P1 PLOP3.LUT P0, PT, P1, PT, PT, 0x8, 0x0 ;  /* 0x000000000000181c */ /* 0x000fd60000f0e170 */
[----:B------:R2:W-:Y:S01]  /*12860*/  UTMALDG.4D [UR8], [UR4], desc[UR6] ;  /* 0x00000608040075b4 */ /* 0x0005e20008019000 */
[----:B------:R-:W-:Y:S01]  /*12870*/  PLOP3.LUT P1, PT, PT, PT, PT, 0x8, 0x0 ;  /* 0x000000000000781c */ /* 0x000fe20003f2e170 */
[----:B--2---:R-:W-:-:S12]  /*12880*/  @P0 BRA.U.ANY `(.L_x_2010) ;  /* 0xfffffffd00e40947 */ /* 0x004fd8000393ffff */
.L_x_2001:
[----:B------:R-:W-:Y:S05]  /*12890*/  BSYNC B0 ;  /* 0x0000000000007941 */ /* 0x000fea0003800000 */
.L_x_2000:
[----:B------:R-:W2:Y:S02]  /*128a0*/  LDL R2, [R1+0x20] ;  /* 0x0000200001027983 */ /* 0x000ea40000100800 */
[----:B--2---:R-:W-:-:S13]  /*128b0*/  ISETP.NE.AND P0, PT, R2, 0x3, PT ;  /* 0x000000030200780c */ /* 0x004fda0003f05270 */
[----:B------:R-:W-:Y:S05]  /*128c0*/  @!P0 BRA `(.L_x_2011) ;  /* 0x0000000000048947 */ /* 0x000fea0003800000 */
[----:B------:R-:W-:Y:S01]  /*128d0*/  BPT.TRAP 0x1 ;  /* 0x000000040000795c */ /* 0x000fe20000300000 */
.L_x_2011:
[----:B------:R-:W-:Y:S02]  /*128e0*/  LOP3.LUT R2, R0, 0x1, RZ, 0x3c, !PT ;  /* 0x0000000100027812 */ /* 0x000fe400078e3cff */
[----:B------:R-:W-:Y:S02]  /*128f0*/  LEA R18, R6, UR40, 0x3 ;  /* 0x0000002806127c11 */ /* 0x000fe4000f8e18ff */
[----:B------:R-:W-:Y:S02]  /*12900*/  SHF.L.U32 R2, R2, 0x1f, RZ ;  /* 0x0000001f02027819 */ /* 0x000fe400000006ff */
[----:B------:R-:W-:Y:S02]  /*12910*/  ISETP.NE.AND P1, PT, R21, 0x3, PT ;  /* 0x000000031500780c */ /* 0x000fe40003f25270 */
[----:B------:R-:W2:Y:S02]  /*12920*/  SYNCS.PHASECHK.TRANS64.TRYWAIT P0, [R18+URZ+0x2e870], R2 ;  /* 0x02e87002120075a7 */ /* 0x000ea4000800017f */
[----:B--2---:R-:W-:Y:S09]  /*12930*/  @!P0 BRA `(.L_x_2012) ;  /* 0x0000002400048947 */ /* 0x004ff20003800000 */
.L_x_2063:
[----:B------:R-:W-:Y:S05]  /*12940*/  @!P1 BRA `(.L_x_2013) ;  /* 0x0000000000049947 */ /* 0x000fea0003800000 */
[----:B------:R-:W-:Y:S01]  /*12950*/  BPT.TRAP 0x1 ;  /* 0x000000040000795c */ /* 0x000fe20000300000 */
.L_x_2013:
[----:B--2---:R-:W-:Y:S01]  /*12960*/  SHF.L.U32 R2, R0, 0x1f, RZ ;  /* 0x0000001f00027819 */ /* 0x004fe200000006ff */
[----:B------:R-:W-:-:S03]  /*12970*/  IMAD R0, R6, 0x7000, RZ ;  /* 0x0000700006007824 */ /* 0x000fc600078e02ff */
[----:B------:R-:W2:Y:S02]  /*12980*/  SYNCS.PHASECHK.TRANS64.TRYWAIT P0, [R18+URZ+0x2e860], R2 ;  /* 0x02e86002120075a7 */ /* 0x000ea4000800017f */
[----:B--2---:R-:W-:Y:S05]  /*12990*/  @!P0 BRA `(.L_x_2014) ;  /* 0x0000002400008947 */ /* 0x004fea0003800000 */
.L_x_2064:
[----:B01----:R-:W2:Y:S04]  /*129a0*/  LDL R4, [R1+0xc] ;  /* 0x00000c0001047983 */ /* 0x003ea80000100800 */
[----:B------:R-:W3:Y:S01]  /*129b0*/  LDL R12, [R1+0x14] ;  /* 0x00001400010c7983 */ /* 0x000ee20000100800 */
[----:B------:R-:W-:Y:S05]  /*129c0*/  WARPSYNC.ALL ;  /* 0x0000000000007948 */ /* 0x000fea0003800000 */
[----:B------:R-:W0:Y:S01]  /*129d0*/  S2R R3, SR_TID.X ;  /* 0x0000000000037919 */ /* 0x000e220000002100 */
[----:B------:R-:W-:Y:S01]  /*129e0*/  IMAD.MOV.U32 R10, RZ, RZ, 0x40 ;  /* 0x00000040ff0a7424 */ /* 0x000fe200078e00ff */
[----:B0-----:R-:W-:-:S04]  /*129f0*/  LOP3.LUT P0, RZ, R3, 0x4, RZ, 0xc0, !PT ;  /* 0x0000000403ff7812 */ /* 0x001fc8000780c0ff */
[----:B------:R-:W-:Y:S02]  /*12a00*/  SEL R10, R10, 0xffffffc0, !P0 ;  /* 0xffffffc00a0a7807 */ /* 0x000fe40004000000 */
[C---:B--2---:R-:W-:Y:S02]  /*12a10*/  LOP3.LUT R2, R0.reuse, R4, RZ, 0xfc, !PT ;  /* 0x0000000400027212 */ /* 0x044fe400078efcff */
[----:B---3--:R-:W-:-:S03]  /*12a20*/  IADD3 R0, R0, UR40, R12 ;  /* 0x0000002800007c10 */ /* 0x008fc6000fffe00c */
        /* <DEDUP_REMOVED lines=94> */
.L_x_2015:
        /* <DEDUP_REMOVED lines=15> */
.L_x_1999:
[----:B------:R-:W-:-:S07]  /*13100*/  IMAD.MOV.U32 R19, RZ, RZ, RZ ;  /* 0x000000ffff137224 */ /* 0x000fce00078e00ff */
.L_x_2017:
[----:B------:R-:W0:Y:S02]  /*13110*/  LDL R2, [R1+0x1c] ;  /* 0x00001c0001027983 */ /* 0x000e240000100800 */
[----:B0-----:R-:W-:-:S04]  /*13120*/  LOP3.LUT R0, R2, 0x1, RZ, 0xfc, !PT ;  /* 0x0000000102007812 */ /* 0x001fc800078efcff */
[----:B------:R-:W-:-:S13]  /*13130*/  ISETP.NE.AND P0, PT, R0, 0x3, PT ;  /* 0x000000030000780c */ /* 0x000fda0003f05270 */
[----:B------:R-:W-:Y:S05]  /*13140*/  @!P0 BRA `(.L_x_2018) ;  /* 0x0000000000048947 */ /* 0x000fea0003800000 */
[----:B------:R-:W-:Y:S01]  /*13150*/  BPT.TRAP 0x1 ;  /* 0x000000040000795c */ /* 0x000fe20000300000 */
.L_x_2018:
        /* <DEDUP_REMOVED lines=8> */
.L_x_2065:
[----:B------:R-:W-:Y:S05]  /*131e0*/  BSYNC B0 ;  /* 0x0000000000007941 */ /* 0x000fea0003800000 */
.L_x_2019:
[----:B------:R-:W-:Y:S05]  /*131f0*/  @!P1 BRA `(.L_x_2021) ;  /* 0x0000000000049947 */ /* 0x000fea0003800000 */
[----:B------:R-:W-:Y:S01]  /*13200*/  BPT.TRAP 0x1 ;  /* 0x000000040000795c */ /* 0x000fe20000300000 */
.L_x_2021:
[----:B------:R-:W2:Y:S01]  /*13210*/  LDL.LU R2, [R1+0xc] ;  /* 0x00000c0001027983 */ /* 0x000ea20000300800 */
[----:B0-----:R-:W-:Y:S01]  /*13220*/  SHF.L.U32 R3, R20, 0x1f, RZ ;  /* 0x0000001f14037819 */ /* 0x001fe200000006ff */
[----:B------:R-:W-:-:S03]  /*13230*/  IMAD R0, R19, 0x7000, RZ ;  /* 0x0000700013007824 */ /* 0x000fc600078e02ff */
[----:B------:R-:W0:Y:S02]  /*13240*/  SYNCS.PHASECHK.TRANS64.TRYWAIT P0, [R16+URZ+0x2e860], R3 ;  /* 0x02e86003100075a7 */ /* 0x000e24000800017f */
[----:B--2---:R-:W-:Y:S01]  /*13250*/  LOP3.LUT R2, R0, R2, RZ, 0xfc, !PT ;  /* 0x0000000200027212 */ /* 0x004fe200078efcff */
[----:B0-----:R-:W-:Y:S06]  /*13260*/  @!P0 BRA `(.L_x_2022) ;  /* 0x0000001800f48947 */ /* 0x001fec0003800000 */
.L_x_2066:
[----:B------:R-:W2:Y:S01]  /*13270*/  LDL.LU R12, [R1+0x14] ;  /* 0x00001400010c7983 */ /* 0x000ea20000300800 */
[----:B------:R-:W1:Y:S01]  /*13280*/  S2R R4, SR_TID.X ;  /* 0x0000000000047919 */ /* 0x000e620000002100 */
[----:B0-----:R-:W-:Y:S01]  /*13290*/  VIADD R3, R2, UR40 ;  /* 0x0000002802037c36 */ /* 0x001fe20008000000 */
[----:B------:R-:W-:Y:S05]  /*132a0*/  WARPSYNC.ALL ;  /* 0x0000000000007948 */ /* 0x000fea0003800000 */
[----:B------:R-:W0:Y:S01]  /*132b0*/  LDSM.16.MT88.4 R8, [R2+UR40+0xe400] ;  /* 0x00e400280208783b */ /* 0x000e220008004200 */
[----:B-1----:R-:W-:Y:S01]  /*132c0*/  LOP3.LUT P0, RZ, R4, 0x4, RZ, 0xc0, !PT ;  /* 0x0000000404ff7812 */ /* 0x002fe2000780c0ff */
[----:B------:R-:W-:-:S05]  /*132d0*/  IMAD.MOV.U32 R4, RZ, RZ, 0x40 ;  /* 0x00000040ff047424 */ /* 0x000fca00078e00ff */
[----:B------:R-:W-:-:S05]  /*132e0*/  SEL R4, R4, 0xffffffc0, !P0 ;  /* 0xffffffc004047807 */ /* 0x000fca0004000000 */
[----:B------:R-:W-:-:S05]  /*132f0*/  IMAD.IADD R3, R4, 0x1, R3 ;  /* 0x0000000104037824 */ /* 0x000fca00078e0203 */
[----:B------:R-:W1:Y:S01]  /*13300*/  LDSM.16.MT88.4 R4, [R3+0xe400] ;  /* 0x00e400000304783b */ /* 0x000e620000004200 */
[----:B0-----:R-:W-:Y:S02]  /*13310*/  PRMT R13, R8, 0x7531, R9 ;  /* 0x00007531080d7816 */ /* 0x001fe40000000009 */
[C-C-:B------:R-:W-:Y:S02]  /*13320*/  PRMT R14, R10.reuse, 0x6420, R11.reuse ;  /* 0x000064200a0e7816 */ /* 0x140fe4000000000b */
[----:B------:R-:W-:Y:S02]  /*13330*/  PRMT R15, R10, 0x7531, R11 ;  /* 0x000075310a0f7816 */ /* 0x000fe4000000000b */
[C-C-:B-1----:R-:W-:Y:S02]  /*13340*/  PRMT R10, R6.reuse, 0x6420, R7.reuse ;  /* 0x00006420060a7816 */ /* 0x142fe40000000007 */
        /* <DEDUP_REMOVED lines=87> */
.L_x_2023:
        /* <DEDUP_REMOVED lines=14> */
.L_x_1982:
[----:B------:R-:W0:Y:S01]  /*139a0*/  S2R R4, SR_CgaCtaId ;  /* 0x0000000000047919 */ /* 0x000e220000008800 */
[----:B------:R-:W-:Y:S02]  /*139b0*/  MOV R3, 0x400 ;  /* 0x0000040000037802 */ /* 0x000fe40000000f00 */
[----:B------:R-:W-:Y:S02]  /*139c0*/  SHF.L.U32 R2, R2, 0x1f, RZ ;  /* 0x0000001f02027819 */ /* 0x000fe400000006ff */
[----:B0-----:R-:W-:-:S04]  /*139d0*/  LEA R9, R4, R3, 0x18 ;  /* 0x0000000304097211 */ /* 0x001fc800078ec0ff */
[----:B------:R-:W0:Y:S02]  /*139e0*/  SYNCS.PHASECHK.TRANS64.TRYWAIT P0, [R9+URZ+0x2e820], R2 ;  /* 0x02e82002090075a7 */ /* 0x000e24000800017f */
[----:B0-----:R-:W-:Y:S05]  /*139f0*/  @!P0 BRA `(.L_x_2024) ;  /* 0x0000001400248947 */ /* 0x001fea0003800000 */
.L_x_2067:
        /* <DEDUP_REMOVED lines=13> */
.L_x_2025:
        /* <DEDUP_REMOVED lines=12> */
.L_x_2068:
[----:B------:R-:W1:Y:S02]  /*13b90*/  SYNCS.PHASECHK.TRANS64.TRYWAIT P1, [R7+URZ], R2 ;  /* 0x00000002070075a7 */ /* 0x000e64000802017f */
[----:B-1----:R-:W-:Y:S05]  /*13ba0*/  @!P1 BRA `(.L_x_2027) ;  /* 0x0000001000e09947 */ /* 0x002fea0003800000 */
.L_x_2069:
[----:B------:R-:W-:Y:S05]  /*13bb0*/  @!P0 BRA `(.L_x_2028) ;  /* 0x0000000000048947 */ /* 0x000fea0003800000 */
[----:B------:R-:W-:Y:S01]  /*13bc0*/  BPT.TRAP 0x1 ;  /* 0x000000040000795c */ /* 0x000fe20000300000 */
.L_x_2028:
[----:B0-----:R-:W-:-:S04]  /*13bd0*/  IMAD R5, R0, 0x8, R9 ;  /* 0x0000000800057824 */ /* 0x001fc800078e0209 */
[----:B------:R-:W0:Y:S02]  /*13be0*/  SYNCS.PHASECHK.TRANS64.TRYWAIT P1, [R5+URZ+0x2e860], R4 ;  /* 0x02e86004050075a7 */ /* 0x000e24000802017f */
[----:B0-----:R-:W-:Y:S05]  /*13bf0*/  @!P1 BRA `(.L_x_2029) ;  /* 0x0000001000e09947 */ /* 0x001fea0003800000 */
.L_x_2070:
[----:B------:R-:W-:Y:S05]  /*13c00*/  @!P0 BRA `(.L_x_2030) ;  /* 0x0000000000048947 */ /* 0x000fea0003800000 */
[----:B------:R-:W-:Y:S01]  /*13c10*/  BPT.TRAP 0x1 ;  /* 0x000000040000795c */ /* 0x000fe20000300000 */
.L_x_2030:
[----:B------:R-:W-:-:S04]  /*13c20*/  IMAD R3, R3, 0x8, R9 ;  /* 0x0000000803037824 */ /* 0x000fc800078e0209 */
[----:B------:R-:W2:Y:S02]  /*13c30*/  SYNCS.PHASECHK.TRANS64.TRYWAIT P1, [R3+URZ+0x2e860], R2 ;  /* 0x02e86002030075a7 */ /* 0x000ea4000802017f */
[----:B--2---:R-:W-:Y:S05]  /*13c40*/  @!P1 BRA `(.L_x_2031) ;  /* 0x0000001000e09947 */ /* 0x004fea0003800000 */
.L_x_2071:
[----:B------:R-:W-:Y:S05]  /*13c50*/  @!P0 BRA `(.L_x_2032) ;  /* 0x0000000000048947 */ /* 0x000fea0003800000 */
[----:B------:R-:W-:Y:S01]  /*13c60*/  BPT.TRAP 0x1 ;  /* 0x000000040000795c */ /* 0x000fe20000300000 */
.L_x_2032:
[----:B------:R-:W3:Y:S02]  /*13c70*/  SYNCS.PHASECHK.TRANS64.TRYWAIT P0, [R5+URZ+0x2e880], R4 ;  /* 0x02e88004050075a7 */ /* 0x000ee4000800017f */
[----:B---3--:R-:W-:Y:S05]  /*13c80*/  @!P0 BRA `(.L_x_2033) ;  /* 0x0000001000e48947 */ /* 0x008fea0003800000 */
.L_x_2034:
[----:B----4-:R4:W0:Y:S02]  /*13c90*/  SYNCS.PHASECHK.TRANS64.TRYWAIT P0, [R3+URZ+0x2e880], R2 ;  /* 0x02e88002030075a7 */ /* 0x010824000800017f */
[----:B0-----:R-:W-:Y:S05]  /*13ca0*/  @!P0 NANOSLEEP.SYNCS 0x989680 ;  /* 0x009896800000895d */ /* 0x001fea0003900000 */
[----:B------:R-:W0:Y:S02]  /*13cb0*/  @!P0 SYNCS.PHASECHK.TRANS64 P0, [R3+URZ+0x2e880], R2 ;  /* 0x02e88002030085a7 */ /* 0x000e24000800007f */
[----:B0-----:R-:W-:Y:S05]  /*13cc0*/  @!P0 BRA `(.L_x_2034) ;  /* 0xfffffffc00f08947 */ /* 0x001fea000383ffff */
.L_x_1941:
[----:B------:R-:W-:Y:S05]  /*13cd0*/  BSYNC B6 ;  /* 0x0000000000067941 */ /* 0x000fea0003800000 */
.L_x_1938:
[----:B------:R-:W-:Y:S05]  /*13ce0*/  EXIT ;  /* 0x000000000000794d */ /* 0x000fea0003800000 */
.L_x_1945:
[----:B-1----:R-:W-:-:S04]  /*13cf0*/  IMAD.U32 R0, RZ, RZ, UR41 ;  /* 0x00000029ff007e24 */ /* 0x002fc8000f8e00ff */
[----:B------:R1:W2:Y:S03]  /*13d00*/  SYNCS.PHASECHK.TRANS64.TRYWAIT P0, [R0+URZ+0x2e800], R3 ;  /* 0x02e80003000075a7 */ /* 0x0002a6000800017f */
[----:B--2---:R-:W-:Y:S05]  /*13d10*/  @!P0 NANOSLEEP.SYNCS 0x989680 ;  /* 0x009896800000895d */ /* 0x004fea0003900000 */
[----:B------:R-:W2:Y:S02]  /*13d20*/  @!P0 SYNCS.PHASECHK.TRANS64 P0, [R0+URZ+0x2e800], R3 ;  /* 0x02e80003000085a7 */ /* 0x000ea4000800007f */
[----:B--2---:R-:W-:Y:S05]  /*13d30*/  @!P0 BRA `(.L_x_1945) ;  /* 0xfffffffc00ec8947 */ /* 0x004fea000383ffff */
[----:B------:R-:W-:Y:S05]  /*13d40*/  BRA `(.L_x_2035) ;  /* 0xfffffed800407947 */ /* 0x000fea000383ffff */
.L_x_1949:
[----:B-1----:R-:W-:-:S04]  /*13d50*/  IMAD.U32 R0, RZ, RZ, UR41 ;  /* 0x00000029ff007e24 */ /* 0x002fc8000f8e00ff */
[----:B------:R1:W3:Y:S03]  /*13d60*/  SYNCS.PHASECHK.TRANS64.TRYWAIT P2, [R0+URZ+0x2e830], R3 ;  /* 0x02e83003000075a7 */ /* 0x0002e6000804017f */
[----:B---3--:R-:W-:Y:S05]  /*13d70*/  @!P2 NANOSLEEP.SYNCS 0x989680 ;  /* 0x009896800000a95d */ /* 0x008fea0003900000 */
[----:B------:R-:W3:Y:S02]  /*13d80*/  @!P2 SYNCS.PHASECHK.TRANS64 P2, [R0+URZ+0x2e830], R3 ;  /* 0x02e830030000a5a7 */ /* 0x000ee4000804007f */
[----:B---3--:R-:W-:Y:S05]  /*13d90*/  @!P2 BRA `(.L_x_1949) ;  /* 0xfffffffc00eca947 */ /* 0x008fea000383ffff */
[----:B------:R-:W-:Y:S05]  /*13da0*/  BRA `(.L_x_1948) ;  /* 0xfffffed8005c7947 */ /* 0x000fea000383ffff */
.L_x_1954:
[----:B-1----:R-:W-:-:S04]  /*13db0*/  IMAD.U32 R3, RZ, RZ, UR10 ;  /* 0x0000000aff037e24 */ /* 0x002fc8000f8e00ff */
[----:B------:R1:W2:Y:S03]  /*13dc0*/  SYNCS.PHASECHK.TRANS64.TRYWAIT P3, [R3+URZ+0x2e830], R0 ;  /* 0x02e83000030075a7 */ /* 0x0002a6000806017f */
[----:B--2---:R-:W-:Y:S05]  /*13dd0*/  @!P3 NANOSLEEP.SYNCS 0x989680 ;  /* 0x009896800000b95d */ /* 0x004fea0003900000 */
[----:B------:R-:W2:Y:S02]  /*13de0*/  @!P3 SYNCS.PHASECHK.TRANS64 P3, [R3+URZ+0x2e830], R0 ;  /* 0x02e830000300b5a7 */ /* 0x000ea4000806007f */
[----:B--2---:R-:W-:Y:S05]  /*13df0*/  @!P3 BRA `(.L_x_1954) ;  /* 0xfffffffc00ecb947 */ /* 0x004fea000383ffff */
[----:B------:R-:W-:Y:S05]  /*13e00*/  BRA `(.L_x_1951) ;  /* 0xffffff1c001c7947 */ /* 0x000fea000383ffff */
.L_x_1958:
[----:B-1----:R-:W-:-:S04]  /*13e10*/  IMAD.U32 R3, RZ, RZ, UR10 ;  /* 0x0000000aff037e24 */ /* 0x002fc8000f8e00ff */
[----:B------:R1:W2:Y:S03]  /*13e20*/  SYNCS.PHASECHK.TRANS64.TRYWAIT P3, [R3+URZ+0x2e850], R0 ;  /* 0x02e85000030075a7 */ /* 0x0002a6000806017f */
[----:B--2---:R-:W-:Y:S05]  /*13e30*/  @!P3 NANOSLEEP.SYNCS 0x989680 ;  /* 0x009896800000b95d */ /* 0x004fea0003900000 */
[----:B------:R-:W2:Y:S02]  /*13e40*/  @!P3 SYNCS.PHASECHK.TRANS64 P3, [R3+URZ+0x2e850], R0 ;  /* 0x02e850000300b5a7 */ /* 0x000ea4000806007f */
[----:B--2---:R-:W-:Y:S05]  /*13e50*/  @!P3 BRA `(.L_x_1958) ;  /* 0xfffffffc00ecb947 */ /* 0x004fea000383ffff */
[----:B------:R-:W-:Y:S05]  /*13e60*/  BRA `(.L_x_1955) ;  /* 0xffffff2800107947 */ /* 0x000fea000383ffff */
.L_x_1965:
[----:B-1----:R-:W-:-:S04]  /*13e70*/  IMAD.U32 R3, RZ, RZ, UR7 ;  /* 0x00000007ff037e24 */ /* 0x002fc8000f8e00ff */
[----:B------:R1:W2:Y:S03]  /*13e80*/  SYNCS.PHASECHK.TRANS64.TRYWAIT P2, [R3+URZ+0x2e830], R0 ;  /* 0x02e83000030075a7 */ /* 0x0002a6000804017f */
[----:B--2---:R-:W-:Y:S05]  /*13e90*/  @!P2 NANOSLEEP.SYNCS 0x989680 ;  /* 0x009896800000a95d */ /* 0x004fea0003900000 */
[----:B------:R-:W2:Y:S02]  /*13ea0*/  @!P2 SYNCS.PHASECHK.TRANS64 P2, [R3+URZ+0x2e830], R0 ;  /* 0x02e830000300a5a7 */ /* 0x000ea4000804007f */
[----:B--2---:R-:W-:Y:S05]  /*13eb0*/  @!P2 BRA `(.L_x_1965) ;  /* 0xfffffffc00eca947 */ /* 0x004fea000383ffff */
[----:B------:R-:W-:Y:S05]  /*13ec0*/  BRA `(.L_x_1962) ;  /* 0xffffff6000347947 */ /* 0x000fea000383ffff */
.L_x_1969:
[----:B-1----:R-:W-:-:S04]  /*13ed0*/  IMAD.U32 R3, RZ, RZ, UR7 ;  /* 0x00000007ff037e24 */ /* 0x002fc8000f8e00ff */
[----:B------:R1:W2:Y:S03]  /*13ee0*/  SYNCS.PHASECHK.TRANS64.TRYWAIT P2, [R3+URZ+0x2e850], R0 ;  /* 0x02e85000030075a7 */ /* 0x0002a6000804017f */
[----:B--2---:R-:W-:Y:S05]  /*13ef0*/  @!P2 NANOSLEEP.SYNCS 0x989680 ;  /* 0x009896800000a95d */ /* 0x004fea0003900000 */
[----:B------:R-:W2:Y:S02]  /*13f00*/  @!P2 SYNCS.PHASECHK.TRANS64 P2, [R3+URZ+0x2e850], R0 ;  /* 0x02e850000300a5a7 */ /* 0x000ea4000804007f */
[----:B--2---:R-:W-:Y:S05]  /*13f10*/  @!P2 BRA `(.L_x_1969) ;  /* 0xfffffffc00eca947 */ /* 0x004fea000383ffff */
[----:B------:R-:W-:Y:S05]  /*13f20*/  BRA `(.L_x_1966) ;  /* 0xffffff6c00247947 */ /* 0x000fea000383ffff */
.L_x_1975:
[----:B-1----:R-:W-:-:S04]  /*13f30*/  IMAD.U32 R5, RZ, RZ, UR5 ;  /* 0x00000005ff057e24 */ /* 0x002fc8000f8e00ff */
[----:B------:R1:W2:Y:S03]  /*13f40*/  SYNCS.PHASECHK.TRANS64.TRYWAIT P0, [R5+URZ+0x2e850], R6 ;  /* 0x02e85006050075a7 */ /* 0x0002a6000800017f */
[----:B--2---:R-:W-:Y:S05]  /*13f50*/  @!P0 NANOSLEEP.SYNCS 0x989680 ;  /* 0x009896800000895d */ /* 0x004fea0003900000 */
[----:B------:R-:W2:Y:S02]  /*13f60*/  @!P0 SYNCS.PHASECHK.TRANS64 P0, [R5+URZ+0x2e850], R6 ;  /* 0x02e85006050085a7 */ /* 0x000ea4000800007f */
[----:B--2---:R-:W-:Y:S05]  /*13f70*/  @!P0 BRA `(.L_x_1975) ;  /* 0xfffffffc00ec8947 */ /* 0x004fea000383ffff */
[----:B------:R-:W-:Y:S05]  /*13f80*/  BRA `(.L_x_1974) ;  /* 0xffffff9400407947 */ /* 0x000fea000383ffff */
.L_x_1988:
[----:B------:R-:W-:Y:S02]  /*13f90*/  IMAD.MOV.U32 R13, RZ, RZ, R6 ;  /* 0x000000ffff0d7224 */ /* 0x000fe400078e0006 */
[----:B------:R-:W-:Y:S02]  /*13fa0*/  IMAD.MOV.U32 R12, RZ, RZ, RZ ;  /* 0x000000ffff0c7224 */ /* 0x000fe400078e00ff */
[----:B------:R-:W-:Y:S02]  /*13fb0*/  IMAD.MOV.U32 R11, RZ, RZ, 0x1f ;  /* 0x0000001fff0b7424 */ /* 0x000fe400078e00ff */
[----:B------:R-:W-:-:S07]  /*13fc0*/  IMAD.MOV.U32 R15, RZ, RZ, -0x1 ;  /* 0xffffffffff0f7424 */ /* 0x000fce00078e00ff */
[----:B0-----:R-:W-:Y:S05]  /*13fd0*/  WARPSYNC.COLLECTIVE R15, `(.L_x_2036) ;  /* 0x000000000f087348 */ /* 0x001fea0003c00000 */
[----:B------:R1:W2:Y:S02]  /*13fe0*/  SHFL.IDX P6, R14, R13, R12, R11 ;  /* 0x0000000c0d0e7389 */ /* 0x0002a400000c000b */
[----:B012---:R-:W-:Y:S01]  /*13ff0*/  ENDCOLLECTIVE ;  /* 0x000000000000791b */ /* 0x007fe20003800000 */
.L_x_2036:
[----:B------:R-:W-:Y:S05]  /*14000*/  BRA `(.L_x_2037) ;  /* 0xffffffd000647947 */ /* 0x000fea000383ffff */
.L_x_1990:
[----:B------:R-:W-:Y:S01]  /*14010*/  BSSY B0, `(.L_x_2038) ;  /* 0x0000006000007945 */ /* 0x000fe20003800000 */
[----:B------:R-:W-:-:S07]  /*14020*/  IMAD.MOV.U32 R15, RZ, RZ, -0x1 ;  /* 0xffffffffff0f7424 */ /* 0x000fce00078e00ff */
[----:B-1----:R-:W-:Y:S05]  /*14030*/  WARPSYNC.COLLECTIVE R15, `(.L_x_2039) ;  /* 0x000000000f0c7348 */ /* 0x002fea0003c00000 */
[----:B------:R-:W-:Y:S02]  /*14040*/  ELECT P6, UR62, PT ;  /* 0x00000000003e782f */ /* 0x000fe400038c0000 */
[----:B------:R-:W-:Y:S01]  /*14050*/  MOV R14, UR62 ;  /* 0x0000003e000e7c02 */ /* 0x000fe20008000f00 */
[----:B-1----:R-:W-:Y:S10]  /*14060*/  ENDCOLLECTIVE ;  /* 0x000000000000791b */ /* 0x002ff40003800000 */
.L_x_2039:
[----:B------:R-:W-:Y:S05]  /*14070*/  BSYNC B0 ;  /* 0x0000000000007941 */ /* 0x000fea0003800000 */
.L_x_2038:
[----:B------:R-:W-:Y:S05]  /*14080*/  BRA `(.L_x_2040) ;  /* 0xffffffd000687947 */ /* 0x000fea000383ffff */
.L_x_1992:
[----:B0-----:R-:W-:-:S04]  /*14090*/  IMAD.U32 R3, RZ, RZ, UR40 ;  /* 0x00000028ff037e24 */ /* 0x001fc8000f8e00ff */
[----:B------:R0:W2:Y:S03]  /*140a0*/  SYNCS.PHASECHK.TRANS64.TRYWAIT P0, [R3+URZ+0x2e880], R2 ;  /* 0x02e88002030075a7 */ /* 0x0000a6000800017f */
[----:B--2---:R-:W-:Y:S05]  /*140b0*/  @!P0 NANOSLEEP.SYNCS 0x989680 ;  /* 0x009896800000895d */ /* 0x004fea0003900000 */
[----:B------:R-:W2:Y:S02]  /*140c0*/  @!P0 SYNCS.PHASECHK.TRANS64 P0, [R3+URZ+0x2e880], R2 ;  /* 0x02e88002030085a7 */ /* 0x000ea4000800007f */
[----:B--2---:R-:W-:Y:S05]  /*140d0*/  @!P0 BRA `(.L_x_1992) ;  /* 0xfffffffc00ec8947 */ /* 0x004fea000383ffff */
[----:B------:R-:W-:Y:S05]  /*140e0*/  BRA `(.L_x_2041) ;  /* 0xffffffd000b47947 */ /* 0x000fea000383ffff */
.L_x_1994:
[----:B0-----:R-:W-:-:S04]  /*140f0*/  IMAD.U32 R3, RZ, RZ, UR40 ;  /* 0x00000028ff037e24 */ /* 0x001fc8000f8e00ff */
[----:B------:R0:W2:Y:S03]  /*14100*/  SYNCS.PHASECHK.TRANS64.TRYWAIT P0, [R3+URZ+0x2e840], R2 ;  /* 0x02e84002030075a7 */ /* 0x0000a6000800017f */
[----:B--2---:R-:W-:Y:S05]  /*14110*/  @!P0 NANOSLEEP.SYNCS 0x989680 ;  /* 0x009896800000895d */ /* 0x004fea0003900000 */
[----:B------:R-:W2:Y:S02]  /*14120*/  @!P0 SYNCS.PHASECHK.TRANS64 P0, [R3+URZ+0x2e840], R2 ;  /* 0x02e84002030085a7 */ /* 0x000ea4000800007f */
[----:B--2---:R-:W-:Y:S05]  /*14130*/  @!P0 BRA `(.L_x_1994) ;  /* 0xfffffffc00ec8947 */ /* 0x004fea000383ffff */
[----:B------:R-:W-:Y:S05]  /*14140*/  BRA `(.L_x_2042) ;  /* 0xffffffd000f47947 */ /* 0x000fea000383ffff */
.L_x_1997:
[----:B------:R-:W-:Y:S01]  /*14150*/  IMAD.MOV.U32 R13, RZ, RZ, R2 ;  /* 0x000000ffff0d7224 */ /* 0x000fe200078e0002 */
[----:B------:R-:W-:Y:S01]  /*14160*/  LEA.HI R5, R9, UR41, RZ, 0x1d ;  /* 0x0000002909057c11 */ /* 0x000fe2000f8fe8ff */
[----:B------:R-:W-:Y:S02]  /*14170*/  IMAD.MOV.U32 R12, RZ, RZ, RZ ;  /* 0x000000ffff0c7224 */ /* 0x000fe400078e00ff */
[----:B------:R-:W-:Y:S02]  /*14180*/  IMAD.MOV.U32 R11, RZ, RZ, 0x181f ;  /* 0x0000181fff0b7424 */ /* 0x000fe400078e00ff */
[----:B------:R-:W-:Y:S02]  /*14190*/  IMAD.MOV.U32 R15, RZ, RZ, -0x1 ;  /* 0xffffffffff0f7424 */ /* 0x000fe400078e00ff */
[----:B------:R-:W-:-:S07]  /*141a0*/  VIADD R10, R5, 0x10 ;  /* 0x00000010050a7836 */ /* 0x000fce0000000000 */
[----:B------:R-:W-:Y:S05]  /*141b0*/  WARPSYNC.COLLECTIVE R15, `(.L_x_2043) ;  /* 0x000000000f087348 */ /* 0x000fea0003c00000 */
[----:B------:R0:W1:Y:S02]  /*141c0*/  SHFL.IDX P6, R14, R13, R12, R11 ;  /* 0x0000000c0d0e7389 */ /* 0x00006400000c000b */
[----:B01----:R-:W-:Y:S01]  /*141d0*/  ENDCOLLECTIVE ;  /* 0x000000000000791b */ /* 0x003fe20003800000 */
.L_x_2043:
[----:B------:R-:W-:Y:S02]  /*141e0*/  IMAD.MOV.U32 R13, RZ, RZ, R0 ;  /* 0x000000ffff0d7224 */ /* 0x000fe400078e0000 */
[----:B------:R-:W-:-:S07]  /*141f0*/  IMAD.MOV.U32 R6, RZ, RZ, R14 ;  /* 0x000000ffff067224 */ /* 0x000fce00078e000e */
[----:B------:R-:W-:Y:S05]  /*14200*/  WARPSYNC.COLLECTIVE R15, `(.L_x_2044) ;  /* 0x000000000f087348 */ /* 0x000fea0003c00000 */
[----:B------:R0:W1:Y:S02]  /*14210*/  SHFL.IDX P6, R14, R13, R12, R11 ;  /* 0x0000000c0d0e7389 */ /* 0x00006400000c000b */
[----:B01----:R-:W-:Y:S01]  /*14220*/  ENDCOLLECTIVE ;  /* 0x000000000000791b */ /* 0x003fe20003800000 */
.L_x_2044:
        /* <DEDUP_REMOVED lines=10> */
.L_x_2045:
        /* <DEDUP_REMOVED lines=16> */
.L_x_2046:
[----:B------:R-:W-:Y:S02]  /*143d0*/  @!P1 VIADD R8, R4, UR40 ;  /* 0x0000002804089c36 */ /* 0x000fe40008000000 */
[----:B------:R-:W-:Y:S02]  /*143e0*/  IMAD.MOV.U32 R13, RZ, RZ, R2 ;  /* 0x000000ffff0d7224 */ /* 0x000fe400078e0002 */
[----:B------:R-:W-:Y:S02]  /*143f0*/  IMAD.MOV.U32 R12, RZ, RZ, 0x2 ;  /* 0x00000002ff0c7424 */ /* 0x000fe400078e00ff */
[----:B------:R-:W-:-:S07]  /*14400*/  IMAD.MOV.U32 R7, RZ, RZ, R14 ;  /* 0x000000ffff077224 */ /* 0x000fce00078e000e */
[----:B------:R-:W-:Y:S05]  /*14410*/  WARPSYNC.COLLECTIVE R15, `(.L_x_2047) ;  /* 0x000000000f087348 */ /* 0x000fea0003c00000 */
[----:B------:R0:W1:Y:S02]  /*14420*/  SHFL.IDX P6, R14, R13, R12, R11 ;  /* 0x0000000c0d0e7389 */ /* 0x00006400000c000b */
[----:B01----:R-:W-:Y:S01]  /*14430*/  ENDCOLLECTIVE ;  /* 0x000000000000791b */ /* 0x003fe20003800000 */
.L_x_2047:
        /* <DEDUP_REMOVED lines=16> */
.L_x_2048:
[----:B------:R-:W-:Y:S02]  /*14540*/  @!P1 VIADD R8, R4, UR40 ;  /* 0x0000002804089c36 */ /* 0x000fe40008000000 */
[----:B------:R-:W-:Y:S02]  /*14550*/  IMAD.MOV.U32 R13, RZ, RZ, R2 ;  /* 0x000000ffff0d7224 */ /* 0x000fe400078e0002 */
[----:B------:R-:W-:Y:S02]  /*14560*/  IMAD.MOV.U32 R12, RZ, RZ, 0x3 ;  /* 0x00000003ff0c7424 */ /* 0x000fe400078e00ff */
[----:B------:R-:W-:-:S07]  /*14570*/  IMAD.MOV.U32 R7, RZ, RZ, R14 ;  /* 0x000000ffff077224 */ /* 0x000fce00078e000e */
[----:B------:R-:W-:Y:S05]  /*14580*/  WARPSYNC.COLLECTIVE R15, `(.L_x_2049) ;  /* 0x000000000f087348 */ /* 0x000fea0003c00000 */
[----:B------:R0:W1:Y:S02]  /*14590*/  SHFL.IDX P6, R14, R13, R12, R11 ;  /* 0x0000000c0d0e7389 */ /* 0x00006400000c000b */
[----:B01----:R-:W-:Y:S01]  /*145a0*/  ENDCOLLECTIVE ;  /* 0x000000000000791b */ /* 0x003fe20003800000 */
.L_x_2049:
        /* <DEDUP_REMOVED lines=16> */
.L_x_2050:
[----:B------:R-:W-:Y:S02]  /*146b0*/  @!P1 VIADD R8, R4, UR40 ;  /* 0x0000002804089c36 */ /* 0x000fe40008000000 */
[----:B------:R-:W-:Y:S02]  /*146c0*/  IMAD.MOV.U32 R13, RZ, RZ, R2 ;  /* 0x000000ffff0d7224 */ /* 0x000fe400078e0002 */
[----:B------:R-:W-:Y:S02]  /*146d0*/  IMAD.MOV.U32 R12, RZ, RZ, 0x4 ;  /* 0x00000004ff0c7424 */ /* 0x000fe400078e00ff */
[----:B------:R-:W-:-:S07]  /*146e0*/  IMAD.MOV.U32 R7, RZ, RZ, R14 ;  /* 0x000000ffff077224 */ /* 0x000fce00078e000e */
[----:B------:R-:W-:Y:S05]  /*146f0*/  WARPSYNC.COLLECTIVE R15, `(.L_x_2051) ;  /* 0x000000000f087348 */ /* 0x000fea0003c00000 */
[----:B------:R0:W1:Y:S02]  /*14700*/  SHFL.IDX P6, R14, R13, R12, R11 ;  /* 0x0000000c0d0e7389 */ /* 0x00006400000c000b */
[----:B01----:R-:W-:Y:S01]  /*14710*/  ENDCOLLECTIVE ;  /* 0x000000000000791b */ /* 0x003fe20003800000 */
.L_x_2051:
        /* <DEDUP_REMOVED lines=16> */
.L_x_2052:
[----:B------:R-:W-:Y:S02]  /*14820*/  @!P1 VIADD R8, R4, UR40 ;  /* 0x0000002804089c36 */ /* 0x000fe40008000000 */
[----:B------:R-:W-:Y:S02]  /*14830*/  IMAD.MOV.U32 R13, RZ, RZ, R2 ;  /* 0x000000ffff0d7224 */ /* 0x000fe400078e0002 */
[----:B------:R-:W-:Y:S02]  /*14840*/  IMAD.MOV.U32 R12, RZ, RZ, 0x5 ;  /* 0x00000005ff0c7424 */ /* 0x000fe400078e00ff */
[----:B------:R-:W-:-:S07]  /*14850*/  IMAD.MOV.U32 R7, RZ, RZ, R14 ;  /* 0x000000ffff077224 */ /* 0x000fce00078e000e */
[----:B------:R-:W-:Y:S05]  /*14860*/  WARPSYNC.COLLECTIVE R15, `(.L_x_2053) ;  /* 0x000000000f087348 */ /* 0x000fea0003c00000 */
[----:B------:R0:W1:Y:S02]  /*14870*/  SHFL.IDX P6, R14, R13, R12, R11 ;  /* 0x0000000c0d0e7389 */ /* 0x00006400000c000b */
[----:B01----:R-:W-:Y:S01]  /*14880*/  ENDCOLLECTIVE ;  /* 0x000000000000791b */ /* 0x003fe20003800000 */
.L_x_2053:
        /* <DEDUP_REMOVED lines=15> */
.L_x_2054:
[----:B------:R-:W-:Y:S02]  /*14980*/  @!P1 VIADD R8, R4, UR40 ;  /* 0x0000002804089c36 */ /* 0x000fe40008000000 */
[----:B------:R-:W-:Y:S02]  /*14990*/  IMAD.MOV.U32 R13, RZ, RZ, R2 ;  /* 0x000000ffff0d7224 */ /* 0x000fe400078e0002 */
[----:B------:R-:W-:Y:S02]  /*149a0*/  IMAD.MOV.U32 R12, RZ, RZ, 0x6 ;  /* 0x00000006ff0c7424 */ /* 0x000fe400078e00ff */
[----:B------:R-:W-:-:S07]  /*149b0*/  IMAD.MOV.U32 R7, RZ, RZ, R14 ;  /* 0x000000ffff077224 */ /* 0x000fce00078e000e */
[----:B------:R-:W-:Y:S05]  /*149c0*/  WARPSYNC.COLLECTIVE R15, `(.L_x_2055) ;  /* 0x000000000f087348 */ /* 0x000fea0003c00000 */
[----:B------:R0:W1:Y:S02]  /*149d0*/  SHFL.IDX P6, R14, R13, R12, R11 ;  /* 0x0000000c0d0e7389 */ /* 0x00006400000c000b */
[----:B01----:R-:W-:Y:S01]  /*149e0*/  ENDCOLLECTIVE ;  /* 0x000000000000791b */ /* 0x003fe20003800000 */
.L_x_2055:
        /* <DEDUP_REMOVED lines=14> */
.L_x_2056:
[----:B------:R-:W-:-:S05]  /*14ad0*/  VIADD R8, R5, 0x60 ;  /* 0x0000006005087836 */ /* 0x000fca0000000000 */
        /* <DEDUP_REMOVED lines=8> */
.L_x_2057:
        /* <DEDUP_REMOVED lines=14> */
.L_x_2058:
[----:B------:R-:W-:Y:S05]  /*14c40*/  BRA `(.L_x_2059) ;  /* 0xffffffd000f87947 */ /* 0x000fea000383ffff */
.L_x_1998:
[----:B0-----:R-:W-:-:S04]  /*14c50*/  IMAD.U32 R3, RZ, RZ, UR40 ;  /* 0x00000028ff037e24 */ /* 0x001fc8000f8e00ff */
[----:B------:R0:W1:Y:S03]  /*14c60*/  SYNCS.PHASECHK.TRANS64.TRYWAIT P0, [R3+URZ+0x2e820], R0 ;  /* 0x02e82000030075a7 */ /* 0x000066000800017f */
[----:B-1----:R-:W-:Y:S05]  /*14c70*/  @!P0 NANOSLEEP.SYNCS 0x989680 ;  /* 0x009896800000895d */ /* 0x002fea0003900000 */
[----:B------:R-:W1:Y:S02]  /*14c80*/  @!P0 SYNCS.PHASECHK.TRANS64 P0, [R3+URZ+0x2e820], R0 ;  /* 0x02e82000030085a7 */ /* 0x000e64000800007f */
[----:B-1----:R-:W-:Y:S05]  /*14c90*/  @!P0 BRA `(.L_x_1998) ;  /* 0xfffffffc00ec8947 */ /* 0x002fea000383ffff */
[----:B------:R-:W-:Y:S05]  /*14ca0*/  BRA `(.L_x_2060) ;  /* 0xffffffd400347947 */ /* 0x000fea000383ffff */
.L_x_2003:
[----:B0-----:R0:W1:Y:S02]  /*14cb0*/  SYNCS.PHASECHK.TRANS64.TRYWAIT P0, [R4+URZ+0x2e880], R3 ;  /* 0x02e88003040075a7 */ /* 0x001064000800017f */
[----:B-1----:R-:W-:Y:S05]  /*14cc0*/  @!P0 NANOSLEEP.SYNCS 0x989680 ;  /* 0x009896800000895d */ /* 0x002fea0003900000 */
[----:B------:R-:W1:Y:S02]  /*14cd0*/  @!P0 SYNCS.PHASECHK.TRANS64 P0, [R4+URZ+0x2e880], R3 ;  /* 0x02e88003040085a7 */ /* 0x000e64000800007f */
[----:B-1----:R-:W-:Y:S05]  /*14ce0*/  @!P0 BRA `(.L_x_2003) ;  /* 0xfffffffc00f08947 */ /* 0x002fea000383ffff */
[----:B------:R-:W-:Y:S05]  /*14cf0*/  BRA `(.L_x_2061) ;  /* 0xffffffd400e07947 */ /* 0x000fea000383ffff */
.L_x_2007:
[----:B-1----:R1:W2:Y:S02]  /*14d00*/  SYNCS.PHASECHK.TRANS64.TRYWAIT P0, [R4+URZ+0x2e840], R3 ;  /* 0x02e84003040075a7 */ /* 0x0022a4000800017f */
[----:B--2---:R-:W-:Y:S05]  /*14d10*/  @!P0 NANOSLEEP.SYNCS 0x989680 ;  /* 0x009896800000895d */ /* 0x004fea0003900000 */
[----:B------:R-:W2:Y:S02]  /*14d20*/  @!P0 SYNCS.PHASECHK.TRANS64 P0, [R4+URZ+0x2e840], R3 ;  /* 0x02e84003040085a7 */ /* 0x000ea4000800007f */
[----:B--2---:R-:W-:Y:S05]  /*14d30*/  @!P0 BRA `(.L_x_2007) ;  /* 0xfffffffc00f08947 */ /* 0x004fea000383ffff */
[----:B------:R-:W-:Y:S05]  /*14d40*/  BRA `(.L_x_2062) ;  /* 0xffffffd800547947 */ /* 0x000fea000383ffff */
.L_x_2012:
[----:B--2---:R2:W3:Y:S02]  /*14d50*/  SYNCS.PHASECHK.TRANS64.TRYWAIT P0, [R18+URZ+0x2e870], R2 ;  /* 0x02e87002120075a7 */ /* 0x0044e4000800017f */
[----:B---3--:R-:W-:Y:S05]  /*14d60*/  @!P0 NANOSLEEP.SYNCS 0x989680 ;  /* 0x009896800000895d */ /* 0x008fea0003900000 */
[----:B------:R-:W3:Y:S02]  /*14d70*/  @!P0 SYNCS.PHASECHK.TRANS64 P0, [R18+URZ+0x2e870], R2 ;  /* 0x02e87002120085a7 */ /* 0x000ee4000800007f */
[----:B---3--:R-:W-:Y:S05]  /*14d80*/  @!P0 BRA `(.L_x_2012) ;  /* 0xfffffffc00f08947 */ /* 0x008fea000383ffff */
[----:B------:R-:W-:Y:S05]  /*14d90*/  BRA `(.L_x_2063) ;  /* 0xffffffd800e87947 */ /* 0x000fea000383ffff */
.L_x_2014:
[----:B--2---:R2:W3:Y:S02]  /*14da0*/  SYNCS.PHASECHK.TRANS64.TRYWAIT P0, [R18+URZ+0x2e860], R2 ;  /* 0x02e86002120075a7 */ /* 0x0044e4000800017f */
[----:B---3--:R-:W-:Y:S05]  /*14db0*/  @!P0 NANOSLEEP.SYNCS 0x989680 ;  /* 0x009896800000895d */ /* 0x008fea0003900000 */
[----:B------:R-:W3:Y:S02]  /*14dc0*/  @!P0 SYNCS.PHASECHK.TRANS64 P0, [R18+URZ+0x2e860], R2 ;  /* 0x02e86002120085a7 */ /* 0x000ee4000800007f */
[----:B---3--:R-:W-:Y:S05]  /*14dd0*/  @!P0 BRA `(.L_x_2014) ;  /* 0xfffffffc00f08947 */ /* 0x008fea000383ffff */
[----:B------:R-:W-:Y:S05]  /*14de0*/  BRA `(.L_x_2064) ;  /* 0xffffffd800ec7947 */ /* 0x000fea000383ffff */
.L_x_2020:
[----:B0-----:R0:W1:Y:S02]  /*14df0*/  SYNCS.PHASECHK.TRANS64.TRYWAIT P0, [R16+URZ+0x2e870], R3 ;  /* 0x02e87003100075a7 */ /* 0x001064000800017f */
[----:B-1----:R-:W-:Y:S05]  /*14e00*/  @!P0 NANOSLEEP.SYNCS 0x989680 ;  /* 0x009896800000895d */ /* 0x002fea0003900000 */
[----:B------:R-:W1:Y:S02]  /*14e10*/  @!P0 SYNCS.PHASECHK.TRANS64 P0, [R16+URZ+0x2e870], R3 ;  /* 0x02e87003100085a7 */ /* 0x000e64000800007f */
[----:B-1----:R-:W-:Y:S05]  /*14e20*/  @!P0 BRA `(.L_x_2020) ;  /* 0xfffffffc00f08947 */ /* 0x002fea000383ffff */
[----:B------:R-:W-:Y:S05]  /*14e30*/  BRA `(.L_x_2065) ;  /* 0xffffffe000e87947 */ /* 0x000fea000383ffff */
.L_x_2022:
[----:B0-----:R0:W1:Y:S02]  /*14e40*/  SYNCS.PHASECHK.TRANS64.TRYWAIT P0, [R16+URZ+0x2e860], R3 ;  /* 0x02e86003100075a7 */ /* 0x001064000800017f */
[----:B-1----:R-:W-:Y:S05]  /*14e50*/  @!P0 NANOSLEEP.SYNCS 0x989680 ;  /* 0x009896800000895d */ /* 0x002fea0003900000 */
[----:B------:R-:W1:Y:S02]  /*14e60*/  @!P0 SYNCS.PHASECHK.TRANS64 P0, [R16+URZ+0x2e860], R3 ;  /* 0x02e86003100085a7 */ /* 0x000e64000800007f */
[----:B-1----:R-:W-:Y:S05]  /*14e70*/  @!P0 BRA `(.L_x_2022) ;  /* 0xfffffffc00f08947 */ /* 0x002fea000383ffff */
[----:B------:R-:W-:Y:S05]  /*14e80*/  BRA `(.L_x_2066) ;  /* 0xffffffe000f87947 */ /* 0x000fea000383ffff */
.L_x_2024:
[----:B0-----:R0:W1:Y:S02]  /*14e90*/  SYNCS.PHASECHK.TRANS64.TRYWAIT P0, [R9+URZ+0x2e820], R2 ;  /* 0x02e82002090075a7 */ /* 0x001064000800017f */
[----:B-1----:R-:W-:Y:S05]  /*14ea0*/  @!P0 NANOSLEEP.SYNCS 0x989680 ;  /* 0x009896800000895d */ /* 0x002fea0003900000 */
[----:B------:R-:W1:Y:S02]  /*14eb0*/  @!P0 SYNCS.PHASECHK.TRANS64 P0, [R9+URZ+0x2e820], R2 ;  /* 0x02e82002090085a7 */ /* 0x000e64000800007f */
[----:B-1----:R-:W-:Y:S05]  /*14ec0*/  @!P0 BRA `(.L_x_2024) ;  /* 0xfffffffc00f08947 */ /* 0x002fea000383ffff */
[----:B------:R-:W-:Y:S05]  /*14ed0*/  BRA `(.L_x_2067) ;  /* 0xffffffe800c87947 */ /* 0x000fea000383ffff */
.L_x_2026:
[----:B0-----:R0:W1:Y:S02]  /*14ee0*/  SYNCS.PHASECHK.TRANS64.TRYWAIT P1, [R5+URZ], R4 ;  /* 0x00000004050075a7 */ /* 0x001064000802017f */
[----:B-1----:R-:W-:Y:S05]  /*14ef0*/  @!P1 NANOSLEEP.SYNCS 0x989680 ;  /* 0x009896800000995d */ /* 0x002fea0003900000 */
[----:B------:R-:W1:Y:S02]  /*14f00*/  @!P1 SYNCS.PHASECHK.TRANS64 P1, [R5+URZ], R4 ;  /* 0x00000004050095a7 */ /* 0x000e64000802007f */
[----:B-1----:R-:W-:Y:S05]  /*14f10*/  @!P1 BRA `(.L_x_2026) ;  /* 0xfffffffc00f09947 */ /* 0x002fea000383ffff */
[----:B------:R-:W-:Y:S05]  /*14f20*/  BRA `(.L_x_2068) ;  /* 0xffffffec00187947 */ /* 0x000fea000383ffff */
.L_x_2027:
[----:B-1----:R1:W2:Y:S02]  /*14f30*/  SYNCS.PHASECHK.TRANS64.TRYWAIT P1, [R7+URZ], R2 ;  /* 0x00000002070075a7 */ /* 0x0022a4000802017f */
[----:B--2---:R-:W-:Y:S05]  /*14f40*/  @!P1 NANOSLEEP.SYNCS 0x989680 ;  /* 0x009896800000995d */ /* 0x004fea0003900000 */
[----:B------:R-:W2:Y:S02]  /*14f50*/  @!P1 SYNCS.PHASECHK.TRANS64 P1, [R7+URZ], R2 ;  /* 0x00000002070095a7 */ /* 0x000ea4000802007f */
[----:B--2---:R-:W-:Y:S05]  /*14f60*/  @!P1 BRA `(.L_x_2027) ;  /* 0xfffffffc00f09947 */ /* 0x004fea000383ffff */
[----:B------:R-:W-:Y:S05]  /*14f70*/  BRA `(.L_x_2069) ;  /* 0xffffffec000c7947 */ /* 0x000fea000383ffff */
.L_x_2029:
[----:B0-----:R0:W2:Y:S02]  /*14f80*/  SYNCS.PHASECHK.TRANS64.TRYWAIT P1, [R5+URZ+0x2e860], R4 ;  /* 0x02e86004050075a7 */ /* 0x0010a4000802017f */
[----:B--2---:R-:W-:Y:S05]  /*14f90*/  @!P1 NANOSLEEP.SYNCS 0x989680 ;  /* 0x009896800000995d */ /* 0x004fea0003900000 */
[----:B------:R-:W2:Y:S02]  /*14fa0*/  @!P1 SYNCS.PHASECHK.TRANS64 P1, [R5+URZ+0x2e860], R4 ;  /* 0x02e86004050095a7 */ /* 0x000ea4000802007f */
[----:B--2---:R-:W-:Y:S05]  /*14fb0*/  @!P1 BRA `(.L_x_2029) ;  /* 0xfffffffc00f09947 */ /* 0x004fea000383ffff */
[----:B------:R-:W-:Y:S05]  /*14fc0*/  BRA `(.L_x_2070) ;  /* 0xffffffec000c7947 */ /* 0x000fea000383ffff */
.L_x_2031:
[----:B--2---:R2:W3:Y:S02]  /*14fd0*/  SYNCS.PHASECHK.TRANS64.TRYWAIT P1, [R3+URZ+0x2e860], R2 ;  /* 0x02e86002030075a7 */ /* 0x0044e4000802017f */
[----:B---3--:R-:W-:Y:S05]  /*14fe0*/  @!P1 NANOSLEEP.SYNCS 0x989680 ;  /* 0x009896800000995d */ /* 0x008fea0003900000 */
[----:B------:R-:W3:Y:S02]  /*14ff0*/  @!P1 SYNCS.PHASECHK.TRANS64 P1, [R3+URZ+0x2e860], R2 ;  /* 0x02e86002030095a7 */ /* 0x000ee4000802007f */
[----:B---3--:R-:W-:Y:S05]  /*15000*/  @!P1 BRA `(.L_x_2031) ;  /* 0xfffffffc00f09947 */ /* 0x008fea000383ffff */
[----:B------:R-:W-:Y:S05]  /*15010*/  BRA `(.L_x_2071) ;  /* 0xffffffec000c7947 */ /* 0x000fea000383ffff */
.L_x_2033:
[----:B---3--:R3:W4:Y:S02]  /*15020*/  SYNCS.PHASECHK.TRANS64.TRYWAIT P0, [R5+URZ+0x2e880], R4 ;  /* 0x02e88004050075a7 */ /* 0x008724000800017f */
[----:B----4-:R-:W-:Y:S05]  /*15030*/  @!P0 NANOSLEEP.SYNCS 0x989680 ;  /* 0x009896800000895d */ /* 0x010fea0003900000 */
[----:B------:R-:W4:Y:S02]  /*15040*/  @!P0 SYNCS.PHASECHK.TRANS64 P0, [R5+URZ+0x2e880], R4 ;  /* 0x02e88004050085a7 */ /* 0x000f24000800007f */
[----:B----4-:R-:W-:Y:S05]  /*15050*/  @!P0 BRA `(.L_x_2033) ;  /* 0xfffffffc00f08947 */ /* 0x010fea000383ffff */
[----:B------:R-:W-:Y:S05]  /*15060*/  BRA `(.L_x_2034) ;  /* 0xffffffec00087947 */ /* 0x000fea000383ffff */
.L_x_2072:
        /* <DEDUP_REMOVED lines=9> */
.L_x_2840:


//--------------------- .text._ZN7cutlass13device_kernelIN5flash11enable_sm90INS1_16FlashAttnFwdSm90INS1_25CollectiveMainloopFwdSm90ILi2EN4cute5tupleIJNS5_1CILi1EEES8_S8_EEENS6_IJNS7_ILi128EEENS7_ILi224EEESA_EEELi128ENS_12float_e4m3_tEfNS_4arch4Sm90ELb1ELb0ELb0ELb1ELb0ELb0ELb0ELb1ELb1ELb1ELb1ELb0EEENS1_21CollectiveEpilogueFwdINS6_IJSA_SA_SB_EEES9_NS_10bfloat16_tESF_Li256ELb1ELb1ELb1ELb1EEENS1_36VarlenDynamicPersistentTileSchedulerILi128ELi224ELi256ELi128ELb1ELb1ELb1ELb1ELb1ELb1EEEEEEEEEvNT_6ParamsE --------------------------
	.section	.text._ZN7cutlass13device_kernelIN5flash11enable_sm90INS1_16FlashAttnFwdSm90INS1_25CollectiveMainloopFwdSm90ILi2EN4cute5tupleIJNS5_1CILi1EEES8_S8_EEENS6_IJNS7_ILi128EEENS7_ILi224EEESA_EEELi128ENS_12float_e4m3_tEfNS_4arch4Sm90ELb1ELb0ELb0ELb1ELb0ELb0ELb0ELb1ELb1ELb1ELb1ELb0EEENS1_21CollectiveEpilogueFwdINS6_IJSA_SA_SB_EEES9_NS_10bfloat16_tESF_Li256ELb1ELb1ELb1ELb1EEENS1_36VarlenDynamicPersistentTileSchedulerILi128ELi224ELi256ELi128ELb1ELb1ELb1ELb1ELb1ELb1EEEEEEEEEvNT_6ParamsE,"ax",@progbits
	.align	128
.text._ZN7cutlass13device_kernelIN5flash11enable_sm90INS1_16FlashAttnFwdSm90INS1_25CollectiveMainloopFwdSm90ILi2EN4cute5tupleIJNS5_1CILi1EEES8_S8_EEENS6_IJNS7_ILi128EEENS7_ILi224EEESA_EEELi128ENS_12float_e4m3_tEfNS_4arch4Sm90ELb1ELb0ELb0ELb1ELb0ELb0ELb0ELb1ELb1ELb1ELb1ELb0EEENS1_21CollectiveEpilogueFwdINS6_IJSA_SA_SB_EEES9_NS_10bfloat16_tESF_Li256ELb1ELb1ELb1ELb1EEENS1_36VarlenDynamicPersistentTileSchedulerILi128ELi224ELi256ELi128ELb1ELb1ELb1ELb1ELb1ELb1EEEEEEEEEvNT_6ParamsE:
        .type           _ZN7cutlass13device_kernelIN5flash11enable_sm90INS1_16FlashAttnFwdSm90INS1_25CollectiveMainloopFwdSm90ILi2EN4cute5tupleIJNS5_1CILi1EEES8_S8_EEENS6_IJNS7_ILi128EEENS7_ILi224EEESA_EEELi128ENS_12float_e4m3_tEfNS_4arch4Sm90ELb1ELb0ELb0ELb1ELb0ELb0ELb0ELb1ELb1ELb1ELb1ELb0EEENS1_21CollectiveEpilogueFwdINS6_IJSA_SA_SB_EEES9_NS_10bfloat16_tESF_Li256ELb1ELb1ELb1ELb1EEENS1_36VarlenDynamicPersistentTileSchedulerILi128ELi224ELi256ELi128ELb1ELb1ELb1ELb1ELb1ELb1EEEEEEEEEvNT_6ParamsE,@function
        .size           _ZN7cutlass13device_kernelIN5flash11enable_sm90INS1_16FlashAttnFwdSm90INS1_25CollectiveMainloopFwdSm90ILi2EN4cute5tupleIJNS5_1CILi1EEES8_S8_EEENS6_IJNS7_ILi128EEENS7_ILi224EEESA_EEELi128ENS_12float_e4m3_tEfNS_4arch4Sm90ELb1ELb0ELb0ELb1ELb0ELb0ELb0ELb1ELb1ELb1ELb1ELb0EEENS1_21CollectiveEpilogueFwdINS6_IJSA_SA_SB_EEES9_NS_10bfloat16_tESF_Li256ELb1ELb1ELb1ELb1EEENS1_36VarlenDynamicPersistentTileSchedulerILi128ELi224ELi256ELi128ELb1ELb1ELb1ELb1ELb1ELb1EEEEEEEEEvNT_6ParamsE,(.L_x_2841 - _ZN7cutlass13device_kernelIN5flash11enable_sm90INS1_16FlashAttnFwdSm90INS1_25CollectiveMainloopFwdSm90ILi2EN4cute5tupleIJNS5_1CILi1EEES8_S8_EEENS6_IJNS7_ILi128EEENS7_ILi224EEESA_EEELi128ENS_12float_e4m3_tEfNS_4arch4Sm90ELb1ELb0ELb0ELb1ELb0ELb0ELb0ELb1ELb1ELb1ELb1ELb0EEENS1_21CollectiveEpilogueFwdINS6_IJSA_SA_SB_EEES9_NS_10bfloat16_tESF_Li256ELb1ELb1ELb1ELb1EEENS1_36VarlenDynamicPersistentTileSchedulerILi128ELi224ELi256ELi128ELb1ELb1ELb1ELb1ELb1ELb1EEEEEEEEEvNT_6ParamsE)
        .other          _ZN7cutlass13device_kernelIN5flash11enable_sm90INS1_16FlashAttnFwdSm90INS1_25CollectiveMainloopFwdSm90ILi2EN4cute5tupleIJNS5_1CILi1EEES8_S8_EEENS6_IJNS7_ILi128EEENS7_ILi224EEESA_EEELi128ENS_12float_e4m3_tEfNS_4arch4Sm90ELb1ELb0ELb0ELb1ELb0ELb0ELb0ELb1ELb1ELb1ELb1ELb0EEENS1_21CollectiveEpilogueFwdINS6_IJSA_SA_SB_EEES9_NS_10bfloat16_tESF_Li256ELb1ELb1ELb1ELb1EEENS1_36VarlenDynamicPersistentTileSchedulerILi128ELi224ELi256ELi128ELb1ELb1ELb1ELb1ELb1ELb1EEEEEEEEEvNT_6ParamsE,@"STO_CUDA_ENTRY STV_DEFAULT"
_ZN7cutlass13device_kernelIN5flash11enable_sm90INS1_16FlashAttnFwdSm90INS1_25CollectiveMainloopFwdSm90ILi2EN4cute5tupleIJNS5_1CILi1EEES8_S8_EEENS6_IJNS7_ILi128EEENS7_ILi224EEESA_EEELi128ENS_12float_e4m3_tEfNS_4arch4Sm90ELb1ELb0ELb0ELb1ELb0ELb0ELb0ELb1ELb1ELb1ELb1ELb0EEENS1_21CollectiveEpilogueFwdINS6_IJSA_SA_SB_EEES9_NS_10bfloat16_tESF_Li256ELb1ELb1ELb1ELb1EEENS1_36VarlenDynamicPersistentTileSchedulerILi128ELi224ELi256ELi128ELb1ELb1ELb1ELb1ELb1ELb1EEEEEEEEEvNT_6ParamsE:
        /* <DEDUP_REMOVED lines=18> */
.L_x_2074:
[----:B------:R-:W-:Y:S05]  /*0120*/  BSYNC B0 ;  /* 0x0000000000007941 */ /* 0x000fea0003800000 */
.L_x_2073:
        /* <DEDUP_REMOVED lines=41> */
.L_x_2075:
        /* <DEDUP_REMOVED lines=22> */
.L_x_2076:
        /* <DEDUP_REMOVED lines=18> */
.L_x_2077:
        /* <DEDUP_REMOVED lines=22> */
.L_x_2078:
        /* <DEDUP_REMOVED lines=22> */
.L_x_2079:
[----:B------:R-:W-:Y:S01]  /*0900*/  PLOP3.LUT P0, PT, PT, PT, UP0, 0x80, 0x0 ;  /* 0x000000000000781c */ /* 0x000fe20003f0f008 */
[----:B------:R-:W-:Y:S01]  /*0910*/  UMOV UR38, 0x1 ;  /* 0x0000000100267882 */ /* 0x000fe20000000000 */
[----:B------:R-:W-:Y:S01]  /*0920*/  NOP ;  /* 0x0000000000007918 */ /* 0x000fe20000000000 */
[----:B------:R-:W-:Y:S01]  /*0930*/  USEL UR38, UR38, 0x2, !UP0 ;  /* 0x0000000226267887 */ /* 0x000fe2000c000000 */
[----:B------:R-:W-:Y:S01]  /*0940*/  ULDC.64 UR54, c[0x0][0x208] ;  /* 0x0000820000367ab9 */ /* 0x000fe20000000a00 */
[----:B012-4-:R-:W-:Y:S08]  /*0950*/  BAR.SYNC.DEFER_BLOCKING 0x0 ;  /* 0x0000000000007b1d */ /* 0x017ff00000010000 */
[----:B------:R-:W-:Y:S05]  /*0960*/  @!P0 BRA `(.L_x_2080) ;  /* 0x0000011800f48947 */ /* 0x000fea0003800000 */
.L_x_2081:
        /* <DEDUP_REMOVED lines=33> */
[----:B------:R-:W-:Y:S02]  /*0b80*/  SHF.R.S32.HI R6, RZ, 0x4, R3 ;  /* 0x00000004ff067819 */ /* 0x000fe40000011403 */
[----:B------:R-:W-:Y:S02]  /*0b90*/  SHF.R.S32.HI R7, RZ, 0x1f, R11 ;  /* 0x0000001fff077819 */ /* 0x000fe4000001140b */
[----:B------:R-:W-:-:S02]  /*0ba0*/  LOP3.LUT R4, R3, 0x3fffff0, RZ, 0xc0, !PT ;  /* 0x03fffff003047812 */ /* 0x000fc400078ec0ff */
[----:B------:R-:W-:Y:S02]  /*0bb0*/  LEA.HI R3, R3, R6, RZ, 0x1 ;  /* 0x0000000603037211 */ /* 0x000fe400078f08ff */
[----:B------:R-:W-:Y:S01]  /*0bc0*/  LEA.HI R8, R7, R11, RZ, 0x2 ;  /* 0x0000000b07087211 */ /* 0x000fe200078f10ff */
[----:B------:R-:W-:Y:S01]  /*0bd0*/  IMAD.IADD R4, R12, 0x1, -R4 ;  /* 0x000000010c047824 */ /* 0x000fe200078e0a04 */
[----:B------:R-:W-:Y:S02]  /*0be0*/  LOP3.LUT R3, R3, 0x1ffffffe, RZ, 0xc0, !PT ;  /* 0x1ffffffe03037812 */ /* 0x000fe400078ec0ff */
[--C-:B------:R-:W-:Y:S01]  /*0bf0*/  SHF.R.S32.HI R9, RZ, 0x2, R8.reuse ;  /* 0x00000002ff097819 */ /* 0x100fe20000011408 */
[----:B------:R-:W-:Y:S01]  /*0c00*/  IMAD R4, R4, 0x40, R5 ;  /* 0x0000004004047824 */ /* 0x000fe200078e0205 */
[----:B------:R-:W-:Y:S01]  /*0c10*/  SHF.R.S32.HI R10, RZ, 0x1f, R8 ;  /* 0x0000001fff0a7819 */ /* 0x000fe20000011408 */
[----:B------:R-:W-:Y:S01]  /*0c20*/  IMAD.IADD R3, R6, 0x1, -R3 ;  /* 0x0000000106037824 */ /* 0x000fe200078e0a03 */
[----:B------:R-:W-:-:S02]  /*0c30*/  SHF.R.S32.HI R6, RZ, 0x7, R2 ;  /* 0x00000007ff067819 */ /* 0x000fc40000011402 */
[----:B------:R-:W-:Y:S01]  /*0c40*/  LEA.HI R10, R10, R9, RZ, 0x3 ;  /* 0x000000090a0a7211 */ /* 0x000fe200078f18ff */
[----:B------:R-:W-:Y:S01]  /*0c50*/  IMAD R3, R3, 0x8, R4 ;  /* 0x0000000803037824 */ /* 0x000fe200078e0204 */
[----:B------:R-:W-:Y:S02]  /*0c60*/  LEA.HI R7, R7, R11, RZ, 0x5 ;  /* 0x0000000b07077211 */ /* 0x000fe400078f28ff */
[----:B------:R-:W-:Y:S02]  /*0c70*/  LOP3.LUT R10, R10, 0xfffffff8, RZ, 0xc0, !PT ;  /* 0xfffffff80a0a7812 */ /* 0x000fe400078ec0ff */
[----:B------:R-:W-:Y:S01]  /*0c80*/  LEA.HI R2, R2, R6, RZ, 0x1 ;  /* 0x0000000602027211 */ /* 0x000fe200078f08ff */
[----:B------:R0:W-:Y:S01]  /*0c90*/  STL [R1+0x3c], R3 ;  /* 0x00003c0301007387 */ /* 0x0001e20000100800 */
[----:B------:R-:W-:Y:S01]  /*0ca0*/  SHF.R.S32.HI R7, RZ, 0x5, R7 ;  /* 0x00000005ff077819 */ /* 0x000fe20000011407 */
[----:B------:R-:W-:Y:S01]  /*0cb0*/  IMAD.IADD R10, R9, 0x1, -R10 ;  /* 0x00000001090a7824 */ /* 0x000fe200078e0a0a */
[----:B------:R-:W-:-:S02]  /*0cc0*/  LOP3.LUT R2, R2, 0x3fffffe, RZ, 0xc0, !PT ;  /* 0x03fffffe02027812 */ /* 0x000fc400078ec0ff */
[CC--:B------:R-:W-:Y:S01]  /*0cd0*/  LEA.HI R5, R0.reuse, R12.reuse, RZ, 0x2 ;  /* 0x0000000c00057211 */ /* 0x0c0fe200078f10ff */
[----:B------:R-:W-:Y:S01]  /*0ce0*/  IMAD R7, R7, 0x10, R10 ;  /* 0x0000001007077824 */ /* 0x000fe200078e020a */
[----:B------:R-:W-:Y:S01]  /*0cf0*/  LEA.HI R0, R0, R12, RZ, 0x3 ;  /* 0x0000000c00007211 */ /* 0x000fe200078f18ff */
[----:B------:R-:W-:Y:S01]  /*0d00*/  IMAD.IADD R2, R6, 0x1, -R2 ;  /* 0x0000000106027824 */ /* 0x000fe200078e0a02 */
[----:B------:R-:W-:Y:S02]  /*0d10*/  LOP3.LUT R5, R5, 0xfffffffc, RZ, 0xc0, !PT ;  /* 0xfffffffc05057812 */ /* 0x000fe400078ec0ff */
[----:B------:R-:W-:Y:S01]  /*0d20*/  LOP3.LUT R22, R0, 0xfffffff8, RZ, 0xc0, !PT ;  /* 0xfffffff800167812 */ /* 0x000fe200078ec0ff */
[----:B------:R-:W-:Y:S01]  /*0d30*/  IMAD R2, R2, 0x40, R7 ;  /* 0x0000004002027824 */ /* 0x000fe200078e0207 */
[----:B------:R-:W-:Y:S01]  /*0d40*/  LOP3.LUT R8, R8, 0x7ffffffc, RZ, 0xc0, !PT ;  /* 0x7ffffffc08087812 */ /* 0x000fe200078ec0ff */
[C---:B------:R-:W-:Y:S02]  /*0d50*/  IMAD.IADD R5, R12.reuse, 0x1, -R5 ;  /* 0x000000010c057824 */ /* 0x040fe400078e0a05 */
[----:B------:R-:W-:Y:S01]  /*0d60*/  IMAD.IADD R22, R12, 0x1, -R22 ;  /* 0x000000010c167824 */ /* 0x000fe200078e0a16 */
[----:B------:R1:W-:Y:S01]  /*0d70*/  STL [R1+0x38], R2 ;  /* 0x0000380201007387 */ /* 0x0003e20000100800 */
[----:B------:R-:W-:Y:S01]  /*0d80*/  IMAD.IADD R8, R11, 0x1, -R8 ;  /* 0x000000010b087824 */ /* 0x000fe200078e0a08 */
[----:B0-----:R-:W-:Y:S01]  /*0d90*/  LEA.HI R3, R5, R5, RZ, 0x1 ;  /* 0x0000000505037211 */ /* 0x001fe200078f08ff */
[----:B------:R-:W-:-:S02]  /*0da0*/  IMAD.SHL.U32 R17, R22, 0x8, RZ ;  /* 0x0000000816117824 */ /* 0x000fc400078e00ff */
[----:B------:R-:W-:Y:S01]  /*0db0*/  IMAD.SHL.U32 R16, R8, 0x2, RZ ;  /* 0x0000000208107824 */ /* 0x000fe200078e00ff */
[----:B------:R-:W-:Y:S01]  /*0dc0*/  LOP3.LUT R4, R3, 0x1ffffffe, RZ, 0xc0, !PT ;  /* 0x1ffffffe03047812 */ /* 0x000fe200078ec0ff */
[----:B------:R-:W-:Y:S01]  /*0dd0*/  VIADD R19, R17, 0x40 ;  /* 0x0000004011137836 */ /* 0x000fe20000000000 */
[----:B------:R-:W-:Y:S01]  /*0de0*/  SHF.R.S32.HI R3, RZ, 0x3, R0 ;  /* 0x00000003ff037819 */ /* 0x000fe20000011400 */
[C---:B------:R-:W-:Y:S01]  /*0df0*/  VIADD R3, R16.reuse, 0x18 ;  /* 0x0000001810037836 */ /* 0x040fe20000000000 */
[----:B------:R-:W-:Y:S01]  /*0e00*/  SHF.R.S32.HI R0, RZ, 0x1f, R17 ;  /* 0x0000001fff007819 */ /* 0x000fe20000011411 */
[C---:B------:R-:W-:Y:S02]  /*0e10*/  VIADD R0, R16.reuse, 0x20 ;  /* 0x0000002010007836 */ /* 0x040fe40000000000 */
[C---:B------:R-:W-:Y:S01]  /*0e20*/  VIADD R237, R16.reuse, 0x28 ;  /* 0x0000002810ed7836 */ /* 0x040fe20000000000 */
[----:B------:R-:W-:Y:S01]  /*0e30*/  SHF.R.S32.HI R6, RZ, 0x1f, R3 ;  /* 0x0000001fff067819 */ /* 0x000fe20000011403 */
[----:B------:R-:W-:-:S02]  /*0e40*/  VIADD R236, R16, 0x30 ;  /* 0x0000003010ec7836 */ /* 0x000fc40000000000 */
[C---:B------:R-:W-:Y:S01]  /*0e50*/  VIADD R235, R16.reuse, 0x38 ;  /* 0x0000003810eb7836 */ /* 0x040fe20000000000 */
[----:B------:R-:W-:Y:S01]  /*0e60*/  SHF.R.S32.HI R3, RZ, 0x1f, R237 ;  /* 0x0000001fff037819 */ /* 0x000fe200000114ed */
[C---:B------:R-:W-:Y:S02]  /*0e70*/  VIADD R234, R16.reuse, 0x40 ;  /* 0x0000004010ea7836 */ /* 0x040fe40000000000 */
[C---:B------:R-:W-:Y:S02]  /*0e80*/  VIADD R233, R16.reuse, 0x48 ;  /* 0x0000004810e97836 */ /* 0x040fe40000000000 */
[----:B------:R-:W-:Y:S01]  /*0e90*/  IMAD.IADD R4, R5, 0x1, -R4 ;  /* 0x0000000105047824 */ /* 0x000fe200078e0a04 */
[----:B------:R-:W-:Y:S01]  /*0ea0*/  SHF.R.S32.HI R5, RZ, 0x1f, R19 ;  /* 0x0000001fff057819 */ /* 0x000fe20000011413 */
[C---:B------:R-:W-:Y:S01]  /*0eb0*/  VIADD R232, R16.reuse, 0x50 ;  /* 0x0000005010e87836 */ /* 0x040fe20000000000 */
        /* <DEDUP_REMOVED lines=9> */
[----:B------:R-:W-:Y:S01]  /*0f50*/  VIADD R23, R16, 0x78 ;  /* 0x0000007810177836 */ /* 0x000fe20000000000 */
[----:B------:R-:W-:Y:S01]  /*0f60*/  SHF.R.S32.HI R5, RZ, 0x1f, R232 ;  /* 0x0000001fff057819 */ /* 0x000fe200000114e8 */
[----:B------:R-:W-:Y:S01]  /*0f70*/  IMAD R18, R4, 0x8, R2 ;  /* 0x0000000804127824 */ /* 0x000fe200078e0202 */
[----:B------:R-:W-:-:S02]  /*0f80*/  SHF.R.S32.HI R3, RZ, 0x1f, R231 ;  /* 0x0000001fff037819 */ /* 0x000fc400000114e7 */
[----:B------:R-:W-:Y:S02]  /*0f90*/  SHF.R.S32.HI R0, RZ, 0x1f, R230 ;  /* 0x0000001fff007819 */ /* 0x000fe400000114e6 */
[----:B------:R-:W-:Y:S02]  /*0fa0*/  SHF.R.S32.HI R5, RZ, 0x1f, R229 ;  /* 0x0000001fff057819 */ /* 0x000fe400000114e5 */
[----:B------:R-:W-:Y:S02]  /*0fb0*/  SHF.R.S32.HI R3, RZ, 0x1f, R228 ;  /* 0x0000001fff037819 */ /* 0x000fe400000114e4 */
[----:B-1----:R-:W-:-:S07]  /*0fc0*/  SHF.R.S32.HI R0, RZ, 0x1f, R23 ;  /* 0x0000001fff007819 */ /* 0x002fce0000011417 */
.L_x_2142:
[----:B01--4-:R-:W0:Y:S01]  /*0fd0*/  LDC.64 R2, c[0x0][0xc88] ;  /* 0x00032200ff027b82 */ /* 0x013e220000000a00 */
[----:B------:R-:W-:Y:S01]  /*0fe0*/  ULDC.64 UR8, c[0x0][0xa28] ;  /* 0x00028a0000087ab9 */ /* 0x000fe20000000a00 */
[----:B------:R-:W-:Y:S01]  /*0ff0*/  ULDC.64 UR10, c[0x0][0xa18] ;  /* 0x00028600000a7ab9 */ /* 0x000fe20000000a00 */
[----:B------:R-:W-:Y:S01]  /*1000*/  ULOP3.LUT UR4, UR6, 0xff000000, URZ, 0xc0, !UPT ;  /* 0xff00000006047892 */ /* 0x000fe2000f8ec03f */
[----:B------:R-:W-:Y:S01]  /*1010*/  ULDC UR7, c[0x0][0x424] ;  /* 0x0001090000077ab9 */ /* 0x000fe20000000800 */
[----:B0-----:R-:W-:-:S06]  /*1020*/  IMAD.WIDE R2, R31, 0x4, R2 ;  /* 0x000000041f027825 */ /* 0x001fcc00078e0202 */
[----:B--2---:R-:W2:Y:S01]  /*1030*/  LDG.E R2, desc[UR54][R2.64] ;  /* 0x0000003602027981 */ /* 0x004ea2000c1e1900 */
[----:B------:R-:W-:Y:S02]  /*1040*/  UISETP.NE.U32.AND UP0, UPT, UR8, URZ, UPT ;  /* 0x0000003f0800728c */ /* 0x000fe4000bf05070 */
[----:B------:R-:W-:Y:S02]  /*1050*/  UISETP.NE.U32.AND UP1, UPT, UR10, URZ, UPT ;  /* 0x0000003f0a00728c */ /* 0x000fe4000bf25070 */
[----:B------:R-:W-:Y:S02]  /*1060*/  UISETP.NE.AND.EX UP0, UPT, UR9, URZ, UPT, UP0 ;  /* 0x0000003f0900728c */ /* 0x000fe4000bf05300 */
[----:B------:R-:W-:-:S04]  /*1070*/  UISETP.NE.AND.EX UP1, UPT, UR11, URZ, UPT, UP1 ;  /* 0x0000003f0b00728c */ /* 0x000fc8000bf25310 */
[----:B------:R-:W-:Y:S02]  /*1080*/  PLOP3.LUT P0, PT, PT, PT, UP0, 0x80, 0x0 ;  /* 0x000000000000781c */ /* 0x000fe40003f0f008 */
[----:B------:R-:W-:Y:S02]  /*1090*/  PLOP3.LUT P2, PT, PT, PT, UP1, 0x80, 0x0 ;  /* 0x000000000000781c */ /* 0x000fe40003f4f018 */
[----:B--2---:R-:W-:-:S13]  /*10a0*/  R2UR UR44, R2 ;  /* 0x00000000022c72ca */ /* 0x004fda00000e0000 */
[----:B------:R-:W-:Y:S02]  /*10b0*/  USHF.R.S32.HI UR43, URZ, 0x1f, UR44 ;  /* 0x0000001f3f2b7899 */ /* 0x000fe4000801142c */
[----:B------:R-:W-:-:S04]  /*10c0*/  @UP0 ULEA UR8, UP2, UR44, UR8, 0x2 ;  /* 0x000000082c080291 */ /* 0x000fc8000f84103f */
[----:B------:R-:W-:Y:S02]  /*10d0*/  @UP0 ULEA.HI.X UR9, UR44, UR9, UR43, 0x2, UP2 ;  /* 0x000000092c090291 */ /* 0x000fe400090f142b */
[----:B------:R-:W-:Y:S01]  /*10e0*/  @UP1 ULEA UR10, UP0, UR44, UR10, 0x2 ;  /* 0x0000000a2c0a1291 */ /* 0x000fe2000f80103f */
[----:B------:R-:W-:-:S03]  /*10f0*/  IMAD.U32 R2, RZ, RZ, UR8 ;  /* 0x00000008ff027e24 */ /* 0x000fc6000f8e00ff */
[----:B------:R-:W-:Y:S01]  /*1100*/  @UP1 ULEA.HI.X UR11, UR44, UR11, UR43, 0x2, UP0 ;  /* 0x0000000b2c0b1291 */ /* 0x000fe200080f142b */
[----:B------:R-:W-:Y:S01]  /*1110*/  IMAD.U32 R3, RZ, RZ, UR9 ;  /* 0x00000009ff037e24 */ /* 0x000fe2000f8e00ff */
[----:B------:R-:W-:Y:S01]  /*1120*/  ULDC.64 UR8, c[0x0][0x418] ;  /* 0x0001060000087ab9 */ /* 0x000fe20000000a00 */
[----:B---3--:R-:W-:-:S03]  /*1130*/  IMAD.U32 R4, RZ, RZ, UR10 ;  /* 0x0000000aff047e24 */ /* 0x008fc6000f8e00ff */
[----:B------:R-:W-:Y:S01]  /*1140*/  IMAD.U32 R5, RZ, RZ, UR11 ;  /* 0x0000000bff057e24 */ /* 0x000fe2000f8e00ff */
[----:B------:R-:W2:Y:S01]  /*1150*/  @P0 LDG.E R2, desc[UR54][R2.64] ;  /* 0x0000003602020981 */ /* 0x000ea2000c1e1900 */
[----:B------:R-:W-:Y:S01]  /*1160*/  UISETP.NE.U32.AND UP0, UPT, UR8, URZ, UPT ;  /* 0x0000003f0800728c */ /* 0x000fe2000bf05070 */
[----:B------:R-:W-:Y:S02]  /*1170*/  ULDC.64 UR10, c[0x0][0xa20] ;  /* 0x00028800000a7ab9 */ /* 0x000fe40000000a00 */
[----:B------:R-:W3:Y:S01]  /*1180*/  @P2 LDG.E R4, desc[UR54][R4.64] ;  /* 0x0000003604042981 */ /* 0x000ee2000c1e1900 */
[----:B------:R-:W-:Y:S01]  /*1190*/  UISETP.NE.AND.EX UP0, UPT, UR9, URZ, UPT, UP0 ;  /* 0x0000003f0900728c */ /* 0x000fe2000bf05300 */
[----:B------:R-:W-:Y:S01]  /*11a0*/  ISETP.NE.U32.AND P1, PT, RZ, UR10, PT ;  /* 0x0000000aff007c0c */ /* 0x000fe2000bf25070 */
[----:B------:R-:W-:Y:S02]  /*11b0*/  ULOP3.LUT UR47, UR6, 0xff0000, URZ, 0xc0, !UPT ;  /* 0x00ff0000062f7892 */ /* 0x000fe4000f8ec03f */
[----:B------:R-:W-:Y:S01]  /*11c0*/  USHF.R.U32.HI UR4, URZ, 0x8, UR4 ;  /* 0x000000083f047899 */ /* 0x000fe20008011604 */
[----:B------:R-:W-:Y:S01]  /*11d0*/  ISETP.NE.AND.EX P1, PT, RZ, UR11, PT, P1 ;  /* 0x0000000bff007c0c */ /* 0x000fe2000bf25310 */
[----:B------:R-:W-:Y:S01]  /*11e0*/  USEL UR7, UR7, 0x1, UP0 ;  /* 0x0000000107077887 */ /* 0x000fe20008000000 */
[----:B------:R-:W-:Y:S01]  /*11f0*/  ULDC UR8, c[0x0][0x2f0] ;  /* 0x0000bc0000087ab9 */ /* 0x000fe20000000800 */
[----:B------:R-:W-:Y:S01]  /*1200*/  UMOV UR51, URZ ;  /* 0x0000003f00337c82 */ /* 0x000fe20008000000 */
[----:B------:R-:W-:Y:S01]  /*1210*/  ULEA.HI UR47, UR47, UR4, URZ, 0x10 ;  /* 0x000000042f2f7291 */ /* 0x000fe2000f8f803f */
[----:B------:R-:W-:Y:S01]  /*1220*/  ULDC UR52, c[0x0][0x288] ;  /* 0x0000a20000347ab9 */ /* 0x000fe20000000800 */
[----:B------:R-:W-:-:S02]  /*1230*/  UIMAD UR4, UR7, UR8, URZ ;  /* 0x00000008070472a4 */ /* 0x000fc4000f8e023f */
[----:B------:R-:W-:Y:S01]  /*1240*/  ULOP3.LUT UR45, UR6, 0xffff, URZ, 0xc0, !UPT ;  /* 0x0000ffff062d7892 */ /* 0x000fe2000f8ec03f */
[----:B--2---:R-:W-:Y:S02]  /*1250*/  @P0 R2UR UR51, R2 ;  /* 0x00000000023302ca */ /* 0x004fe400000e0000 */
[----:B---3--:R-:W-:Y:S01]  /*1260*/  @P2 R2UR UR52, R4 ;  /* 0x00000000043422ca */ /* 0x008fe200000e0000 */
[----:B-----5:R-:W-:-:S14]  /*1270*/  @P2 BRA `(.L_x_2082) ;  /* 0x0000000000342947 */ /* 0x020fdc0003800000 */
        /* <DEDUP_REMOVED lines=13> */
.L_x_2082:
[----:B------:R-:W-:Y:S05]  /*1350*/  @!P1 BRA `(.L_x_2083) ;  /* 0x00000000001c9947 */ /* 0x000fea0003800000 */
[----:B------:R-:W-:-:S04]  /*1360*/  ULEA UR4, UP0, UR44, UR10, 0x2 ;  /* 0x0000000a2c047291 */ /* 0x000fc8000f80103f */
[----:B------:R-:W-:Y:S02]  /*1370*/  ULEA.HI.X UR6, UR44, UR11, UR43, 0x2, UP0 ;  /* 0x0000000b2c067291 */ /* 0x000fe400080f142b */
[----:B------:R-:W-:-:S04]  /*1380*/  IMAD.U32 R2, RZ, RZ, UR4 ;  /* 0x00000004ff027e24 */ /* 0x000fc8000f8e00ff */
[----:B------:R-:W-:-:S05]  /*1390*/  IMAD.U32 R3, RZ, RZ, UR6 ;  /* 0x00000006ff037e24 */ /* 0x000fca000f8e00ff */
[----:B------:R-:W2:Y:S02]  /*13a0*/  LDG.E R2, desc[UR54][R2.64] ;  /* 0x0000003602027981 */ /* 0x000ea4000c1e1900 */
[----:B--2---:R-:W-:Y:S01]  /*13b0*/  R2UR UR4, R2 ;  /* 0x00000000020472ca */ /* 0x004fe200000e0000 */
[----:B------:R-:W-:-:S14]  /*13c0*/  BRA `(.L_x_2084) ;  /* 0x0000000000347947 */ /* 0x000fdc0003800000 */
.L_x_2083:
        /* <DEDUP_REMOVED lines=13> */
.L_x_2084:
[----:B------:R-:W-:Y:S01]  /*14a0*/  ULDC.64 UR8, c[0x0][0x998] ;  /* 0x0002660000087ab9 */ /* 0x000fe20000000a00 */
[----:B------:R-:W-:Y:S01]  /*14b0*/  ULDC.64 UR6, c[0x0][0x990] ;  /* 0x0002640000067ab9 */ /* 0x000fe20000000a00 */
[----:B------:R-:W-:Y:S01]  /*14c0*/  ISETP.NE.U32.AND P1, PT, RZ, UR8, PT ;  /* 0x00000008ff007c0c */ /* 0x000fe2000bf25070 */
[----:B------:R-:W-:Y:S01]  /*14d0*/  USHF.L.U32 UR36, UR5, 0x7, URZ ;  /* 0x0000000705247899 */ /* 0x000fe2000800063f */
[----:B------:R-:W-:Y:S01]  /*14e0*/  ISETP.NE.U32.AND P0, PT, RZ, UR6, PT ;  /* 0x00000006ff007c0c */ /* 0x000fe2000bf05070 */
[----:B------:R-:W-:Y:S01]  /*14f0*/  UIADD3 UR51, -UR51, UR4, URZ ;  /* 0x0000000433337290 */ /* 0x000fe2000fffe13f */
[----:B------:R-:W-:Y:S01]  /*1500*/  ISETP.NE.AND.EX P1, PT, RZ, UR9, PT, P1 ;  /* 0x00000009ff007c0c */ /* 0x000fe2000bf25310 */
[----:B------:R-:W-:Y:S01]  /*1510*/  ULOP3.LUT UR37, UR47, 0xff, URZ, 0xc0, !UPT ;  /* 0x000000ff2f257892 */ /* 0x000fe2000f8ec03f */
[----:B------:R-:W-:Y:S01]  /*1520*/  ISETP.NE.AND.EX P0, PT, RZ, UR7, PT, P0 ;  /* 0x00000007ff007c0c */ /* 0x000fe2000bf05300 */
[----:B------:R-:W-:-:S10]  /*1530*/  ULDC UR11, c[0x0][0x988] ;  /* 0x00026200000b7ab9 */ /* 0x000fd40000000800 */
[----:B------:R-:W0:Y:S08]  /*1540*/  @P1 LDC.64 R8, c[0x0][0x9b8] ;  /* 0x00026e00ff081b82 */ /* 0x000e300000000a00 */
[----:B------:R-:W1:Y:S08]  /*1550*/  @P0 LDC.64 R6, c[0x0][0x9a8] ;  /* 0x00026a00ff060b82 */ /* 0x000e700000000a00 */
[----:B------:R-:W2:Y:S08]  /*1560*/  @P0 LDC.64 R10, c[0x0][0x9b0] ;  /* 0x00026c00ff0a0b82 */ /* 0x000eb00000000a00 */
[----:B------:R-:W3:Y:S01]  /*1570*/  @P1 LDC.64 R12, c[0x0][0x9c0] ;  /* 0x00027000ff0c1b82 */ /* 0x000ee20000000a00 */
[----:B0-----:R-:W-:-:S02]  /*1580*/  @P1 IMAD R2, R8, UR43, RZ ;  /* 0x0000002b08021c24 */ /* 0x001fc4000f8e02ff */
[----:B------:R-:W-:-:S04]  /*1590*/  @P1 IMAD.WIDE.U32 R4, R8, UR44, RZ ;  /* 0x0000002c08041c25 */ /* 0x000fc8000f8e00ff */
[----:B------:R-:W-:Y:S02]  /*15a0*/  @P1 IMAD R9, R9, UR44, R2 ;  /* 0x0000002c09091c24 */ /* 0x000fe4000f8e0202 */
[C---:B-1----:R-:W-:Y:S02]  /*15b0*/  @P0 IMAD R0, R6.reuse, UR43, RZ ;  /* 0x0000002b06000c24 */ /* 0x042fe4000f8e02ff */
[----:B------:R-:W-:-:S04]  /*15c0*/  @P0 IMAD.WIDE.U32 R2, R6, UR44, RZ ;  /* 0x0000002c06020c25 */ /* 0x000fc8000f8e00ff */
[----:B------:R-:W-:Y:S02]  /*15d0*/  @P0 IMAD R7, R7, UR44, R0 ;  /* 0x0000002c07070c24 */ /* 0x000fe4000f8e0200 */
[----:B------:R-:W-:Y:S02]  /*15e0*/  @P1 IMAD.IADD R5, R5, 0x1, R9 ;  /* 0x0000000105051824 */ /* 0x000fe400078e0209 */
[----:B------:R-:W-:Y:S02]  /*15f0*/  @P0 IMAD.IADD R3, R3, 0x1, R7 ;  /* 0x0000000103030824 */ /* 0x000fe400078e0207 */
[----:B------:R-:W-:Y:S02]  /*1600*/  IMAD.MOV.U32 R0, RZ, RZ, 0x3f800000 ;  /* 0x3f800000ff007424 */ /* 0x000fe400078e00ff */
[----:B--2---:R-:W-:-:S04]  /*1610*/  @P0 IMAD.WIDE.U32 R2, R10, UR45, R2 ;  /* 0x0000002d0a020c25 */ /* 0x004fc8000f8e0002 */
[----:B---3--:R-:W-:Y:S01]  /*1620*/  @P1 IMAD.WIDE.U32 R6, R12, UR45, R4 ;  /* 0x0000002d0c061c25 */ /* 0x008fe2000f8e0004 */
[----:B------:R-:W-:Y:S01]  /*1630*/  @P0 LEA R4, P2, R2, UR6, 0x2 ;  /* 0x0000000602040c11 */ /* 0x000fe2000f8410ff */
[----:B------:R-:W-:Y:S02]  /*1640*/  ULDC UR6, c[0x0][0x448] ;  /* 0x0001120000067ab9 */ /* 0x000fe40000000800 */
[----:B------:R-:W-:Y:S01]  /*1650*/  @P0 IMAD R5, R11, UR45, R3 ;  /* 0x0000002d0b050c24 */ /* 0x000fe2000f8e0203 */
[----:B------:R-:W-:Y:S01]  /*1660*/  @P1 LEA R8, P3, R6, UR8, 0x2 ;  /* 0x0000000806081c11 */ /* 0x000fe2000f8610ff */
[----:B------:R-:W-:-:S03]  /*1670*/  @P1 IMAD R3, R13, UR45, R7 ;  /* 0x0000002d0d031c24 */ /* 0x000fc6000f8e0207 */
[----:B------:R-:W-:Y:S02]  /*1680*/  @P0 LEA.HI.X R5, R2, UR7, R5, 0x2, P2 ;  /* 0x0000000702050c11 */ /* 0x000fe400090f1405 */
[----:B------:R-:W-:Y:S01]  /*1690*/  @P1 LEA.HI.X R9, R6, UR9, R3, 0x2, P3 ;  /* 0x0000000906091c11 */ /* 0x000fe200098f1403 */
[----:B------:R-:W-:-:S04]  /*16a0*/  IMAD.MOV.U32 R3, RZ, RZ, 0x3f800000 ;  /* 0x3f800000ff037424 */ /* 0x000fc800078e00ff */
[----:B------:R-:W2:Y:S04]  /*16b0*/  @P1 LDG.E R0, desc[UR54][R8.64] ;  /* 0x0000003608001981 */ /* 0x000ea8000c1e1900 */
[----:B------:R-:W2:Y:S01]  /*16c0*/  @P0 LDG.E R3, desc[UR54][R4.64] ;  /* 0x0000003604030981 */ /* 0x000ea2000c1e1900 */
[----:B------:R-:W-:Y:S02]  /*16d0*/  UISETP.NE.AND UP0, UPT, UR6, 0x1, UPT ;  /* 0x000000010600788c */ /* 0x000fe4000bf05270 */
[----:B------:R-:W-:Y:S02]  /*16e0*/  UIADD3 UR6, UR36, 0x7f, URZ ;  /* 0x0000007f24067890 */ /* 0x000fe4000fffe03f */
[----:B------:R-:W-:-:S07]  /*16f0*/  UIADD3 UR7, UR51, 0xe0, -UR52 ;  /* 0x000000e033077890 */ /* 0x000fce000fffe834 */
[----:B------:R-:W-:Y:S01]  /*1700*/  @UP0 ULDC UR4, c[0x0][0x44c] ;  /* 0x0001130000040ab9 */ /* 0x000fe20000000800 */
[----:B------:R-:W-:Y:S01]  /*1710*/  @UP0 ULDC UR8, c[0x0][0x450] ;  /* 0x0001140000080ab9 */ /* 0x000fe20000000800 */
[----:B------:R-:W-:-:S04]  /*1720*/  UIMAD.WIDE.U32 UR4, UR6, UR4, URZ ;  /* 0x00000004060472a5 */ /* 0x000fc8000f8e003f */
[----:B------:R-:W-:Y:S02]  /*1730*/  @UP0 USHF.R.U32.HI UR6, URZ, UR8, UR5 ;  /* 0x000000083f060299 */ /* 0x000fe40008011605 */
[----:B------:R-:W-:Y:S02]  /*1740*/  UIADD3 UR5, UR51, 0xdf, URZ ;  /* 0x000000df33057890 */ /* 0x000fe4000fffe03f */
        /* <DEDUP_REMOVED lines=8> */
[----:B------:R-:W-:-:S04]  /*17d0*/  ULEA.HI.SX32 UR6, UR7, UR6, 0x19 ;  /* 0x0000000607067291 */ /* 0x000fc8000f8fca3f */
[----:B------:R-:W-:-:S04]  /*17e0*/  UISETP.LT.AND UP0, UPT, UR4, UR6, UPT ;  /* 0x000000060400728c */ /* 0x000fc8000bf01270 */
[----:B------:R-:W-:-:S04]  /*17f0*/  USEL UR9, UR4, UR6, UP0 ;  /* 0x0000000604097287 */ /* 0x000fc80008000000 */
[----:B------:R-:W-:-:S06]  /*1800*/  UISETP.GE.AND UP0, UPT, UR9, 0x1, UPT ;  /* 0x000000010900788c */ /* 0x000fcc000bf06270 */
[----:B------:R-:W-:Y:S01]  /*1810*/  PLOP3.LUT P0, PT, PT, PT, UP0, 0x80, 0x0 ;  /* 0x000000000000781c */ /* 0x000fe20003f0f008 */
[----:B------:R-:W-:Y:S01]  /*1820*/  USHF.R.U32.HI UR47, URZ, 0x10, UR47 ;  /* 0x000000103f2f7899 */ /* 0x000fe2000801162f */
[----:B------:R-:W-:Y:S01]  /*1830*/  UMOV UR4, URZ ;  /* 0x0000003f00047c82 */ /* 0x000fe20008000000 */
[----:B--2---:R-:W-:-:S10]  /*1840*/  FMUL.FTZ R0, R3, R0 ;  /* 0x0000000003007220 */ /* 0x004fd40000410000 */
[----:B------:R-:W-:Y:S05]  /*1850*/  @!P0 BRA `(.L_x_2085) ;  /* 0x0000000000908947 */ /* 0x000fea0003800000 */
        /* <DEDUP_REMOVED lines=36> */
.L_x_2085:
[----:B------:R-:W-:Y:S01]  /*1aa0*/  UIMAD UR39, UR37, UR4, URZ ;  /* 0x00000004252772a4 */ /* 0x000fe2000f8e023f */
[----:B------:R-:W-:Y:S02]  /*1ab0*/  IMAD.U32 R2, RZ, RZ, UR9 ;  /* 0x00000009ff027e24 */ /* 0x000fe4000f8e00ff */
[----:B------:R-:W-:Y:S01]  /*1ac0*/  FMUL.FTZ R0, R0, UR11 ;  /* 0x0000000b00007c20 */ /* 0x000fe20008410000 */
[----:B------:R-:W-:Y:S01]  /*1ad0*/  IMAD.U32 R3, RZ, RZ, UR4 ;  /* 0x00000004ff037e24 */ /* 0x000fe2000f8e00ff */
[----:B------:R-:W-:Y:S02]  /*1ae0*/  PLOP3.LUT P0, PT, PT, PT, PT, 0x80, 0x0 ;  /* 0x000000000000781c */ /* 0x000fe40003f0f070 */
[----:B------:R-:W-:Y:S02]  /*1af0*/  CS2R R6, SRZ ;  /* 0x0000000000067805 */ /* 0x000fe4000001ff00 */
[----:B------:R-:W-:Y:S02]  /*1b00*/  CS2R R44, SRZ ;  /* 0x00000000002c7805 */ /* 0x000fe4000001ff00 */
[----:B------:R-:W-:-:S02]  /*1b10*/  R2UR UR42, R0 ;  /* 0x00000000002a72ca */ /* 0x000fc400000e0000 */
[----:B------:R-:W-:Y:S02]  /*1b20*/  CS2R R8, SRZ ;  /* 0x0000000000087805 */ /* 0x000fe4000001ff00 */
[----:B------:R-:W-:Y:S02]  /*1b30*/  VIADDMNMX R2, R3, UR39, R2, PT ;  /* 0x0000002703027c46 */ /* 0x000fe4000b800102 */
[----:B------:R-:W-:Y:S02]  /*1b40*/  CS2R R10, SRZ ;  /* 0x00000000000a7805 */ /* 0x000fe4000001ff00 */
[----:B------:R-:W-:Y:S02]  /*1b50*/  CS2R R36, SRZ ;  /* 0x0000000000247805 */ /* 0x000fe4000001ff00 */
[----:B------:R-:W-:Y:S02]  /*1b60*/  CS2R R32, SRZ ;  /* 0x0000000000207805 */ /* 0x000fe4000001ff00 */
[----:B------:R-:W-:-:S02]  /*1b70*/  R2UR UR56, R2 ;  /* 0x00000000023872ca */ /* 0x000fc400000e0000 */
        /* <DEDUP_REMOVED lines=12> */
[----:B------:R-:W-:Y:S01]  /*1c40*/  UISETP.GT.AND UP0, UPT, UR56, UR39, UPT ;  /* 0x000000273800728c */ /* 0x000fe2000bf04270 */
[----:B------:R-:W-:-:S02]  /*1c50*/  CS2R R56, SRZ ;  /* 0x0000000000387805 */ /* 0x000fc4000001ff00 */
[----:B------:R-:W-:Y:S02]  /*1c60*/  CS2R R62, SRZ ;  /* 0x00000000003e7805 */ /* 0x000fe4000001ff00 */
[----:B------:R-:W-:Y:S02]  /*1c70*/  CS2R R58, SRZ ;  /* 0x00000000003a7805 */ /* 0x000fe4000001ff00 */
[----:B------:R-:W-:Y:S02]  /*1c80*/  CS2R R68, SRZ ;  /* 0x0000000000447805 */ /* 0x000fe4000001ff00 */
[----:B------:R-:W-:Y:S02]  /*1c90*/  CS2R R64, SRZ ;  /* 0x0000000000407805 */ /* 0x000fe4000001ff00 */
[----:B------:R-:W-:Y:S02]  /*1ca0*/  PLOP3.LUT P1, PT, PT, PT, UP0, 0x80, 0x0 ;  /* 0x000000000000781c */ /* 0x000fe40003f2f008 */
        /* <DEDUP_REMOVED lines=47> */
.L_x_2087:
        /* <DEDUP_REMOVED lines=9> */
.L_x_2237:
[----:B------:R-:W-:Y:S05]  /*2030*/  @!P1 BRA `(.L_x_2089) ;  /* 0x0000000000049947 */ /* 0x000fea0003800000 */
[----:B------:R-:W-:Y:S01]  /*2040*/  BPT.TRAP 0x1 ;  /* 0x000000040000795c */ /* 0x000fe20000300000 */
.L_x_2089:
[----:B------:R-:W-:Y:S02]  /*2050*/  IMAD.U32 R2, RZ, RZ, UR53 ;  /* 0x00000035ff027e24 */ /* 0x000fe4000f8e00ff */
[----:B0-----:R-:W-:-:S03]  /*2060*/  IMAD.U32 R3, RZ, RZ, UR48 ;  /* 0x00000030ff037e24 */ /* 0x001fc6000f8e00ff */
[----:B------:R-:W-:Y:S02]  /*2070*/  LEA R2, R2, UR41, 0x3 ;  /* 0x0000002902027c11 */ /* 0x000fe4000f8e18ff */
[----:B------:R-:W-:-:S04]  /*2080*/  SHF.L.U32 R3, R3, 0x1f, RZ ;  /* 0x0000001f03037819 */ /* 0x000fc800000006ff */
[----:B------:R0:W1:Y:S01]  /*2090*/  SYNCS.PHASECHK.TRANS64.TRYWAIT P0, [R2+URZ+0x2e830], R3 ;  /* 0x02e83003020075a7 */ /* 0x000062000800017f */
[----:B------:R-:W-:Y:S05]  /*20a0*/  @!P1 BRA `(.L_x_2090) ;  /* 0x0000000000049947 */ /* 0x000fea0003800000 */
[----:B------:R-:W-:Y:S01]  /*20b0*/  BPT.TRAP 0x1 ;  /* 0x000000040000795c */ /* 0x000fe20000300000 */
.L_x_2090:
[----:B-1----:R-:W-:Y:S05]  /*20c0*/  @P0 BRA `(.L_x_2091) ;  /* 0x0000000000080947 */ /* 0x002fea0003800000 */
[----:B------:R-:W1:Y:S02]  /*20d0*/  SYNCS.PHASECHK.TRANS64.TRYWAIT P0, [R2+URZ+0x2e830], R3 ;  /* 0x02e83003020075a7 */ /* 0x000e64000800017f */
[----:B-1----:R-:W-:Y:S05]  /*20e0*/  @!P0 BRA `(.L_x_2092) ;  /* 0x0000016800348947 */ /* 0x002fea0003800000 */
.L_x_2091:
[----:B------:R-:W2:Y:S01]  /*20f0*/  S2R R0, SR_TID.X ;  /* 0x0000000000007919 */ /* 0x000ea20000002100 */
[----:B------:R-:W-:-:S04]  /*2100*/  UIADD3 UR4, UR41, 0x20400, URZ ;  /* 0x0002040029047890 */ /* 0x000fc8000fffe03f */
[----:B------:R-:W-:-:S04]  /*2110*/  USHF.R.U32.HI UR4, URZ, 0x4, UR4 ;  /* 0x000000043f047899 */ /* 0x000fc80008011604 */
[----:B------:R-:W-:-:S06]  /*2120*/  ULOP3.LUT UR4, UR4, 0x3fff, URZ, 0xc0, !UPT ;  /* 0x00003fff04047892 */ /* 0x000fcc000f8ec03f */
[----:B------:R-:W-:Y:S01]  /*2130*/  IMAD.U32 R4, RZ, RZ, UR4 ;  /* 0x00000004ff047e24 */ /* 0x000fe2000f8e00ff */
[----:B------:R-:W-:Y:S05]  /*2140*/  WARPSYNC.ALL ;  /* 0x0000000000007948 */ /* 0x000fea0003800000 */
[----:B------:R-:W-:Y:S02]  /*2150*/  LOP3.LUT R4, R4, 0x10000, RZ, 0xfc, !PT ;  /* 0x0001000004047812 */ /* 0x000fe400078efcff */
[----:B--2---:R-:W-:Y:S02]  /*2160*/  LOP3.LUT P0, RZ, R0, 0x7f, RZ, 0xc0, !PT ;  /* 0x0000007f00ff7812 */ /* 0x004fe4000780c0ff */
[----:B------:R-:W-:Y:S01]  /*2170*/  R2UR UR20, R4 ;  /* 0x00000000041472ca */ /* 0x000fe200000e0000 */
[----:B------:R-:W-:Y:S01]  /*2180*/  ULOP3.LUT UR12, UR57, 0x10000, URZ, 0xfc, !UPT ;  /* 0x00010000390c7892 */ /* 0x000fe2000f8efc3f */
[----:B------:R-:W-:Y:S01]  /*2190*/  WARPGROUP.ARRIVE ;  /* 0x00000000000079c5 */ /* 0x000fe20000000000 */
[----:B------:R-:W-:Y:S01]  /*21a0*/  UMOV UR17, 0x40000040 ;  /* 0x4000004000117882 */ /* 0x000fe20000000000 */
[----:B------:R-:W-:Y:S01]  /*21b0*/  UMOV UR19, 0x40000040 ;  /* 0x4000004000137882 */ /* 0x000fe20000000000 */
[----:B------:R-:W-:Y:S01]  /*21c0*/  UIADD3 UR6, UR12, 0x2, URZ ;  /* 0x000000020c067890 */ /* 0x000fe2000fffe03f */
[----:B------:R-:W-:Y:S01]  /*21d0*/  VIADD R138, R18, UR36 ;  /* 0x00000024128a7c36 */ /* 0x000fe20008000000 */
[----:B------:R-:W-:Y:S01]  /*21e0*/  UMOV UR7, 0x40000040 ;  /* 0x4000004000077882 */ /* 0x000fe20000000000 */
[----:B------:R-:W-:Y:S01]  /*21f0*/  UMOV UR16, UR12 ;  /* 0x0000000c00107c82 */ /* 0x000fe20008000000 */
[----:B------:R-:W-:Y:S01]  /*2200*/  UIADD3 UR10, UR12, 0x4, URZ ;  /* 0x000000040c0a7890 */ /* 0x000fe2000fffe03f */
[----:B------:R-:W-:Y:S01]  /*2210*/  IMAD.U32 R5, RZ, RZ, UR52 ;  /* 0x00000034ff057e24 */ /* 0x000fe2000f8e00ff */
[----:B------:R-:W-:Y:S01]  /*2220*/  UMOV UR11, 0x40000040 ;  /* 0x40000040000b7882 */ /* 0x000fe20000000000 */
[----:B------:R-:W-:Y:S01]  /*2230*/  UIADD3 UR12, UR12, 0x6, URZ ;  /* 0x000000060c0c7890 */ /* 0x000fe2000fffe03f */
[----:B01----:R-:W-:Y:S01]  /*2240*/  @!P0 VIADD R2, R2, 0x2e840 ;  /* 0x0002e84002028836 */ /* 0x003fe20000000000 */
[----:B------:R-:W-:Y:S01]  /*2250*/  UIMAD UR20, UR53, 0x700, UR20 ;  /* 0x00000700351478a4 */ /* 0x000fe2000f8e0214 */
[----:B------:R-:W-:Y:S01]  /*2260*/  UMOV UR15, 0x40000040 ;  /* 0x40000040000f7882 */ /* 0x000fe20000000000 */
[----:B------:R-:W-:-:S02]  /*2270*/  UIADD3 UR57, UR56, -0x2, URZ ;  /* 0xfffffffe38397890 */ /* 0x000fc4000fffe03f */
[----:B------:R-:W-:-:S03]  /*2280*/  UIADD3 UR4, UR20, 0x300, URZ ;  /* 0x0000030014047890 */ /* 0x000fc6000fffe03f */
[----:B------:R-:W-:Y:S01]  /*2290*/  UMOV UR18, UR20 ;  /* 0x0000001400127c82 */ /* 0x000fe20008000000 */
[----:B------:R-:W-:Y:S01]  /*22a0*/  UIADD3 UR5, UR20, 0x400, URZ ;  /* 0x0000040014057890 */ /* 0x000fe2000fffe03f */
[----:B------:R-:W-:Y:S01]  /*22b0*/  QGMMA.64x32x32.F32.E4M3.E4M3 R120, gdesc[UR16], RZ, !UPT, gsb0 ;  /* 0x00600000107879f3 */ /* 0x000fe2000c0008ff */
[----:B------:R-:W-:Y:S01]  /*22c0*/  UIADD3 UR18, UR20, 0x100, URZ ;  /* 0x0000010014127890 */ /* 0x000fe2000fffe03f */
[----:B------:R-:W-:Y:S01]  /*22d0*/  UMOV UR19, 0x40000040 ;  /* 0x4000004000137882 */ /* 0x000fe20000000000 */
[----:B------:R-:W-:Y:S02]  /*22e0*/  UIADD3 UR8, UR20, 0x2, URZ ;  /* 0x0000000214087890 */ /* 0x000fe4000fffe03f */
[----:B------:R-:W-:Y:S02]  /*22f0*/  UIADD3 UR9, UR20, 0x402, URZ ;  /* 0x0000040214097890 */ /* 0x000fe4000fffe03f */
[----:B------:R-:W-:Y:S02]  /*2300*/  UIADD3 UR13, UR20, 0x4, URZ ;  /* 0x00000004140d7890 */ /* 0x000fe4000fffe03f */
[----:B------:R-:W-:Y:S01]  /*2310*/  UIADD3 UR14, UR20, 0x6, URZ ;  /* 0x00000006140e7890 */ /* 0x000fe2000fffe03f */
[----:B------:R-:W-:-:S02]  /*2320*/  WARPGROUP.DEPBAR.LE gsb0, 0x0 ;  /* 0x00008000000079c5 */ /* 0x000fc40000010000 */
        /* <DEDUP_REMOVED lines=21> */
[----:B------:R-:W-:Y:S01]  /*2480*/  UMOV UR4, UR6 ;  /* 0x0000000600047c82 */ /* 0x000fe20008000000 */
[----:B------:R-:W-:Y:S01]  /*2490*/  UMOV UR6, UR8 ;  /* 0x0000000800067c82 */ /* 0x000fe20008000000 */
        /* <DEDUP_REMOVED lines=39> */
[----:B------:R-:W-:Y:S02]  /*2710*/  ULDC UR13, c[0x0][0x448] ;  /* 0x00011200000d7ab9 */ /* 0x000fe40000000800 */
[----:B------:R-:W-:-:S03]  /*2720*/  UISETP.NE.AND UP0, UPT, UR13, 0x1, UPT ;  /* 0x000000010d00788c */ /* 0x000fc6000bf05270 */
[----:B------:R-:W-:-:S03]  /*2730*/  UMOV UR13, 0x40000040 ;  /* 0x40000040000d7882 */ /* 0x000fc60000000000 */
[----:B------:R-:W-:Y:S01]  /*2740*/  PLOP3.LUT P2, PT, PT, PT, UP0, 0x80, 0x0 ;  /* 0x000000000000781c */ /* 0x000fe20003f4f008 */
        /* <DEDUP_REMOVED lines=38> */
[----:B------:R-:W-:Y:S02]  /*29b0*/  @UP0 ULDC UR6, c[0x0][0x44c] ;  /* 0x0001130000060ab9 */ /* 0x000fe40000000800 */
[----:B------:R-:W-:Y:S01]  /*29c0*/  @P2 IMAD.HI.U32 R0, R138, UR6, RZ ;  /* 0x000000068a002c27 */ /* 0x000fe2000f8e00ff */
[----:B------:R-:W-:-:S04]  /*29d0*/  @UP0 ULDC UR6, c[0x0][0x450] ;  /* 0x0001140000060ab9 */ /* 0x000fc80000000800 */
[----:B------:R-:W-:Y:S01]  /*29e0*/  @P2 SHF.R.U32.HI R138, RZ, UR6, R0 ;  /* 0x00000006ff8a2c19 */ /* 0x000fe20008011600 */
[----:B------:R-:W-:-:S04]  /*29f0*/  UIMAD UR6, UR56, -0xe0, URZ ;  /* 0xffffff20380678a4 */ /* 0x000fc8000f8e023f */
[----:B------:R-:W0:Y:S02]  /*2a00*/  SHFL.IDX PT, R0, R138, RZ, 0x1c1f ;  /* 0x001c1fff8a007589 */ /* 0x000e2400000e0000 */
[----:B------:R-:W-:Y:S01]  /*2a10*/  IMAD.U32 R3, RZ, RZ, UR6 ;  /* 0x00000006ff037e24 */ /* 0x000fe2000f8e00ff */
[----:B------:R-:W-:-:S04]  /*2a20*/  @UP0 ULDC UR6, c[0x0][0x44c] ;  /* 0x0001130000060ab9 */ /* 0x000fc80000000800 */
[----:B------:R-:W-:-:S04]  /*2a30*/  IADD3 R136, -R16, 0xe1, R3 ;  /* 0x000000e110887810 */ /* 0x000fc80007ffe103 */
[----:B------:R-:W-:Y:S01]  /*2a40*/  IADD3 R136, -R5, UR51, R136 ;  /* 0x0000003305887c10 */ /* 0x000fe2000fffe188 */
[----:B------:R-:W-:Y:S02]  /*2a50*/  WARPGROUP.DEPBAR.LE gsb0, 0x0 ;  /* 0x00008000000079c5 */ /* 0x000fe40000010000 */
[----:B------:R-:W-:-:S06]  /*2a60*/  WARPGROUP.ARRIVE ;  /* 0x00000000000079c5 */ /* 0x000fcc0000000000 */
[----:B------:R-:W-:Y:S01]  /*2a70*/  QGMMA.64x32x32.F32.E4M3.E4M3 R40, gdesc[UR8], R40, gsb0 ;  /* 0x00600000082879f3 */ /* 0x000fe20008000828 */
[----:B------:R-:W-:Y:S01]  /*2a80*/  UMOV UR10, UR7 ;  /* 0x00000007000a7c82 */ /* 0x000fe20008000000 */
[----:B------:R-:W-:Y:S01]  /*2a90*/  UMOV UR11, 0x40000040 ;  /* 0x40000040000b7882 */ /* 0x000fe20000000000 */
[----:B------:R-:W-:-:S06]  /*2aa0*/  UIMAD UR7, UR56, -0xe0, UR51 ;  /* 0xffffff20380778a4 */ /* 0x000fcc000f8e0233 */
[----:B------:R-:W-:Y:S01]  /*2ab0*/  IMAD.U32 R137, RZ, RZ, UR7 ;  /* 0x00000007ff897e24 */ /* 0x000fe2000f8e00ff */
[----:B------:R-:W-:-:S04]  /*2ac0*/  UIMAD.WIDE.U32 UR6, UR36, UR6, URZ ;  /* 0x00000006240672a5 */ /* 0x000fc8000f8e003f */
[----:B------:R-:W-:-:S03]  /*2ad0*/  IADD3 R137, -R16, 0xe0, R137 ;  /* 0x000000e010897810 */ /* 0x000fc60007ffe189 */
[----:B------:R-:W-:Y:S01]  /*2ae0*/  UMOV UR6, URZ ;  /* 0x0000003f00067c82 */ /* 0x000fe20008000000 */
[----:B0-----:R-:W-:-:S04]  /*2af0*/  VIADDMNMX R0, R0, R136, R137, PT ;  /* 0x0000008800007246 */ /* 0x001fc80003800189 */
[C---:B------:R-:W-:Y:S02]  /*2b00*/  ISETP.GT.AND P3, PT, R0.reuse, RZ, PT ;  /* 0x000000ff0000720c */ /* 0x040fe40003f64270 */
[C---:B------:R-:W-:Y:S02]  /*2b10*/  ISETP.GT.AND P4, PT, R0.reuse, 0x1, PT ;  /* 0x000000010000780c */ /* 0x040fe40003f84270 */
[----:B------:R-:W-:Y:S01]  /*2b20*/  ISETP.GT.AND P5, PT, R0, 0x8, PT ;  /* 0x000000080000780c */ /* 0x000fe20003fa4270 */
[----:B------:R-:W-:Y:S02]  /*2b30*/  WARPGROUP.DEPBAR.LE gsb0, 0x0 ;  /* 0x00008000000079c5 */ /* 0x000fe40000010000 */
[----:B------:R-:W-:-:S06]  /*2b40*/  WARPGROUP.ARRIVE ;  /* 0x00000000000079c5 */ /* 0x000fcc0000000000 */
[----:B------:R-:W-:Y:S01]  /*2b50*/  QGMMA.64x32x32.F32.E4M3.E4M3 R24, gdesc[UR8], R24, gsb0 ;  /* 0x00600000081879f3 */ /* 0x000fe20008000818 */
[----:B------:R-:W-:Y:S01]  /*2b60*/  @UP0 ULDC UR11, c[0x0][0x450] ;  /* 0x00011400000b0ab9 */ /* 0x000fe20000000800 */
[----:B------:R-:W-:Y:S01]  /*2b70*/  UMOV UR10, UR36 ;  /* 0x00000024000a7c82 */ /* 0x000fe20008000000 */
[----:B------:R-:W-:-:S04]  /*2b80*/  @UP0 USHF.R.U32.HI UR10, URZ, UR11, UR7 ;  /* 0x0000000b3f0a0299 */ /* 0x000fc80008011607 */
[----:B------:R-:W-:-:S04]  /*2b90*/  UIADD3 UR7, UR10, UR51, -UR52 ;  /* 0x000000330a077290 */ /* 0x000fc8000fffe834 */
[----:B------:R-:W-:-:S04]  /*2ba0*/  UIMAD.WIDE UR6, UR7, -0x6db6db6d, UR6 ;  /* 0x92492493070678a5 */ /* 0x000fc8000f8e0206 */
[----:B------:R-:W-:-:S04]  /*2bb0*/  USHF.R.U32.HI UR6, URZ, 0x1f, UR7 ;  /* 0x0000001f3f067899 */ /* 0x000fc80008011607 */
[----:B------:R-:W-:-:S04]  /*2bc0*/  ULEA.HI.SX32 UR6, UR7, UR6, 0x19 ;  /* 0x0000000607067291 */ /* 0x000fc8000f8fca3f */
[----:B------:R-:W-:-:S04]  /*2bd0*/  UISETP.LT.AND UP1, UPT, UR39, UR6, UPT ;  /* 0x000000062700728c */ /* 0x000fc8000bf21270 */
[----:B------:R-:W-:-:S04]  /*2be0*/  USEL UR56, UR39, UR6, !UP1 ;  /* 0x0000000627387287 */ /* 0x000fc8000c800000 */
[----:B------:R-:W-:Y:S01]  /*2bf0*/  UISETP.GE.AND UP1, UPT, UR57, UR56, UPT ;  /* 0x000000383900728c */ /* 0x000fe2000bf26270 */
        /* <DEDUP_REMOVED lines=72> */
[----:B------:R-:W-:Y:S01]  /*3080*/  FMNMX.FTZ R6, R129, R6, !PT ;  /* 0x0000000681067209 */ /* 0x000fe20007810000 */
[----:B------:R-:W0:Y:S01]  /*3090*/  SHFL.IDX PT, R92, R138, 0x1, 0x1c1f ;  /* 0x003c1f008a5c7f89 */ /* 0x000e2200000e0000 */
[----:B------:R-:W-:-:S02]  /*30a0*/  ISETP.GT.AND P4, PT, R0, 0x50, PT ;  /* 0x000000500000780c */ /* 0x000fc40003f84270 */
[----:B------:R-:W-:Y:S01]  /*30b0*/  FSEL R121, R93, -INF , P3 ;  /* 0xff8000005d797808 */ /* 0x000fe20001800000 */
[----:B------:R-:W-:Y:S01]  /*30c0*/  IMAD.U32 R93, RZ, RZ, UR42 ;  /* 0x0000002aff5d7e24 */ /* 0x000fe2000f8e00ff */
[----:B------:R-:W-:Y:S02]  /*30d0*/  FMNMX.FTZ R6, R125, R6, !PT ;  /* 0x000000067d067209 */ /* 0x000fe40007810000 */
[----:B------:R-:W-:Y:S02]  /*30e0*/  ISETP.GT.AND P3, PT, R0, 0x51, PT ;  /* 0x000000510000780c */ /* 0x000fe40003f64270 */
[----:B------:R-:W-:Y:S02]  /*30f0*/  FSEL R117, R96, -INF , P4 ;  /* 0xff80000060757808 */ /* 0x000fe40002000000 */
[----:B------:R-:W-:Y:S02]  /*3100*/  FMNMX.FTZ R6, R121, R6, !PT ;  /* 0x0000000679067209 */ /* 0x000fe40007810000 */
[----:B------:R-:W-:-:S02]  /*3110*/  ISETP.GT.AND P4, PT, R0, 0x58, PT ;  /* 0x000000580000780c */ /* 0x000fc40003f84270 */
[----:B------:R-:W-:Y:S02]  /*3120*/  FSEL R105, R97, -INF , P3 ;  /* 0xff80000061697808 */ /* 0x000fe40001800000 */
        /* <DEDUP_REMOVED lines=8> */
[----:B------:R-:W-:Y:S02]  /*31b0*/  FMNMX.FTZ R6, R109, R6, !PT ;  /* 0x000000066d067209 */ /* 0x000fe40007810000 */
[----:B0-----:R-:W-:-:S04]  /*31c0*/  VIADDMNMX R92, R92, R136, R137, PT ;  /* 0x000000885c5c7246 */ /* 0x001fc80003800189 */
[----:B------:R-:W-:-:S04]  /*31d0*/  ISETP.GT.AND P5, PT, R92, 0x8, PT ;  /* 0x000000085c00780c */ /* 0x000fc80003fa4270 */
[----:B------:R-:W-:Y:S01]  /*31e0*/  FSEL R126, R126, -INF , P5 ;  /* 0xff8000007e7e7808 */ /* 0x000fe20002800000 */
[----:B------:R-:W-:Y:S02]  /*31f0*/  WARPGROUP.DEPBAR.LE gsb0, 0x0 ;  /* 0x00008000000079c5 */ /* 0x000fe40000010000 */
[----:B------:R-:W-:Y:S01]  /*3200*/  WARPGROUP.ARRIVE ;  /* 0x00000000000079c5 */ /* 0x000fe20000000000 */
[----:B------:R-:W-:Y:S02]  /*3210*/  FSEL R5, R72, -INF , P4 ;  /* 0xff80000048057808 */ /* 0x000fe40002000000 */
[C---:B------:R-:W-:Y:S02]  /*3220*/  ISETP.GT.AND P4, PT, R0.reuse, 0x68, PT ;  /* 0x000000680000780c */ /* 0x040fe40003f84270 */
[----:B------:R-:W-:Y:S01]  /*3230*/  FSEL R73, R73, -INF , P3 ;  /* 0xff80000049497808 */ /* 0x000fe20001800000 */
[----:B------:R-:W-:Y:S01]  /*3240*/  QGMMA.64x32x32.F32.E4M3.E4M3 R56, gdesc[UR12], R56, gsb0 ;  /* 0x006000000c3879f3 */ /* 0x000fe20008000838 */
[----:B------:R-:W-:Y:S01]  /*3250*/  UIADD3 UR14, UR20, 0x506, URZ ;  /* 0x00000506140e7890 */ /* 0x000fe2000fffe03f */
[----:B------:R-:W-:Y:S01]  /*3260*/  FMNMX.FTZ R6, R5, R6, !PT ;  /* 0x0000000605067209 */ /* 0x000fe20007810000 */
[----:B------:R-:W-:Y:S01]  /*3270*/  UMOV UR15, 0x40000040 ;  /* 0x40000040000f7882 */ /* 0x000fe20000000000 */
[----:B------:R-:W-:-:S02]  /*3280*/  ISETP.GT.AND P3, PT, R0, 0x69, PT ;  /* 0x000000690000780c */ /* 0x000fc40003f64270 */
[----:B------:R-:W-:Y:S02]  /*3290*/  FSEL R3, R76, -INF , P4 ;  /* 0xff8000004c037808 */ /* 0x000fe40002000000 */
[----:B------:R-:W-:Y:S02]  /*32a0*/  FMNMX.FTZ R6, R73, R6, !PT ;  /* 0x0000000649067209 */ /* 0x000fe40007810000 */
[C---:B------:R-:W-:Y:S02]  /*32b0*/  ISETP.GT.AND P4, PT, R0.reuse, 0x70, PT ;  /* 0x000000700000780c */ /* 0x040fe40003f84270 */
        /* <DEDUP_REMOVED lines=15> */
[----:B------:R-:W-:Y:S01]  /*33b0*/  FMNMX.FTZ R89, R85, R6, !PT ;  /* 0x0000000655597209 */ /* 0x000fe20007810000 */
[----:B------:R-:W-:Y:S02]  /*33c0*/  WARPGROUP.DEPBAR.LE gsb0, 0x0 ;  /* 0x00008000000079c5 */ /* 0x000fe40000010000 */
[----:B------:R-:W-:Y:S01]  /*33d0*/  WARPGROUP.ARRIVE ;  /* 0x00000000000079c5 */ /* 0x000fe20000000000 */
[----:B------:R-:W-:Y:S02]  /*33e0*/  FSEL R56, R56, -INF , P4 ;  /* 0xff80000038387808 */ /* 0x000fe40002000000 */
[----:B------:R-:W-:Y:S02]  /*33f0*/  ISETP.GT.AND P4, PT, R0, 0x88, PT ;  /* 0x000000880000780c */ /* 0x000fe40003f84270 */
        /* <DEDUP_REMOVED lines=51> */
[----:B------:R-:W-:Y:S01]  /*3730*/  FMNMX.FTZ R89, R53, R6, !PT ;  /* 0x0000000635597209 */ /* 0x000fe20007810000 */
[----:B------:R-:W-:Y:S02]  /*3740*/  WARPGROUP.DEPBAR.LE gsb0, 0x0 ;  /* 0x00008000000079c5 */ /* 0x000fe40000010000 */
[----:B------:R-:W-:Y:S02]  /*3750*/  FSEL R24, R24, -INF , P4 ;  /* 0xff80000018187808 */ /* 0x000fe40002000000 */
        /* <DEDUP_REMOVED lines=20> */
[----:B------:R-:W-:-:S02]  /*38a0*/  ISETP.GT.AND P4, PT, R92, 0x1, PT ;  /* 0x000000015c00780c */ /* 0x000fc40003f84270 */
[----:B------:R-:W-:Y:S02]  /*38b0*/  FMNMX.FTZ R8, R37, R0, !PT ;  /* 0x0000000025087209 */ /* 0x000fe40007810000 */
[----:B------:R-:W-:Y:S02]  /*38c0*/  FSEL R123, R123, -INF , P4 ;  /* 0xff8000007b7b7808 */ /* 0x000fe40002000000 */
[----:B------:R-:W-:Y:S01]  /*38d0*/  ISETP.GT.AND P4, PT, R92, 0x10, PT ;  /* 0x000000105c00780c */ /* 0x000fe20003f84270 */
[----:B------:R-:W0:Y:S03]  /*38e0*/  SHFL.BFLY PT, R89, R8, 0x2, 0x1f ;  /* 0x0c401f0008597f89 */ /* 0x000e2600000e0000 */
[----:B------:R-:W-:Y:S02]  /*38f0*/  FSEL R130, R130, -INF , P4 ;  /* 0xff80000082827808 */ /* 0x000fe40002000000 */
[----:B------:R-:W-:-:S04]  /*3900*/  ISETP.GT.AND P4, PT, R92, 0x18, PT ;  /* 0x000000185c00780c */ /* 0x000fc80003f84270 */
[----:B------:R-:W-:Y:S02]  /*3910*/  FSEL R134, R134, -INF , P4 ;  /* 0xff80000086867808 */ /* 0x000fe40002000000 */
[----:B------:R-:W-:-:S04]  /*3920*/  ISETP.GT.AND P4, PT, R92, 0x21, PT ;  /* 0x000000215c00780c */ /* 0x000fc80003f84270 */
[----:B------:R-:W-:Y:S02]  /*3930*/  FSEL R107, R107, -INF , P4 ;  /* 0xff8000006b6b7808 */ /* 0x000fe40002000000 */
[----:B------:R-:W-:-:S04]  /*3940*/  ISETP.GT.AND P4, PT, R92, 0x29, PT ;  /* 0x000000295c00780c */ /* 0x000fc80003f84270 */
[----:B------:R-:W-:Y:S02]  /*3950*/  FSEL R111, R111, -INF , P4 ;  /* 0xff8000006f6f7808 */ /* 0x000fe40002000000 */
[----:B------:R-:W-:Y:S02]  /*3960*/  ISETP.GT.AND P4, PT, R92, 0x31, PT ;  /* 0x000000315c00780c */ /* 0x000fe40003f84270 */
[----:B0-----:R-:W-:Y:S02]  /*3970*/  FMNMX.FTZ R89, R8, R89, !PT ;  /* 0x0000005908597209 */ /* 0x001fe40007810000 */
[----:B------:R-:W-:Y:S02]  /*3980*/  FSEL R115, R115, -INF , P4 ;  /* 0xff80000073737808 */ /* 0x000fe40002000000 */
[----:B------:R-:W-:Y:S01]  /*3990*/  ISETP.GT.AND P4, PT, R92, 0x39, PT ;  /* 0x000000395c00780c */ /* 0x000fe20003f84270 */
[----:B------:R-:W0:Y:S03]  /*39a0*/  SHFL.BFLY PT, R0, R89, 0x1, 0x1f ;  /* 0x0c201f0059007f89 */ /* 0x000e2600000e0000 */
[----:B------:R-:W-:-:S02]  /*39b0*/  FSEL R119, R119, -INF , P4 ;  /* 0xff80000077777808 */ /* 0x000fc40002000000 */
        /* <DEDUP_REMOVED lines=9> */
[C---:B------:R-:W-:Y:S01]  /*3a50*/  FSETP.NEU.FTZ.AND P3, PT, R0.reuse, -INF , PT ;  /* 0xff8000000000780b */ /* 0x040fe20003f7d000 */
[----:B------:R-:W-:-:S01]  /*3a60*/  FFMA.FTZ R6, R0, R93, -8 ;  /* 0xc100000000067423 */ /* 0x000fc2000001005d */
[----:B------:R-:W-:-:S04]  /*3a70*/  ISETP.GT.AND P4, PT, R92, 0x61, PT ;  /* 0x000000615c00780c */ /* 0x000fc80003f84270 */
[----:B------:R-:W-:Y:S02]  /*3a80*/  FSEL R6, R6, RZ, P3 ;  /* 0x000000ff06067208 */ /* 0x000fe40001800000 */
[----:B------:R-:W-:Y:S02]  /*3a90*/  ISETP.GT.AND P3, PT, R92, RZ, PT ;  /* 0x000000ff5c00720c */ /* 0x000fe40003f64270 */
[----:B------:R-:W-:Y:S01]  /*3aa0*/  FSEL R75, R75, -INF , P4 ;  /* 0xff8000004b4b7808 */ /* 0x000fe20002000000 */
[----:B------:R-:W-:-:S01]  /*3ab0*/  FFMA.FTZ R112, R121, UR42, -R6 ;  /* 0x0000002a79707c23 */ /* 0x000fc20008010806 */
[----:B------:R-:W-:Y:S01]  /*3ac0*/  FSEL R122, R122, -INF , P3 ;  /* 0xff8000007a7a7808 */ /* 0x000fe20001800000 */
[----:B------:R-:W-:-:S01]  /*3ad0*/  FFMA.FTZ R116, R113, UR42, -R6 ;  /* 0x0000002a71747c23 */ /* 0x000fc20008010806 */
[----:B------:R-:W-:Y:S01]  /*3ae0*/  ISETP.GT.AND P3, PT, R92, 0x9, PT ;  /* 0x000000095c00780c */ /* 0x000fe20003f64270 */
[----:B------:R-:W-:-:S01]  /*3af0*/  FFMA.FTZ R120, R60, UR42, -R6 ;  /* 0x0000002a3c787c23 */ /* 0x000fc20008010806 */
[----:B------:R-:W-:Y:S01]  /*3b00*/  FMNMX.FTZ R93, R122, R123, !PT ;  /* 0x0000007b7a5d7209 */ /* 0x000fe20007810000 */
[----:B------:R-:W-:-:S01]  /*3b10*/  FFMA.FTZ R14, R13, UR42, -R6 ;  /* 0x0000002a0d0e7c23 */ /* 0x000fc20008010806 */
[----:B------:R-:W-:Y:S01]  /*3b20*/  FSEL R127, R127, -INF , P3 ;  /* 0xff8000007f7f7808 */ /* 0x000fe20001800000 */
[----:B------:R-:W-:-:S01]  /*3b30*/  FFMA.FTZ R40, R40, UR42, -R6 ;  /* 0x0000002a28287c23 */ /* 0x000fc20008010806 */
[----:B------:R-:W-:Y:S01]  /*3b40*/  FMNMX.FTZ R96, R126, R93, !PT ;  /* 0x0000005d7e607209 */ /* 0x000fe20007810000 */
[----:B------:R-:W-:-:S01]  /*3b50*/  FFMA.FTZ R10, R11, UR42, -R6 ;  /* 0x0000002a0b0a7c23 */ /* 0x000fc20008010806 */
[----:B------:R-:W-:Y:S01]  /*3b60*/  ISETP.GT.AND P3, PT, R92, 0x11, PT ;  /* 0x000000115c00780c */ /* 0x000fe20003f64270 */
[----:B------:R0:W-:Y:S01]  /*3b70*/  MUFU.EX2 R8, R14 ;  /* 0x0000000e00087308 */ /* 0x0001e20000000800 */
[----:B------:R-:W-:Y:S01]  /*3b80*/  FMNMX.FTZ R97, R127, R96, !PT ;  /* 0x000000607f617209 */ /* 0x000fe20007810000 */
[--C-:B------:R-:W-:Y:S01]  /*3b90*/  FFMA.FTZ R11, R15, UR42, -R6.reuse ;  /* 0x0000002a0f0b7c23 */ /* 0x100fe20008010806 */
[----:B------:R-:W-:Y:S01]  /*3ba0*/  FSEL R131, R131, -INF , P3 ;  /* 0xff80000083837808 */ /* 0x000fe20001800000 */
[--C-:B------:R-:W-:Y:S01]  /*3bb0*/  FFMA.FTZ R12, R21, UR42, -R6.reuse ;  /* 0x0000002a150c7c23 */ /* 0x100fe20008010806 */
[----:B------:R-:W-:Y:S01]  /*3bc0*/  FMNMX.FTZ R100, R130, R97, !PT ;  /* 0x0000006182647209 */ /* 0x000fe20007810000 */
[--C-:B------:R-:W-:Y:S01]  /*3bd0*/  FFMA.FTZ R7, R7, UR42, -R6.reuse ;  /* 0x0000002a07077c23 */ /* 0x100fe20008010806 */
[C---:B------:R-:W-:Y:S01]  /*3be0*/  ISETP.GT.AND P3, PT, R92.reuse, 0x19, PT ;  /* 0x000000195c00780c */ /* 0x040fe20003f64270 */
[--C-:B------:R-:W-:Y:S01]  /*3bf0*/  FFMA.FTZ R9, R9, UR42, -R6.reuse ;  /* 0x0000002a09097c23 */ /* 0x100fe20008010806 */
[----:B------:R-:W-:Y:S01]  /*3c00*/  FMNMX.FTZ R97, R131, R100, !PT ;  /* 0x0000006483617209 */ /* 0x000fe20007810000 */
[--C-:B------:R-:W-:Y:S01]  /*3c10*/  FFMA.FTZ R13, R139, UR42, -R6.reuse ;  /* 0x0000002a8b0d7c23 */ /* 0x100fe20008010806 */
[----:B------:R-:W-:Y:S01]  /*3c20*/  FSEL R135, R135, -INF , P3 ;  /* 0xff80000087877808 */ /* 0x000fe20001800000 */
[--C-:B0-----:R-:W-:Y:S01]  /*3c30*/  FFMA.FTZ R14, R141, UR42, -R6.reuse ;  /* 0x0000002a8d0e7c23 */ /* 0x101fe20008010806 */
[----:B------:R-:W-:Y:S01]  /*3c40*/  ISETP.GT.AND P3, PT, R92, 0x20, PT ;  /* 0x000000205c00780c */ /* 0x000fe20003f64270 */
[--C-:B------:R-:W-:Y:S01]  /*3c50*/  FFMA.FTZ R15, R143, UR42, -R6.reuse ;  /* 0x0000002a8f0f7c23 */ /* 0x100fe20008010806 */
[----:B------:R-:W-:Y:S01]  /*3c60*/  FMNMX.FTZ R100, R134, R97, !PT ;  /* 0x0000006186647209 */ /* 0x000fe20007810000 */
[--C-:B------:R-:W-:Y:S01]  /*3c70*/  FFMA.FTZ R20, R147, UR42, -R6.reuse ;  /* 0x0000002a93147c23 */ /* 0x100fe20008010806 */
[----:B------:R-:W-:Y:S01]  /*3c80*/  FSEL R106, R106, -INF , P3 ;  /* 0xff8000006a6a7808 */ /* 0x000fe20001800000 */
[--C-:B------:R-:W-:Y:S01]  /*3c90*/  FFMA.FTZ R21, R149, UR42, -R6.reuse ;  /* 0x0000002a95157c23 */ /* 0x100fe20008010806 */
[----:B------:R-:W-:Y:S01]  /*3ca0*/  FMNMX.FTZ R101, R135, R100, !PT ;  /* 0x0000006487657209 */ /* 0x000fe20007810000 */
[--C-:B------:R-:W-:Y:S01]  /*3cb0*/  FFMA.FTZ R72, R151, UR42, -R6.reuse ;  /* 0x0000002a97487c23 */ /* 0x100fe20008010806 */
        /* <DEDUP_REMOVED lines=13> */
[----:B------:R0:W-:Y:S01]  /*3d90*/  MUFU.EX2 R101, R112 ;  /* 0x0000007000657308 */ /* 0x0001e20000000800 */
        /* <DEDUP_REMOVED lines=20> */
[----:B0-----:R-:W-:Y:S01]  /*3ee0*/  FMNMX.FTZ R112, R90, R117, !PT ;  /* 0x000000755a707209 */ /* 0x001fe20007810000 */
[--C-:B------:R-:W-:Y:S01]  /*3ef0*/  FFMA.FTZ R117, R5, UR42, -R6.reuse ;  /* 0x0000002a05757c23 */ /* 0x100fe20008010806 */
[----:B------:R-:W-:Y:S01]  /*3f00*/  FSEL R108, R94, -INF , P3 ;  /* 0xff8000005e6c7808 */ /* 0x000fe20001800000 */
[--C-:B------:R-:W-:Y:S01]  /*3f10*/  FFMA.FTZ R57, R57, UR42, -R6.reuse ;  /* 0x0000002a39397c23 */ /* 0x100fe20008010806 */
[----:B------:R-:W-:Y:S01]  /*3f20*/  FMNMX.FTZ R113, R91, R112, !PT ;  /* 0x000000705b717209 */ /* 0x000fe20007810000 */
[----:B------:R0:W-:Y:S01]  /*3f30*/  MUFU.EX2 R94, R116 ;  /* 0x00000074005e7308 */ /* 0x0001e20000000800 */
        /* <DEDUP_REMOVED lines=15> */
[----:B------:R-:W-:Y:S01]  /*4030*/  MUFU.EX2 R102, R117 ;  /* 0x0000007500667308 */ /* 0x000fe20000000800 */
[----:B------:R-:W-:Y:S01]  /*4040*/  ISETP.GT.AND P3, PT, R92, 0x60, PT ;  /* 0x000000605c00780c */ /* 0x000fe20003f64270 */
[--C-:B------:R-:W-:Y:S01]  /*4050*/  FFMA.FTZ R36, R36, UR42, -R6.reuse ;  /* 0x0000002a24247c23 */ /* 0x100fe20008010806 */
[----:B------:R-:W-:Y:S01]  /*4060*/  FMNMX.FTZ R116, R112, R5, !PT ;  /* 0x0000000570747209 */ /* 0x000fe20007810000 */
[----:B------:R-:W-:Y:S01]  /*4070*/  FFMA.FTZ R37, R37, UR42, -R6 ;  /* 0x0000002a25257c23 */ /* 0x000fe20008010806 */
[----:B------:R-:W-:-:S02]  /*4080*/  FSEL R74, R74, -INF , P3 ;  /* 0xff8000004a4a7808 */ /* 0x000fc40001800000 */
[----:B------:R-:W-:Y:S01]  /*4090*/  FMNMX.FTZ R5, R103, R116, !PT ;  /* 0x0000007467057209 */ /* 0x000fe20007810000 */
[----:B------:R-:W-:Y:S01]  /*40a0*/  MUFU.EX2 R7, R7 ;  /* 0x0000000700077308 */ /* 0x000fe20000000800 */
[----:B------:R-:W-:Y:S02]  /*40b0*/  ISETP.GT.AND P3, PT, R92, 0x68, PT ;  /* 0x000000685c00780c */ /* 0x000fe40003f64270 */
        /* <DEDUP_REMOVED lines=8> */
[----:B------:R-:W0:Y:S01]  /*4140*/  MUFU.EX2 R10, R10 ;  /* 0x0000000a000a7308 */ /* 0x000e220000000800 */
[----:B------:R-:W-:Y:S02]  /*4150*/  ISETP.GT.AND P4, PT, R92, 0x71, PT ;  /* 0x000000715c00780c */ /* 0x000fe40003f84270 */
[----:B------:R-:W-:Y:S02]  /*4160*/  FSEL R77, R82, -INF , P3 ;  /* 0xff800000524d7808 */ /* 0x000fe40001800000 */
[----:B------:R-:W-:-:S02]  /*4170*/  FMNMX.FTZ R116, R79, R116, !PT ;  /* 0x000000744f747209 */ /* 0x000fc40007810000 */
[C---:B------:R-:W-:Y:S01]  /*4180*/  ISETP.GT.AND P3, PT, R92.reuse, 0x78, PT ;  /* 0x000000785c00780c */ /* 0x040fe20003f64270 */
[----:B------:R1:W-:Y:S01]  /*4190*/  MUFU.EX2 R82, R113 ;  /* 0x0000007100527308 */ /* 0x0003e20000000800 */
[----:B------:R-:W-:Y:S02]  /*41a0*/  FSEL R83, R83, -INF , P4 ;  /* 0xff80000053537808 */ /* 0x000fe40002000000 */
[----:B------:R-:W-:Y:S02]  /*41b0*/  FMNMX.FTZ R116, R77, R116, !PT ;  /* 0x000000744d747209 */ /* 0x000fe40007810000 */
[----:B------:R-:W-:Y:S02]  /*41c0*/  ISETP.GT.AND P4, PT, R92, 0x79, PT ;  /* 0x000000795c00780c */ /* 0x000fe40003f84270 */
[----:B------:R-:W-:Y:S01]  /*41d0*/  FSEL R86, R86, -INF , P3 ;  /* 0xff80000056567808 */ /* 0x000fe20001800000 */
[----:B------:R-:W-:Y:S01]  /*41e0*/  MUFU.EX2 R11, R11 ;  /* 0x0000000b000b7308 */ /* 0x000fe20000000800 */
[----:B------:R-:W-:Y:S01]  /*41f0*/  FMNMX.FTZ R5, R83, R116, !PT ;  /* 0x0000007453057209 */ /* 0x000fe20007810000 */
[----:B-1----:R-:W-:Y:S01]  /*4200*/  FFMA.FTZ R113, R84, UR42, -R6 ;  /* 0x0000002a54717c23 */ /* 0x002fe20008010806 */
[----:B------:R-:W-:-:S02]  /*4210*/  FSEL R87, R87, -INF , P4 ;  /* 0xff80000057577808 */ /* 0x000fc40002000000 */
[----:B------:R-:W-:Y:S02]  /*4220*/  ISETP.GT.AND P3, PT, R92, 0x80, PT ;  /* 0x000000805c00780c */ /* 0x000fe40003f64270 */
[----:B------:R-:W-:Y:S01]  /*4230*/  FMNMX.FTZ R116, R86, R5, !PT ;  /* 0x0000000556747209 */ /* 0x000fe20007810000 */
[----:B------:R-:W-:Y:S01]  /*4240*/  MUFU.EX2 R12, R12 ;  /* 0x0000000c000c7308 */ /* 0x000fe20000000800 */
[----:B------:R-:W-:Y:S02]  /*4250*/  ISETP.GT.AND P4, PT, R92, 0x81, PT ;  /* 0x000000815c00780c */ /* 0x000fe40003f84270 */
[----:B------:R-:W-:Y:S02]  /*4260*/  FSEL R58, R58, -INF , P3 ;  /* 0xff8000003a3a7808 */ /* 0x000fe40001800000 */
[----:B------:R-:W-:Y:S02]  /*4270*/  FMNMX.FTZ R5, R87, R116, !PT ;  /* 0x0000007457057209 */ /* 0x000fe40007810000 */
[----:B------:R-:W-:Y:S01]  /*4280*/  ISETP.GT.AND P3, PT, R92, 0x88, PT ;  /* 0x000000885c00780c */ /* 0x000fe20003f64270 */
[----:B------:R-:W-:Y:S01]  /*4290*/  MUFU.EX2 R13, R13 ;  /* 0x0000000d000d7308 */ /* 0x000fe20000000800 */
[----:B------:R-:W-:-:S02]  /*42a0*/  FSEL R59, R59, -INF , P4 ;  /* 0xff8000003b3b7808 */ /* 0x000fc40002000000 */
[----:B------:R-:W-:Y:S02]  /*42b0*/  FMNMX.FTZ R116, R58, R5, !PT ;  /* 0x000000053a747209 */ /* 0x000fe40007810000 */
[----:B------:R-:W-:Y:S02]  /*42c0*/  ISETP.GT.AND P4, PT, R92, 0x89, PT ;  /* 0x000000895c00780c */ /* 0x000fe40003f84270 */
[----:B------:R-:W-:Y:S01]  /*42d0*/  FSEL R84, R62, -INF , P3 ;  /* 0xff8000003e547808 */ /* 0x000fe20001800000 */
[----:B------:R-:W1:Y:S01]  /*42e0*/  MUFU.EX2 R14, R14 ;  /* 0x0000000e000e7308 */ /* 0x000e620000000800 */
[----:B------:R-:W-:Y:S02]  /*42f0*/  FMNMX.FTZ R5, R59, R116, !PT ;  /* 0x000000743b057209 */ /* 0x000fe40007810000 */
[----:B------:R-:W-:Y:S02]  /*4300*/  ISETP.GT.AND P3, PT, R92, 0x90, PT ;  /* 0x000000905c00780c */ /* 0x000fe40003f64270 */
[----:B------:R-:W-:-:S02]  /*4310*/  FSEL R63, R63, -INF , P4 ;  /* 0xff8000003f3f7808 */ /* 0x000fc40002000000 */
[----:B------:R-:W-:Y:S01]  /*4320*/  FMNMX.FTZ R116, R84, R5, !PT ;  /* 0x0000000554747209 */ /* 0x000fe20007810000 */
[----:B------:R2:W-:Y:S01]  /*4330*/  MUFU.EX2 R62, R113 ;  /* 0x00000071003e7308 */ /* 0x0005e20000000800 */
        /* <DEDUP_REMOVED lines=9> */
[----:B------:R-:W-:Y:S01]  /*43d0*/  MUFU.EX2 R20, R20 ;  /* 0x0000001400147308 */ /* 0x000fe20000000800 */
[----:B------:R-:W-:Y:S02]  /*43e0*/  FMNMX.FTZ R5, R67, R116, !PT ;  /* 0x0000007443057209 */ /* 0x000fe40007810000 */
[----:B------:R-:W-:Y:S02]  /*43f0*/  ISETP.GT.AND P3, PT, R92, 0xa0, PT ;  /* 0x000000a05c00780c */ /* 0x000fe40003f64270 */
[----:B------:R-:W-:-:S02]  /*4400*/  FSEL R71, R71, -INF , P4 ;  /* 0xff80000047477808 */ /* 0x000fc40002000000 */
[----:B------:R-:W-:Y:S01]  /*4410*/  FMNMX.FTZ R116, R70, R5, !PT ;  /* 0x0000000546747209 */ /* 0x000fe20007810000 */
[----:B------:R-:W-:Y:S01]  /*4420*/  MUFU.EX2 R21, R21 ;  /* 0x0000001500157308 */ /* 0x000fe20000000800 */
[----:B--2---:R-:W-:Y:S02]  /*4430*/  FSEL R113, R42, -INF , P3 ;  /* 0xff8000002a717808 */ /* 0x004fe40001800000 */
[C---:B------:R-:W-:Y:S02]  /*4440*/  ISETP.GT.AND P4, PT, R92.reuse, 0xa1, PT ;  /* 0x000000a15c00780c */ /* 0x040fe40003f84270 */
[----:B------:R-:W-:Y:S02]  /*4450*/  FMNMX.FTZ R42, R71, R116, !PT ;  /* 0x00000074472a7209 */ /* 0x000fe40007810000 */
[----:B------:R-:W-:Y:S01]  /*4460*/  ISETP.GT.AND P3, PT, R92, 0xa8, PT ;  /* 0x000000a85c00780c */ /* 0x000fe20003f64270 */
[----:B------:R-:W2:Y:S01]  /*4470*/  MUFU.EX2 R72, R72 ;  /* 0x0000004800487308 */ /* 0x000ea20000000800 */
[----:B------:R-:W-:Y:S01]  /*4480*/  FSEL R116, R43, -INF , P4 ;  /* 0xff8000002b747808 */ /* 0x000fe20002000000 */
[----:B------:R-:W-:Y:S01]  /*4490*/  FFMA.FTZ R43, R61, UR42, -R6 ;  /* 0x0000002a3d2b7c23 */ /* 0x000fe20008010806 */
[----:B------:R-:W-:-:S02]  /*44a0*/  FMNMX.FTZ R5, R113, R42, !PT ;  /* 0x0000002a71057209 */ /* 0x000fc40007810000 */
[----:B------:R-:W-:Y:S02]  /*44b0*/  ISETP.GT.AND P4, PT, R92, 0xa9, PT ;  /* 0x000000a95c00780c */ /* 0x000fe40003f84270 */
[----:B------:R-:W-:Y:S01]  /*44c0*/  FSEL R60, R46, -INF , P3 ;  /* 0xff8000002e3c7808 */ /* 0x000fe20001800000 */
[----:B------:R3:W-:Y:S01]  /*44d0*/  MUFU.EX2 R42, R120 ;  /* 0x00000078002a7308 */ /* 0x0007e20000000800 */
[----:B------:R-:W-:Y:S02]  /*44e0*/  FMNMX.FTZ R5, R116, R5, !PT ;  /* 0x0000000574057209 */ /* 0x000fe40007810000 */
[----:B------:R-:W-:Y:S02]  /*44f0*/  ISETP.GT.AND P3, PT, R92, 0xb0, PT ;  /* 0x000000b05c00780c */ /* 0x000fe40003f64270 */
[----:B------:R-:W-:Y:S01]  /*4500*/  FSEL R117, R47, -INF , P4 ;  /* 0xff8000002f757808 */ /* 0x000fe20002000000 */
[--C-:B------:R-:W-:Y:S01]  /*4510*/  FFMA.FTZ R47, R65, UR42, -R6.reuse ;  /* 0x0000002a412f7c23 */ /* 0x100fe20008010806 */
[----:B------:R-:W-:Y:S01]  /*4520*/  FMNMX.FTZ R46, R60, R5, !PT ;  /* 0x000000053c2e7209 */ /* 0x000fe20007810000 */
[----:B------:R-:W-:Y:S01]  /*4530*/  MUFU.EX2 R76, R76 ;  /* 0x0000004c004c7308 */ /* 0x000fe20000000800 */
[----:B------:R-:W-:Y:S01]  /*4540*/  ISETP.GT.AND P4, PT, R92, 0xb1, PT ;  /* 0x000000b15c00780c */ /* 0x000fe20003f84270 */
[----:B---3--:R-:W-:Y:S01]  /*4550*/  FFMA.FTZ R120, R68, UR42, -R6 ;  /* 0x0000002a44787c23 */ /* 0x008fe20008010806 */
[----:B------:R-:W-:-:S02]  /*4560*/  FSEL R50, R50, -INF , P3 ;  /* 0xff80000032327808 */ /* 0x000fc40001800000 */
[----:B------:R-:W-:Y:S01]  /*4570*/  FMNMX.FTZ R5, R117, R46, !PT ;  /* 0x0000002e75057209 */ /* 0x000fe20007810000 */
[----:B------:R-:W-:-:S01]  /*4580*/  FFMA.FTZ R46, R64, UR42, -R6 ;  /* 0x0000002a402e7c23 */ /* 0x000fc20008010806 */
[----:B------:R-:W-:Y:S01]  /*4590*/  ISETP.GT.AND P3, PT, R92, 0xb8, PT ;  /* 0x000000b85c00780c */ /* 0x000fe20003f64270 */
[----:B------:R-:W-:Y:S01]  /*45a0*/  MUFU.EX2 R89, R89 ;  /* 0x0000005900597308 */ /* 0x000fe20000000800 */
[----:B------:R-:W-:Y:S02]  /*45b0*/  FSEL R51, R51, -INF , P4 ;  /* 0xff80000033337808 */ /* 0x000fe40002000000 */
        /* <DEDUP_REMOVED lines=8> */
[----:B------:R-:W3:Y:S01]  /*4640*/  MUFU.EX2 R93, R145 ;  /* 0x00000091005d7308 */ /* 0x000ee20000000800 */
[----:B------:R-:W-:Y:S02]  /*4650*/  FSEL R61, R26, -INF , P3 ;  /* 0xff8000001a3d7808 */ /* 0x000fe40001800000 */
[----:B------:R-:W-:Y:S02]  /*4660*/  ISETP.GT.AND P4, PT, R92, 0xc1, PT ;  /* 0x000000c15c00780c */ /* 0x000fe40003f84270 */
[----:B------:R-:W-:-:S02]  /*4670*/  FMNMX.FTZ R26, R55, R64, !PT ;  /* 0x00000040371a7209 */ /* 0x000fc40007810000 */
[----:B------:R-:W-:Y:S01]  /*4680*/  ISETP.GT.AND P3, PT, R92, 0xc8, PT ;  /* 0x000000c85c00780c */ /* 0x000fe20003f64270 */
[----:B------:R-:W-:Y:S01]  /*4690*/  MUFU.EX2 R96, R96 ;  /* 0x0000006000607308 */ /* 0x000fe20000000800 */
[----:B------:R-:W-:Y:S01]  /*46a0*/  FSEL R64, R27, -INF , P4 ;  /* 0xff8000001b407808 */ /* 0x000fe20002000000 */
[----:B------:R-:W-:Y:S01]  /*46b0*/  FFMA.FTZ R27, R69, UR42, -R6 ;  /* 0x0000002a451b7c23 */ /* 0x000fe20008010806 */
[----:B------:R-:W-:Y:S02]  /*46c0*/  FMNMX.FTZ R5, R61, R26, !PT ;  /* 0x0000001a3d057209 */ /* 0x000fe40007810000 */
[----:B------:R-:W-:Y:S02]  /*46d0*/  FSEL R65, R30, -INF , P3 ;  /* 0xff8000001e417808 */ /* 0x000fe40001800000 */
[----:B------:R-:W-:Y:S01]  /*46e0*/  ISETP.GT.AND P4, PT, R92, 0xc9, PT ;  /* 0x000000c95c00780c */ /* 0x000fe20003f84270 */
[----:B------:R4:W-:Y:S01]  /*46f0*/  MUFU.EX2 R26, R120 ;  /* 0x00000078001a7308 */ /* 0x0009e20000000800 */
[----:B------:R-:W-:-:S02]  /*4700*/  FMNMX.FTZ R30, R64, R5, !PT ;  /* 0x00000005401e7209 */ /* 0x000fc40007810000 */
[C---:B------:R-:W-:Y:S02]  /*4710*/  ISETP.GT.AND P3, PT, R92.reuse, 0xd0, PT ;  /* 0x000000d05c00780c */ /* 0x040fe40003f64270 */
[----:B------:R-:W-:Y:S01]  /*4720*/  FSEL R68, R31, -INF , P4 ;  /* 0xff8000001f447808 */ /* 0x000fe20002000000 */
[--C-:B------:R-:W-:Y:S01]  /*4730*/  FFMA.FTZ R31, R41, UR42, -R6.reuse ;  /* 0x0000002a291f7c23 */ /* 0x100fe20008010806 */
[----:B------:R-:W-:Y:S01]  /*4740*/  FMNMX.FTZ R5, R65, R30, !PT ;  /* 0x0000001e41057209 */ /* 0x000fe20007810000 */
[----:B------:R-:W-:Y:S01]  /*4750*/  FFMA.FTZ R41, R53, UR42, -R6 ;  /* 0x0000002a35297c23 */ /* 0x000fe20008010806 */
[----:B------:R-:W-:Y:S01]  /*4760*/  ISETP.GT.AND P4, PT, R92, 0xd1, PT ;  /* 0x000000d15c00780c */ /* 0x000fe20003f84270 */
[----:B------:R-:W-:Y:S01]  /*4770*/  MUFU.EX2 R97, R129 ;  /* 0x0000008100617308 */ /* 0x000fe20000000800 */
[----:B------:R-:W-:Y:S02]  /*4780*/  FSEL R69, R34, -INF , P3 ;  /* 0xff80000022457808 */ /* 0x000fe40001800000 */
[----:B------:R-:W-:-:S02]  /*4790*/  FMNMX.FTZ R30, R68, R5, !PT ;  /* 0x00000005441e7209 */ /* 0x000fc40007810000 */
[----:B------:R-:W-:Y:S02]  /*47a0*/  ISETP.GT.AND P3, PT, R92, 0xd8, PT ;  /* 0x000000d85c00780c */ /* 0x000fe40003f64270 */
[----:B----4-:R-:W-:Y:S01]  /*47b0*/  FSEL R120, R35, -INF , P4 ;  /* 0xff80000023787808 */ /* 0x010fe20002000000 */
[----:B------:R-:W-:-:S01]  /*47c0*/  FFMA.FTZ R35, R45, UR42, -R6 ;  /* 0x0000002a2d237c23 */ /* 0x000fc20008010806 */
[----:B------:R-:W-:Y:S01]  /*47d0*/  FMNMX.FTZ R5, R69, R30, !PT ;  /* 0x0000001e45057209 */ /* 0x000fe20007810000 */
[----:B------:R-:W4:Y:S01]  /*47e0*/  MUFU.EX2 R100, R100 ;  /* 0x0000006400647308 */ /* 0x000f220000000800 */
[----:B------:R-:W-:Y:S02]  /*47f0*/  ISETP.GT.AND P4, PT, R92, 0xd9, PT ;  /* 0x000000d95c00780c */ /* 0x000fe40003f84270 */
[----:B------:R-:W-:Y:S01]  /*4800*/  FSEL R92, R38, -INF , P3 ;  /* 0xff800000265c7808 */ /* 0x000fe20001800000 */
[----:B------:R-:W-:-:S01]  /*4810*/  FFMA.FTZ R38, R48, UR42, -R6 ;  /* 0x0000002a30267c23 */ /* 0x000fc20008010806 */
[----:B------:R-:W-:-:S02]  /*4820*/  FMNMX.FTZ R5, R120, R5, !PT ;  /* 0x0000000578057209 */ /* 0x000fc40007810000 */
[----:B------:R-:W-:Y:S01]  /*4830*/  FSEL R121, R39, -INF , P4 ;  /* 0xff80000027797808 */ /* 0x000fe20002000000 */
[----:B------:R5:W-:Y:S01]  /*4840*/  MUFU.EX2 R30, R40 ;  /* 0x00000028001e7308 */ /* 0x000be20000000800 */
[----:B------:R-:W-:Y:S01]  /*4850*/  FMNMX.FTZ R34, R92, R5, !PT ;  /* 0x000000055c227209 */ /* 0x000fe20007810000 */
[--C-:B------:R-:W-:Y:S01]  /*4860*/  FFMA.FTZ R39, R49, UR42, -R6.reuse ;  /* 0x0000002a31277c23 */ /* 0x100fe20008010806 */
[----:B0-----:R-:W-:Y:S02]  /*4870*/  F2FP.SATFINITE.E4M3.F32.PACK_AB_MERGE_C R224, R10, R9, RZ ;  /* 0x000000090ae0723e */ /* 0x001fe400048070ff */
[----:B------:R-:W-:Y:S01]  /*4880*/  FMNMX.FTZ R5, R121, R34, !PT ;  /* 0x0000002279057209 */ /* 0x000fe20007810000 */
[----:B------:R-:W-:-:S01]  /*4890*/  FFMA.FTZ R34, R44, UR42, -R6 ;  /* 0x0000002a2c227c23 */ /* 0x000fc20008010806 */
[----:B-1----:R-:W-:Y:S01]  /*48a0*/  F2FP.SATFINITE.E4M3.F32.PACK_AB_MERGE_C R226, R14, R13, RZ ;  /* 0x0000000d0ee2723e */ /* 0x002fe200048070ff */
[----:B------:R-:W-:Y:S01]  /*48b0*/  MUFU.EX2 R104, R104 ;  /* 0x0000006800687308 */ /* 0x000fe20000000800 */
[----:B-----5:R-:W-:-:S01]  /*48c0*/  FFMA.FTZ R40, R52, UR42, -R6 ;  /* 0x0000002a34287c23 */ /* 0x020fc20008010806 */
[----:B------:R-:W0:Y:S01]  /*48d0*/  SHFL.BFLY PT, R44, R5, 0x2, 0x1f ;  /* 0x0c401f00052c7f89 */ /* 0x000e2200000e0000 */
[----:B--2---:R-:W-:-:S02]  /*48e0*/  F2FP.SATFINITE.E4M3.F32.PACK_AB_MERGE_C R220, R72, R21, RZ ;  /* 0x0000001548dc723e */ /* 0x004fc400048070ff */
[----:B------:R-:W-:Y:S02]  /*48f0*/  F2FP.SATFINITE.E4M3.F32.PACK_AB_MERGE_C R224, R8, R7, R224 ;  /* 0x0000000708e0723e */ /* 0x000fe400048070e0 */
[----:B------:R-:W-:Y:S01]  /*4900*/  F2FP.SATFINITE.E4M3.F32.PACK_AB_MERGE_C R226, R12, R11, R226 ;  /* 0x0000000b0ce2723e */ /* 0x000fe200048070e2 */
[----:B------:R-:W-:Y:S01]  /*4910*/  MUFU.EX2 R105, R105 ;  /* 0x0000006900697308 */ /* 0x000fe20000000800 */
[----:B---3--:R-:W-:Y:S02]  /*4920*/  F2FP.SATFINITE.E4M3.F32.PACK_AB_MERGE_C R222, R93, R88, RZ ;  /* 0x000000585dde723e */ /* 0x008fe400048070ff */
[----:B----4-:R-:W-:Y:S02]  /*4930*/  F2FP.SATFINITE.E4M3.F32.PACK_AB_MERGE_C R216, R101, R100, RZ ;  /* 0x0000006465d8723e */ /* 0x010fe400048070ff */
[----:B------:R-:W-:Y:S02]  /*4940*/  F2FP.SATFINITE.E4M3.F32.PACK_AB_MERGE_C R222, R89, R76, R222 ;  /* 0x0000004c59de723e */ /* 0x000fe400048070de */
[----:B------:R-:W-:Y:S01]  /*4950*/  F2FP.SATFINITE.E4M3.F32.PACK_AB_MERGE_C R220, R20, R15, R220 ;  /* 0x0000000f14dc723e */ /* 0x000fe200048070dc */
[----:B------:R-:W1:Y:S01]  /*4960*/  MUFU.EX2 R109, R109 ;  /* 0x0000006d006d7308 */ /* 0x000e620000000800 */
[----:B------:R-:W-:-:S07]  /*4970*/  F2FP.SATFINITE.E4M3.F32.PACK_AB_MERGE_C R216, R97, R96, R216 ;  /* 0x0000006061d8723e */ /* 0x000fce00048070d8 */
[----:B------:R-:W-:Y:S01]  /*4980*/  MUFU.EX2 R73, R73 ;  /* 0x0000004900497308 */ /* 0x000fe20000000800 */
[----:B0-----:R-:W-:-:S05]  /*4990*/  FMNMX.FTZ R44, R5, R44, !PT ;  /* 0x0000002c052c7209 */ /* 0x001fca0007810000 */
[----:B------:R-:W0:Y:S02]  /*49a0*/  SHFL.BFLY PT, R5, R44, 0x1, 0x1f ;  /* 0x0c201f002c057f89 */ /* 0x000e2400000e0000 */
[----:B------:R-:W2:Y:S01]  /*49b0*/  MUFU.EX2 R3, R3 ;  /* 0x0000000300037308 */ /* 0x000ea20000000800 */
[----:B-1----:R-:W-:-:S04]  /*49c0*/  F2FP.SATFINITE.E4M3.F32.PACK_AB_MERGE_C R218, R109, R94, RZ ;  /* 0x0000005e6dda723e */ /* 0x002fc800048070ff */
[----:B------:R-:W-:-:S03]  /*49d0*/  F2FP.SATFINITE.E4M3.F32.PACK_AB_MERGE_C R218, R105, R104, R218 ;  /* 0x0000006869da723e */ /* 0x000fc600048070da */
[----:B------:R-:W-:Y:S08]  /*49e0*/  MUFU.EX2 R80, R80 ;  /* 0x0000005000507308 */ /* 0x000ff00000000800 */
[----:B------:R-:W-:Y:S01]  /*49f0*/  MUFU.EX2 R81, R81 ;  /* 0x0000005100517308 */ /* 0x000fe20000000800 */
[----:B--2---:R-:W-:-:S04]  /*4a00*/  F2FP.SATFINITE.E4M3.F32.PACK_AB_MERGE_C R212, R82, R3, RZ ;  /* 0x0000000352d4723e */ /* 0x004fc800048070ff */
[----:B------:R-:W-:Y:S02]  /*4a10*/  F2FP.SATFINITE.E4M3.F32.PACK_AB_MERGE_C R212, R73, R102, R212 ;  /* 0x0000006649d4723e */ /* 0x000fe400048070d4 */
[----:B0-----:R-:W-:Y:S01]  /*4a20*/  FMNMX.FTZ R5, R44, R5, !PT ;  /* 0x000000052c057209 */ /* 0x001fe20007810000 */
[----:B------:R-:W-:Y:S01]  /*4a30*/  IMAD.U32 R44, RZ, RZ, UR42 ;  /* 0x0000002aff2c7e24 */ /* 0x000fe2000f8e00ff */
[----:B------:R-:W-:Y:S02]  /*4a40*/  MUFU.EX2 R85, R85 ;  /* 0x0000005500557308 */ /* 0x000fe40000000800 */
[C---:B------:R-:W-:Y:S01]  /*4a50*/  FSETP.NEU.FTZ.AND P3, PT, R5.reuse, -INF , PT ;  /* 0xff8000000500780b */ /* 0x040fe20003f7d000 */
[----:B------:R-:W-:-:S05]  /*4a60*/  FFMA.FTZ R44, R5, R44, -8 ;  /* 0xc1000000052c7423 */ /* 0x000fca000001002c */
[----:B------:R-:W-:Y:S01]  /*4a70*/  FSEL R44, R44, RZ, P3 ;  /* 0x000000ff2c2c7208 */ /* 0x000fe20001800000 */
[----:B------:R-:W-:Y:S01]  /*4a80*/  MUFU.EX2 R56, R56 ;  /* 0x0000003800387308 */ /* 0x000fe20000000800 */
[----:B------:R-:W-:-:S03]  /*4a90*/  PLOP3.LUT P3, PT, PT, PT, UP1, 0x80, 0x0 ;  /* 0x000000000000781c */ /* 0x000fc60003f6f018 */
        /* <DEDUP_REMOVED lines=18> */
[----:B------:R-:W-:Y:S01]  /*4bc0*/  FADD.FTZ R87, R9, R126 ;  /* 0x0000007e09577221 */ /* 0x000fe20000010000 */
[----:B------:R-:W-:-:S01]  /*4bd0*/  FFMA.FTZ R111, R115, UR42, -R44 ;  /* 0x0000002a736f7c23 */ /* 0x000fc2000801082c */
[--C-:B------:R-:W-:Y:S01]  /*4be0*/  FFMA.FTZ R106, R106, UR42, -R44.reuse ;  /* 0x0000002a6a6a7c23 */ /* 0x100fe2000801082c */
[----:B------:R-:W-:-:S01]  /*4bf0*/  FFMA.FTZ R115, R119, UR42, -R44 ;  /* 0x0000002a77737c23 */ /* 0x000fc2000801082c */
        /* <DEDUP_REMOVED lines=14> */
[----:B------:R-:W-:Y:S01]  /*4ce0*/  @!P0 PRMT R58, RZ, 0x654, R2 ;  /* 0x00000654ff3a8816 */ /* 0x000fe20000000002 */
[----:B------:R-:W-:-:S01]  /*4cf0*/  FFMA.FTZ R90, R90, UR42, -R44 ;  /* 0x0000002a5a5a7c23 */ /* 0x000fc2000801082c */
[----:B------:R-:W0:Y:S01]  /*4d00*/  MUFU.EX2 R48, R48 ;  /* 0x0000003000307308 */ /* 0x000e220000000800 */
[----:B-1----:R-:W-:-:S01]  /*4d10*/  FADD.FTZ R127, R49, R128 ;  /* 0x00000080317f7221 */ /* 0x002fc20000010000 */
[----:B------:R-:W-:Y:S01]  /*4d20*/  FADD.FTZ R128, R12, R87 ;  /* 0x000000570c807221 */ /* 0x000fe20000010000 */
[----:B------:R1:W-:Y:S01]  /*4d30*/  @!P0 SYNCS.ARRIVE.TRANS64.RED.A1T0 RZ, [R58+URZ], RZ ;  /* 0x000000ff3aff89a7 */ /* 0x0003e2000810043f */
[----:B------:R-:W-:-:S01]  /*4d40*/  FFMA.FTZ R91, R91, UR42, -R44 ;  /* 0x0000002a5b5b7c23 */ /* 0x000fc2000801082c */
[--C-:B------:R-:W-:Y:S01]  /*4d50*/  FFMA.FTZ R108, R108, UR42, -R44.reuse ;  /* 0x0000002a6c6c7c23 */ /* 0x100fe2000801082c */
[----:B------:R-:W-:-:S01]  /*4d60*/  FFMA.FTZ R66, R66, UR42, -R44 ;  /* 0x0000002a42427c23 */ /* 0x000fc2000801082c */
[----:B------:R-:W-:Y:S01]  /*4d70*/  FFMA.FTZ R67, R67, UR42, -R44 ;  /* 0x0000002a43437c23 */ /* 0x000fe2000801082c */
[----:B------:R-:W3:Y:S01]  /*4d80*/  MUFU.EX2 R53, R53 ;  /* 0x0000003500357308 */ /* 0x000ee20000000800 */
[----:B--2---:R-:W-:-:S01]  /*4d90*/  FADD.FTZ R127, R52, R127 ;  /* 0x0000007f347f7221 */ /* 0x004fc20000010000 */
[--C-:B------:R-:W-:Y:S01]  /*4da0*/  FFMA.FTZ R74, R74, UR42, -R44.reuse ;  /* 0x0000002a4a4a7c23 */ /* 0x100fe2000801082c */
[----:B-1----:R-:W-:-:S01]  /*4db0*/  FFMA.FTZ R58, R84, UR42, -R44 ;  /* 0x0000002a543a7c23 */ /* 0x002fc2000801082c */
[--C-:B------:R-:W-:Y:S01]  /*4dc0*/  FFMA.FTZ R70, R70, UR42, -R44.reuse ;  /* 0x0000002a46467c23 */ /* 0x100fe2000801082c */
[----:B------:R-:W-:-:S01]  /*4dd0*/  FFMA.FTZ R75, R75, UR42, -R44 ;  /* 0x0000002a4b4b7c23 */ /* 0x000fc2000801082c */
[----:B------:R-:W-:Y:S01]  /*4de0*/  F2FP.SATFINITE.E4M3.F32.PACK_AB_MERGE_C R225, R52, R49, RZ ;  /* 0x0000003134e1723e */ /* 0x000fe200048070ff */
[----:B------:R-:W-:-:S01]  /*4df0*/  FFMA.FTZ R77, R77, UR42, -R44 ;  /* 0x0000002a4d4d7c23 */ /* 0x000fc2000801082c */
[----:B------:R-:W1:Y:S01]  /*4e00*/  MUFU.EX2 R122, R122 ;  /* 0x0000007a007a7308 */ /* 0x000e620000000800 */
[----:B0-----:R-:W-:-:S01]  /*4e10*/  FADD.FTZ R126, R48, R127 ;  /* 0x0000007f307e7221 */ /* 0x001fc20000010000 */
[----:B------:R-:W-:Y:S01]  /*4e20*/  FADD.FTZ R127, R13, R128 ;  /* 0x000000800d7f7221 */ /* 0x000fe20000010000 */
[----:B------:R-:W-:-:S01]  /*4e30*/  FFMA.FTZ R59, R59, UR42, -R44 ;  /* 0x0000002a3b3b7c23 */ /* 0x000fc2000801082c */
[--C-:B------:R-:W-:Y:S01]  /*4e40*/  FFMA.FTZ R63, R63, UR42, -R44.reuse ;  /* 0x0000002a3f3f7c23 */ /* 0x100fe2000801082c */
[----:B------:R-:W-:Y:S01]  /*4e50*/  F2FP.SATFINITE.E4M3.F32.PACK_AB_MERGE_C R225, R45, R6, R225 ;  /* 0x000000062de1723e */ /* 0x000fe200048070e1 */
[--C-:B------:R-:W-:Y:S01]  /*4e60*/  FFMA.FTZ R71, R71, UR42, -R44.reuse ;  /* 0x0000002a47477c23 */ /* 0x100fe2000801082c */
[----:B------:R-:W-:-:S01]  /*4e70*/  FFMA.FTZ R113, R113, UR42, -R44 ;  /* 0x0000002a71717c23 */ /* 0x000fc2000801082c */
[----:B------:R-:W0:Y:S01]  /*4e80*/  MUFU.EX2 R123, R123 ;  /* 0x0000007b007b7308 */ /* 0x000e220000000800 */
[----:B---3--:R-:W-:-:S01]  /*4e90*/  FADD.FTZ R87, R53, R126 ;  /* 0x0000007e35577221 */ /* 0x008fc20000010000 */
[----:B------:R-:W-:Y:S01]  /*4ea0*/  FADD.FTZ R126, R14, R127 ;  /* 0x0000007f0e7e7221 */ /* 0x000fe20000010000 */
[----:B------:R-:W-:-:S01]  /*4eb0*/  FFMA.FTZ R116, R116, UR42, -R44 ;  /* 0x0000002a74747c23 */ /* 0x000fc2000801082c */
[--C-:B------:R-:W-:Y:S01]  /*4ec0*/  FFMA.FTZ R117, R117, UR42, -R44.reuse ;  /* 0x0000002a75757c23 */ /* 0x100fe2000801082c */
[----:B------:R-:W-:-:S01]  /*4ed0*/  FFMA.FTZ R61, R61, UR42, -R44 ;  /* 0x0000002a3d3d7c23 */ /* 0x000fc2000801082c */
[--C-:B------:R-:W-:Y:S01]  /*4ee0*/  FFMA.FTZ R64, R64, UR42, -R44.reuse ;  /* 0x0000002a40407c23 */ /* 0x100fe2000801082c */
[----:B------:R-:W-:-:S01]  /*4ef0*/  FFMA.FTZ R65, R65, UR42, -R44 ;  /* 0x0000002a41417c23 */ /* 0x000fc2000801082c */
[----:B------:R-:W-:Y:S01]  /*4f00*/  MUFU.EX2 R106, R106 ;  /* 0x0000006a006a7308 */ /* 0x000fe20000000800 */
[----:B-1----:R-:W-:-:S01]  /*4f10*/  FADD.FTZ R84, R122, R87 ;  /* 0x000000577a547221 */ /* 0x002fc20000010000 */
[----:B------:R-:W-:Y:S01]  /*4f20*/  FADD.FTZ R87, R15, R126 ;  /* 0x0000007e0f577221 */ /* 0x000fe20000010000 */
[----:B------:R-:W-:-:S01]  /*4f30*/  FFMA.FTZ R68, R68, UR42, -R44 ;  /* 0x0000002a44447c23 */ /* 0x000fc2000801082c */
[--C-:B------:R-:W-:Y:S01]  /*4f40*/  FFMA.FTZ R69, R69, UR42, -R44.reuse ;  /* 0x0000002a45457c23 */ /* 0x100fe2000801082c */
[----:B------:R-:W-:-:S01]  /*4f50*/  FFMA.FTZ R120, R120, UR42, -R44 ;  /* 0x0000002a78787c23 */ /* 0x000fc2000801082c */
[----:B------:R-:W-:Y:S01]  /*4f60*/  FADD.FTZ R126, R20, R87 ;  /* 0x00000057147e7221 */ /* 0x000fe20000010000 */
[----:B------:R-:W-:-:S01]  /*4f70*/  FFMA.FTZ R92, R92, UR42, -R44 ;  /* 0x0000002a5c5c7c23 */ /* 0x000fc2000801082c */
[----:B------:R-:W-:Y:S01]  /*4f80*/  MUFU.EX2 R107, R107 ;  /* 0x0000006b006b7308 */ /* 0x000fe20000000800 */
[----:B0-----:R-:W-:Y:S01]  /*4f90*/  F2FP.SATFINITE.E4M3.F32.PACK_AB_MERGE_C R227, R123, R122, RZ ;  /* 0x0000007a7be3723e */ /* 0x001fe200048070ff */
[----:B------:R-:W-:-:S03]  /*4fa0*/  FADD.FTZ R87, R21, R126 ;  /* 0x0000007e15577221 */ /* 0x000fc60000010000 */
[----:B------:R-:W-:Y:S01]  /*4fb0*/  F2FP.SATFINITE.E4M3.F32.PACK_AB_MERGE_C R227, R53, R48, R227 ;  /* 0x0000003035e3723e */ /* 0x000fe200048070e3 */
[----:B------:R-:W-:-:S02]  /*4fc0*/  FADD.FTZ R87, R72, R87 ;  /* 0x0000005748577221 */ /* 0x000fc40000010000 */
[----:B------:R-:W-:Y:S02]  /*4fd0*/  MUFU.EX2 R124, R124 ;  /* 0x0000007c007c7308 */ /* 0x000fe40000000800 */
[----:B------:R-:W-:-:S01]  /*4fe0*/  FADD.FTZ R126, R76, R87 ;  /* 0x000000574c7e7221 */ /* 0x000fc20000010000 */
[----:B------:R-:W-:-:S05]  /*4ff0*/  FFMA.FTZ R87, R51, UR42, -R44 ;  /* 0x0000002a33577c23 */ /* 0x000fca000801082c */
[----:B------:R-:W0:Y:S08]  /*5000*/  MUFU.EX2 R125, R125 ;  /* 0x0000007d007d7308 */ /* 0x000e300000000800 */
[----:B------:R1:W-:Y:S08]  /*5010*/  MUFU.EX2 R2, R83 ;  /* 0x0000005300027308 */ /* 0x0003f00000000800 */
[----:B------:R-:W2:Y:S01]  /*5020*/  MUFU.EX2 R110, R110 ;  /* 0x0000006e006e7308 */ /* 0x000ea20000000800 */
[----:B-1----:R-:W-:-:S01]  /*5030*/  FADD.FTZ R83, R123, R84 ;  /* 0x000000547b537221 */ /* 0x002fc20000010000 */
[----:B0-----:R-:W-:-:S03]  /*5040*/  F2FP.SATFINITE.E4M3.F32.PACK_AB_MERGE_C R221, R125, R124, RZ ;  /* 0x0000007c7ddd723e */ /* 0x001fc600048070ff */
[----:B------:R-:W-:Y:S01]  /*5050*/  FADD.FTZ R84, R106, R83 ;  /* 0x000000536a547221 */ /* 0x000fe20000010000 */
[C---:B------:R-:W-:Y:S02]  /*5060*/  F2FP.SATFINITE.E4M3.F32.PACK_AB_MERGE_C R221, R107.reuse, R106, R221 ;  /* 0x0000006a6bdd723e */ /* 0x040fe400048070dd */
[----:B------:R-:W0:Y:S01]  /*5070*/  MUFU.EX2 R111, R111 ;  /* 0x0000006f006f7308 */ /* 0x000e220000000800 */
[----:B------:R-:W-:-:S04]  /*5080*/  FADD.FTZ R83, R107, R84 ;  /* 0x000000546b537221 */ /* 0x000fc80000010000 */
[----:B------:R-:W-:Y:S01]  /*5090*/  FADD.FTZ R84, R124, R83 ;  /* 0x000000537c547221 */ /* 0x000fe20000010000 */
[----:B------:R-:W-:-:S02]  /*50a0*/  FFMA.FTZ R83, R60, UR42, -R44 ;  /* 0x0000002a3c537c23 */ /* 0x000fc4000801082c */
[----:B------:R-:W1:Y:S01]  /*50b0*/  MUFU.EX2 R114, R114 ;  /* 0x0000007200727308 */ /* 0x000e620000000800 */
[----:B------:R-:W-:-:S01]  /*50c0*/  FADD.FTZ R127, R125, R84 ;  /* 0x000000547d7f7221 */ /* 0x000fc20000010000 */
[----:B------:R-:W-:-:S03]  /*50d0*/  FFMA.FTZ R84, R50, UR42, -R44 ;  /* 0x0000002a32547c23 */ /* 0x000fc6000801082c */
[----:B--2---:R-:W-:Y:S01]  /*50e0*/  FADD.FTZ R50, R110, R127 ;  /* 0x0000007f6e327221 */ /* 0x004fe20000010000 */
[----:B------:R-:W-:-:S01]  /*50f0*/  FADD.FTZ R127, R89, R126 ;  /* 0x0000007e597f7221 */ /* 0x000fc20000010000 */
[----:B------:R-:W-:Y:S01]  /*5100*/  FFMA.FTZ R126, R54, UR42, -R44 ;  /* 0x0000002a367e7c23 */ /* 0x000fe2000801082c */
[----:B------:R-:W2:Y:S01]  /*5110*/  MUFU.EX2 R115, R115 ;  /* 0x0000007300737308 */ /* 0x000ea20000000800 */
[----:B0-----:R-:W-:-:S01]  /*5120*/  FADD.FTZ R129, R111, R50 ;  /* 0x000000326f817221 */ /* 0x001fc20000010000 */
[----:B------:R-:W-:Y:S01]  /*5130*/  FADD.FTZ R50, R88, R127 ;  /* 0x0000007f58327221 */ /* 0x000fe20000010000 */
[----:B------:R-:W-:-:S01]  /*5140*/  FFMA.FTZ R127, R55, UR42, -R44 ;  /* 0x0000002a377f7c23 */ /* 0x000fc2000801082c */
[----:B------:R-:W-:Y:S02]  /*5150*/  FFMA.FTZ R44, R121, UR42, -R44 ;  /* 0x0000002a792c7c23 */ /* 0x000fe4000801082c */
[----:B------:R-:W-:-:S02]  /*5160*/  FADD.FTZ R55, R93, R50 ;  /* 0x000000325d377221 */ /* 0x000fc40000010000 */
[----:B------:R-:W-:Y:S01]  /*5170*/  MUFU.EX2 R90, R90 ;  /* 0x0000005a005a7308 */ /* 0x000fe20000000800 */
[----:B-1----:R-:W-:-:S01]  /*5180*/  FADD.FTZ R54, R114, R129 ;  /* 0x0000008172367221 */ /* 0x002fc20000010000 */
[----:B------:R-:W-:-:S06]  /*5190*/  FADD.FTZ R50, R96, R55 ;  /* 0x0000003760327221 */ /* 0x000fcc0000010000 */
[----:B------:R-:W-:Y:S01]  /*51a0*/  MUFU.EX2 R91, R91 ;  /* 0x0000005b005b7308 */ /* 0x000fe20000000800 */
[----:B--2---:R-:W-:-:S01]  /*51b0*/  FADD.FTZ R129, R115, R54 ;  /* 0x0000003673817221 */ /* 0x004fc20000010000 */
[----:B------:R-:W-:-:S04]  /*51c0*/  F2FP.SATFINITE.E4M3.F32.PACK_AB_MERGE_C R223, R115, R114, RZ ;  /* 0x0000007273df723e */ /* 0x000fc800048070ff */
[----:B------:R-:W-:Y:S02]  /*51d0*/  F2FP.SATFINITE.E4M3.F32.PACK_AB_MERGE_C R223, R111, R110, R223 ;  /* 0x0000006e6fdf723e */ /* 0x000fe400048070df */
[----:B------:R-:W-:Y:S08]  /*51e0*/  MUFU.EX2 R108, R108 ;  /* 0x0000006c006c7308 */ /* 0x000ff00000000800 */
[----:B------:R-:W0:Y:S08]  /*51f0*/  MUFU.EX2 R119, R119 ;  /* 0x0000007700777308 */ /* 0x000e300000000800 */
[----:B------:R-:W1:Y:S08]  /*5200*/  MUFU.EX2 R95, R95 ;  /* 0x0000005f005f7308 */ /* 0x000e700000000800 */
[----:B------:R2:W-:Y:S01]  /*5210*/  MUFU.EX2 R60, R66 ;  /* 0x00000042003c7308 */ /* 0x0005e20000000800 */
[----:B0-----:R-:W-:-:S04]  /*5220*/  F2FP.SATFINITE.E4M3.F32.PACK_AB_MERGE_C R217, R119, R108, RZ ;  /* 0x0000006c77d9723e */ /* 0x001fc800048070ff */
[----:B------:R-:W-:-:S03]  /*5230*/  F2FP.SATFINITE.E4M3.F32.PACK_AB_MERGE_C R217, R91, R90, R217 ;  /* 0x0000005a5bd9723e */ /* 0x000fc600048070d9 */
[----:B------:R0:W-:Y:S01]  /*5240*/  MUFU.EX2 R51, R67 ;  /* 0x0000004300337308 */ /* 0x0001e20000000800 */
[----:B--2---:R-:W-:-:S04]  /*5250*/  FADD.FTZ R66, R90, R129 ;  /* 0x000000815a427221 */ /* 0x004fc80000010000 */
[----:B------:R-:W-:-:S03]  /*5260*/  FADD.FTZ R129, R91, R66 ;  /* 0x000000425b817221 */ /* 0x000fc60000010000 */
[----:B------:R-:W2:Y:S01]  /*5270*/  MUFU.EX2 R98, R98 ;  /* 0x0000006200627308 */ /* 0x000ea20000000800 */
[----:B0-----:R-:W-:-:S01]  /*5280*/  FADD.FTZ R67, R97, R50 ;  /* 0x0000003261437221 */ /* 0x001fc20000010000 */
[----:B------:R-:W-:-:S03]  /*5290*/  FADD.FTZ R66, R108, R129 ;  /* 0x000000816c427221 */ /* 0x000fc60000010000 */
[----:B------:R-:W-:Y:S01]  /*52a0*/  FADD.FTZ R50, R100, R67 ;  /* 0x0000004364327221 */ /* 0x000fe20000010000 */
[----:B------:R-:W-:-:S02]  /*52b0*/  FADD.FTZ R66, R119, R66 ;  /* 0x0000004277427221 */ /* 0x000fc40000010000 */
[----:B------:R-:W0:Y:S01]  /*52c0*/  MUFU.EX2 R99, R99 ;  /* 0x0000006300637308 */ /* 0x000e220000000800 */
[----:B------:R-:W-:-:S01]  /*52d0*/  FADD.FTZ R67, R101, R50 ;  /* 0x0000003265437221 */ /* 0x000fc20000010000 */
[----:B-1----:R-:W-:-:S06]  /*52e0*/  FADD.FTZ R9, R95, R66 ;  /* 0x000000425f097221 */ /* 0x002fcc0000010000 */
[----:B------:R-:W1:Y:S01]  /*52f0*/  MUFU.EX2 R112, R112 ;  /* 0x0000007000707308 */ /* 0x000e620000000800 */
[----:B--2---:R-:W-:-:S07]  /*5300*/  FADD.FTZ R10, R98, R9 ;  /* 0x00000009620a7221 */ /* 0x004fce0000010000 */
[----:B------:R2:W-:Y:S01]  /*5310*/  MUFU.EX2 R54, R70 ;  /* 0x0000004600367308 */ /* 0x0005e20000000800 */
[----:B0-----:R-:W-:-:S07]  /*5320*/  FADD.FTZ R13, R99, R10 ;  /* 0x0000000a630d7221 */ /* 0x001fce0000010000 */
[----:B------:R-:W0:Y:S01]  /*5330*/  MUFU.EX2 R74, R74 ;  /* 0x0000004a004a7308 */ /* 0x000e220000000800 */
[----:B--2---:R-:W-:-:S01]  /*5340*/  FADD.FTZ R70, R104, R67 ;  /* 0x0000004368467221 */ /* 0x004fc20000010000 */
[C---:B-1----:R-:W-:Y:S01]  /*5350*/  FADD.FTZ R13, R112.reuse, R13 ;  /* 0x0000000d700d7221 */ /* 0x042fe20000010000 */
[----:B------:R-:W-:Y:S02]  /*5360*/  F2FP.SATFINITE.E4M3.F32.PACK_AB_MERGE_C R219, R112, R99, RZ ;  /* 0x0000006370db723e */ /* 0x000fe400048070ff */
[----:B------:R-:W-:Y:S02]  /*5370*/  FADD.FTZ R49, R105, R70 ;  /* 0x0000004669317221 */ /* 0x000fe40000010000 */
[----:B------:R-:W-:Y:S01]  /*5380*/  F2FP.SATFINITE.E4M3.F32.PACK_AB_MERGE_C R219, R98, R95, R219 ;  /* 0x0000005f62db723e */ /* 0x000fe200048070db */
[----:B------:R-:W1:Y:S01]  /*5390*/  MUFU.EX2 R75, R75 ;  /* 0x0000004b004b7308 */ /* 0x000e620000000800 */
[----:B------:R-:W-:-:S01]  /*53a0*/  FADD.FTZ R14, R94, R49 ;  /* 0x000000315e0e7221 */ /* 0x000fc20000010000 */
[----:B------:R-:W-:-:S03]  /*53b0*/  CS2R R48, SRZ ;  /* 0x0000000000307805 */ /* 0x000fc6000001ff00 */
[----:B------:R-:W-:-:S03]  /*53c0*/  FADD.FTZ R21, R109, R14 ;  /* 0x0000000e6d157221 */ /* 0x000fc60000010000 */
[----:B------:R-:W2:Y:S01]  /*53d0*/  MUFU.EX2 R103, R103 ;  /* 0x0000006700677308 */ /* 0x000ea20000000800 */
[----:B------:R-:W-:-:S01]  /*53e0*/  FADD.FTZ R10, R102, R21 ;  /* 0x00000015660a7221 */ /* 0x000fc20000010000 */
[----:B0-----:R-:W-:-:S03]  /*53f0*/  FADD.FTZ R14, R74, R13 ;  /* 0x0000000d4a0e7221 */ /* 0x001fc60000010000 */
[----:B------:R-:W-:Y:S01]  /*5400*/  FADD.FTZ R10, R73, R10 ;  /* 0x0000000a490a7221 */ /* 0x000fe20000010000 */
[----:B------:R-:W-:Y:S02]  /*5410*/  CS2R R72, SRZ ;  /* 0x0000000000487805 */ /* 0x000fe4000001ff00 */
[----:B------:R-:W0:Y:S01]  /*5420*/  MUFU.EX2 R118, R118 ;  /* 0x0000007600767308 */ /* 0x000e220000000800 */
[----:B-1----:R-:W-:-:S01]  /*5430*/  FADD.FTZ R52, R75, R14 ;  /* 0x0000000e4b347221 */ /* 0x002fc20000010000 */
[----:B------:R-:W-:-:S04]  /*5440*/  FADD.FTZ R13, R3, R10 ;  /* 0x0000000a030d7221 */ /* 0x000fc80000010000 */
[----:B------:R-:W-:Y:S02]  /*5450*/  FADD.FTZ R13, R82, R13 ;  /* 0x0000000d520d7221 */ /* 0x000fe40000010000 */
[----:B------:R-:W1:Y:S01]  /*5460*/  MUFU.EX2 R77, R77 ;  /* 0x0000004d004d7308 */ /* 0x000e620000000800 */
[----:B--2---:R-:W-:-:S01]  /*5470*/  FADD.FTZ R21, R103, R52 ;  /* 0x0000003467157221 */ /* 0x004fc20000010000 */
[----:B------:R-:W-:-:S04]  /*5480*/  FADD.FTZ R66, R80, R13 ;  /* 0x0000000d50427221 */ /* 0x000fc80000010000 */
[----:B------:R-:W-:Y:S01]  /*5490*/  FADD.FTZ R13, R81, R66 ;  /* 0x00000042510d7221 */ /* 0x000fe20000010000 */
[----:B------:R-:W-:Y:S01]  /*54a0*/  CS2R R66, SRZ ;  /* 0x0000000000427805 */ /* 0x000fe2000001ff00 */
[----:B------:R-:W2:Y:S01]  /*54b0*/  MUFU.EX2 R78, R78 ;  /* 0x0000004e004e7308 */ /* 0x000ea20000000800 */
[----:B0-----:R-:W-:-:S01]  /*54c0*/  FADD.FTZ R52, R118, R21 ;  /* 0x0000001576347221 */ /* 0x001fc20000010000 */
[----:B------:R-:W-:-:S04]  /*54d0*/  F2FP.SATFINITE.E4M3.F32.PACK_AB_MERGE_C R213, R118, R103, RZ ;  /* 0x0000006776d5723e */ /* 0x000fc800048070ff */
[----:B------:R-:W-:Y:S02]  /*54e0*/  F2FP.SATFINITE.E4M3.F32.PACK_AB_MERGE_C R213, R75, R74, R213 ;  /* 0x0000004a4bd5723e */ /* 0x000fe400048070d5 */
[----:B------:R-:W-:Y:S01]  /*54f0*/  CS2R R74, SRZ ;  /* 0x00000000004a7805 */ /* 0x000fe2000001ff00 */
        /* <DEDUP_REMOVED lines=8> */
[----:B------:R-:W-:Y:S01]  /*5580*/  FADD.FTZ R6, R56, R85 ;  /* 0x0000005538067221 */ /* 0x000fe20000010000 */
[----:B------:R-:W-:Y:S02]  /*5590*/  CS2R R52, SRZ ;  /* 0x0000000000347805 */ /* 0x000fe4000001ff00 */
[----:B------:R-:W-:-:S03]  /*55a0*/  CS2R R80, SRZ ;  /* 0x0000000000507805 */ /* 0x000fc6000001ff00 */
[----:B------:R-:W2:Y:S01]  /*55b0*/  MUFU.EX2 R57, R57 ;  /* 0x0000003900397308 */ /* 0x000ea20000000800 */
[----:B0-----:R-:W-:-:S07]  /*55c0*/  FADD.FTZ R3, R79, R8 ;  /* 0x000000084f037221 */ /* 0x001fce0000010000 */
[----:B------:R-:W0:Y:S01]  /*55d0*/  MUFU.EX2 R59, R59 ;  /* 0x0000003b003b7308 */ /* 0x000e220000000800 */
[----:B-1----:R-:W-:-:S01]  /*55e0*/  FADD.FTZ R3, R86, R3 ;  /* 0x0000000356037221 */ /* 0x002fc20000010000 */
[----:B------:R-:W-:-:S03]  /*55f0*/  F2FP.SATFINITE.E4M3.F32.PACK_AB_MERGE_C R79, R86, R79, RZ ;  /* 0x0000004f564f723e */ /* 0x000fc600048070ff */
[----:B------:R-:W-:Y:S01]  /*5600*/  FADD.FTZ R8, R2, R3 ;  /* 0x0000000302087221 */ /* 0x000fe20000010000 */
[----:B------:R-:W-:Y:S02]  /*5610*/  F2FP.SATFINITE.E4M3.F32.PACK_AB_MERGE_C R215, R78, R77, R79 ;  /* 0x0000004d4ed7723e */ /* 0x000fe4000480704f */
[----:B------:R-:W-:Y:S01]  /*5620*/  CS2R R76, SRZ ;  /* 0x00000000004c7805 */ /* 0x000fe2000001ff00 */
[----:B------:R-:W1:Y:S01]  /*5630*/  MUFU.EX2 R58, R58 ;  /* 0x0000003a003a7308 */ /* 0x000e620000000800 */
[----:B--2---:R-:W-:-:S01]  /*5640*/  FADD.FTZ R3, R57, R6 ;  /* 0x0000000639037221 */ /* 0x004fc20000010000 */
[----:B------:R-:W-:-:S03]  /*5650*/  CS2R R78, SRZ ;  /* 0x00000000004e7805 */ /* 0x000fc6000001ff00 */
[----:B------:R-:W-:-:S03]  /*5660*/  FADD.FTZ R6, R42, R3 ;  /* 0x000000032a067221 */ /* 0x000fc60000010000 */
[----:B------:R-:W2:Y:S01]  /*5670*/  MUFU.EX2 R43, R43 ;  /* 0x0000002b002b7308 */ /* 0x000ea20000000800 */
[----:B0-----:R-:W-:-:S07]  /*5680*/  FADD.FTZ R7, R59, R8 ;  /* 0x000000083b077221 */ /* 0x001fce0000010000 */
[----:B------:R-:W0:Y:S01]  /*5690*/  MUFU.EX2 R63, R63 ;  /* 0x0000003f003f7308 */ /* 0x000e220000000800 */
[----:B-1----:R-:W-:-:S07]  /*56a0*/  FADD.FTZ R8, R58, R7 ;  /* 0x000000073a087221 */ /* 0x002fce0000010000 */
[----:B------:R-:W1:Y:S01]  /*56b0*/  MUFU.EX2 R46, R46 ;  /* 0x0000002e002e7308 */ /* 0x000e620000000800 */
[C---:B--2---:R-:W-:Y:S01]  /*56c0*/  F2FP.SATFINITE.E4M3.F32.PACK_AB_MERGE_C R42, R43.reuse, R42, RZ ;  /* 0x0000002a2b2a723e */ /* 0x044fe200048070ff */
[----:B------:R-:W-:-:S03]  /*56d0*/  FADD.FTZ R43, R43, R6 ;  /* 0x000000062b2b7221 */ /* 0x000fc60000010000 */
[----:B------:R-:W-:Y:S02]  /*56e0*/  F2FP.SATFINITE.E4M3.F32.PACK_AB_MERGE_C R208, R57, R56, R42 ;  /* 0x0000003839d0723e */ /* 0x000fe4000480702a */
[----:B------:R-:W-:Y:S01]  /*56f0*/  CS2R R56, SRZ ;  /* 0x0000000000387805 */ /* 0x000fe2000001ff00 */
[----:B------:R-:W2:Y:S01]  /*5700*/  MUFU.EX2 R47, R47 ;  /* 0x0000002f002f7308 */ /* 0x000ea20000000800 */
[C---:B0-----:R-:W-:Y:S01]  /*5710*/  F2FP.SATFINITE.E4M3.F32.PACK_AB_MERGE_C R58, R63.reuse, R58, RZ ;  /* 0x0000003a3f3a723e */ /* 0x041fe200048070ff */
[----:B------:R-:W-:-:S03]  /*5720*/  FADD.FTZ R63, R63, R8 ;  /* 0x000000083f3f7221 */ /* 0x000fc60000010000 */
[----:B------:R-:W-:Y:S01]  /*5730*/  F2FP.SATFINITE.E4M3.F32.PACK_AB_MERGE_C R209, R59, R2, R58 ;  /* 0x000000023bd1723e */ /* 0x000fe2000480703a */
[----:B------:R-:W-:-:S01]  /*5740*/  FADD.FTZ R8, R60, R63 ;  /* 0x0000003f3c087221 */ /* 0x000fc20000010000 */
[----:B------:R-:W-:Y:S01]  /*5750*/  CS2R R58, SRZ ;  /* 0x00000000003a7805 */ /* 0x000fe2000001ff00 */
[----:B------:R-:W0:Y:S01]  /*5760*/  MUFU.EX2 R27, R27 ;  /* 0x0000001b001b7308 */ /* 0x000e220000000800 */
[----:B-1----:R-:W-:-:S01]  /*5770*/  FADD.FTZ R6, R46, R43 ;  /* 0x0000002b2e067221 */ /* 0x002fc20000010000 */
[----:B------:R-:W-:Y:S01]  /*5780*/  FADD.FTZ R7, R51, R8 ;  /* 0x0000000833077221 */ /* 0x000fe20000010000 */
[----:B------:R-:W-:Y:S02]  /*5790*/  CS2R R42, SRZ ;  /* 0x00000000002a7805 */ /* 0x000fe4000001ff00 */
[----:B------:R-:W-:Y:S01]  /*57a0*/  CS2R R62, SRZ ;  /* 0x00000000003e7805 */ /* 0x000fe2000001ff00 */
[----:B------:R-:W-:-:S02]  /*57b0*/  FADD.FTZ R8, R54, R7 ;  /* 0x0000000736087221 */ /* 0x000fc40000010000 */
[----:B------:R1:W3:Y:S01]  /*57c0*/  MUFU.EX2 R55, R71 ;  /* 0x0000004700377308 */ /* 0x0002e20000000800 */
[----:B--2---:R-:W-:-:S04]  /*57d0*/  FADD.FTZ R3, R47, R6 ;  /* 0x000000062f037221 */ /* 0x004fc80000010000 */
[----:B------:R-:W-:-:S03]  /*57e0*/  FADD.FTZ R6, R26, R3 ;  /* 0x000000031a067221 */ /* 0x000fc60000010000 */
[----:B------:R-:W2:Y:S01]  /*57f0*/  MUFU.EX2 R50, R113 ;  /* 0x0000007100327308 */ /* 0x000ea20000000800 */
[C---:B0-----:R-:W-:Y:S01]  /*5800*/  F2FP.SATFINITE.E4M3.F32.PACK_AB_MERGE_C R26, R27.reuse, R26, RZ ;  /* 0x0000001a1b1a723e */ /* 0x041fe200048070ff */
[----:B------:R-:W-:Y:S01]  /*5810*/  FADD.FTZ R27, R27, R6 ;  /* 0x000000061b1b7221 */ /* 0x000fe20000010000 */
[----:B-1----:R-:W-:Y:S02]  /*5820*/  CS2R R70, SRZ ;  /* 0x0000000000467805 */ /* 0x002fe4000001ff00 */
[----:B------:R-:W-:Y:S01]  /*5830*/  F2FP.SATFINITE.E4M3.F32.PACK_AB_MERGE_C R210, R47, R46, R26 ;  /* 0x0000002e2fd2723e */ /* 0x000fe2000480701a */
[----:B------:R-:W-:-:S01]  /*5840*/  FADD.FTZ R6, R30, R27 ;  /* 0x0000001b1e067221 */ /* 0x000fc20000010000 */
[----:B------:R-:W-:Y:S01]  /*5850*/  CS2R R26, SRZ ;  /* 0x00000000001a7805 */ /* 0x000fe2000001ff00 */
[----:B------:R-:W0:Y:S01]  /*5860*/  MUFU.EX2 R31, R31 ;  /* 0x0000001f001f7308 */ /* 0x000e220000000800 */
[C---:B---3--:R-:W-:Y:S01]  /*5870*/  F2FP.SATFINITE.E4M3.F32.PACK_AB_MERGE_C R54, R55.reuse, R54, RZ ;  /* 0x000000363736723e */ /* 0x048fe200048070ff */
[----:B------:R-:W-:Y:S01]  /*5880*/  FADD.FTZ R55, R55, R8 ;  /* 0x0000000837377221 */ /* 0x000fe20000010000 */
[----:B------:R-:W-:-:S02]  /*5890*/  CS2R R46, SRZ ;  /* 0x00000000002e7805 */ /* 0x000fc4000001ff00 */
[----:B------:R-:W-:-:S03]  /*58a0*/  F2FP.SATFINITE.E4M3.F32.PACK_AB_MERGE_C R211, R51, R60, R54 ;  /* 0x0000003c33d3723e */ /* 0x000fc60004807036 */
[----:B------:R-:W1:Y:S01]  /*58b0*/  MUFU.EX2 R9, R116 ;  /* 0x0000007400097308 */ /* 0x000e620000000800 */
[----:B--2---:R-:W-:-:S01]  /*58c0*/  FADD.FTZ R8, R50, R55 ;  /* 0x0000003732087221 */ /* 0x004fc20000010000 */
[----:B------:R-:W-:-:S06]  /*58d0*/  CS2R R54, SRZ ;  /* 0x0000000000367805 */ /* 0x000fcc000001ff00 */
        /* <DEDUP_REMOVED lines=11> */
[----:B------:R-:W-:Y:S02]  /*5990*/  F2FP.SATFINITE.E4M3.F32.PACK_AB_MERGE_C R204, R31, R30, R34 ;  /* 0x0000001e1fcc723e */ /* 0x000fe40004807022 */
[----:B------:R-:W-:Y:S01]  /*59a0*/  CS2R R30, SRZ ;  /* 0x00000000001e7805 */ /* 0x000fe2000001ff00 */
[----:B------:R1:W3:Y:S01]  /*59b0*/  MUFU.EX2 R10, R84 ;  /* 0x00000054000a7308 */ /* 0x0002e20000000800 */
[----:B--2---:R-:W-:-:S01]  /*59c0*/  FADD.FTZ R3, R14, R3 ;  /* 0x000000030e037221 */ /* 0x004fc20000010000 */
[----:B------:R-:W-:-:S04]  /*59d0*/  F2FP.SATFINITE.E4M3.F32.PACK_AB_MERGE_C R83, R14, R83, RZ ;  /* 0x000000530e53723e */ /* 0x000fc800048070ff */
[----:B------:R-:W-:Y:S02]  /*59e0*/  F2FP.SATFINITE.E4M3.F32.PACK_AB_MERGE_C R205, R9, R50, R83 ;  /* 0x0000003209cd723e */ /* 0x000fe40004807053 */
[----:B------:R-:W-:Y:S01]  /*59f0*/  CS2R R50, SRZ ;  /* 0x0000000000327805 */ /* 0x000fe2000001ff00 */
[----:B------:R-:W2:Y:S01]  /*5a00*/  MUFU.EX2 R39, R39 ;  /* 0x0000002700277308 */ /* 0x000ea20000000800 */
[----:B0-----:R-:W-:-:S01]  /*5a10*/  FADD.FTZ R6, R38, R35 ;  /* 0x0000002326067221 */ /* 0x001fc20000010000 */
[----:B------:R-:W-:Y:S02]  /*5a20*/  CS2R R34, SRZ ;  /* 0x0000000000227805 */ /* 0x000fe4000001ff00 */
[----:B------:R-:W-:Y:S02]  /*5a30*/  CS2R R82, SRZ ;  /* 0x0000000000527805 */ /* 0x000fe4000001ff00 */
[----:B-1----:R-:W-:Y:S02]  /*5a40*/  CS2R R84, SRZ ;  /* 0x0000000000547805 */ /* 0x002fe4000001ff00 */
[----:B------:R-:W0:Y:S01]  /*5a50*/  MUFU.EX2 R87, R87 ;  /* 0x0000005700577308 */ /* 0x000e220000000800 */
[----:B---3--:R-:W-:-:S07]  /*5a60*/  FADD.FTZ R8, R10, R3 ;  /* 0x000000030a087221 */ /* 0x008fce0000010000 */
        /* <DEDUP_REMOVED lines=11> */
[----:B------:R-:W-:Y:S02]  /*5b20*/  F2FP.SATFINITE.E4M3.F32.PACK_AB_MERGE_C R206, R39, R38, R40 ;  /* 0x0000002627ce723e */ /* 0x000fe40004807028 */
[----:B------:R-:W-:Y:S01]  /*5b30*/  CS2R R38, SRZ ;  /* 0x0000000000267805 */ /* 0x000fe2000001ff00 */
[----:B------:R-:W0:Y:S01]  /*5b40*/  MUFU.EX2 R61, R61 ;  /* 0x0000003d003d7308 */ /* 0x000e220000000800 */
[----:B-1----:R-:W-:-:S01]  /*5b50*/  FADD.FTZ R2, R127, R2 ;  /* 0x000000027f027221 */ /* 0x002fc20000010000 */
[----:B------:R-:W-:-:S04]  /*5b60*/  F2FP.SATFINITE.E4M3.F32.PACK_AB_MERGE_C R126, R127, R126, RZ ;  /* 0x0000007e7f7e723e */ /* 0x000fc800048070ff */
[----:B------:R-:W-:Y:S02]  /*5b70*/  F2FP.SATFINITE.E4M3.F32.PACK_AB_MERGE_C R207, R87, R10, R126 ;  /* 0x0000000a57cf723e */ /* 0x000fe4000480707e */
[----:B------:R-:W-:Y:S01]  /*5b80*/  CS2R R86, SRZ ;  /* 0x0000000000567805 */ /* 0x000fe2000001ff00 */
        /* <DEDUP_REMOVED lines=21> */
[----:B------:R-:W-:Y:S02]  /*5ce0*/  F2FP.SATFINITE.E4M3.F32.PACK_AB_MERGE_C R201, R64, R61, R65 ;  /* 0x0000003d40c9723e */ /* 0x000fe40004807041 */
[----:B------:R-:W-:Y:S02]  /*5cf0*/  CS2R R60, SRZ ;  /* 0x00000000003c7805 */ /* 0x000fe4000001ff00 */
[----:B------:R-:W-:Y:S01]  /*5d00*/  CS2R R64, SRZ ;  /* 0x0000000000407805 */ /* 0x000fe2000001ff00 */
[----:B------:R-:W0:Y:S01]  /*5d10*/  MUFU.EX2 R33, R33 ;  /* 0x0000002100217308 */ /* 0x000e220000000800 */
[----:B-1----:R-:W-:-:S01]  /*5d20*/  FADD.FTZ R2, R32, R29 ;  /* 0x0000001d20027221 */ /* 0x002fc20000010000 */
[----:B------:R-:W-:-:S06]  /*5d30*/  CS2R R28, SRZ ;  /* 0x00000000001c7805 */ /* 0x000fcc000001ff00 */
[----:B------:R-:W1:Y:S01]  /*5d40*/  MUFU.EX2 R120, R120 ;  /* 0x0000007800787308 */ /* 0x000e620000000800 */
[----:B--2---:R-:W-:-:S07]  /*5d50*/  FADD.FTZ R3, R69, R68 ;  /* 0x0000004445037221 */ /* 0x004fce0000010000 */
[----:B------:R-:W-:Y:S01]  /*5d60*/  MUFU.EX2 R36, R36 ;  /* 0x0000002400247308 */ /* 0x000fe20000000800 */
[----:B0-----:R-:W-:-:S07]  /*5d70*/  FADD.FTZ R9, R33, R2 ;  /* 0x0000000221097221 */ /* 0x001fce0000010000 */
[----:B------:R-:W0:Y:S01]  /*5d80*/  MUFU.EX2 R37, R37 ;  /* 0x0000002500257308 */ /* 0x000e220000000800 */
[----:B-1----:R-:W-:-:S07]  /*5d90*/  FADD.FTZ R3, R120, R3 ;  /* 0x0000000378037221 */ /* 0x002fce0000010000 */
[----:B------:R-:W1:Y:S08]  /*5da0*/  MUFU.EX2 R92, R92 ;  /* 0x0000005c005c7308 */ /* 0x000e700000000800 */
[----:B------:R2:W3:Y:S01]  /*5db0*/  MUFU.EX2 R7, R44 ;  /* 0x0000002c00077308 */ /* 0x0004e20000000800 */
[----:B0-----:R-:W-:Y:S01]  /*5dc0*/  F2FP.SATFINITE.E4M3.F32.PACK_AB_MERGE_C R6, R37, R36, RZ ;  /* 0x000000242506723e */ /* 0x001fe200048070ff */
[----:B------:R-:W-:-:S03]  /*5dd0*/  FADD.FTZ R36, R36, R9 ;  /* 0x0000000924247221 */ /* 0x000fc60000010000 */
[----:B------:R-:W-:Y:S02]  /*5de0*/  F2FP.SATFINITE.E4M3.F32.PACK_AB_MERGE_C R202, R33, R32, R6 ;  /* 0x0000002021ca723e */ /* 0x000fe40004807006 */
[----:B------:R-:W-:Y:S01]  /*5df0*/  CS2R R32, SRZ ;  /* 0x0000000000207805 */ /* 0x000fe2000001ff00 */
[----:B-1----:R-:W-:Y:S01]  /*5e00*/  FADD.FTZ R2, R92, R3 ;  /* 0x000000035c027221 */ /* 0x002fe20000010000 */
[----:B------:R-:W-:-:S01]  /*5e10*/  FADD.FTZ R3, R37, R36 ;  /* 0x0000002425037221 */ /* 0x000fc20000010000 */
[----:B------:R-:W-:Y:S02]  /*5e20*/  CS2R R36, SRZ ;  /* 0x0000000000247805 */ /* 0x000fe4000001ff00 */
[----:B--2---:R-:W-:Y:S02]  /*5e30*/  CS2R R44, SRZ ;  /* 0x00000000002c7805 */ /* 0x004fe4000001ff00 */
[C---:B---3--:R-:W-:Y:S01]  /*5e40*/  F2FP.SATFINITE.E4M3.F32.PACK_AB_MERGE_C R8, R7.reuse, R92, RZ ;  /* 0x0000005c0708723e */ /* 0x048fe200048070ff */
[----:B------:R-:W-:-:S03]  /*5e50*/  FADD.FTZ R2, R7, R2 ;  /* 0x0000000207027221 */ /* 0x000fc60000010000 */
[----:B------:R-:W-:Y:S02]  /*5e60*/  F2FP.SATFINITE.E4M3.F32.PACK_AB_MERGE_C R203, R120, R69, R8 ;  /* 0x0000004578cb723e */ /* 0x000fe40004807008 */
[----:B------:R-:W-:Y:S01]  /*5e70*/  CS2R R68, SRZ ;  /* 0x0000000000447805 */ /* 0x000fe2000001ff00 */
        /* <DEDUP_REMOVED lines=37> */
.L_x_2103:
[----:B------:R-:W-:Y:S01]  /*60d0*/  ISETP.NE.AND P4, PT, RZ, UR46, PT ;  /* 0x0000002eff007c0c */ /* 0x000fe2000bf85270 */
[----:B------:R-:W-:-:S04]  /*60e0*/  UISETP.NE.AND UP1, UPT, UR58, 0x1, UPT ;  /* 0x000000013a00788c */ /* 0x000fc8000bf25270 */
[----:B------:R-:W-:-:S04]  /*60f0*/  USEL UR48, URZ, 0x1, UP1 ;  /* 0x000000013f307887 */ /* 0x000fc80008800000 */
[----:B------:R-:W-:-:S04]  /*6100*/  ULOP3.LUT UR48, UR59, UR48, URZ, 0x3c, !UPT ;  /* 0x000000303b307292 */ /* 0x000fc8000f8e3c3f */
[----:B------:R-:W-:Y:S08]  /*6110*/  @P4 BRA `(.L_x_2094) ;  /* 0x0000000000384947 */ /* 0x000ff00003800000 */
[----:B------:R-:W-:Y:S05]  /*6120*/  @!P1 BRA `(.L_x_2095) ;  /* 0x0000000000049947 */ /* 0x000fea0003800000 */
[----:B------:R-:W-:Y:S01]  /*6130*/  BPT.TRAP 0x1 ;  /* 0x000000040000795c */ /* 0x000fe20000300000 */
.L_x_2095:
        /* <DEDUP_REMOVED lines=9> */
.L_x_2096:
[----:B-1----:R-:W-:Y:S05]  /*61d0*/  @P3 BRA `(.L_x_2094) ;  /* 0x0000000000083947 */ /* 0x002fea0003800000 */
[----:B------:R-:W1:Y:S02]  /*61e0*/  SYNCS.PHASECHK.TRANS64.TRYWAIT P3, [UR6+0x2e830], R0 ;  /* 0x02e83000ff0075a7 */ /* 0x000e640008060146 */
[----:B-1----:R-:W-:Y:S05]  /*61f0*/  @!P3 BRA `(.L_x_2097) ;  /* 0x000001280004b947 */ /* 0x002fea0003800000 */
.L_x_2094:
[----:B-1----:R-:W1:Y:S01]  /*6200*/  S2R R5, SR_TID.X ;  /* 0x0000000000057919 */ /* 0x002e620000002100 */
        /* <DEDUP_REMOVED lines=23> */
[----:B-1----:R-:W-:Y:S01]  /*6380*/  SHF.R.U32.HI R5, RZ, 0x7, R5 ;  /* 0x00000007ff057819 */ /* 0x002fe20000011605 */
[----:B------:R-:W-:Y:S01]  /*6390*/  UIADD3 UR6, UR60, 0x2, URZ ;  /* 0x000000023c067890 */ /* 0x000fe2000fffe03f */
[----:B------:R-:W-:Y:S01]  /*63a0*/  UMOV UR7, 0x40000040 ;  /* 0x4000004000077882 */ /* 0x000fe20000000000 */
[----:B------:R-:W-:-:S02]  /*63b0*/  UIADD3 UR10, UR60, 0x602, URZ ;  /* 0x000006023c0a7890 */ /* 0x000fc4000fffe03f */
[----:B0-----:R-:W-:Y:S01]  /*63c0*/  VIADD R0, R5, 0x8 ;  /* 0x0000000805007836 */ /* 0x001fe20000000000 */
        /* <DEDUP_REMOVED lines=160> */
.L_x_2099:
[----:B------:R-:W-:Y:S01]  /*6dd0*/  ULEA UR6, UR58, UR41, 0x3 ;  /* 0x000000293a067291 */ /* 0x000fe2000f8e183f */
[----:B------:R-:W-:-:S05]  /*6de0*/  IMAD.U32 R0, RZ, RZ, UR59 ;  /* 0x0000003bff007e24 */ /* 0x000fca000f8e00ff */
[----:B------:R-:W-:-:S04]  /*6df0*/  SHF.L.U32 R0, R0, 0x1f, RZ ;  /* 0x0000001f00007819 */ /* 0x000fc800000006ff */
[----:B------:R0:W1:Y:S01]  /*6e00*/  SYNCS.PHASECHK.TRANS64.TRYWAIT P3, [UR6+0x2e850], R0 ;  /* 0x02e85000ff0075a7 */ /* 0x0000620008060146 */
[----:B------:R-:W-:Y:S05]  /*6e10*/  @!P1 BRA `(.L_x_2100) ;  /* 0x0000000000049947 */ /* 0x000fea0003800000 */
[----:B------:R-:W-:Y:S01]  /*6e20*/  BPT.TRAP 0x1 ;  /* 0x000000040000795c */ /* 0x000fe20000300000 */
.L_x_2100:
[----:B-1----:R-:W-:Y:S05]  /*6e30*/  @P3 BRA `(.L_x_2098) ;  /* 0x0000000000083947 */ /* 0x002fea0003800000 */
[----:B------:R-:W1:Y:S02]  /*6e40*/  SYNCS.PHASECHK.TRANS64.TRYWAIT P3, [UR6+0x2e850], R0 ;  /* 0x02e85000ff0075a7 */ /* 0x000e640008060146 */
[----:B-1----:R-:W-:Y:S05]  /*6e50*/  @!P3 BRA `(.L_x_2101) ;  /* 0x0000011c0004b947 */ /* 0x002fea0003800000 */
.L_x_2098:
[----:B------:R-:W-:Y:S01]  /*6e60*/  UIADD3 UR6, UR41, 0x400, URZ ;  /* 0x0000040029067890 */ /* 0x000fe2000fffe03f */
[----:B------:R-:W-:Y:S01]  /*6e70*/  WARPGROUP.ARRIVE ;  /* 0x00000000000079c5 */ /* 0x000fe20000000000 */
[----:B------:R-:W-:Y:S01]  /*6e80*/  UMOV UR7, 0xc0000010 ;  /* 0xc000001000077882 */ /* 0x000fe20000000000 */
[----:B------:R-:W-:Y:S01]  /*6e90*/  VIADD R8, R18, UR36 ;  /* 0x0000002412087c36 */ /* 0x000fe20008000000 */
[----:B------:R-:W-:Y:S01]  /*6ea0*/  USHF.R.U32.HI UR6, URZ, 0x4, UR6 ;  /* 0x000000043f067899 */ /* 0x000fe20008011606 */
[----:B------:R-:W-:-:S03]  /*6eb0*/  IMAD.U32 R10, RZ, RZ, UR52 ;  /* 0x00000034ff0a7e24 */ /* 0x000fc6000f8e00ff */
[----:B------:R-:W-:-:S04]  /*6ec0*/  ULOP3.LUT UR6, UR6, 0x3fff, URZ, 0xc0, !UPT ;  /* 0x00003fff06067892 */ /* 0x000fc8000f8ec03f */
[----:B------:R-:W-:-:S04]  /*6ed0*/  ULOP3.LUT UR6, UR6, 0x10000, URZ, 0xfc, !UPT ;  /* 0x0001000006067892 */ /* 0x000fc8000f8efc3f */
[----:B------:R-:W-:-:S07]  /*6ee0*/  UIMAD UR10, UR58, 0x700, UR6 ;  /* 0x000007003a0a78a4 */ /* 0x000fce000f8e0206 */
[----:B------:R-:W-:Y:S02]  /*6ef0*/  UMOV UR6, UR10 ;  /* 0x0000000a00067c82 */ /* 0x000fe40008000000 */
[----:B------:R-:W-:Y:S01]  /*6f00*/  QGMMA.64x128x32.F32.E4M3.E4M3 R24, R224, gdesc[UR4], R24, gsb0 ;  /* 0x01e00004e0187df3 */ /* 0x000fe20008000818 */
[----:B------:R-:W-:Y:S01]  /*6f10*/  UIADD3 UR6, UR10, 0x100, URZ ;  /* 0x000001000a067890 */ /* 0x000fe2000fffe03f */
[----:B------:R-:W-:Y:S01]  /*6f20*/  UMOV UR7, 0xc0000010 ;  /* 0xc000001000077882 */ /* 0x000fe20000000000 */
[----:B------:R-:W-:Y:S02]  /*6f30*/  WARPGROUP.DEPBAR.LE gsb0, 0x0 ;  /* 0x00008000000079c5 */ /* 0x000fe40000010000 */
[----:B------:R-:W-:-:S06]  /*6f40*/  WARPGROUP.ARRIVE ;  /* 0x00000000000079c5 */ /* 0x000fcc0000000000 */
[----:B------:R-:W2:Y:S01]  /*6f50*/  S2R R227, SR_TID.X ;  /* 0x0000000000e37919 */ /* 0x000ea20000002100 */
[----:B------:R-:W-:Y:S01]  /*6f60*/  QGMMA.64x128x32.F32.E4M3.E4M3 R24, R220, gdesc[UR4], R24, gsb0 ;  /* 0x01e00004dc187df3 */ /* 0x000fe20008000818 */
[----:B------:R-:W-:Y:S01]  /*6f70*/  UIADD3 UR6, UR10, 0x200, URZ ;  /* 0x000002000a067890 */ /* 0x000fe2000fffe03f */
[----:B------:R-:W-:Y:S01]  /*6f80*/  UMOV UR7, 0xc0000010 ;  /* 0xc000001000077882 */ /* 0x000fe20000000000 */
[----:B--2---:R-:W-:Y:S01]  /*6f90*/  SHF.R.U32.HI R227, RZ, 0x7, R227 ;  /* 0x00000007ffe37819 */ /* 0x004fe200000116e3 */
        /* <DEDUP_REMOVED lines=13> */
[----:B------:R-:W-:Y:S01]  /*7070*/  @UP0 ULDC UR6, c[0x0][0x44c] ;  /* 0x0001130000060ab9 */ /* 0x000fe20000000800 */
[----:B------:R-:W-:Y:S01]  /*7080*/  UMOV UR7, 0xc0000010 ;  /* 0xc000001000077882 */ /* 0x000fe20000000000 */
[----:B01----:R-:W-:Y:S01]  /*7090*/  @P2 IMAD.HI.U32 R0, R8, UR6, RZ ;  /* 0x0000000608002c27 */ /* 0x003fe2000f8e00ff */
[----:B------:R-:W-:-:S04]  /*70a0*/  @UP0 ULDC UR6, c[0x0][0x450] ;  /* 0x0001140000060ab9 */ /* 0x000fc80000000800 */
[----:B------:R-:W-:Y:S01]  /*70b0*/  @P2 SHF.R.U32.HI R8, RZ, UR6, R0 ;  /* 0x00000006ff082c19 */ /* 0x000fe20008011600 */
[----:B------:R-:W-:-:S04]  /*70c0*/  UIMAD UR6, UR57, -0xe0, URZ ;  /* 0xffffff20390678a4 */ /* 0x000fc8000f8e023f */
[----:B------:R-:W0:Y:S02]  /*70d0*/  SHFL.IDX PT, R0, R8, RZ, 0x1c1f ;  /* 0x001c1fff08007589 */ /* 0x000e2400000e0000 */
[----:B------:R-:W-:Y:S01]  /*70e0*/  IMAD.U32 R5, RZ, RZ, UR6 ;  /* 0x00000006ff057e24 */ /* 0x000fe2000f8e00ff */
[----:B------:R-:W-:Y:S01]  /*70f0*/  UIADD3 UR6, UR10, 0x500, URZ ;  /* 0x000005000a067890 */ /* 0x000fe2000fffe03f */
[----:B------:R-:W1:Y:S03]  /*7100*/  SHFL.IDX PT, R8, R8, 0x1, 0x1c1f ;  /* 0x003c1f0008087f89 */ /* 0x000e6600000e0000 */
[----:B------:R-:W-:-:S04]  /*7110*/  IADD3 R5, -R16, 0x1, R5 ;  /* 0x0000000110057810 */ /* 0x000fc80007ffe105 */
[----:B------:R-:W-:-:S05]  /*7120*/  IADD3 R5, -R10, UR51, R5 ;  /* 0x000000330a057c10 */ /* 0x000fca000fffe105 */
[C---:B0-----:R-:W-:Y:S02]  /*7130*/  IMAD.IADD R0, R5.reuse, 0x1, R0 ;  /* 0x0000000105007824 */ /* 0x041fe400078e0200 */
[----:B-1----:R-:W-:-:S03]  /*7140*/  IMAD.IADD R5, R5, 0x1, R8 ;  /* 0x0000000105057824 */ /* 0x002fc600078e0208 */
[C---:B------:R-:W-:Y:S02]  /*7150*/  ISETP.GT.AND P3, PT, R0.reuse, RZ, PT ;  /* 0x000000ff0000720c */ /* 0x040fe40003f64270 */
[----:B------:R-:W-:Y:S02]  /*7160*/  ISETP.GT.AND P4, PT, R0, 0x1, PT ;  /* 0x000000010000780c */ /* 0x000fe40003f84270 */
        /* <DEDUP_REMOVED lines=48> */
[----:B------:R-:W-:Y:S01]  /*7470*/  FMNMX.FTZ R9, R181, R10, !PT ;  /* 0x0000000ab5097209 */ /* 0x000fe20007810000 */
[----:B------:R-:W-:Y:S02]  /*7480*/  WARPGROUP.DEPBAR.LE gsb0, 0x0 ;  /* 0x00008000000079c5 */ /* 0x000fe40000010000 */
[----:B------:R-:W-:Y:S01]  /*7490*/  ISETP.GT.AND P3, PT, R0, 0x48, PT ;  /* 0x000000480000780c */ /* 0x000fe20003f64270 */
[----:B------:R-:W-:Y:S01]  /*74a0*/  WARPGROUP.ARRIVE ;  /* 0x00000000000079c5 */ /* 0x000fe20000000000 */
[----:B------:R-:W-:Y:S02]  /*74b0*/  FSEL R153, R153, -INF , P4 ;  /* 0xff80000099997808 */ /* 0x000fe40002000000 */
[----:B------:R-:W-:-:S02]  /*74c0*/  FMNMX.FTZ R10, R152, R9, !PT ;  /* 0x00000009980a7209 */ /* 0x000fc40007810000 */
[----:B------:R-:W-:Y:S01]  /*74d0*/  ISETP.GT.AND P4, PT, R0, 0x49, PT ;  /* 0x000000490000780c */ /* 0x000fe20003f84270 */
[----:B------:R-:W-:Y:S01]  /*74e0*/  QGMMA.64x128x32.F32.E4M3.E4M3 R24, R204, gdesc[UR4], R24, gsb0 ;  /* 0x01e00004cc187df3 */ /* 0x000fe20008000818 */
[----:B------:R-:W-:Y:S01]  /*74f0*/  FSEL R156, R156, -INF , P3 ;  /* 0xff8000009c9c7808 */ /* 0x000fe20001800000 */
        /* <DEDUP_REMOVED lines=71> */
[----:B------:R-:W-:Y:S01]  /*7970*/  FMNMX.FTZ R10, R104, R9, !PT ;  /* 0x00000009680a7209 */ /* 0x000fe20007810000 */
[----:B------:R-:W-:-:S02]  /*7980*/  WARPGROUP.DEPBAR.LE gsb0, 0x0 ;  /* 0x00008000000079c5 */ /* 0x000fc40000010000 */
[----:B------:R-:W-:Y:S01]  /*7990*/  ISETP.GT.AND P4, PT, R0, 0xa9, PT ;  /* 0x000000a90000780c */ /* 0x000fe20003f84270 */
[----:B------:R-:W-:Y:S01]  /*79a0*/  WARPGROUP.ARRIVE ;  /* 0x00000000000079c5 */ /* 0x000fe20000000000 */
[----:B------:R-:W-:Y:S02]  /*79b0*/  FSEL R108, R108, -INF , P3 ;  /* 0xff8000006c6c7808 */ /* 0x000fe40001800000 */
[----:B------:R-:W-:Y:S02]  /*79c0*/  FMNMX.FTZ R9, R105, R10, !PT ;  /* 0x0000000a69097209 */ /* 0x000fe40007810000 */
[----:B------:R-:W-:Y:S01]  /*79d0*/  ISETP.GT.AND P3, PT, R0, 0xb0, PT ;  /* 0x000000b00000780c */ /* 0x000fe20003f64270 */
[----:B------:R-:W-:Y:S01]  /*79e0*/  QGMMA.64x128x32.F32.E4M3.E4M3 R24, R200, gdesc[UR4], R24, gsb0 ;  /* 0x01e00004c8187df3 */ /* 0x000fe20008000818 */
        /* <DEDUP_REMOVED lines=24> */
[C---:B------:R-:W-:Y:S02]  /*7b70*/  ISETP.GT.AND P3, PT, R0.reuse, 0xd0, PT ;  /* 0x000000d00000780c */ /* 0x040fe40003f64270 */
[----:B------:R-:W-:-:S02]  /*7b80*/  ISETP.GT.AND P4, PT, R0, 0xd1, PT ;  /* 0x000000d10000780c */ /* 0x000fc40003f84270 */
[C---:B------:R-:W-:Y:S02]  /*7b90*/  ISETP.GT.AND P6, PT, R0.reuse, 0xd8, PT ;  /* 0x000000d80000780c */ /* 0x040fe40003fc4270 */
[----:B------:R-:W-:Y:S02]  /*7ba0*/  ISETP.GT.AND P5, PT, R0, 0xd9, PT ;  /* 0x000000d90000780c */ /* 0x000fe40003fa4270 */
[----:B------:R-:W-:Y:S02]  /*7bb0*/  FMNMX.FTZ R0, R92, R9, !PT ;  /* 0x000000095c007209 */ /* 0x000fe40007810000 */
[----:B------:R-:W-:Y:S02]  /*7bc0*/  FSEL R96, R96, -INF , P3 ;  /* 0xff80000060607808 */ /* 0x000fe40001800000 */
[----:B------:R-:W-:Y:S02]  /*7bd0*/  FMNMX.FTZ R9, R93, R0, !PT ;  /* 0x000000005d097209 */ /* 0x000fe40007810000 */
[----:B------:R-:W-:-:S02]  /*7be0*/  FSEL R97, R97, -INF , P4 ;  /* 0xff80000061617808 */ /* 0x000fc40002000000 */
[----:B------:R-:W-:Y:S02]  /*7bf0*/  FMNMX.FTZ R0, R96, R9, !PT ;  /* 0x0000000960007209 */ /* 0x000fe40007810000 */
[----:B------:R-:W-:Y:S02]  /*7c00*/  FSEL R100, R100, -INF , P6 ;  /* 0xff80000064647808 */ /* 0x000fe40003000000 */
[----:B------:R-:W-:Y:S02]  /*7c10*/  FMNMX.FTZ R9, R97, R0, !PT ;  /* 0x0000000061097209 */ /* 0x000fe40007810000 */
[----:B------:R-:W-:Y:S02]  /*7c20*/  FSEL R101, R101, -INF , P5 ;  /* 0xff80000065657808 */ /* 0x000fe40002800000 */
[----:B------:R-:W-:Y:S02]  /*7c30*/  FMNMX.FTZ R0, R100, R9, !PT ;  /* 0x0000000964007209 */ /* 0x000fe40007810000 */
[----:B------:R-:W-:-:S02]  /*7c40*/  ISETP.GT.AND P4, PT, R5, RZ, PT ;  /* 0x000000ff0500720c */ /* 0x000fc40003f84270 */
[----:B------:R-:W-:Y:S02]  /*7c50*/  FMNMX.FTZ R10, R101, R0, !PT ;  /* 0x00000000650a7209 */ /* 0x000fe40007810000 */
[----:B------:R-:W-:-:S03]  /*7c60*/  ISETP.GT.AND P5, PT, R5, 0x1, PT ;  /* 0x000000010500780c */ /* 0x000fc60003fa4270 */
[----:B------:R-:W0:Y:S01]  /*7c70*/  SHFL.BFLY PT, R9, R10, 0x2, 0x1f ;  /* 0x0c401f000a097f89 */ /* 0x000e2200000e0000 */
        /* <DEDUP_REMOVED lines=8> */
[----:B0-----:R-:W-:Y:S01]  /*7d00*/  FMNMX.FTZ R11, R10, R9, !PT ;  /* 0x000000090a0b7209 */ /* 0x001fe20007810000 */
[----:B------:R-:W-:Y:S01]  /*7d10*/  IMAD.U32 R9, RZ, RZ, UR42 ;  /* 0x0000002aff097e24 */ /* 0x000fe2000f8e00ff */
        /* <DEDUP_REMOVED lines=15> */
[----:B------:R-:W-:Y:S01]  /*7e10*/  ISETP.GT.AND P5, PT, R5, 0x51, PT ;  /* 0x000000510500780c */ /* 0x000fe20003fa4270 */
[----:B------:R-:W-:-:S03]  /*7e20*/  WARPGROUP.DEPBAR.LE gsb0, 0x0 ;  /* 0x00008000000079c5 */ /* 0x000fc60000010000 */
[----:B------:R-:W-:Y:S02]  /*7e30*/  FSEL R9, R9, RZ, P3 ;  /* 0x000000ff09097208 */ /* 0x000fe40001800000 */
[----:B------:R-:W-:Y:S02]  /*7e40*/  FSEL R163, R163, -INF , P5 ;  /* 0xff800000a3a37808 */ /* 0x000fe40002800000 */
[----:B------:R-:W-:Y:S01]  /*7e50*/  ISETP.GT.AND P5, PT, R5, 0x59, PT ;  /* 0x000000590500780c */ /* 0x000fe20003fa4270 */
        /* <DEDUP_REMOVED lines=84> */
[--C-:B0-----:R-:W-:Y:S01]  /*83a0*/  FFMA.FTZ R184, R148, UR42, -R9.reuse ;  /* 0x0000002a94b87c23 */ /* 0x101fe20008010809 */
[----:B------:R-:W-:Y:S01]  /*83b0*/  FMNMX.FTZ R180, R162, R189, !PT ;  /* 0x000000bda2b47209 */ /* 0x000fe20007810000 */
[--C-:B------:R-:W-:Y:S01]  /*83c0*/  FFMA.FTZ R116, R116, UR42, -R9.reuse ;  /* 0x0000002a74747c23 */ /* 0x100fe20008010809 */
[----:B------:R-:W-:Y:S01]  /*83d0*/  FSEL R166, R166, -INF , P4 ;  /* 0xff800000a6a67808 */ /* 0x000fe20002000000 */
[--C-:B------:R-:W-:Y:S01]  /*83e0*/  FFMA.FTZ R117, R117, UR42, -R9.reuse ;  /* 0x0000002a75757c23 */ /* 0x100fe20008010809 */
[----:B------:R-:W-:Y:S01]  /*83f0*/  FMNMX.FTZ R189, R163, R180, !PT ;  /* 0x000000b4a3bd7209 */ /* 0x000fe20007810000 */
[--C-:B------:R-:W-:Y:S01]  /*8400*/  FFMA.FTZ R88, R88, UR42, -R9.reuse ;  /* 0x0000002a58587c23 */ /* 0x100fe20008010809 */
[----:B------:R-:W-:Y:S01]  /*8410*/  FSEL R167, R167, -INF , P5 ;  /* 0xff800000a7a77808 */ /* 0x000fe20002800000 */
[--C-:B------:R-:W-:Y:S01]  /*8420*/  FFMA.FTZ R89, R89, UR42, -R9.reuse ;  /* 0x0000002a59597c23 */ /* 0x100fe20008010809 */
[----:B------:R-:W-:Y:S01]  /*8430*/  ISETP.GT.AND P4, PT, R5, 0x60, PT ;  /* 0x000000600500780c */ /* 0x000fe20003f84270 */
[--C-:B------:R-:W-:Y:S01]  /*8440*/  FFMA.FTZ R92, R92, UR42, -R9.reuse ;  /* 0x0000002a5c5c7c23 */ /* 0x100fe20008010809 */
[----:B------:R-:W-:Y:S01]  /*8450*/  FMNMX.FTZ R180, R166, R189, !PT ;  /* 0x000000bda6b47209 */ /* 0x000fe20007810000 */
[--C-:B------:R-:W-:Y:S01]  /*8460*/  FFMA.FTZ R93, R93, UR42, -R9.reuse ;  /* 0x0000002a5d5d7c23 */ /* 0x100fe20008010809 */
[----:B------:R-:W-:Y:S01]  /*8470*/  ISETP.GT.AND P5, PT, R5, 0x61, PT ;  /* 0x000000610500780c */ /* 0x000fe20003fa4270 */
[--C-:B------:R-:W-:Y:S01]  /*8480*/  FFMA.FTZ R96, R96, UR42, -R9.reuse ;  /* 0x0000002a60607c23 */ /* 0x100fe20008010809 */
[----:B------:R-:W-:Y:S01]  /*8490*/  FSEL R138, R138, -INF , P4 ;  /* 0xff8000008a8a7808 */ /* 0x000fe20002000000 */
[--C-:B------:R-:W-:Y:S01]  /*84a0*/  FFMA.FTZ R97, R97, UR42, -R9.reuse ;  /* 0x0000002a61617c23 */ /* 0x100fe20008010809 */
[----:B------:R-:W-:Y:S01]  /*84b0*/  FMNMX.FTZ R189, R167, R180, !PT ;  /* 0x000000b4a7bd7209 */ /* 0x000fe20007810000 */
[----:B------:R-:W-:Y:S01]  /*84c0*/  FFMA.FTZ R100, R100, UR42, -R9 ;  /* 0x0000002a64647c23 */ /* 0x000fe20008010809 */
        /* <DEDUP_REMOVED lines=23> */
[----:B------:R-:W-:Y:S02]  /*8640*/  FSEL R151, R151, -INF , P5 ;  /* 0xff80000097977808 */ /* 0x000fe40002800000 */
[----:B------:R-:W-:-:S02]  /*8650*/  ISETP.GT.AND P4, PT, R5, 0x80, PT ;  /* 0x000000800500780c */ /* 0x000fc40003f84270 */
        /* <DEDUP_REMOVED lines=22> */
[----:B------:R-:W-:Y:S01]  /*87c0*/  FSEL R131, R131, -INF , P5 ;  /* 0xff80000083837808 */ /* 0x000fe20002800000 */
[----:B0-----:R-:W-:Y:S01]  /*87d0*/  FFMA.FTZ R184, R124, UR42, -R9 ;  /* 0x0000002a7cb87c23 */ /* 0x001fe20008010809 */
[----:B------:R-:W-:-:S02]  /*87e0*/  FMNMX.FTZ R180, R130, R189, !PT ;  /* 0x000000bd82b47209 */ /* 0x000fc40007810000 */
[----:B------:R-:W-:Y:S02]  /*87f0*/  ISETP.GT.AND P5, PT, R5, 0x99, PT ;  /* 0x000000990500780c */ /* 0x000fe40003fa4270 */
        /* <DEDUP_REMOVED lines=21> */
[----:B------:R0:W-:Y:S01]  /*8950*/  MUFU.EX2 R110, R184 ;  /* 0x000000b8006e7308 */ /* 0x0001e20000000800 */
[----:B------:R-:W-:-:S02]  /*8960*/  ISETP.GT.AND P5, PT, R5, 0xb1, PT ;  /* 0x000000b10500780c */ /* 0x000fc40003fa4270 */
[----:B------:R-:W-:Y:S02]  /*8970*/  FSEL R114, R114, -INF , P4 ;  /* 0xff80000072727808 */ /* 0x000fe40002000000 */
[----:B------:R-:W-:Y:S02]  /*8980*/  FMNMX.FTZ R189, R111, R180, !PT ;  /* 0x000000b46fbd7209 */ /* 0x000fe40007810000 */
[----:B------:R-:W-:Y:S01]  /*8990*/  ISETP.GT.AND P4, PT, R5, 0xb8, PT ;  /* 0x000000b80500780c */ /* 0x000fe20003f84270 */
[----:B------:R-:W-:Y:S01]  /*89a0*/  MUFU.EX2 R177, R177 ;  /* 0x000000b100b17308 */ /* 0x000fe20000000800 */
[----:B------:R-:W-:Y:S01]  /*89b0*/  FSEL R115, R115, -INF , P5 ;  /* 0xff80000073737808 */ /* 0x000fe20002800000 */
[----:B0-----:R-:W-:Y:S01]  /*89c0*/  FFMA.FTZ R184, R128, UR42, -R9 ;  /* 0x0000002a80b87c23 */ /* 0x001fe20008010809 */
        /* <DEDUP_REMOVED lines=31> */
[--C-:B0-----:R-:W-:Y:S01]  /*8bc0*/  FFMA.FTZ R184, R104, UR42, -R9.reuse ;  /* 0x0000002a68b87c23 */ /* 0x101fe20008010809 */
[----:B------:R-:W-:Y:S01]  /*8bd0*/  FMNMX.FTZ R180, R98, R189, !PT ;  /* 0x000000bd62b47209 */ /* 0x000fe20007810000 */
[----:B------:R-:W-:Y:S01]  /*8be0*/  FFMA.FTZ R9, R101, UR42, -R9 ;  /* 0x0000002a65097c23 */ /* 0x000fe20008010809 */
[----:B------:R-:W-:-:S02]  /*8bf0*/  ISETP.GT.AND P5, PT, R5, 0xd9, PT ;  /* 0x000000d90500780c */ /* 0x000fc40003fa4270 */
[----:B------:R-:W-:Y:S01]  /*8c00*/  FSEL R104, R102, -INF , P4 ;  /* 0xff80000066687808 */ /* 0x000fe20002000000 */
[----:B------:R-:W-:Y:S01]  /*8c10*/  MUFU.EX2 R156, R156 ;  /* 0x0000009c009c7308 */ /* 0x000fe20000000800 */
[----:B------:R-:W-:Y:S02]  /*8c20*/  FMNMX.FTZ R5, R99, R180, !PT ;  /* 0x000000b463057209 */ /* 0x000fe40007810000 */
[----:B------:R-:W-:Y:S02]  /*8c30*/  FSEL R103, R103, -INF , P5 ;  /* 0xff80000067677808 */ /* 0x000fe40002800000 */
[----:B------:R-:W-:Y:S02]  /*8c40*/  FMNMX.FTZ R180, R104, R5, !PT ;  /* 0x0000000568b47209 */ /* 0x000fe40007810000 */
[----:B------:R-:W-:Y:S01]  /*8c50*/  FSEL R192, R0, RZ, P3 ;  /* 0x000000ff00c07208 */ /* 0x000fe20001800000 */
[----:B------:R0:W-:Y:S01]  /*8c60*/  MUFU.EX2 R102, R184 ;  /* 0x000000b800667308 */ /* 0x0001e20000000800 */
[----:B------:R-:W-:-:S03]  /*8c70*/  FMNMX.FTZ R5, R103, R180, !PT ;  /* 0x000000b467057209 */ /* 0x000fc60007810000 */
[----:B------:R-:W-:Y:S02]  /*8c80*/  FADD.FTZ R192, -R192, R7 ;  /* 0x00000007c0c07221 */ /* 0x000fe40000010100 */
[----:B------:R-:W1:Y:S02]  /*8c90*/  SHFL.BFLY PT, R180, R5, 0x2, 0x1f ;  /* 0x0c401f0005b47f89 */ /* 0x000e6400000e0000 */
[----:B------:R-:W-:Y:S08]  /*8ca0*/  MUFU.EX2 R157, R157 ;  /* 0x0000009d009d7308 */ /* 0x000ff00000000800 */
        /* <DEDUP_REMOVED lines=17> */
[----:B------:R-:W-:-:S01]  /*8dc0*/  FFMA.FTZ R186, R191, UR42, -R180 ;  /* 0x0000002abfba7c23 */ /* 0x000fc200080108b4 */
[----:B------:R-:W-:Y:S01]  /*8dd0*/  FMUL.FTZ R191, R192, UR42 ;  /* 0x0000002ac0bf7c20 */ /* 0x000fe20008410000 */
[----:B------:R-:W-:-:S01]  /*8de0*/  FFMA.FTZ R101, R185, UR42, -R180 ;  /* 0x0000002ab9657c23 */ /* 0x000fc200080108b4 */
[----:B------:R-:W-:Y:S01]  /*8df0*/  FMUL.FTZ R6, R193, UR42 ;  /* 0x0000002ac1067c20 */ /* 0x000fe20008410000 */
[----:B0-----:R-:W-:-:S01]  /*8e00*/  FFMA.FTZ R184, R187, UR42, -R180 ;  /* 0x0000002abbb87c23 */ /* 0x001fc200080108b4 */
        /* <DEDUP_REMOVED lines=35> */
[----:B-1----:R-:W-:-:S01]  /*9040*/  FFMA.FTZ R3, R6, R2, R101 ;  /* 0x0000000206037223 */ /* 0x002fc20000010065 */
[----:B------:R-:W-:Y:S01]  /*9050*/  FADD.FTZ R192, R14, R151 ;  /* 0x000000970ec07221 */ /* 0x000fe20000010000 */
[----:B------:R-:W-:-:S01]  /*9060*/  FFMA.FTZ R167, R167, UR42, -R180 ;  /* 0x0000002aa7a77c23 */ /* 0x000fc200080108b4 */
[--C-:B------:R-:W-:Y:S01]  /*9070*/  FFMA.FTZ R138, R138, UR42, -R180.reuse ;  /* 0x0000002a8a8a7c23 */ /* 0x100fe200080108b4 */
[----:B------:R-:W-:-:S01]  /*9080*/  FFMA.FTZ R139, R139, UR42, -R180 ;  /* 0x0000002a8b8b7c23 */ /* 0x000fc200080108b4 */
[----:B------:R-:W-:Y:S01]  /*9090*/  FADD.FTZ R151, R15, R192 ;  /* 0x000000c00f977221 */ /* 0x000fe20000010000 */
[----:B------:R-:W-:-:S01]  /*90a0*/  FFMA.FTZ R122, R122, UR42, -R180 ;  /* 0x0000002a7a7a7c23 */ /* 0x000fc200080108b4 */
[----:B------:R-:W1:Y:S01]  /*90b0*/  MUFU.EX2 R186, R186 ;  /* 0x000000ba00ba7308 */ /* 0x000e620000000800 */
        /* <DEDUP_REMOVED lines=29> */
[----:B------:R-:W-:-:S02]  /*9290*/  IMAD.U32 R193, RZ, RZ, UR53 ;  /* 0x00000035ffc17e24 */ /* 0x000fc4000f8e00ff */
[----:B------:R-:W-:-:S01]  /*92a0*/  FFMA.FTZ R99, R99, UR42, -R180 ;  /* 0x0000002a63637c23 */ /* 0x000fc200080108b4 */
[----:B------:R-:W0:Y:S01]  /*92b0*/  MUFU.EX2 R190, R190 ;  /* 0x000000be00be7308 */ /* 0x000e220000000800 */
[----:B--2---:R-:W-:-:S01]  /*92c0*/  FADD.FTZ R2, R188, R3 ;  /* 0x00000003bc027221 */ /* 0x004fc20000010000 */
[--C-:B------:R-:W-:Y:S01]  /*92d0*/  FFMA.FTZ R104, R104, UR42, -R180.reuse ;  /* 0x0000002a68687c23 */ /* 0x100fe200080108b4 */
[----:B------:R-:W-:Y:S01]  /*92e0*/  @!P0 LEA R193, R193, UR41, 0x3 ;  /* 0x00000029c1c18c11 */ /* 0x000fe2000f8e18ff */
[----:B------:R-:W-:-:S04]  /*92f0*/  FFMA.FTZ R103, R103, UR42, -R180 ;  /* 0x0000002a67677c23 */ /* 0x000fc800080108b4 */
[----:B------:R-:W2:Y:S01]  /*9300*/  MUFU.EX2 R170, R170 ;  /* 0x000000aa00aa7308 */ /* 0x000ea20000000800 */
[----:B-1----:R-:W-:-:S01]  /*9310*/  FADD.FTZ R3, R189, R2 ;  /* 0x00000002bd037221 */ /* 0x002fc20000010000 */
[----:B------:R-:W-:-:S06]  /*9320*/  FADD.FTZ R2, R168, R151 ;  /* 0x00000097a8027221 */ /* 0x000fcc0000010000 */
[----:B------:R-:W1:Y:S01]  /*9330*/  MUFU.EX2 R171, R171 ;  /* 0x000000ab00ab7308 */ /* 0x000e620000000800 */
[----:B0-----:R-:W-:-:S07]  /*9340*/  FADD.FTZ R3, R190, R3 ;  /* 0x00000003be037221 */ /* 0x001fce0000010000 */
        /* <DEDUP_REMOVED lines=52> */
[----:B------:R-:W-:-:S06]  /*9690*/  FADD.FTZ R151, R141, R2 ;  /* 0x000000028d977221 */ /* 0x000fcc0000010000 */
[----:B------:R-:W1:Y:S01]  /*96a0*/  MUFU.EX2 R142, R142 ;  /* 0x0000008e008e7308 */ /* 0x000e620000000800 */
[----:B0-----:R-:W-:-:S07]  /*96b0*/  FADD.FTZ R192, R139, R192 ;  /* 0x000000c08bc07221 */ /* 0x001fce0000010000 */
        /* <DEDUP_REMOVED lines=23> */
[----:B-1----:R-:W-:-:S04]  /*9830*/  FADD.FTZ R3, R121, R2 ;  /* 0x0000000279037221 */ /* 0x002fc80000010000 */
[----:B------:R-:W-:-:S03]  /*9840*/  FADD.FTZ R2, R110, R3 ;  /* 0x000000036e027221 */ /* 0x000fc60000010000 */
        /* <DEDUP_REMOVED lines=35> */
[----:B------:R-:W-:-:S05]  /*9a80*/  IADD3 R2, -R227, 0xb, RZ ;  /* 0x0000000be3027810 */ /* 0x000fca0007ffe1ff */
[----:B------:R0:W-:Y:S06]  /*9a90*/  BAR.ARV R2, 0x100 ;  /* 0x000400020000751d */ /* 0x0001ec0000002000 */
[----:B------:R-:W3:Y:S01]  /*9aa0*/  MUFU.EX2 R114, R114 ;  /* 0x0000007200727308 */ /* 0x000ee20000000800 */
[----:B--2---:R-:W-:-:S01]  /*9ab0*/  FADD.FTZ R151, R111, R192 ;  /* 0x000000c06f977221 */ /* 0x004fc20000010000 */
[----:B0-----:R-:W-:Y:S02]  /*9ac0*/  @!P0 VIADD R2, R193, 0x2e840 ;  /* 0x0002e840c1028836 */ /* 0x001fe40000000000 */
[----:B-1----:R-:W-:-:S03]  /*9ad0*/  FADD.FTZ R192, R112, R3 ;  /* 0x0000000370c07221 */ /* 0x002fc60000010000 */
[----:B------:R-:W-:Y:S01]  /*9ae0*/  @!P0 PRMT R2, RZ, 0x654, R2 ;  /* 0x00000654ff028816 */ /* 0x000fe20000000002 */
[----:B------:R-:W0:Y:S03]  /*9af0*/  MUFU.EX2 R113, R113 ;  /* 0x0000007100717308 */ /* 0x000e260000000800 */
[----:B------:R1:W-:Y:S05]  /*9b00*/  @!P0 SYNCS.ARRIVE.TRANS64.RED.A1T0 RZ, [R2+URZ], RZ ;  /* 0x000000ff02ff89a7 */ /* 0x0003ea000810043f */
        /* <DEDUP_REMOVED lines=42> */
[----:B-1----:R-:W-:-:S03]  /*9db0*/  FADD.FTZ R3, R9, R2 ;  /* 0x0000000209037221 */ /* 0x002fc60000010000 */
[----:B0-----:R-:W-:Y:S01]  /*9dc0*/  FADD.FTZ R2, R103, R180 ;  /* 0x000000b467027221 */ /* 0x001fe20000010000 */
[----:B------:R-:W-:Y:S06]  /*9dd0*/  @!P1 BRA `(.L_x_2102) ;  /* 0x0000000000049947 */ /* 0x000fec0003800000 */
[----:B------:R-:W-:Y:S01]  /*9de0*/  BPT.TRAP 0x1 ;  /* 0x000000040000795c */ /* 0x000fe20000300000 */
.L_x_2102:
[----:B------:R-:W-:Y:S01]  /*9df0*/  UISETP.GT.AND UP1, UPT, UR57, UR56, UPT ;  /* 0x000000383900728c */ /* 0x000fe2000bf24270 */
[----:B------:R-:W-:Y:S01]  /*9e00*/  F2FP.SATFINITE.E4M3.F32.PACK_AB_MERGE_C R7, R142, R7, RZ ;  /* 0x000000078e07723e */ /* 0x000fe200048070ff */
[----:B------:R-:W-:Y:S01]  /*9e10*/  ULEA UR6, UR58, UR41, 0x3 ;  /* 0x000000293a067291 */ /* 0x000fe2000f8e183f */
[----:B------:R-:W-:Y:S01]  /*9e20*/  F2FP.SATFINITE.E4M3.F32.PACK_AB_MERGE_C R12, R13, R12, RZ ;  /* 0x0000000c0d0c723e */ /* 0x000fe200048070ff */
[----:B------:R-:W-:Y:S01]  /*9e30*/  UIADD3 UR7, UR57, -0x1, URZ ;  /* 0xffffffff39077890 */ /* 0x000fe2000fffe03f */
[----:B------:R-:W-:Y:S01]  /*9e40*/  F2FP.SATFINITE.E4M3.F32.PACK_AB_MERGE_C R185, R186, R185, RZ ;  /* 0x000000b9bab9723e */ /* 0x000fe200048070ff */
[----:B------:R-:W-:Y:S01]  /*9e50*/  UIADD3 UR6, UR6, 0x2e860, URZ ;  /* 0x0002e86006067890 */ /* 0x000fe2000fffe03f */
[----:B------:R-:W-:Y:S01]  /*9e60*/  PLOP3.LUT P3, PT, PT, PT, UP1, 0x80, 0x0 ;  /* 0x000000000000781c */ /* 0x000fe20003f6f018 */
[----:B------:R-:W-:Y:S01]  /*9e70*/  UMOV UR59, UR48 ;  /* 0x00000030003b7c82 */ /* 0x000fe20008000000 */
[----:B------:R-:W-:Y:S01]  /*9e80*/  F2FP.SATFINITE.E4M3.F32.PACK_AB_MERGE_C R20, R21, R20, RZ ;  /* 0x000000141514723e */ /* 0x000fe200048070ff */
[----:B------:R-:W-:Y:S01]  /*9e90*/  UPRMT UR6, UR40, 0x654, UR6 ;  /* 0x0000065428067896 */ /* 0x000fe20008000006 */
[----:B------:R-:W-:Y:S01]  /*9ea0*/  F2FP.SATFINITE.E4M3.F32.PACK_AB_MERGE_C R189, R190, R189, RZ ;  /* 0x000000bdbebd723e */ /* 0x000fe200048070ff */
[----:B------:R-:W-:Y:S01]  /*9eb0*/  UMOV UR57, UR7 ;  /* 0x0000000700397c82 */ /* 0x000fe20008000000 */
[----:B------:R-:W-:Y:S01]  /*9ec0*/  F2FP.SATFINITE.E4M3.F32.PACK_AB_MERGE_C R172, R173, R172, RZ ;  /* 0x000000acadac723e */ /* 0x000fe200048070ff */
[----:B------:R-:W-:Y:S01]  /*9ed0*/  UMOV UR58, UR53 ;  /* 0x00000035003a7c82 */ /* 0x000fe20008000000 */
        /* <DEDUP_REMOVED lines=115> */
[----:B------:R-:W-:-:S02]  /*a610*/  IMAD.MOV.U32 R6, RZ, RZ, R5 ;  /* 0x000000ffff067224 */ /* 0x000fc400078e0005 */
[----:B------:R-:W-:Y:S01]  /*a620*/  IMAD.MOV.U32 R7, RZ, RZ, R0 ;  /* 0x000000ffff077224 */ /* 0x000fe200078e0000 */
[----:B------:R-:W-:Y:S06]  /*a630*/  @P3 BRA `(.L_x_2103) ;  /* 0xffffffb800a43947 */ /* 0x000fec000383ffff */
[----:B------:R-:W-:-:S05]  /*a640*/  UMOV UR57, UR7 ;  /* 0x0000000700397c82 */ /* 0x000fca0008000000 */
.L_x_2093:
[----:B------:R-:W-:-:S06]  /*a650*/  UISETP.GE.AND UP0, UPT, UR57, UR39, UPT ;  /* 0x000000273900728c */ /* 0x000fcc000bf06270 */
[----:B------:R-:W-:-:S13]  /*a660*/  PLOP3.LUT P2, PT, PT, PT, UP0, 0x80, 0x0 ;  /* 0x000000000000781c */ /* 0x000fda0003f4f008 */
[----:B------:R-:W-:Y:S05]  /*a670*/  @!P2 BRA `(.L_x_2104) ;  /* 0x00000034008ca947 */ /* 0x000fea0003800000 */
[----:B------:R-:W-:Y:S01]  /*a680*/  IMAD.MOV.U32 R6, RZ, RZ, R5 ;  /* 0x000000ffff067224 */ /* 0x000fe200078e0005 */
[----:B------:R-:W-:Y:S01]  /*a690*/  UMOV UR52, UR48 ;  /* 0x0000003000347c82 */ /* 0x000fe20008000000 */
[----:B------:R-:W-:Y:S01]  /*a6a0*/  IMAD.MOV.U32 R7, RZ, RZ, R0 ;  /* 0x000000ffff077224 */ /* 0x000fe200078e0000 */
[----:B------:R-:W-:-:S06]  /*a6b0*/  UMOV UR51, UR53 ;  /* 0x0000003500337c82 */ /* 0x000fcc0008000000 */
.L_x_2114:
        /* <DEDUP_REMOVED lines=9> */
.L_x_2106:
[----:B------:R-:W-:Y:S01]  /*a750*/  ULEA UR6, UR53, UR41, 0x3 ;  /* 0x0000002935067291 */ /* 0x000fe2000f8e183f */
[----:B------:R-:W-:-:S05]  /*a760*/  IMAD.U32 R0, RZ, RZ, UR48 ;  /* 0x00000030ff007e24 */ /* 0x000fca000f8e00ff */
[----:B------:R-:W-:-:S04]  /*a770*/  SHF.L.U32 R0, R0, 0x1f, RZ ;  /* 0x0000001f00007819 */ /* 0x000fc800000006ff */
[----:B------:R0:W1:Y:S01]  /*a780*/  SYNCS.PHASECHK.TRANS64.TRYWAIT P2, [UR6+0x2e830], R0 ;  /* 0x02e83000ff0075a7 */ /* 0x0000620008040146 */
[----:B------:R-:W-:Y:S05]  /*a790*/  @!P1 BRA `(.L_x_2107) ;  /* 0x0000000000049947 */ /* 0x000fea0003800000 */
[----:B------:R-:W-:Y:S01]  /*a7a0*/  BPT.TRAP 0x1 ;  /* 0x000000040000795c */ /* 0x000fe20000300000 */
.L_x_2107:
[----:B-1----:R-:W-:Y:S05]  /*a7b0*/  @P2 BRA `(.L_x_2105) ;  /* 0x0000000000082947 */ /* 0x002fea0003800000 */
[----:B------:R-:W1:Y:S02]  /*a7c0*/  SYNCS.PHASECHK.TRANS64.TRYWAIT P2, [UR6+0x2e830], R0 ;  /* 0x02e83000ff0075a7 */ /* 0x000e640008040146 */
[----:B-1----:R-:W-:Y:S05]  /*a7d0*/  @!P2 BRA `(.L_x_2108) ;  /* 0x000000e000bca947 */ /* 0x002fea0003800000 */
.L_x_2105:
[----:B-1----:R-:W1:Y:S01]  /*a7e0*/  S2R R5, SR_TID.X ;  /* 0x0000000000057919 */ /* 0x002e620000002100 */
[----:B------:R-:W-:Y:S01]  /*a7f0*/  R2UR UR56, R4 ;  /* 0x00000000043872ca */ /* 0x000fe200000e0000 */
[----:B------:R-:W-:Y:S01]  /*a800*/  UMOV UR19, 0x40000040 ;  /* 0x4000004000137882 */ /* 0x000fe20000000000 */
[----:B------:R-:W-:Y:S01]  /*a810*/  UMOV UR20, UR16 ;  /* 0x0000001000147c82 */ /* 0x000fe20008000000 */
[----:B------:R-:W-:Y:S01]  /*a820*/  UMOV UR21, UR17 ;  /* 0x0000001100157c82 */ /* 0x000fe20008000000 */
        /* <DEDUP_REMOVED lines=9> */
[----:B------:R-:W-:Y:S01]  /*a8c0*/  UIMAD UR56, UR53, 0x700, UR56 ;  /* 0x00000700353878a4 */ /* 0x000fe2000f8e0238 */
[----:B------:R-:W-:Y:S01]  /*a8d0*/  UMOV UR35, 0x40000040 ;  /* 0x4000004000237882 */ /* 0x000fe20000000000 */
[----:B------:R-:W-:-:S02]  /*a8e0*/  UMOV UR7, 0x40000040 ;  /* 0x4000004000077882 */ /* 0x000fc40000000000 */
[----:B------:R-:W-:Y:S02]  /*a8f0*/  UIADD3 UR22, UR56, 0x100, URZ ;  /* 0x0000010038167890 */ /* 0x000fe4000fffe03f */
[----:B------:R-:W-:Y:S02]  /*a900*/  UIADD3 UR26, UR56, 0x200, URZ ;  /* 0x00000200381a7890 */ /* 0x000fe4000fffe03f */
[----:B------:R-:W-:Y:S01]  /*a910*/  UMOV UR18, UR56 ;  /* 0x0000003800127c82 */ /* 0x000fe20008000000 */
[----:B------:R-:W-:Y:S02]  /*a920*/  UIADD3 UR30, UR56, 0x300, URZ ;  /* 0x00000300381e7890 */ /* 0x000fe4000fffe03f */
[----:B------:R-:W-:Y:S02]  /*a930*/  UIADD3 UR34, UR56, 0x400, URZ ;  /* 0x0000040038227890 */ /* 0x000fe4000fffe03f */
[----:B------:R-:W-:Y:S02]  /*a940*/  UIADD3 UR6, UR56, 0x2, URZ ;  /* 0x0000000238067890 */ /* 0x000fe4000fffe03f */
[----:B------:R-:W-:Y:S01]  /*a950*/  UIADD3 UR10, UR56, 0x602, URZ ;  /* 0x00000602380a7890 */ /* 0x000fe2000fffe03f */
[----:B------:R-:W-:Y:S01]  /*a960*/  UMOV UR11, 0x40000040 ;  /* 0x40000040000b7882 */ /* 0x000fe20000000000 */
[----:B-1----:R-:W-:Y:S01]  /*a970*/  SHF.R.U32.HI R5, RZ, 0x7, R5 ;  /* 0x00000007ff057819 */ /* 0x002fe20000011605 */
[----:B------:R-:W-:Y:S01]  /*a980*/  UIADD3 UR14, UR56, 0x6, URZ ;  /* 0x00000006380e7890 */ /* 0x000fe2000fffe03f */
[----:B------:R-:W-:-:S03]  /*a990*/  UMOV UR15, 0x40000040 ;  /* 0x40000040000f7882 */ /* 0x000fc60000000000 */
[----:B0-----:R-:W-:-:S05]  /*a9a0*/  VIADD R0, R5, 0x8 ;  /* 0x0000000805007836 */ /* 0x001fca0000000000 */
        /* <DEDUP_REMOVED lines=157> */
.L_x_2110:
[----:B------:R-:W-:Y:S01]  /*b380*/  ULEA UR6, UR51, UR41, 0x3 ;  /* 0x0000002933067291 */ /* 0x000fe2000f8e183f */
[----:B------:R-:W-:-:S05]  /*b390*/  IMAD.U32 R0, RZ, RZ, UR52 ;  /* 0x00000034ff007e24 */ /* 0x000fca000f8e00ff */
[----:B------:R-:W-:-:S04]  /*b3a0*/  SHF.L.U32 R0, R0, 0x1f, RZ ;  /* 0x0000001f00007819 */ /* 0x000fc800000006ff */
[----:B------:R0:W1:Y:S01]  /*b3b0*/  SYNCS.PHASECHK.TRANS64.TRYWAIT P2, [UR6+0x2e850], R0 ;  /* 0x02e85000ff0075a7 */ /* 0x0000620008040146 */
[----:B------:R-:W-:Y:S05]  /*b3c0*/  @!P1 BRA `(.L_x_2111) ;  /* 0x0000000000049947 */ /* 0x000fea0003800000 */
[----:B------:R-:W-:Y:S01]  /*b3d0*/  BPT.TRAP 0x1 ;  /* 0x000000040000795c */ /* 0x000fe20000300000 */
.L_x_2111:
[----:B-1----:R-:W-:Y:S05]  /*b3e0*/  @P2 BRA `(.L_x_2109) ;  /* 0x0000000000082947 */ /* 0x002fea0003800000 */
[----:B------:R-:W1:Y:S02]  /*b3f0*/  SYNCS.PHASECHK.TRANS64.TRYWAIT P2, [UR6+0x2e850], R0 ;  /* 0x02e85000ff0075a7 */ /* 0x000e640008040146 */
[----:B-1----:R-:W-:Y:S05]  /*b400*/  @!P2 BRA `(.L_x_2112) ;  /* 0x000000d400c8a947 */ /* 0x002fea0003800000 */
.L_x_2109:
[----:B------:R-:W-:Y:S01]  /*b410*/  UIADD3 UR6, UR41, 0x400, URZ ;  /* 0x0000040029067890 */ /* 0x000fe2000fffe03f */
[----:B------:R-:W-:Y:S01]  /*b420*/  WARPGROUP.ARRIVE ;  /* 0x00000000000079c5 */ /* 0x000fe20000000000 */
[----:B------:R-:W-:Y:S01]  /*b430*/  UMOV UR7, 0xc0000010 ;  /* 0xc000001000077882 */ /* 0x000fe20000000000 */
[----:B01----:R-:W-:Y:S01]  /*b440*/  FMNMX.FTZ R0, R184, R7, !PT ;  /* 0x00000007b8007209 */ /* 0x003fe20007810000 */
[----:B------:R-:W-:Y:S01]  /*b450*/  USHF.R.U32.HI UR6, URZ, 0x4, UR6 ;  /* 0x000000043f067899 */ /* 0x000fe20008011606 */
[----:B------:R-:W-:Y:S02]  /*b460*/  FMNMX.FTZ R8, R186, R6, !PT ;  /* 0x00000006ba087209 */ /* 0x000fe40007810000 */
        /* <DEDUP_REMOVED lines=123> */
[----:B0-----:R-:W-:Y:S01]  /*bc20*/  SHF.R.U32.HI R227, RZ, 0x7, R227 ;  /* 0x00000007ffe37819 */ /* 0x001fe200000116e3 */
[----:B------:R-:W0:Y:S04]  /*bc30*/  SHFL.BFLY PT, R0, R9, 0x2, 0x1f ;  /* 0x0c401f0009007f89 */ /* 0x000e2800000e0000 */
[----:B------:R-:W1:Y:S01]  /*bc40*/  SHFL.BFLY PT, R5, R8, 0x2, 0x1f ;  /* 0x0c401f0008057f89 */ /* 0x000e6200000e0000 */
[----:B0-----:R-:W-:Y:S01]  /*bc50*/  FMNMX.FTZ R10, R9, R0, !PT ;  /* 0x00000000090a7209 */ /* 0x001fe20007810000 */
[----:B------:R-:W-:Y:S01]  /*bc60*/  IMAD.U32 R9, RZ, RZ, UR42 ;  /* 0x0000002aff097e24 */ /* 0x000fe2000f8e00ff */
[----:B-1----:R-:W-:-:S03]  /*bc70*/  FMNMX.FTZ R11, R8, R5, !PT ;  /* 0x00000005080b7209 */ /* 0x002fc60007810000 */
[----:B------:R-:W0:Y:S04]  /*bc80*/  SHFL.BFLY PT, R5, R10, 0x1, 0x1f ;  /* 0x0c201f000a057f89 */ /* 0x000e2800000e0000 */
[----:B------:R-:W1:Y:S01]  /*bc90*/  SHFL.BFLY PT, R12, R11, 0x1, 0x1f ;  /* 0x0c201f000b0c7f89 */ /* 0x000e6200000e0000 */
[----:B0-----:R-:W-:Y:S02]  /*bca0*/  FMNMX.FTZ R0, R10, R5, !PT ;  /* 0x000000050a007209 */ /* 0x001fe40007810000 */
[----:B-1----:R-:W-:-:S03]  /*bcb0*/  FMNMX.FTZ R5, R11, R12, !PT ;  /* 0x0000000c0b057209 */ /* 0x002fc60007810000 */
[C---:B------:R-:W-:Y:S01]  /*bcc0*/  FFMA.FTZ R8, R0.reuse, R9, -8 ;  /* 0xc100000000087423 */ /* 0x040fe20000010009 */
[----:B------:R-:W-:-:S03]  /*bcd0*/  FADD.FTZ R7, -R0, R7 ;  /* 0x0000000700077221 */ /* 0x000fc60000010100 */
[--C-:B------:R-:W-:Y:S01]  /*bce0*/  FFMA.FTZ R21, R168, UR42, -R8.reuse ;  /* 0x0000002aa8157c23 */ /* 0x100fe20008010808 */
[----:B------:R-:W-:-:S01]  /*bcf0*/  FFMA.FTZ R168, R169, UR42, -R8 ;  /* 0x0000002aa9a87c23 */ /* 0x000fc20008010808 */
[--C-:B------:R-:W-:Y:S01]  /*bd00*/  FFMA.FTZ R169, R172, UR42, -R8.reuse ;  /* 0x0000002aaca97c23 */ /* 0x100fe20008010808 */
[----:B------:R-:W-:-:S01]  /*bd10*/  FFMA.FTZ R9, R184, UR42, -R8 ;  /* 0x0000002ab8097c23 */ /* 0x000fc20008010808 */
[--C-:B------:R-:W-:Y:S01]  /*bd20*/  FFMA.FTZ R172, R173, UR42, -R8.reuse ;  /* 0x0000002aadac7c23 */ /* 0x100fe20008010808 */
[----:B------:R-:W-:-:S01]  /*bd30*/  FFMA.FTZ R173, R176, UR42, -R8 ;  /* 0x0000002ab0ad7c23 */ /* 0x000fc20008010808 */
[----:B------:R-:W-:Y:S02]  /*bd40*/  IMAD.U32 R184, RZ, RZ, UR42 ;  /* 0x0000002affb87e24 */ /* 0x000fe4000f8e00ff */
[----:B------:R-:W-:-:S01]  /*bd50*/  FFMA.FTZ R176, R177, UR42, -R8 ;  /* 0x0000002ab1b07c23 */ /* 0x000fc20008010808 */
[--C-:B------:R-:W-:Y:S01]  /*bd60*/  FFMA.FTZ R177, R180, UR42, -R8.reuse ;  /* 0x0000002ab4b17c23 */ /* 0x100fe20008010808 */
[----:B------:R-:W-:Y:S01]  /*bd70*/  FMUL.FTZ R12, R7, UR42 ;  /* 0x0000002a070c7c20 */ /* 0x000fe20008410000 */
        /* <DEDUP_REMOVED lines=53> */
[C---:B------:R-:W-:Y:S01]  /*c0d0*/  FADD.FTZ R7, -R5.reuse, R6 ;  /* 0x0000000605077221 */ /* 0x040fe20000010100 */
[----:B------:R-:W-:-:S01]  /*c0e0*/  FFMA.FTZ R8, R5, R184, -8 ;  /* 0xc100000005087423 */ /* 0x000fc200000100b8 */
        /* <DEDUP_REMOVED lines=64> */
[----:B------:R2:W3:Y:S01]  /*c4f0*/  MUFU.EX2 R12, R189 ;  /* 0x000000bd000c7308 */ /* 0x0004e20000000800 */
[----:B-1----:R-:W-:-:S01]  /*c500*/  FADD.FTZ R3, R11, R192 ;  /* 0x000000c00b037221 */ /* 0x002fc20000010000 */
[--C-:B------:R-:W-:Y:S01]  /*c510*/  FFMA.FTZ R95, R95, UR42, -R8.reuse ;  /* 0x0000002a5f5f7c23 */ /* 0x100fe20008010808 */
[----:B------:R-:W-:-:S01]  /*c520*/  FFMA.FTZ R98, R98, UR42, -R8 ;  /* 0x0000002a62627c23 */ /* 0x000fc20008010808 */
[----:B------:R-:W-:-:S02]  /*c530*/  IMAD.U32 R194, RZ, RZ, UR53 ;  /* 0x00000035ffc27e24 */ /* 0x000fc4000f8e00ff */
[----:B------:R-:W-:-:S01]  /*c540*/  FFMA.FTZ R99, R99, UR42, -R8 ;  /* 0x0000002a63637c23 */ /* 0x000fc20008010808 */
[--C-:B------:R-:W-:Y:S01]  /*c550*/  FFMA.FTZ R102, R102, UR42, -R8.reuse ;  /* 0x0000002a66667c23 */ /* 0x100fe20008010808 */
[----:B------:R-:W-:-:S01]  /*c560*/  FFMA.FTZ R103, R103, UR42, -R8 ;  /* 0x0000002a67677c23 */ /* 0x000fc20008010808 */
[----:B------:R-:W1:Y:S01]  /*c570*/  MUFU.EX2 R186, R186 ;  /* 0x000000ba00ba7308 */ /* 0x000e620000000800 */
[----:B--2---:R-:W-:-:S01]  /*c580*/  FFMA.FTZ R189, R198, UR42, -R8 ;  /* 0x0000002ac6bd7c23 */ /* 0x004fc20008010808 */
[----:B0-----:R-:W-:-:S06]  /*c590*/  FADD.FTZ R191, R185, R2 ;  /* 0x00000002b9bf7221 */ /* 0x001fcc0000010000 */
[----:B------:R-:W0:Y:S01]  /*c5a0*/  MUFU.EX2 R13, R13 ;  /* 0x0000000d000d7308 */ /* 0x000e220000000800 */
[----:B---3--:R-:W-:-:S07]  /*c5b0*/  FADD.FTZ R2, R12, R3 ;  /* 0x000000030c027221 */ /* 0x008fce0000010000 */
        /* <DEDUP_REMOVED lines=93> */
[----:B0-----:R-:W-:-:S01]  /*cb90*/  FADD.FTZ R191, R167, R192 ;  /* 0x000000c0a7bf7221 */ /* 0x001fc20000010000 */
[----:B------:R-:W-:-:S04]  /*cba0*/  UIADD3 UR6, UR10, 0x600, URZ ;  /* 0x000006000a067890 */ /* 0x000fc8000fffe03f */
        /* <DEDUP_REMOVED lines=100> */
[----:B------:R-:W-:-:S05]  /*d1f0*/  @!P0 LEA R2, R194, UR41, 0x3 ;  /* 0x00000029c2028c11 */ /* 0x000fca000f8e18ff */
[----:B------:R-:W-:Y:S01]  /*d200*/  @!P0 VIADD R2, R2, 0x2e840 ;  /* 0x0002e84002028836 */ /* 0x000fe20000000000 */
[----:B------:R-:W0:Y:S01]  /*d210*/  MUFU.EX2 R90, R90 ;  /* 0x0000005a005a7308 */ /* 0x000e220000000800 */
[----:B--2---:R-:W-:-:S03]  /*d220*/  FADD.FTZ R191, R119, R192 ;  /* 0x000000c077bf7221 */ /* 0x004fc60000010000 */
[----:B------:R-:W-:Y:S01]  /*d230*/  @!P0 PRMT R2, RZ, 0x654, R2 ;  /* 0x00000654ff028816 */ /* 0x000fe20000000002 */
[----:B------:R2:W-:Y:S06]  /*d240*/  BAR.ARV R193, 0x100 ;  /* 0x000400c10000751d */ /* 0x0005ec0000002000 */
[----:B------:R-:W3:Y:S01]  /*d250*/  MUFU.EX2 R89, R89 ;  /* 0x0000005900597308 */ /* 0x000ee20000000800 */
[----:B-1----:R-:W-:-:S01]  /*d260*/  FADD.FTZ R192, R88, R3 ;  /* 0x0000000358c07221 */ /* 0x002fc20000010000 */
        /* <DEDUP_REMOVED lines=11> */
[----:B------:R-:W1:Y:S01]  /*d320*/  MUFU.EX2 R96, R96 ;  /* 0x0000006000607308 */ /* 0x000e620000000800 */
[----:B0-----:R-:W-:-:S07]  /*d330*/  FADD.FTZ R3, R93, R8 ;  /* 0x000000085d037221 */ /* 0x001fce0000010000 */
[----:B------:R-:W0:Y:S01]  /*d340*/  MUFU.EX2 R98, R98 ;  /* 0x0000006200627308 */ /* 0x000e220000000800 */
[----:B----4-:R-:W-:-:S07]  /*d350*/  FADD.FTZ R191, R95, R192 ;  /* 0x000000c05fbf7221 */ /* 0x010fce0000010000 */
[----:B------:R-:W3:Y:S01]  /*d360*/  MUFU.EX2 R97, R97 ;  /* 0x0000006100617308 */ /* 0x000ee20000000800 */
[----:B-1----:R-:W-:-:S07]  /*d370*/  FADD.FTZ R2, R96, R3 ;  /* 0x0000000360027221 */ /* 0x002fce0000010000 */
[----:B------:R-:W1:Y:S01]  /*d380*/  MUFU.EX2 R99, R99 ;  /* 0x0000006300637308 */ /* 0x000e620000000800 */
[----:B0-----:R-:W-:-:S07]  /*d390*/  FADD.FTZ R8, R98, R191 ;  /* 0x000000bf62087221 */ /* 0x001fce0000010000 */
[----:B------:R-:W0:Y:S01]  /*d3a0*/  MUFU.EX2 R100, R100 ;  /* 0x0000006400647308 */ /* 0x000e220000000800 */
[----:B---3--:R-:W-:-:S07]  /*d3b0*/  FADD.FTZ R3, R97, R2 ;  /* 0x0000000261037221 */ /* 0x008fce0000010000 */
[----:B------:R-:W3:Y:S01]  /*d3c0*/  MUFU.EX2 R102, R102 ;  /* 0x0000006600667308 */ /* 0x000ee20000000800 */
[----:B-1----:R-:W-:-:S07]  /*d3d0*/  FADD.FTZ R191, R99, R8 ;  /* 0x0000000863bf7221 */ /* 0x002fce0000010000 */
[----:B------:R-:W1:Y:S01]  /*d3e0*/  MUFU.EX2 R101, R101 ;  /* 0x0000006500657308 */ /* 0x000e620000000800 */
[----:B0-----:R-:W-:-:S07]  /*d3f0*/  FADD.FTZ R2, R100, R3 ;  /* 0x0000000364027221 */ /* 0x001fce0000010000 */
[----:B------:R-:W0:Y:S01]  /*d400*/  MUFU.EX2 R103, R103 ;  /* 0x0000006700677308 */ /* 0x000e220000000800 */
[----:B---3--:R-:W-:-:S01]  /*d410*/  FADD.FTZ R8, R102, R191 ;  /* 0x000000bf66087221 */ /* 0x008fc20000010000 */
[----:B-1----:R-:W-:-:S03]  /*d420*/  FADD.FTZ R3, R101, R2 ;  /* 0x0000000265037221 */ /* 0x002fc60000010000 */
[----:B0-----:R-:W-:Y:S01]  /*d430*/  FADD.FTZ R2, R103, R8 ;  /* 0x0000000867027221 */ /* 0x001fe20000010000 */
[----:B--2---:R-:W-:Y:S06]  /*d440*/  @!P1 BRA `(.L_x_2113) ;  /* 0x0000000000049947 */ /* 0x004fec0003800000 */
[----:B------:R-:W-:Y:S01]  /*d450*/  BPT.TRAP 0x1 ;  /* 0x000000040000795c */ /* 0x000fe20000300000 */
.L_x_2113:
        /* <DEDUP_REMOVED lines=132> */
[----:B------:R-:W-:Y:S06]  /*dca0*/  @P2 BRA `(.L_x_2114) ;  /* 0xffffffc800842947 */ /* 0x000fec000383ffff */
.L_x_2104:
[----:B------:R-:W-:Y:S06]  /*dcb0*/  BAR.ARV 0x8, 0x180 ;  /* 0x0206000000007b1d */ /* 0x000fec0000002000 */
[----:B------:R-:W-:Y:S05]  /*dcc0*/  @!P1 BRA `(.L_x_2115) ;  /* 0x0000000000049947 */ /* 0x000fea0003800000 */
[----:B------:R-:W-:Y:S01]  /*dcd0*/  BPT.TRAP 0x1 ;  /* 0x000000040000795c */ /* 0x000fe20000300000 */
.L_x_2115:
[----:B------:R-:W-:Y:S01]  /*dce0*/  ULEA UR5, UR53, UR41, 0x3 ;  /* 0x0000002935057291 */ /* 0x000fe2000f8e183f */
[----:B------:R-:W-:-:S05]  /*dcf0*/  IMAD.U32 R4, RZ, RZ, UR48 ;  /* 0x00000030ff047e24 */ /* 0x000fca000f8e00ff */
[----:B------:R-:W-:-:S04]  /*dd00*/  SHF.L.U32 R4, R4, 0x1f, RZ ;  /* 0x0000001f04047819 */ /* 0x000fc800000006ff */
[----:B------:R0:W1:Y:S01]  /*dd10*/  SYNCS.PHASECHK.TRANS64.TRYWAIT P0, [UR5+0x2e850], R4 ;  /* 0x02e85004ff0075a7 */ /* 0x0000620008000145 */
[----:B------:R-:W-:Y:S05]  /*dd20*/  @!P1 BRA `(.L_x_2116) ;  /* 0x0000000000049947 */ /* 0x000fea0003800000 */
[----:B------:R-:W-:Y:S01]  /*dd30*/  BPT.TRAP 0x1 ;  /* 0x000000040000795c */ /* 0x000fe20000300000 */
.L_x_2116:
[----:B-1----:R-:W-:Y:S05]  /*dd40*/  @P0 BRA `(.L_x_2117) ;  /* 0x0000000000080947 */ /* 0x002fea0003800000 */
[----:B------:R-:W1:Y:S02]  /*dd50*/  SYNCS.PHASECHK.TRANS64.TRYWAIT P0, [UR5+0x2e850], R4 ;  /* 0x02e85004ff0075a7 */ /* 0x000e640008000145 */
[----:B-1----:R-:W-:Y:S05]  /*dd60*/  @!P0 BRA `(.L_x_2118) ;  /* 0x000000ac00888947 */ /* 0x002fea0003800000 */
.L_x_2117:
[----:B------:R-:W-:Y:S01]  /*dd70*/  UIADD3 UR41, UR41, 0x400, URZ ;  /* 0x0000040029297890 */ /* 0x000fe2000fffe03f */
[----:B------:R-:W-:Y:S01]  /*dd80*/  WARPGROUP.ARRIVE ;  /* 0x00000000000079c5 */ /* 0x000fe20000000000 */
[----:B------:R-:W-:Y:S02]  /*dd90*/  UMOV UR7, 0xc0000010 ;  /* 0xc000001000077882 */ /* 0x000fe40000000000 */
[----:B------:R-:W-:-:S04]  /*dda0*/  USHF.R.U32.HI UR41, URZ, 0x4, UR41 ;  /* 0x000000043f297899 */ /* 0x000fc80008011629 */
        /* <DEDUP_REMOVED lines=20> */
[----:B------:R-:W-:Y:S02]  /*def0*/  ULDC.64 UR6, c[0x0][0x9a0] ;  /* 0x0002680000067ab9 */ /* 0x000fe40000000a00 */
[----:B------:R-:W-:-:S04]  /*df00*/  ISETP.NE.U32.AND P0, PT, RZ, UR6, PT ;  /* 0x00000006ff007c0c */ /* 0x000fc8000bf05070 */
[----:B------:R-:W-:-:S13]  /*df10*/  ISETP.NE.AND.EX P0, PT, RZ, UR7, PT, P0 ;  /* 0x00000007ff007c0c */ /* 0x000fda000bf05300 */
[----:B------:R-:W0:Y:S08]  /*df20*/  @P0 LDC.64 R8, c[0x0][0x9c8] ;  /* 0x00027200ff080b82 */ /* 0x000e300000000a00 */
[----:B------:R-:W2:Y:S01]  /*df30*/  @P0 LDC.64 R10, c[0x0][0x9d0] ;  /* 0x00027400ff0a0b82 */ /* 0x000ea20000000a00 */
[C---:B01----:R-:W-:Y:S02]  /*df40*/  @P0 IMAD R4, R8.reuse, UR43, RZ ;  /* 0x0000002b08040c24 */ /* 0x043fe4000f8e02ff */
[----:B------:R-:W-:-:S04]  /*df50*/  @P0 IMAD.WIDE.U32 R6, R8, UR44, RZ ;  /* 0x0000002c08060c25 */ /* 0x000fc8000f8e00ff */
[----:B------:R-:W-:Y:S02]  /*df60*/  @P0 IMAD R9, R9, UR44, R4 ;  /* 0x0000002c09090c24 */ /* 0x000fe4000f8e0204 */
[----:B------:R-:W-:Y:S02]  /*df70*/  IMAD.MOV.U32 R4, RZ, RZ, 0x3f800000 ;  /* 0x3f800000ff047424 */ /* 0x000fe400078e00ff */
[----:B------:R-:W-:Y:S02]  /*df80*/  @P0 IMAD.IADD R7, R7, 0x1, R9 ;  /* 0x0000000107070824 */ /* 0x000fe400078e0209 */
[----:B--2---:R-:W-:-:S04]  /*df90*/  @P0 IMAD.WIDE.U32 R6, R10, UR45, R6 ;  /* 0x0000002d0a060c25 */ /* 0x004fc8000f8e0006 */
[----:B------:R-:W-:Y:S01]  /*dfa0*/  @P0 IMAD R7, R11, UR45, R7 ;  /* 0x0000002d0b070c24 */ /* 0x000fe2000f8e0207 */
[----:B------:R-:W-:Y:S01]  /*dfb0*/  @P0 LEA R8, P2, R6, UR6, 0x2 ;  /* 0x0000000606080c11 */ /* 0x000fe2000f8410ff */
[----:B------:R-:W-:-:S03]  /*dfc0*/  UIADD3 UR6, UR4, 0x400, URZ ;  /* 0x0000040004067890 */ /* 0x000fc6000fffe03f */
[----:B------:R-:W-:Y:S01]  /*dfd0*/  @P0 LEA.HI.X R9, R6, UR7, R7, 0x2, P2 ;  /* 0x0000000706090c11 */ /* 0x000fe200090f1407 */
[----:B------:R-:W-:-:S04]  /*dfe0*/  UMOV UR7, 0xc0000010 ;  /* 0xc000001000077882 */ /* 0x000fc80000000000 */
        /* <DEDUP_REMOVED lines=15> */
[----:B------:R-:W1:Y:S04]  /*e0e0*/  SHFL.BFLY PT, R7, R6, 0x1, 0x1f ;  /* 0x0c201f0006077f89 */ /* 0x000e6800000e0000 */
[----:B0-----:R-:W0:Y:S01]  /*e0f0*/  SHFL.BFLY PT, R8, R11, 0x1, 0x1f ;  /* 0x0c201f000b087f89 */ /* 0x001e2200000e0000 */
[----:B-1----:R-:W-:-:S01]  /*e100*/  FADD.FTZ R9, R6, R7 ;  /* 0x0000000706097221 */ /* 0x002fc20000010000 */
[----:B0-----:R-:W-:-:S04]  /*e110*/  FADD.FTZ R10, R11, R8 ;  /* 0x000000080b0a7221 */ /* 0x001fc80000010000 */
[C---:B------:R-:W-:Y:S01]  /*e120*/  FSETP.NE.FTZ.AND P0, PT, R9.reuse, RZ, PT ;  /* 0x000000ff0900720b */ /* 0x040fe20003f15000 */
[----:B------:R-:W-:Y:S01]  /*e130*/  FMUL.FTZ R12, R9, 0.00390625 ;  /* 0x3b800000090c7820 */ /* 0x000fe20000410000 */
[----:B------:R-:W-:Y:S01]  /*e140*/  FMUL.FTZ R13, R10, 0.00390625 ;  /* 0x3b8000000a0d7820 */ /* 0x000fe20000410000 */
[----:B------:R-:W-:-:S03]  /*e150*/  IMAD.MOV.U32 R7, RZ, RZ, RZ ;  /* 0x000000ffff077224 */ /* 0x000fc600078e00ff */
[----:B------:R-:W-:Y:S02]  /*e160*/  FSETP.NE.FTZ.AND P2, PT, R12, RZ, PT ;  /* 0x000000ff0c00720b */ /* 0x000fe40003f55000 */
[----:B------:R-:W-:-:S05]  /*e170*/  FSETP.NE.FTZ.AND P3, PT, R13, RZ, PT ;  /* 0x000000ff0d00720b */ /* 0x000fca0003f75000 */
[----:B------:R0:W-:Y:S01]  /*e180*/  @P0 MUFU.RCP R7, R9 ;  /* 0x0000000900070308 */ /* 0x0001e20000001000 */
[----:B------:R-:W-:Y:S01]  /*e190*/  FSETP.NE.FTZ.AND P0, PT, R10, RZ, PT ;  /* 0x000000ff0a00720b */ /* 0x000fe20003f15000 */
[----:B------:R-:W-:Y:S01]  /*e1a0*/  IMAD.MOV.U32 R11, RZ, RZ, RZ ;  /* 0x000000ffff0b7224 */ /* 0x000fe200078e00ff */
[----:B------:R-:W-:Y:S02]  /*e1b0*/  WARPGROUP.DEPBAR.LE gsb0, 0x0 ;  /* 0x00008000000079c5 */ /* 0x000fe40000010000 */
[----:B------:R-:W-:-:S06]  /*e1c0*/  WARPGROUP.ARRIVE ;  /* 0x00000000000079c5 */ /* 0x000fcc0000000000 */
[----:B------:R-:W-:Y:S01]  /*e1d0*/  QGMMA.64x128x32.F32.E4M3.E4M3 R24, R200, gdesc[UR4], R24, gsb0 ;  /* 0x01e00004c8187df3 */ /* 0x000fe20008000818 */
[----:B------:R-:W1:Y:S08]  /*e1e0*/  @P2 MUFU.LG2 R6, R12 ;  /* 0x0000000c00062308 */ /* 0x000e700000000c00 */
[----:B------:R-:W3:Y:S01]  /*e1f0*/  @P3 MUFU.LG2 R8, R13 ;  /* 0x0000000d00083308 */ /* 0x000ee20000000c00 */
[----:B------:R-:W-:-:S07]  /*e200*/  IMAD.U32 R14, RZ, RZ, UR42 ;  /* 0x0000002aff0e7e24 */ /* 0x000fce000f8e00ff */
[----:B------:R-:W4:Y:S01]  /*e210*/  @P0 MUFU.RCP R11, R10 ;  /* 0x0000000a000b0308 */ /* 0x000f220000001000 */
[----:B------:R-:W-:Y:S02]  /*e220*/  IMAD.U32 R15, RZ, RZ, UR42 ;  /* 0x0000002aff0f7e24 */ /* 0x000fe4000f8e00ff */
[----:B0-----:R-:W-:Y:S01]  /*e230*/  @P2 FMUL.FTZ R9, R14, 0.69314718246459960938 ;  /* 0x3f3172180e092820 */ /* 0x001fe20000410000 */
[----:B-1----:R-:W-:Y:S01]  /*e240*/  @P2 FMUL.FTZ R6, R6, 0.69314718246459960938 ;  /* 0x3f31721806062820 */ /* 0x002fe20000410000 */
[----:B------:R-:W-:Y:S02]  /*e250*/  IMAD.MOV.U32 R3, RZ, RZ, -0x800000 ;  /* 0xff800000ff037424 */ /* 0x000fe400078e00ff */
[----:B------:R-:W-:Y:S01]  /*e260*/  @P3 FMUL.FTZ R15, R15, 0.69314718246459960938 ;  /* 0x3f3172180f0f3820 */ /* 0x000fe20000410000 */
[----:B------:R-:W-:Y:S02]  /*e270*/  IMAD.MOV.U32 R2, RZ, RZ, -0x800000 ;  /* 0xff800000ff027424 */ /* 0x000fe400078e00ff */
[----:B------:R-:W-:-:S01]  /*e280*/  @P2 FFMA.FTZ R3, R9, R0, R6 ;  /* 0x0000000009032223 */ /* 0x000fc20000010006 */
[----:B---3--:R-:W-:Y:S01]  /*e290*/  @P3 FMUL.FTZ R8, R8, 0.69314718246459960938 ;  /* 0x3f31721808083820 */ /* 0x008fe20000410000 */
[----:B--2---:R-:W-:-:S03]  /*e2a0*/  FMUL.FTZ R0, R7, R4 ;  /* 0x0000000407007220 */ /* 0x004fc60000410000 */
[----:B------:R-:W-:Y:S01]  /*e2b0*/  @P3 FFMA.FTZ R2, R15, R5, R8 ;  /* 0x000000050f023223 */ /* 0x000fe20000010008 */
[----:B----4-:R-:W-:Y:S01]  /*e2c0*/  FMUL.FTZ R4, R11, R4 ;  /* 0x000000040b047220 */ /* 0x010fe20000410000 */
[----:B------:R-:W-:Y:S02]  /*e2d0*/  WARPGROUP.DEPBAR.LE gsb0, 0x0 ;  /* 0x00008000000079c5 */ /* 0x000fe40000010000 */
[----:B------:R-:W-:Y:S05]  /*e2e0*/  @!P1 BRA `(.L_x_2119) ;  /* 0x0000000000049947 */ /* 0x000fea0003800000 */
[----:B------:R-:W-:Y:S01]  /*e2f0*/  BPT.TRAP 0x1 ;  /* 0x000000040000795c */ /* 0x000fe20000300000 */
.L_x_2119:
[----:B------:R-:W-:Y:S01]  /*e300*/  UIADD3 UR4, UR5, 0x2e860, URZ ;  /* 0x0002e86005047890 */ /* 0x000fe2000fffe03f */
[-C--:B------:R-:W-:Y:S01]  /*e310*/  FMUL.FTZ R89, R61, R0.reuse ;  /* 0x000000003d597220 */ /* 0x080fe20000410000 */
[----:B------:R-:W-:Y:S01]  /*e320*/  UIADD3 UR53, UR53, 0x1, URZ ;  /* 0x0000000135357890 */ /* 0x000fe2000fffe03f */
[-C--:B------:R-:W-:Y:S01]  /*e330*/  FMUL.FTZ R61, R49, R0.reuse ;  /* 0x00000000313d7220 */ /* 0x080fe20000410000 */
[----:B------:R-:W-:Y:S01]  /*e340*/  UPRMT UR4, UR40, 0x654, UR4 ;  /* 0x0000065428047896 */ /* 0x000fe20008000004 */
[-C--:B------:R-:W-:Y:S01]  /*e350*/  FMUL.FTZ R88, R45, R0.reuse ;  /* 0x000000002d587220 */ /* 0x080fe20000410000 */
[----:B------:R-:W-:Y:S01]  /*e360*/  UISETP.NE.AND UP0, UPT, UR53, 0x2, UPT ;  /* 0x000000023500788c */ /* 0x000fe2000bf05270 */
[----:B------:R-:W-:Y:S01]  /*e370*/  FMUL.FTZ R15, R44, R0 ;  /* 0x000000002c0f7220 */ /* 0x000fe20000410000 */
[-C--:B------:R-:W-:Y:S01]  /*e380*/  FMUL.FTZ R49, R47, R4.reuse ;  /* 0x000000042f317220 */ /* 0x080fe20000410000 */
[----:B------:R-:W-:Y:S01]  /*e390*/  FMUL.FTZ R20, R46, R4 ;  /* 0x000000042e147220 */ /* 0x000fe20000410000 */
        /* <DEDUP_REMOVED lines=64> */
.L_x_2086:
        /* <DEDUP_REMOVED lines=14> */
[----:B------:R-:W-:Y:S01]  /*e880*/  ULDC.64 UR10, c[0x0][0xc00] ;  /* 0x00030000000a7ab9 */ /* 0x000fe20000000a00 */
[----:B------:R-:W2:Y:S01]  /*e890*/  LDL R90, [R1+0x3c] ;  /* 0x00003c00015a7983 */ /* 0x000ea20000100800 */
[----:B0-----:R-:W-:-:S05]  /*e8a0*/  IMAD.SHL.U32 R4, R108, 0x4, RZ ;  /* 0x000000046c047824 */ /* 0x001fca00078e00ff */
[----:B------:R-:W-:Y:S01]  /*e8b0*/  LOP3.LUT R4, R4, 0xc, RZ, 0xc0, !PT ;  /* 0x0000000c04047812 */ /* 0x000fe200078ec0ff */
[----:B------:R-:W-:Y:S03]  /*e8c0*/  BAR.SYNC.DEFER_BLOCKING 0x1, 0x100 ;  /* 0x0044000000007b1d */ /* 0x000fe60000010000 */
[----:B------:R-:W-:-:S05]  /*e8d0*/  IADD3 R4, P0, R4, UR8, RZ ;  /* 0x0000000804047c10 */ /* 0x000fca000ff1e0ff */
[----:B------:R-:W-:Y:S01]  /*e8e0*/  IMAD.X R5, RZ, RZ, UR9, P0 ;  /* 0x00000009ff057e24 */ /* 0x000fe200080e06ff */
[----:B------:R-:W-:-:S04]  /*e8f0*/  ULDC.64 UR8, c[0x0][0xc00] ;  /* 0x0003000000087ab9 */ /* 0x000fc80000000a00 */
[----:B------:R0:W3:Y:S01]  /*e900*/  LDG.E.CONSTANT R24, desc[UR54][R4.64] ;  /* 0x0000003604187981 */ /* 0x0000e2000c1e9900 */
[----:B------:R-:W-:Y:S01]  /*e910*/  LOP3.LUT P0, R25, R108, 0x3, RZ, 0xc0, !PT ;  /* 0x000000036c197812 */ /* 0x000fe2000780c0ff */
[----:B------:R-:W-:-:S03]  /*e920*/  UIMAD.WIDE UR8, UR44, 0x4, UR8 ;  /* 0x000000042c0878a5 */ /* 0x000fc6000f8e0208 */
        /* <DEDUP_REMOVED lines=68> */
[----:B--2---:R-:W-:-:S03]  /*ed70*/  IMAD.WIDE R10, R90, 0x2, R20 ;  /* 0x000000025a0a7825 */ /* 0x004fc600078e0214 */
[C---:B------:R-:W-:Y:S02]  /*ed80*/  IADD3 R49, P6, R10.reuse, 0x20, RZ ;  /* 0x000000200a317810 */ /* 0x040fe40007fde0ff */
[C---:B------:R-:W-:Y:S02]  /*ed90*/  IADD3 R51, P1, R10.reuse, 0x40, RZ ;  /* 0x000000400a337810 */ /* 0x040fe40007f3e0ff */
[----:B------:R-:W-:Y:S01]  /*eda0*/  LOP3.LUT R4, R49, 0x380, RZ, 0xc0, !PT ;  /* 0x0000038031047812 */ /* 0x000fe200078ec0ff */
[--C-:B------:R-:W-:Y:S01]  /*edb0*/  IMAD.X R101, RZ, RZ, R11.reuse, P6 ;  /* 0x000000ffff657224 */ /* 0x100fe200030e060b */
[----:B------:R-:W-:Y:S01]  /*edc0*/  LOP3.LUT R6, R51, 0x380, RZ, 0xc0, !PT ;  /* 0x0000038033067812 */ /* 0x000fe200078ec0ff */
[----:B------:R-:W-:Y:S01]  /*edd0*/  IMAD.X R15, RZ, RZ, R11, P1 ;  /* 0x000000ffff0f7224 */ /* 0x000fe200008e060b */
[----:B------:R-:W-:Y:S02]  /*ede0*/  IADD3 R63, P2, R10, 0x60, RZ ;  /* 0x000000600a3f7810 */ /* 0x000fe40007f5e0ff */
[----:B------:R-:W-:-:S02]  /*edf0*/  SHF.R.U64 R4, R4, 0x3, RZ ;  /* 0x0000000304047819 */ /* 0x000fc400000012ff */
[----:B------:R-:W-:Y:S01]  /*ee00*/  SHF.R.U64 R6, R6, 0x3, RZ ;  /* 0x0000000306067819 */ /* 0x000fe200000012ff */
[--C-:B------:R-:W-:Y:S01]  /*ee10*/  IMAD.X R13, RZ, RZ, R11.reuse, P2 ;  /* 0x000000ffff0d7224 */ /* 0x100fe200010e060b */
[C---:B------:R-:W-:Y:S02]  /*ee20*/  IADD3 R71, P3, R10.reuse, 0x4000, RZ ;  /* 0x000040000a477810 */ /* 0x040fe40007f7e0ff */
[C---:B------:R-:W-:Y:S02]  /*ee30*/  IADD3 R75, P4, R10.reuse, 0x4020, RZ ;  /* 0x000040200a4b7810 */ /* 0x040fe40007f9e0ff */
[----:B------:R-:W-:Y:S01]  /*ee40*/  IADD3 R79, P5, R10, 0x4040, RZ ;  /* 0x000040400a4f7810 */ /* 0x000fe20007fbe0ff */
[--C-:B------:R-:W-:Y:S01]  /*ee50*/  IMAD.X R95, RZ, RZ, R11.reuse, P3 ;  /* 0x000000ffff5f7224 */ /* 0x100fe200018e060b */
[----:B------:R-:W-:Y:S01]  /*ee60*/  LOP3.LUT R8, R63, 0x380, RZ, 0xc0, !PT ;  /* 0x000003803f087812 */ /* 0x000fe200078ec0ff */
[--C-:B------:R-:W-:Y:S01]  /*ee70*/  IMAD.X R9, RZ, RZ, R11.reuse, P4 ;  /* 0x000000ffff097224 */ /* 0x100fe200020e060b */
[----:B------:R-:W-:Y:S01]  /*ee80*/  LOP3.LUT R100, R4, R49, RZ, 0x3c, !PT ;  /* 0x0000003104647212 */ /* 0x000fe200078e3cff */
[----:B------:R-:W-:Y:S01]  /*ee90*/  IMAD.X R7, RZ, RZ, R11, P5 ;  /* 0x000000ffff077224 */ /* 0x000fe200028e060b */
[----:B------:R-:W-:-:S02]  /*eea0*/  LOP3.LUT R14, R6, R51, RZ, 0x3c, !PT ;  /* 0x00000033060e7212 */ /* 0x000fc400078e3cff */
[----:B------:R-:W-:Y:S02]  /*eeb0*/  LOP3.LUT R4, R71, 0x380, RZ, 0xc0, !PT ;  /* 0x0000038047047812 */ /* 0x000fe400078ec0ff */
[----:B------:R-:W-:Y:S02]  /*eec0*/  LOP3.LUT R6, R75, 0x380, RZ, 0xc0, !PT ;  /* 0x000003804b067812 */ /* 0x000fe400078ec0ff */
[----:B------:R-:W-:Y:S02]  /*eed0*/  LOP3.LUT R30, R79, 0x380, RZ, 0xc0, !PT ;  /* 0x000003804f1e7812 */ /* 0x000fe400078ec0ff */
[----:B------:R-:W-:Y:S02]  /*eee0*/  IADD3 R83, P6, R10, 0x4060, RZ ;  /* 0x000040600a537810 */ /* 0x000fe40007fde0ff */
[----:B------:R-:W-:Y:S02]  /*eef0*/  SHF.R.U64 R8, R8, 0x3, RZ ;  /* 0x0000000308087819 */ /* 0x000fe400000012ff */
[----:B------:R-:W-:-:S02]  /*ef00*/  SHF.R.U64 R4, R4, 0x3, RZ ;  /* 0x0000000304047819 */ /* 0x000fc400000012ff */
[----:B------:R-:W-:Y:S02]  /*ef10*/  SHF.R.U64 R6, R6, 0x3, RZ ;  /* 0x0000000306067819 */ /* 0x000fe400000012ff */
[----:B------:R-:W-:Y:S02]  /*ef20*/  LOP3.LUT R5, R10, 0x380, RZ, 0xc0, !PT ;  /* 0x000003800a057812 */ /* 0x000fe400078ec0ff */
[----:B------:R-:W-:Y:S01]  /*ef30*/  SHF.R.U64 R30, R30, 0x3, RZ ;  /* 0x000000031e1e7819 */ /* 0x000fe200000012ff */
[----:B---3--:R-:W-:Y:S01]  /*ef40*/  SHFL.IDX PT, R88, R155, R24, 0x1c1f ;  /* 0x001c1f189b587589 */ /* 0x008fe200000e0000 */
[----:B------:R-:W-:Y:S02]  /*ef50*/  LOP3.LUT R48, R83, 0x380, RZ, 0xc0, !PT ;  /* 0x0000038053307812 */ /* 0x000fe400078ec0ff */
[----:B------:R-:W-:Y:S01]  /*ef60*/  LOP3.LUT R12, R8, R63, RZ, 0x3c, !PT ;  /* 0x0000003f080c7212 */ /* 0x000fe200078e3cff */
[----:B------:R-:W-:Y:S01]  /*ef70*/  SHFL.IDX PT, R86, R151, R24, 0x1c1f ;  /* 0x001c1f1897567589 */ /* 0x000fe200000e0000 */
[----:B------:R-:W-:-:S02]  /*ef80*/  LOP3.LUT R94, R4, R71, RZ, 0x3c, !PT ;  /* 0x00000047045e7212 */ /* 0x000fc400078e3cff */
[----:B------:R-:W-:Y:S01]  /*ef90*/  LOP3.LUT R8, R6, R75, RZ, 0x3c, !PT ;  /* 0x0000004b06087212 */ /* 0x000fe200078e3cff */
[----:B------:R-:W-:Y:S01]  /*efa0*/  SHFL.IDX PT, R49, R123, R24, 0x1c1f ;  /* 0x001c1f187b317589 */ /* 0x000fe200000e0000 */
[----:B------:R-:W-:Y:S02]  /*efb0*/  SHF.R.U64 R5, R5, 0x3, RZ ;  /* 0x0000000305057819 */ /* 0x000fe400000012ff */
[----:B------:R-:W-:Y:S01]  /*efc0*/  LOP3.LUT R6, R30, R79, RZ, 0x3c, !PT ;  /* 0x0000004f1e067212 */ /* 0x000fe200078e3cff */
[----:B------:R-:W-:Y:S01]  /*efd0*/  SHFL.IDX PT, R60, R85, R24, 0x1c1f ;  /* 0x001c1f18553c7589 */ /* 0x000fe200000e0000 */
[----:B------:R-:W-:Y:S02]  /*efe0*/  SHF.R.U64 R48, R48, 0x3, RZ ;  /* 0x0000000330307819 */ /* 0x000fe400000012ff */
[----:B------:R-:W-:Y:S01]  /*eff0*/  MOV R94, R94 ;  /* 0x0000005e005e7202 */ /* 0x000fe20000000f00 */
[----:B------:R-:W-:Y:S01]  /*f000*/  SHFL.IDX PT, R84, R147, R24, 0x1c1f ;  /* 0x001c1f1893547589 */ /* 0x000fe200000e0000 */
[----:B------:R-:W-:Y:S01]  /*f010*/  LOP3.LUT R10, R5, R10, RZ, 0x3c, !PT ;  /* 0x0000000a050a7212 */ /* 0x000fe200078e3cff */
[----:B------:R-:W-:Y:S01]  /*f020*/  IMAD.X R5, RZ, RZ, R11, P6 ;  /* 0x000000ffff057224 */ /* 0x000fe200030e060b */
[----:B------:R-:W-:Y:S01]  /*f030*/  MOV R95, R6 ;  /* 0x00000006005f7202 */ /* 0x000fe20000000f00 */
[----:B------:R-:W-:Y:S01]  /*f040*/  SHFL.IDX PT, R50, R121, R24, 0x1c1f ;  /* 0x001c1f1879327589 */ /* 0x000fe200000e0000 */
[----:B------:R-:W-:-:S02]  /*f050*/  LOP3.LUT R4, R48, R83, RZ, 0x3c, !PT ;  /* 0x0000005330047212 */ /* 0x000fc400078e3cff */
[----:B------:R-:W-:Y:S01]  /*f060*/  LOP3.LUT R6, R24, 0x2, RZ, 0x3c, !PT ;  /* 0x0000000218067812 */ /* 0x000fe200078e3cff */
[----:B------:R-:W-:Y:S01]  /*f070*/  SHFL.IDX PT, R48, R125, R24, 0x1c1f ;  /* 0x001c1f187d307589 */ /* 0x000fe200000e0000 */
[----:B------:R-:W-:Y:S02]  /*f080*/  MOV R96, R4 ;  /* 0x0000000400607202 */ /* 0x000fe40000000f00 */
[----:B------:R-:W-:Y:S01]  /*f090*/  MOV R30, R8 ;  /* 0x00000008001e7202 */ /* 0x000fe20000000f00 */
[----:B------:R-:W0:Y:S01]  /*f0a0*/  SHFL.IDX PT, R25, R25, R6, 0x1c1f ;  /* 0x001c1f0619197589 */ /* 0x000e2200000e0000 */
[----:B------:R-:W-:Y:S02]  /*f0b0*/  MOV R99, R10 ;  /* 0x0000000a00637202 */ /* 0x000fe40000000f00 */
[----:B------:R-:W-:Y:S01]  /*f0c0*/  MOV R100, R100 ;  /* 0x0000006400647202 */ /* 0x000fe20000000f00 */
[----:B------:R-:W1:Y:S01]  /*f0d0*/  SHFL.IDX PT, R87, R26, R6, 0x1c1f ;  /* 0x001c1f061a577589 */ /* 0x000e6200000e0000 */
[----:B------:R-:W-:-:S02]  /*f0e0*/  MOV R98, R12 ;  /* 0x0000000c00627202 */ /* 0x000fc40000000f00 */
[----:B------:R-:W-:Y:S01]  /*f0f0*/  MOV R97, R14 ;  /* 0x0000000e00617202 */ /* 0x000fe20000000f00 */
[----:B------:R-:W-:Y:S04]  /*f100*/  SHFL.IDX PT, R44, R44, R6, 0x1c1f ;  /* 0x001c1f062c2c7589 */ /* 0x000fe800000e0000 */
[----:B------:R-:W-:Y:S04]  /*f110*/  SHFL.IDX PT, R4, R157, R24, 0x1c1f ;  /* 0x001c1f189d047589 */ /* 0x000fe800000e0000 */
[----:B------:R-:W-:Y:S04]  /*f120*/  SHFL.IDX PT, R53, R53, R24, 0x1c1f ;  /* 0x001c1f1835357589 */ /* 0x000fe800000e0000 */
[----:B------:R-:W-:Y:S04]  /*f130*/  SHFL.IDX PT, R104, R59, R24, 0x1c1f ;  /* 0x001c1f183b687589 */ /* 0x000fe800000e0000 */
[----:B------:R-:W-:Y:S01]  /*f140*/  SHFL.IDX PT, R72, R57, R24, 0x1c1f ;  /* 0x001c1f1839487589 */ /* 0x000fe200000e0000 */
[----:B0-----:R-:W-:-:S02]  /*f150*/  SEL R92, R88, R25, P0 ;  /* 0x00000019585c7207 */ /* 0x001fc40000000000 */
[----:B------:R-:W-:Y:S01]  /*f160*/  SEL R88, R25, R88, P0 ;  /* 0x0000005819587207 */ /* 0x000fe20000000000 */
[----:B------:R-:W-:Y:S01]  /*f170*/  SHFL.IDX PT, R106, R55, R24, 0x1c1f ;  /* 0x001c1f18376a7589 */ /* 0x000fe200000e0000 */
[----:B-1----:R-:W-:Y:S02]  /*f180*/  SEL R90, R86, R87, P0 ;  /* 0x00000057565a7207 */ /* 0x002fe40000000000 */
[----:B------:R-:W-:Y:S01]  /*f190*/  SEL R86, R87, R86, P0 ;  /* 0x0000005657567207 */ /* 0x000fe20000000000 */
        /* <DEDUP_REMOVED lines=8> */
[----:B0-----:R-:W-:-:S02]  /*f220*/  SEL R82, R84, R85, P0 ;  /* 0x0000005554527207 */ /* 0x001fc40000000000 */
[----:B------:R-:W-:Y:S01]  /*f230*/  SEL R84, R85, R84, P0 ;  /* 0x0000005455547207 */ /* 0x000fe20000000000 */
[----:B------:R-:W-:Y:S04]  /*f240*/  SHFL.IDX PT, R52, R117, R24, 0x1c1f ;  /* 0x001c1f1875347589 */ /* 0x000fe800000e0000 */
[----:B------:R-:W-:Y:S04]  /*f250*/  SHFL.IDX PT, R56, R111, R24, 0x1c1f ;  /* 0x001c1f186f387589 */ /* 0x000fe800000e0000 */
[----:B------:R-:W-:Y:S04]  /*f260*/  SHFL.IDX PT, R54, R113, R24, 0x1c1f ;  /* 0x001c1f1871367589 */ /* 0x000fe800000e0000 */
[----:B------:R-:W0:Y:S04]  /*f270*/  SHFL.IDX PT, R8, R29, R6, 0x1c1f ;  /* 0x001c1f061d087589 */ /* 0x000e2800000e0000 */
[----:B------:R-:W1:Y:S04]  /*f280*/  SHFL.IDX PT, R79, R32, R6, 0x1c1f ;  /* 0x001c1f06204f7589 */ /* 0x000e6800000e0000 */
[----:B------:R-:W-:Y:S04]  /*f290*/  SHFL.IDX PT, R28, R43, R6, 0x1c1f ;  /* 0x001c1f062b1c7589 */ /* 0x000fe800000e0000 */
[----:B------:R-:W2:Y:S04]  /*f2a0*/  SHFL.IDX PT, R55, R115, R6, 0x1c1f ;  /* 0x001c1f0673377589 */ /* 0x000ea800000e0000 */
[----:B------:R3:W-:Y:S04]  /*f2b0*/  SHFL.IDX PT, R57, R93, R6, 0x1c1f ;  /* 0x001c1f065d397589 */ /* 0x0007e800000e0000 */
[----:B------:R4:W-:Y:S04]  /*f2c0*/  SHFL.IDX PT, R59, R89, R6, 0x1c1f ;  /* 0x001c1f06593b7589 */ /* 0x0009e800000e0000 */
[----:B------:R-:W-:Y:S01]  /*f2d0*/  SHFL.IDX PT, R7, R149, R24, 0x1c1f ;  /* 0x001c1f1895077589 */ /* 0x000fe200000e0000 */
[----:B0-----:R-:W-:-:S02]  /*f2e0*/  SEL R87, R8, R5, P0 ;  /* 0x0000000508577207 */ /* 0x001fc40000000000 */
[----:B---3--:R-:W-:Y:S01]  /*f2f0*/  SEL R93, R4, R27, P0 ;  /* 0x0000001b045d7207 */ /* 0x008fe20000000000 */
[----:B------:R-:W-:Y:S01]  /*f300*/  SHFL.IDX PT, R74, R139, R24, 0x1c1f ;  /* 0x001c1f188b4a7589 */ /* 0x000fe200000e0000 */
[----:B-1----:R-:W-:Y:S02]  /*f310*/  SEL R80, R78, R79, P0 ;  /* 0x0000004f4e507207 */ /* 0x002fe40000000000 */
[----:B----4-:R-:W-:Y:S01]  /*f320*/  SEL R89, R27, R4, P0 ;  /* 0x000000041b597207 */ /* 0x010fe20000000000 */
[----:B------:R-:W-:Y:S01]  /*f330*/  SHFL.IDX PT, R66, R69, R24, 0x1c1f ;  /* 0x001c1f1845427589 */ /* 0x000fe200000e0000 */
[----:B------:R-:W-:Y:S02]  /*f340*/  SEL R78, R79, R78, P0 ;  /* 0x0000004e4f4e7207 */ /* 0x000fe40000000000 */
[----:B------:R-:W-:Y:S01]  /*f350*/  F2FP.BF16.F32.PACK_AB R4, R93, R92 ;  /* 0x0000005c5d04723e */ /* 0x000fe200000010ff */
[----:B------:R-:W-:Y:S01]  /*f360*/  SHFL.IDX PT, R64, R67, R24, 0x1c1f ;  /* 0x001c1f1843407589 */ /* 0x000fe200000e0000 */
[----:B--2---:R-:W-:-:S03]  /*f370*/  SEL R43, R52, R55, P0 ;  /* 0x00000037342b7207 */ /* 0x004fc60000000000 */
[----:B------:R-:W-:Y:S04]  /*f380*/  SHFL.IDX PT, R102, R65, R24, 0x1c1f ;  /* 0x001c1f1841667589 */ /* 0x000fe800000e0000 */
[----:B------:R0:W1:Y:S04]  /*f390*/  SHFL.IDX PT, R10, R34, R6, 0x1c1f ;  /* 0x001c1f06220a7589 */ /* 0x00006800000e0000 */
[----:B------:R-:W2:Y:S04]  /*f3a0*/  SHFL.IDX PT, R73, R73, R6, 0x1c1f ;  /* 0x001c1f0649497589 */ /* 0x000ea800000e0000 */
[----:B------:R3:W4:Y:S01]  /*f3b0*/  SHFL.IDX PT, R75, R33, R6, 0x1c1f ;  /* 0x001c1f06214b7589 */ /* 0x00072200000e0000 */
[----:B0-----:R-:W-:-:S03]  /*f3c0*/  SEL R34, R49, R44, P0 ;  /* 0x0000002c31227207 */ /* 0x001fc60000000000 */
[----:B------:R-:W-:Y:S04]  /*f3d0*/  SHFL.IDX PT, R101, R77, R6, 0x1c1f ;  /* 0x001c1f064d657589 */ /* 0x000fe800000e0000 */
[----:B------:R-:W-:Y:S04]  /*f3e0*/  SHFL.IDX PT, R103, R103, R6, 0x1c1f ;  /* 0x001c1f0667677589 */ /* 0x000fe800000e0000 */
[----:B------:R-:W-:Y:S04]  /*f3f0*/  SHFL.IDX PT, R9, R145, R24, 0x1c1f ;  /* 0x001c1f1891097589 */ /* 0x000fe800000e0000 */
[----:B------:R-:W-:Y:S01]  /*f400*/  SHFL.IDX PT, R70, R135, R24, 0x1c1f ;  /* 0x001c1f1887467589 */ /* 0x000fe200000e0000 */
[----:B-1----:R-:W-:-:S02]  /*f410*/  SEL R83, R7, R10, P0 ;  /* 0x0000000a07537207 */ /* 0x002fc40000000000 */
[----:B------:R-:W-:Y:S01]  /*f420*/  SEL R85, R10, R7, P0 ;  /* 0x000000070a557207 */ /* 0x000fe20000000000 */
[----:B------:R-:W-:Y:S01]  /*f430*/  SHFL.IDX PT, R68, R131, R24, 0x1c1f ;  /* 0x001c1f1883447589 */ /* 0x000fe200000e0000 */
[----:B--2---:R-:W-:Y:S02]  /*f440*/  SEL R29, R72, R73, P0 ;  /* 0x00000049481d7207 */ /* 0x004fe40000000000 */
[----:B---3--:R-:W-:Y:S01]  /*f450*/  SEL R33, R73, R72, P0 ;  /* 0x0000004849217207 */ /* 0x008fe20000000000 */
[----:B------:R-:W-:Y:S01]  /*f460*/  SHFL.IDX PT, R62, R127, R24, 0x1c1f ;  /* 0x001c1f187f3e7589 */ /* 0x000fe200000e0000 */
[----:B----4-:R-:W-:Y:S02]  /*f470*/  SEL R76, R74, R75, P0 ;  /* 0x0000004b4a4c7207 */ /* 0x010fe40000000000 */
[----:B------:R-:W-:Y:S01]  /*f480*/  SEL R74, R75, R74, P0 ;  /* 0x0000004a4b4a7207 */ /* 0x000fe20000000000 */
[----:B------:R0:W1:Y:S01]  /*f490*/  SHFL.IDX PT, R12, R36, R6, 0x1c1f ;  /* 0x001c1f06240c7589 */ /* 0x00006200000e0000 */
[----:B------:R-:W-:-:S03]  /*f4a0*/  F2FP.BF16.F32.PACK_AB R10, R87, R86 ;  /* 0x00000056570a723e */ /* 0x000fc600000010ff */
[----:B------:R2:W3:Y:S04]  /*f4b0*/  SHFL.IDX PT, R71, R35, R6, 0x1c1f ;  /* 0x001c1f0623477589 */ /* 0x0004e800000e0000 */
[----:B------:R4:W3:Y:S01]  /*f4c0*/  SHFL.IDX PT, R69, R38, R6, 0x1c1f ;  /* 0x001c1f0626457589 */ /* 0x0008e200000e0000 */
[----:B0-----:R-:W-:-:S03]  /*f4d0*/  SEL R36, R44, R49, P0 ;  /* 0x000000312c247207 */ /* 0x001fc60000000000 */
[----:B------:R0:W3:Y:S01]  /*f4e0*/  SHFL.IDX PT, R65, R39, R6, 0x1c1f ;  /* 0x001c1f0627417589 */ /* 0x0000e200000e0000 */
[----:B------:R-:W-:Y:S02]  /*f4f0*/  SEL R44, R46, R53, P0 ;  /* 0x000000352e2c7207 */ /* 0x000fe40000000000 */
[----:B--2---:R-:W-:Y:S01]  /*f500*/  SEL R35, R48, R45, P0 ;  /* 0x0000002d30237207 */ /* 0x004fe20000000000 */
[----:B------:R-:W-:Y:S01]  /*f510*/  SHFL.IDX PT, R11, R141, R24, 0x1c1f ;  /* 0x001c1f188d0b7589 */ /* 0x000fe200000e0000 */
[----:B------:R-:W-:Y:S02]  /*f520*/  SEL R49, R57, R54, P0 ;  /* 0x0000003639317207 */ /* 0x000fe40000000000 */
[----:B----4-:R-:W-:Y:S01]  /*f530*/  SEL R38, R51, R28, P0 ;  /* 0x0000001c33267207 */ /* 0x010fe20000000000 */
[----:B------:R-:W-:Y:S01]  /*f540*/  SHFL.IDX PT, R13, R137, R24, 0x1c1f ;  /* 0x001c1f18890d7589 */ /* 0x000fe200000e0000 */
[----:B0-----:R-:W-:-:S03]  /*f550*/  SEL R39, R50, R47, P0 ;  /* 0x0000002f32277207 */ /* 0x001fc60000000000 */
[----:B------:R-:W-:Y:S01]  /*f560*/  SHFL.IDX PT, R15, R133, R24, 0x1c1f ;  /* 0x001c1f18850f7589 */ /* 0x000fe200000e0000 */
[----:B-1----:R-:W-:-:S03]  /*f570*/  SEL R79, R12, R9, P0 ;  /* 0x000000090c4f7207 */ /* 0x002fc60000000000 */
[----:B------:R-:W-:Y:S01]  /*f580*/  SHFL.IDX PT, R63, R129, R24, 0x1c1f ;  /* 0x001c1f18813f7589 */ /* 0x000fe200000e0000 */
[----:B---3--:R-:W-:Y:S02]  /*f590*/  SEL R72, R70, R71, P0 ;  /* 0x0000004746487207 */ /* 0x008fe40000000000 */
[----:B------:R-:W-:Y:S01]  /*f5a0*/  SEL R70, R71, R70, P0 ;  /* 0x0000004647467207 */ /* 0x000fe20000000000 */
[----:B------:R-:W-:Y:S04]  /*f5b0*/  SHFL.IDX PT, R61, R61, R24, 0x1c1f ;  /* 0x001c1f183d3d7589 */ /* 0x000fe800000e0000 */
[----:B------:R0:W1:Y:S04]  /*f5c0*/  SHFL.IDX PT, R14, R37, R6, 0x1c1f ;  /* 0x001c1f06250e7589 */ /* 0x00006800000e0000 */
[----:B------:R2:W3:Y:S04]  /*f5d0*/  SHFL.IDX PT, R67, R91, R6, 0x1c1f ;  /* 0x001c1f065b437589 */ /* 0x0004e800000e0000 */
[----:B------:R4:W3:Y:S01]  /*f5e0*/  SHFL.IDX PT, R24, R40, R6, 0x1c1f ;  /* 0x001c1f0628187589 */ /* 0x0008e200000e0000 */
[----:B0-----:R-:W-:-:S03]  /*f5f0*/  SEL R37, R45, R48, P0 ;  /* 0x000000302d257207 */ /* 0x001fc60000000000 */
[----:B------:R0:W3:Y:S01]  /*f600*/  SHFL.IDX PT, R58, R41, R6, 0x1c1f ;  /* 0x001c1f06293a7589 */ /* 0x0000e200000e0000 */
[----:B------:R-:W-:Y:S02]  /*f610*/  SEL R45, R55, R52, P0 ;  /* 0x00000034372d7207 */ /* 0x000fe40000000000 */
[----:B--2---:R-:W-:Y:S01]  /*f620*/  SEL R91, R5, R8, P0 ;  /* 0x00000008055b7207 */ /* 0x004fe20000000000 */
[----:B------:R2:W3:Y:S01]  /*f630*/  SHFL.IDX PT, R26, R42, R6, 0x1c1f ;  /* 0x001c1f062a1a7589 */ /* 0x0004e200000e0000 */
[----:B------:R-:W-:Y:S02]  /*f640*/  SEL R48, R59, R56, P0 ;  /* 0x000000383b307207 */ /* 0x000fe40000000000 */
[----:B----4-:R-:W-:Y:S01]  /*f650*/  SEL R40, R28, R51, P0 ;  /* 0x000000331c287207 */ /* 0x010fe20000000000 */
[----:B------:R4:W3:Y:S01]  /*f660*/  SHFL.IDX PT, R32, R81, R6, 0x1c1f ;  /* 0x001c1f0651207589 */ /* 0x0008e200000e0000 */
[----:B------:R-:W-:Y:S02]  /*f670*/  SEL R55, R64, R101, P0 ;  /* 0x0000006540377207 */ /* 0x000fe40000000000 */
[----:B0-----:R-:W-:Y:S01]  /*f680*/  SEL R41, R47, R50, P0 ;  /* 0x000000322f297207 */ /* 0x001fe20000000000 */
[----:B------:R-:W-:Y:S01]  /*f690*/  SHFL.IDX PT, R105, R105, R6, 0x1c1f ;  /* 0x001c1f0669697589 */ /* 0x000fe200000e0000 */
[----:B------:R-:W-:-:S02]  /*f6a0*/  SEL R47, R54, R57, P0 ;  /* 0x00000039362f7207 */ /* 0x000fc40000000000 */
[----:B--2---:R-:W-:Y:S01]  /*f6b0*/  SEL R42, R53, R46, P0 ;  /* 0x0000002e352a7207 */ /* 0x004fe20000000000 */
[----:B------:R-:W0:Y:S01]  /*f6c0*/  SHFL.IDX PT, R107, R107, R6, 0x1c1f ;  /* 0x001c1f066b6b7589 */ /* 0x000e2200000e0000 */
[----:B------:R-:W-:Y:S02]  /*f6d0*/  SEL R46, R56, R59, P0 ;  /* 0x0000003b382e7207 */ /* 0x000fe40000000000 */
[----:B------:R-:W-:Y:S01]  /*f6e0*/  SEL R54, R66, R103, P0 ;  /* 0x0000006742367207 */ /* 0x000fe20000000000 */
[----:B------:R2:W0:Y:S01]  /*f6f0*/  SHFL.IDX PT, R109, R109, R6, 0x1c1f ;  /* 0x001c1f066d6d7589 */ /* 0x00042200000e0000 */
[----:B------:R-:W-:Y:S02]  /*f700*/  SEL R56, R103, R66, P0 ;  /* 0x0000004267387207 */ /* 0x000fe40000000000 */
[----:B------:R-:W-:Y:S02]  /*f710*/  SEL R57, R101, R64, P0 ;  /* 0x0000004065397207 */ /* 0x000fe40000000000 */
[----:B----4-:R-:W-:-:S02]  /*f720*/  SEL R81, R9, R12, P0 ;  /* 0x0000000c09517207 */ /* 0x010fc40000000000 */
[----:B------:R-:W-:Y:S02]  /*f730*/  SEL R66, R68, R69, P0 ;  /* 0x0000004544427207 */ /* 0x000fe40000000000 */
[----:B------:R-:W-:Y:S02]  /*f740*/  SEL R64, R62, R65, P0 ;  /* 0x000000413e407207 */ /* 0x000fe40000000000 */
[----:B-1----:R-:W-:Y:S02]  /*f750*/  SEL R77, R11, R14, P0 ;  /* 0x0000000e0b4d7207 */ /* 0x002fe40000000000 */
[----:B------:R-:W-:Y:S02]  /*f760*/  SEL R75, R14, R11, P0 ;  /* 0x0000000b0e4b7207 */ /* 0x000fe40000000000 */
[----:B---3--:R-:W-:Y:S02]  /*f770*/  SEL R51, R60, R67, P0 ;  /* 0x000000433c337207 */ /* 0x008fe40000000000 */
[----:B------:R-:W-:-:S02]  /*f780*/  SEL R53, R67, R60, P0 ;  /* 0x0000003c43357207 */ /* 0x000fc40000000000 */
[----:B------:R-:W-:Y:S02]  /*f790*/  SEL R68, R69, R68, P0 ;  /* 0x0000004445447207 */ /* 0x000fe40000000000 */
[----:B------:R-:W-:Y:S02]  /*f7a0*/  SEL R62, R65, R62, P0 ;  /* 0x0000003e413e7207 */ /* 0x000fe40000000000 */
[----:B------:R-:W-:Y:S02]  /*f7b0*/  F2FP.BF16.F32.PACK_AB R5, R35, R34 ;  /* 0x000000222305723e */ /* 0x000fe400000010ff */
[----:B--2---:R-:W-:Y:S02]  /*f7c0*/  F2FP.BF16.F32.PACK_AB R6, R89, R88 ;  /* 0x000000585906723e */ /* 0x004fe400000010ff */
[----:B------:R-:W-:Y:S02]  /*f7d0*/  F2FP.BF16.F32.PACK_AB R7, R37, R36 ;  /* 0x000000242507723e */ /* 0x000fe400000010ff */
[----:B------:R-:W-:-:S02]  /*f7e0*/  SEL R73, R13, R24, P0 ;  /* 0x000000180d497207 */ /* 0x000fc40000000000 */
[----:B------:R-:W-:Y:S01]  /*f7f0*/  SEL R71, R24, R13, P0 ;  /* 0x0000000d18477207 */ /* 0x000fe20000000000 */
[----:B------:R1:W-:Y:S01]  /*f800*/  STSM.16.M88.4 [R99], R4 ;  /* 0x0000000463007844 */ /* 0x0003e20000000200 */
[----:B------:R-:W-:Y:S02]  /*f810*/  SEL R67, R15, R58, P0 ;  /* 0x0000003a0f437207 */ /* 0x000fe40000000000 */
[----:B------:R-:W-:Y:S02]  /*f820*/  SEL R69, R58, R15, P0 ;  /* 0x0000000f3a457207 */ /* 0x000fe40000000000 */
[----:B------:R-:W-:Y:S02]  /*f830*/  SEL R65, R63, R26, P0 ;  /* 0x0000001a3f417207 */ /* 0x000fe40000000000 */
[----:B------:R-:W-:Y:S02]  /*f840*/  F2FP.BF16.F32.PACK_AB R8, R91, R90 ;  /* 0x0000005a5b08723e */ /* 0x000fe400000010ff */
[----:B------:R-:W-:-:S02]  /*f850*/  F2FP.BF16.F32.PACK_AB R9, R39, R38 ;  /* 0x000000262709723e */ /* 0x000fc400000010ff */
[----:B------:R-:W-:Y:S02]  /*f860*/  F2FP.BF16.F32.PACK_AB R11, R41, R40 ;  /* 0x00000028290b723e */ /* 0x000fe400000010ff */
[----:B------:R-:W-:Y:S02]  /*f870*/  SEL R50, R61, R32, P0 ;  /* 0x000000203d327207 */ /* 0x000fe40000000000 */
[----:B------:R-:W-:Y:S01]  /*f880*/  SEL R52, R32, R61, P0 ;  /* 0x0000003d20347207 */ /* 0x000fe20000000000 */
[----:B------:R-:W-:Y:S01]  /*f890*/  STSM.16.M88.4 [R100], R8 ;  /* 0x0000000864007844 */ /* 0x000fe20000000200 */
[----:B------:R-:W-:Y:S01]  /*f8a0*/  SEL R63, R26, R63, P0 ;  /* 0x0000003f1a3f7207 */ /* 0x000fe20000000000 */
[----:B-1----:R-:W-:Y:S01]  /*f8b0*/  IMAD.U32 R99, RZ, RZ, UR9 ;  /* 0x00000009ff637e24 */ /* 0x002fe2000f8e00ff */
[----:B------:R-:W-:Y:S02]  /*f8c0*/  F2FP.BF16.F32.PACK_AB R12, R83, R82 ;  /* 0x00000052530c723e */ /* 0x000fe400000010ff */
[----:B------:R-:W-:-:S02]  /*f8d0*/  F2FP.BF16.F32.PACK_AB R13, R43, R42 ;  /* 0x0000002a2b0d723e */ /* 0x000fc400000010ff */
[----:B------:R-:W-:Y:S02]  /*f8e0*/  F2FP.BF16.F32.PACK_AB R14, R85, R84 ;  /* 0x00000054550e723e */ /* 0x000fe400000010ff */
[----:B------:R-:W-:Y:S02]  /*f8f0*/  F2FP.BF16.F32.PACK_AB R15, R45, R44 ;  /* 0x0000002c2d0f723e */ /* 0x000fe400000010ff */
[----:B------:R-:W-:Y:S02]  /*f900*/  F2FP.BF16.F32.PACK_AB R24, R81, R80 ;  /* 0x000000505118723e */ /* 0x000fe400000010ff */
[----:B------:R-:W-:Y:S01]  /*f910*/  F2FP.BF16.F32.PACK_AB R25, R47, R46 ;  /* 0x0000002e2f19723e */ /* 0x000fe200000010ff */
[----:B------:R-:W-:Y:S01]  /*f920*/  STSM.16.M88.4 [R97], R12 ;  /* 0x0000000c61007844 */ /* 0x000fe20000000200 */
[----:B------:R-:W-:Y:S02]  /*f930*/  F2FP.BF16.F32.PACK_AB R26, R79, R78 ;  /* 0x0000004e4f1a723e */ /* 0x000fe400000010ff */
[----:B------:R-:W-:-:S02]  /*f940*/  F2FP.BF16.F32.PACK_AB R27, R49, R48 ;  /* 0x00000030311b723e */ /* 0x000fc400000010ff */
[----:B0-----:R-:W-:Y:S02]  /*f950*/  SEL R58, R104, R107, P0 ;  /* 0x0000006b683a7207 */ /* 0x001fe40000000000 */
[----:B------:R-:W-:Y:S01]  /*f960*/  SEL R60, R107, R104, P0 ;  /* 0x000000686b3c7207 */ /* 0x000fe20000000000 */
[----:B------:R0:W-:Y:S01]  /*f970*/  STSM.16.M88.4 [R98], R24 ;  /* 0x0000001862007844 */ /* 0x0001e20000000200 */
[----:B------:R-:W-:Y:S02]  /*f980*/  SEL R59, R102, R105, P0 ;  /* 0x00000069663b7207 */ /* 0x000fe40000000000 */
[----:B------:R-:W-:Y:S02]  /*f990*/  SEL R61, R105, R102, P0 ;  /* 0x00000066693d7207 */ /* 0x000fe40000000000 */
[----:B------:R-:W-:Y:S02]  /*f9a0*/  SEL R28, R106, R109, P0 ;  /* 0x0000006d6a1c7207 */ /* 0x000fe40000000000 */
[----:B------:R-:W-:-:S02]  /*f9b0*/  SEL R32, R109, R106, P0 ;  /* 0x0000006a6d207207 */ /* 0x000fc40000000000 */
[----:B------:R-:W-:Y:S02]  /*f9c0*/  F2FP.BF16.F32.PACK_AB R4, R77, R76 ;  /* 0x0000004c4d04723e */ /* 0x000fe400000010ff */
[----:B------:R-:W-:Y:S02]  /*f9d0*/  F2FP.BF16.F32.PACK_AB R5, R51, R50 ;  /* 0x000000323305723e */ /* 0x000fe400000010ff */
[----:B------:R-:W-:Y:S02]  /*f9e0*/  F2FP.BF16.F32.PACK_AB R6, R75, R74 ;  /* 0x0000004a4b06723e */ /* 0x000fe400000010ff */
[----:B------:R-:W-:Y:S01]  /*f9f0*/  F2FP.BF16.F32.PACK_AB R7, R53, R52 ;  /* 0x000000343507723e */ /* 0x000fe200000010ff */
[----:B0-----:R-:W-:Y:S01]  /*fa00*/  IMAD.U32 R98, RZ, RZ, UR8 ;  /* 0x00000008ff627e24 */ /* 0x001fe2000f8e00ff */
[----:B------:R-:W-:Y:S01]  /*fa10*/  F2FP.BF16.F32.PACK_AB R8, R73, R72 ;  /* 0x000000484908723e */ /* 0x000fe200000010ff */
[----:B------:R-:W-:Y:S01]  /*fa20*/  ULDC.64 UR8, c[0x0][0xc08] ;  /* 0x0003020000087ab9 */ /* 0x000fe20000000a00 */
[----:B------:R-:W-:Y:S01]  /*fa30*/  F2FP.BF16.F32.PACK_AB R9, R55, R54 ;  /* 0x000000363709723e */ /* 0x000fe200000010ff */
[----:B------:R0:W-:Y:S01]  /*fa40*/  STSM.16.M88.4 [R94], R4 ;  /* 0x000000045e007844 */ /* 0x0001e20000000200 */
[----:B------:R-:W-:-:S02]  /*fa50*/  F2FP.BF16.F32.PACK_AB R10, R71, R70 ;  /* 0x00000046470a723e */ /* 0x000fc400000010ff */
[----:B------:R-:W-:Y:S02]  /*fa60*/  F2FP.BF16.F32.PACK_AB R11, R57, R56 ;  /* 0x00000038390b723e */ /* 0x000fe400000010ff */
[----:B------:R-:W-:Y:S02]  /*fa70*/  F2FP.BF16.F32.PACK_AB R12, R67, R66 ;  /* 0x00000042430c723e */ /* 0x000fe400000010ff */
[----:B------:R-:W-:Y:S01]  /*fa80*/  F2FP.BF16.F32.PACK_AB R13, R59, R58 ;  /* 0x0000003a3b0d723e */ /* 0x000fe200000010ff */
[----:B------:R1:W-:Y:S01]  /*fa90*/  STSM.16.M88.4 [R30], R8 ;  /* 0x000000081e007844 */ /* 0x0003e20000000200 */
[----:B------:R-:W-:Y:S02]  /*faa0*/  F2FP.BF16.F32.PACK_AB R14, R69, R68 ;  /* 0x00000044450e723e */ /* 0x000fe400000010ff */
[----:B------:R-:W-:Y:S02]  /*fab0*/  F2FP.BF16.F32.PACK_AB R15, R61, R60 ;  /* 0x0000003c3d0f723e */ /* 0x000fe400000010ff */
[----:B------:R-:W-:-:S02]  /*fac0*/  F2FP.BF16.F32.PACK_AB R24, R65, R64 ;  /* 0x000000404118723e */ /* 0x000fc400000010ff */
[----:B------:R-:W-:Y:S01]  /*fad0*/  F2FP.BF16.F32.PACK_AB R25, R29, R28 ;  /* 0x0000001c1d19723e */ /* 0x000fe200000010ff */
[----:B------:R2:W-:Y:S01]  /*fae0*/  STSM.16.M88.4 [R95], R12 ;  /* 0x0000000c5f007844 */ /* 0x0005e20000000200 */
[----:B------:R-:W-:Y:S01]  /*faf0*/  F2FP.BF16.F32.PACK_AB R26, R63, R62 ;  /* 0x0000003e3f1a723e */ /* 0x000fe200000010ff */
[----:B0-----:R-:W0:Y:S01]  /*fb00*/  LDC R94, c[0x0][0xbe8] ;  /* 0x0002fa00ff5e7b82 */ /* 0x001e220000000800 */
[----:B------:R-:W-:Y:S02]  /*fb10*/  F2FP.BF16.F32.PACK_AB R27, R33, R32 ;  /* 0x00000020211b723e */ /* 0x000fe400000010ff */
[----:B------:R-:W-:-:S03]  /*fb20*/  ISETP.NE.U32.AND P0, PT, RZ, UR10, PT ;  /* 0x0000000aff007c0c */ /* 0x000fc6000bf05070 */
[----:B------:R3:W-:Y:S02]  /*fb30*/  STSM.16.M88.4 [R96], R24 ;  /* 0x0000001860007844 */ /* 0x0007e40000000200 */
[----:B------:R-:W-:Y:S01]  /*fb40*/  BAR.SYNC.DEFER_BLOCKING 0x1, 0x100 ;  /* 0x0044000000007b1d */ /* 0x000fe20000010000 */
[----:B------:R-:W-:-:S13]  /*fb50*/  ISETP.NE.AND.EX P0, PT, RZ, UR11, PT, P0 ;  /* 0x0000000bff007c0c */ /* 0x000fda000bf05300 */
[----:B------:R-:W4:Y:S01]  /*fb60*/  @P0 LDG.E R97, desc[UR54][R98.64] ;  /* 0x0000003662610981 */ /* 0x000f22000c1e1900 */
[----:B------:R-:W-:Y:S01]  /*fb70*/  UISETP.NE.U32.AND UP0, UPT, UR8, URZ, UPT ;  /* 0x0000003f0800728c */ /* 0x000fe2000bf05070 */
[----:B0-----:R-:W-:Y:S01]  /*fb80*/  ISETP.NE.AND P1, PT, R94, 0x1, PT ;  /* 0x000000015e00780c */ /* 0x001fe20003f25270 */
[----:B------:R-:W-:Y:S02]  /*fb90*/  ULDC UR4, c[0x0][0xa88] ;  /* 0x0002a20000047ab9 */ /* 0x000fe40000000800 */
[----:B------:R-:W-:Y:S01]  /*fba0*/  UISETP.NE.AND.EX UP0, UPT, UR9, URZ, UPT, UP0 ;  /* 0x0000003f0900728c */ /* 0x000fe2000bf05300 */
[----:B-1----:R-:W-:Y:S01]  /*fbb0*/  IMAD.U32 R9, RZ, RZ, UR4 ;  /* 0x00000004ff097e24 */ /* 0x002fe2000f8e00ff */
[----:B------:R-:W-:-:S04]  /*fbc0*/  UMOV UR16, 0x9b8 ;  /* 0x000009b800107882 */ /* 0x000fc80000000000 */
[----:B------:R-:W-:-:S04]  /*fbd0*/  PLOP3.LUT P4, PT, PT, PT, UP0, 0x80, 0x0 ;  /* 0x000000000000781c */ /* 0x000fc80003f8f008 */
[----:B------:R-:W0:Y:S01]  /*fbe0*/  @P1 LDC R6, c[0x0][0xbec] ;  /* 0x0002fb00ff061b82 */ /* 0x000e220000000800 */
[----:B------:R-:W-:-:S04]  /*fbf0*/  @UP0 ULEA UR8, UP1, UR44, UR8, 0x2 ;  /* 0x000000082c080291 */ /* 0x000fc8000f82103f */
[----:B------:R-:W-:Y:S02]  /*fc00*/  @UP0 ULEA.HI.X UR9, UR44, UR9, UR43, 0x2, UP1 ;  /* 0x000000092c090291 */ /* 0x000fe400088f142b */
[----:B------:R-:W-:Y:S01]  /*fc10*/  UISETP.GT.AND UP1, UPT, UR47, 0x1, UPT ;  /* 0x000000012f00788c */ /* 0x000fe2000bf24270 */
[----:B------:R-:W1:Y:S01]  /*fc20*/  @P1 LDC R11, c[0x0][0xbf0] ;  /* 0x0002fc00ff0b1b82 */ /* 0x000e620000000800 */
[----:B------:R-:W-:Y:S02]  /*fc30*/  IMAD.U32 R4, RZ, RZ, UR8 ;  /* 0x00000008ff047e24 */ /* 0x000fe4000f8e00ff */
[----:B------:R-:W-:Y:S01]  /*fc40*/  USEL UR16, UR16, 0x978, UP1 ;  /* 0x0000097810107887 */ /* 0x000fe20008800000 */
[----:B------:R-:W-:Y:S01]  /*fc50*/  IMAD.U32 R5, RZ, RZ, UR9 ;  /* 0x00000009ff057e24 */ /* 0x000fe2000f8e00ff */
[----:B------:R-:W-:Y:S01]  /*fc60*/  UISETP.NE.U32.AND UP0, UPT, UR10, URZ, UPT ;  /* 0x0000003f0a00728c */ /* 0x000fe2000bf05070 */
[----:B--2---:R-:W-:Y:S01]  /*fc70*/  VIADD R13, R18, UR36 ;  /* 0x00000024120d7c36 */ /* 0x004fe20008000000 */
[----:B------:R-:W-:-:S02]  /*fc80*/  UMOV UR4, URZ ;  /* 0x0000003f00047c82 */ /* 0x000fc40008000000 */
[----:B------:R-:W-:Y:S01]  /*fc90*/  UISETP.NE.AND.EX UP0, UPT, UR11, URZ, UPT, UP0 ;  /* 0x0000003f0b00728c */ /* 0x000fe2000bf05300 */
[----:B------:R0:W5:Y:S01]  /*fca0*/  @P4 LDG.E R9, desc[UR54][R4.64] ;  /* 0x0000003604094981 */ /* 0x000162000c1e1900 */
[----:B------:R-:W-:Y:S01]  /*fcb0*/  USEL UR7, UR37, URZ, UP1 ;  /* 0x0000003f25077287 */ /* 0x000fe20008800000 */
[----:B------:R-:W-:Y:S01]  /*fcc0*/  IMAD.MOV.U32 R7, RZ, RZ, R13 ;  /* 0x000000ffff077224 */ /* 0x000fe200078e000d */
[----:B------:R-:W-:Y:S02]  /*fcd0*/  USEL UR44, UR44, URZ, !UP0 ;  /* 0x0000003f2c2c7287 */ /* 0x000fe4000c000000 */
[----:B------:R-:W-:Y:S01]  /*fce0*/  ULDC.64 UR10, c[0x0][UR16+0x218] ;  /* 0x00008600100a7abb */ /* 0x000fe20008000a00 */
[----:B------:R-:W-:Y:S01]  /*fcf0*/  ULDC.64 UR14, c[0x0][UR16+0x228] ;  /* 0x00008a00100e7abb */ /* 0x000fe20008000a00 */
[----:B------:R-:W-:Y:S01]  /*fd00*/  ULDC.64 UR12, c[0x0][UR16+0x220] ;  /* 0x00008800100c7abb */ /* 0x000fe20008000a00 */
[----:B------:R-:W-:Y:S02]  /*fd10*/  UIMAD.WIDE.U32 UR8, UR10, UR45, URZ ;  /* 0x0000002d0a0872a5 */ /* 0x000fe4000f8e003f */
[----:B------:R-:W-:Y:S01]  /*fd20*/  UIMAD.WIDE.U32 UR18, UR14, UR7, URZ ;  /* 0x000000070e1272a5 */ /* 0x000fe2000f8e003f */
[----:B0-----:R-:W-:Y:S01]  /*fd30*/  @P1 IMAD.HI.U32 R4, R13, R6, RZ ;  /* 0x000000060d041227 */ /* 0x001fe200078e00ff */
[----:B------:R-:W-:-:S02]  /*fd40*/  UIMAD UR10, UR11, UR45, URZ ;  /* 0x0000002d0b0a72a4 */ /* 0x000fc4000f8e023f */
[----:B------:R-:W-:Y:S02]  /*fd50*/  UIMAD UR14, UR15, UR7, URZ ;  /* 0x000000070f0e72a4 */ /* 0x000fe4000f8e023f */
[----:B------:R-:W-:Y:S01]  /*fd60*/  USEL UR43, UR43, URZ, !UP0 ;  /* 0x0000003f2b2b7287 */ /* 0x000fe2000c000000 */
[----:B-1----:R-:W-:Y:S01]  /*fd70*/  @P1 SHF.R.U32.HI R7, RZ, R11, R4 ;  /* 0x0000000bff071219 */ /* 0x002fe20000011604 */
[----:B------:R-:W-:Y:S01]  /*fd80*/  UIMAD UR7, UR13, UR44, URZ ;  /* 0x0000002c0d0772a4 */ /* 0x000fe2000f8e023f */
[----:B------:R-:W-:Y:S01]  /*fd90*/  IMAD.U32 R4, RZ, RZ, UR18 ;  /* 0x00000012ff047e24 */ /* 0x000fe2000f8e00ff */
[----:B------:R-:W-:Y:S01]  /*fda0*/  UIADD3 UR9, UR9, UR10, URZ ;  /* 0x0000000a09097290 */ /* 0x000fe2000fffe03f */
[----:B------:R-:W-:Y:S01]  /*fdb0*/  IMAD.U32 R5, RZ, RZ, UR19 ;  /* 0x00000013ff057e24 */ /* 0x000fe2000f8e00ff */
[----:B------:R-:W-:Y:S01]  /*fdc0*/  UIMAD.WIDE.U32 UR10, UR12, UR44, URZ ;  /* 0x0000002c0c0a72a5 */ /* 0x000fe2000f8e003f */
[--C-:B------:R-:W-:Y:S01]  /*fdd0*/  IMAD.MOV R11, RZ, RZ, -R7.reuse ;  /* 0x000000ffff0b7224 */ /* 0x100fe200078e0a07 */
[----:B------:R-:W-:Y:S01]  /*fde0*/  UIMAD UR7, UR12, UR43, UR7 ;  /* 0x0000002b0c0772a4 */ /* 0x000fe2000f8e0207 */
[----:B------:R-:W-:Y:S01]  /*fdf0*/  SHF.R.S32.HI R5, RZ, 0x1f, R7 ;  /* 0x0000001fff057819 */ /* 0x000fe20000011407 */
[----:B------:R-:W-:Y:S01]  /*fe00*/  UIADD3 UR14, UR19, UR14, URZ ;  /* 0x0000000e130e7290 */ /* 0x000fe2000fffe03f */
[----:B------:R-:W-:Y:S01]  /*fe10*/  IMAD R11, R94, R11, R13 ;  /* 0x0000000b5e0b7224 */ /* 0x000fe200078e020d */
[----:B------:R-:W-:-:S04]  /*fe20*/  UIADD3 UR7, UR11, UR7, URZ ;  /* 0x000000070b077290 */ /* 0x000fc8000fffe03f */
[----:B------:R-:W-:Y:S01]  /*fe30*/  IMAD.U32 R8, RZ, RZ, UR14 ;  /* 0x0000000eff087e24 */ /* 0x000fe2000f8e00ff */
[----:B------:R-:W-:Y:S02]  /*fe40*/  SHF.R.S32.HI R6, RZ, 0x1f, R11 ;  /* 0x0000001fff067819 */ /* 0x000fe4000001140b */
[----:B----4-:R-:W-:-:S13]  /*fe50*/  @P0 R2UR UR4, R97 ;  /* 0x00000000610402ca */ /* 0x010fda00000e0000 */
        /* <DEDUP_REMOVED lines=15> */
[----:B---3--:R-:W-:Y:S08]  /*ff50*/  @P4 BRA `(.L_x_2122) ;  /* 0x0000000000104947 */ /* 0x008ff00003800000 */
[----:B------:R-:W-:Y:S05]  /*ff60*/  @!P0 BRA `(.L_x_2122) ;  /* 0x00000000000c8947 */ /* 0x000fea0003800000 */
[----:B------:R-:W2:Y:S04]  /*ff70*/  LDG.E R4, desc[UR54][R98.64] ;  /* 0x0000003662047981 */ /* 0x000ea8000c1e1900 */
[----:B-----5:R-:W2:Y:S02]  /*ff80*/  LDG.E R9, desc[UR54][R98.64+0x4] ;  /* 0x0000043662097981 */ /* 0x020ea4000c1e1900 */
[----:B--2---:R-:W-:-:S07]  /*ff90*/  IMAD.IADD R9, R9, 0x1, -R4 ;  /* 0x0000000109097824 */ /* 0x004fce00078e0a04 */
.L_x_2122:
[----:B------:R-:W2:Y:S01]  /*ffa0*/  LDL R11, [R1+0x38] ;  /* 0x00003800010b7983 */ /* 0x000ea20000100800 */
[----:B------:R-:W0:Y:S03]  /*ffb0*/  S2R R4, SR_TID.X ;  /* 0x0000000000047919 */ /* 0x000e260000002100 */
[----:B------:R-:W-:Y:S04]  /*ffc0*/  SHFL.IDX PT, R5, R10, RZ, 0x1c1f ;  /* 0x001c1fff0a057589 */ /* 0x000fe800000e0000 */
[----:B------:R-:W-:Y:S04]  /*ffd0*/  SHFL.IDX PT, R6, R8, 0x1, 0x1c1f ;  /* 0x003c1f0008067f89 */ /* 0x000fe800000e0000 */
[----:B------:R-:W-:Y:S01]  /*ffe0*/  SHFL.IDX PT, R7, R10, 0x1, 0x1c1f ;  /* 0x003c1f000a077f89 */ /* 0x000fe200000e0000 */
[----:B0-----:R-:W-:-:S05]  /*fff0*/  VIADD R14, R4, 0xffffff80 ;  /* 0xffffff80040e7836 */ /* 0x001fca0000000000 */
[----:B------:R-:W-:-:S04]  /*10000*/  SHF.R.S32.HI R12, RZ, 0x1f, R14 ;  /* 0x0000001fff0c7819 */ /* 0x000fc8000001140e */
[----:B------:R-:W-:Y:S01]  /*10010*/  LEA.HI R12, R12, R14, RZ, 0x7 ;  /* 0x0000000e0c0c7211 */ /* 0x000fe200078f38ff */
[----:B------:R-:W0:Y:S03]  /*10020*/  SHFL.IDX PT, R4, R8, RZ, 0x1c1f ;  /* 0x001c1fff08047589 */ /* 0x000e2600000e0000 */
[----:B------:R-:W-:Y:S01]  /*10030*/  LOP3.LUT R12, R12, 0xffffff80, RZ, 0xc0, !PT ;  /* 0xffffff800c0c7812 */ /* 0x000fe200078ec0ff */
[----:B-----5:R-:W-:-:S04]  /*10040*/  IMAD R30, R9, R94, RZ ;  /* 0x0000005e091e7224 */ /* 0x020fc800078e02ff */
[----:B------:R-:W-:-:S05]  /*10050*/  IMAD.IADD R12, R14, 0x1, -R12 ;  /* 0x000000010e0c7824 */ /* 0x000fca00078e0a0c */
[----:B------:R-:W-:Y:S01]  /*10060*/  LOP3.LUT P0, RZ, R12, 0x3, RZ, 0xc0, !PT ;  /* 0x000000030cff7812 */ /* 0x000fe2000780c0ff */
[----:B--2---:R-:W-:-:S04]  /*10070*/  VIADD R11, R11, UR36 ;  /* 0x000000240b0b7c36 */ /* 0x004fc80008000000 */
[C---:B------:R-:W-:Y:S01]  /*10080*/  VIADD R25, R11.reuse, 0x8 ;  /* 0x000000080b197836 */ /* 0x040fe20000000000 */
[----:B------:R-:W-:-:S04]  /*10090*/  ISETP.GE.OR P2, PT, R11, R30, P0 ;  /* 0x0000001e0b00720c */ /* 0x000fc80000746670 */
[----:B------:R-:W-:-:S09]  /*100a0*/  ISETP.GE.OR P0, PT, R25, R30, P0 ;  /* 0x0000001e1900720c */ /* 0x000fd20000706670 */
[----:B0-----:R0:W-:Y:S04]  /*100b0*/  @!P2 ST.E desc[UR54][R4.64], R3 ;  /* 0x000000030400a985 */ /* 0x0011e8000c101936 */
[----:B------:R0:W-:Y:S01]  /*100c0*/  @!P0 ST.E desc[UR54][R6.64], R2 ;  /* 0x0000000206008985 */ /* 0x0001e2000c101936 */
[----:B------:R-:W-:-:S13]  /*100d0*/  PLOP3.LUT P0, PT, PT, PT, UP1, 0x80, 0x0 ;  /* 0x000000000000781c */ /* 0x000fda0003f0f018 */
[----:B0-----:R-:W-:Y:S05]  /*100e0*/  @P0 BRA `(.L_x_2123) ;  /* 0x0000000800a00947 */ /* 0x001fea0003800000 */
[----:B------:R-:W-:Y:S01]  /*100f0*/  VIADD R12, R108, 0xffffff80 ;  /* 0xffffff806c0c7836 */ /* 0x000fe20000000000 */
[----:B------:R-:W-:Y:S01]  /*10100*/  ULDC.64 UR10, c[0x0][0xaa0] ;  /* 0x0002a800000a7ab9 */ /* 0x000fe20000000a00 */
[----:B------:R-:W0:Y:S03]  /*10110*/  @P1 LDC R29, c[0x0][0xbf0] ;  /* 0x0002fc00ff1d1b82 */ /* 0x000e260000000800 */
[----:B------:R-:W-:-:S04]  /*10120*/  SHF.R.S32.HI R95, RZ, 0x1f, R12 ;  /* 0x0000001fff5f7819 */ /* 0x000fc8000001140c */
[----:B------:R-:W-:-:S04]  /*10130*/  LEA.HI R95, R95, R12, RZ, 0x3 ;  /* 0x0000000c5f5f7211 */ /* 0x000fc800078f18ff */
[----:B------:R-:W-:-:S05]  /*10140*/  SHF.R.S32.HI R95, RZ, 0x3, R95 ;  /* 0x00000003ff5f7819 */ /* 0x000fca000001145f */
[----:B------:R-:W-:-:S04]  /*10150*/  IMAD R3, R95, 0x40, R17 ;  /* 0x000000405f037824 */ /* 0x000fc800078e0211 */
[----:B------:R-:W-:-:S03]  /*10160*/  IMAD.WIDE R20, R3, 0x2, R20 ;  /* 0x0000000203147825 */ /* 0x000fc600078e0214 */
[C---:B------:R-:W-:Y:S01]  /*10170*/  IADD3 R9, P6, R20.reuse, 0x1000, RZ ;  /* 0x0000100014097810 */ /* 0x040fe20007fde0ff */
[----:B------:R-:W-:Y:S01]  /*10180*/  UIMAD UR7, UR12, UR10, URZ ;  /* 0x0000000a0c0772a4 */ /* 0x000fe2000f8e023f */
[C---:B------:R-:W-:Y:S02]  /*10190*/  IADD3 R13, P5, R20.reuse, 0x2000, RZ ;  /* 0x00002000140d7810 */ /* 0x040fe40007fbe0ff */
[----:B------:R-:W-:Y:S01]  /*101a0*/  LOP3.LUT R8, R9, 0x380, RZ, 0xc0, !PT ;  /* 0x0000038009087812 */ /* 0x000fe200078ec0ff */
[----:B------:R-:W-:Y:S01]  /*101b0*/  UIMAD.WIDE.U32 UR8, UR4, UR10, URZ ;  /* 0x0000000a040872a5 */ /* 0x000fe2000f8e003f */
[----:B------:R-:W-:Y:S02]  /*101c0*/  IADD3 R25, P4, R20, 0x3000, RZ ;  /* 0x0000300014197810 */ /* 0x000fe40007f9e0ff */
[----:B------:R-:W-:Y:S01]  /*101d0*/  SHF.R.U64 R8, R8, 0x3, RZ ;  /* 0x0000000308087819 */ /* 0x000fe200000012ff */
[----:B------:R-:W-:Y:S01]  /*101e0*/  UIMAD UR7, UR4, UR11, UR7 ;  /* 0x0000000b040772a4 */ /* 0x000fe2000f8e0207 */
[----:B------:R-:W-:-:S02]  /*101f0*/  IADD3 R33, P3, R20, 0x4000, RZ ;  /* 0x0000400014217810 */ /* 0x000fc40007f7e0ff */
[----:B------:R-:W-:Y:S01]  /*10200*/  LOP3.LUT R8, R8, R9, RZ, 0x3c, !PT ;  /* 0x0000000908087212 */ /* 0x000fe200078e3cff */
[----:B------:R-:W-:Y:S01]  /*10210*/  IMAD.X R9, RZ, RZ, R21, P6 ;  /* 0x000000ffff097224 */ /* 0x000fe200030e0615 */
[C---:B------:R-:W-:Y:S01]  /*10220*/  IADD3 R3, P6, R20.reuse, 0x7000, RZ ;  /* 0x0000700014037810 */ /* 0x040fe20007fde0ff */
[----:B------:R-:W-:Y:S01]  /*10230*/  UIADD3 UR9, UR9, UR7, URZ ;  /* 0x0000000709097290 */ /* 0x000fe2000fffe03f */
[C---:B------:R-:W-:Y:S01]  /*10240*/  IADD3 R37, P2, R20.reuse, 0x5000, RZ ;  /* 0x0000500014257810 */ /* 0x040fe20007f5e0ff */
[----:B------:R-:W-:Y:S01]  /*10250*/  ULDC.64 UR10, c[0x0][0xae8] ;  /* 0x0002ba00000a7ab9 */ /* 0x000fe20000000a00 */
[----:B------:R-:W-:Y:S02]  /*10260*/  LOP3.LUT R2, R3, 0x380, RZ, 0xc0, !PT ;  /* 0x0000038003027812 */ /* 0x000fe400078ec0ff */
[C---:B------:R-:W-:Y:S02]  /*10270*/  IADD3 R41, P0, R20.reuse, 0x6000, RZ ;  /* 0x0000600014297810 */ /* 0x040fe40007f1e0ff */
[----:B------:R-:W-:-:S02]  /*10280*/  LOP3.LUT R5, R20, 0x380, RZ, 0xc0, !PT ;  /* 0x0000038014057812 */ /* 0x000fc400078ec0ff */
[----:B------:R-:W-:Y:S02]  /*10290*/  LOP3.LUT R12, R13, 0x380, RZ, 0xc0, !PT ;  /* 0x000003800d0c7812 */ /* 0x000fe400078ec0ff */
[----:B------:R-:W-:Y:S01]  /*102a0*/  LOP3.LUT R24, R25, 0x380, RZ, 0xc0, !PT ;  /* 0x0000038019187812 */ /* 0x000fe200078ec0ff */
[----:B------:R-:W-:Y:S01]  /*102b0*/  USHF.R.S32.HI UR4, URZ, 0x1f, UR44 ;  /* 0x0000001f3f047899 */ /* 0x000fe2000801142c */
[----:B------:R-:W-:Y:S01]  /*102c0*/  SHF.R.U64 R2, R2, 0x3, RZ ;  /* 0x0000000302027819 */ /* 0x000fe200000012ff */
[----:B------:R-:W-:Y:S01]  /*102d0*/  UIMAD.WIDE.U32 UR8, UR45, UR10, UR8 ;  /* 0x0000000a2d0872a5 */ /* 0x000fe2000f8e0008 */
[----:B------:R-:W-:Y:S01]  /*102e0*/  LOP3.LUT R32, R33, 0x380, RZ, 0xc0, !PT ;  /* 0x0000038021207812 */ /* 0x000fe200078ec0ff */
[----:B------:R-:W-:Y:S01]  /*102f0*/  IMAD.X R45, RZ, RZ, R21, P6 ;  /* 0x000000ffff2d7224 */ /* 0x000fe200030e0615 */
[----:B------:R-:W-:Y:S01]  /*10300*/  LOP3.LUT R44, R2, R3, RZ, 0x3c, !PT ;  /* 0x00000003022c7212 */ /* 0x000fe200078e3cff */
[----:B------:R-:W5:Y:S01]  /*10310*/  LD.E.128 R8, desc[UR54][R8.64] ;  /* 0x0000003608087980 */ /* 0x000f62000c101d00 */
[----:B------:R-:W1:Y:S01]  /*10320*/  @P1 LDC R3, c[0x0][0xbec] ;  /* 0x0002fb00ff031b82 */ /* 0x000e620000000800 */
[----:B------:R-:W-:Y:S01]  /*10330*/  IMAD R2, R22, 0x20, R95 ;  /* 0x0000002016027824 */ /* 0x000fe200078e025f */
[----:B------:R-:W-:-:S02]  /*10340*/  LOP3.LUT R36, R37, 0x380, RZ, 0xc0, !PT ;  /* 0x0000038025247812 */ /* 0x000fc400078ec0ff */
[----:B------:R-:W-:Y:S02]  /*10350*/  LOP3.LUT R40, R41, 0x380, RZ, 0xc0, !PT ;  /* 0x0000038029287812 */ /* 0x000fe400078ec0ff */
[----:B------:R-:W-:Y:S01]  /*10360*/  SHF.R.U64 R5, R5, 0x3, RZ ;  /* 0x0000000305057819 */ /* 0x000fe200000012ff */
[----:B------:R-:W-:Y:S01]  /*10370*/  VIADD R28, R2, UR36 ;  /* 0x00000024021c7c36 */ /* 0x000fe20008000000 */
[----:B------:R-:W-:Y:S01]  /*10380*/  SHF.R.U64 R12, R12, 0x3, RZ ;  /* 0x000000030c0c7819 */ /* 0x000fe200000012ff */
[----:B------:R-:W-:Y:S01]  /*10390*/  UIMAD UR9, UR45, UR11, UR9 ;  /* 0x0000000b2d0972a4 */ /* 0x000fe2000f8e0209 */
[----:B------:R-:W-:Y:S01]  /*103a0*/  SHF.R.U64 R24, R24, 0x3, RZ ;  /* 0x0000000318187819 */ /* 0x000fe200000012ff */
[----:B------:R-:W5:Y:S01]  /*103b0*/  LD.E.128 R44, desc[UR54][R44.64] ;  /* 0x000000362c2c7980 */ /* 0x000f62000c101d00 */
[----:B------:R-:W-:Y:S01]  /*103c0*/  SHF.R.U64 R32, R32, 0x3, RZ ;  /* 0x0000000320207819 */ /* 0x000fe200000012ff */
[----:B------:R-:W-:Y:S01]  /*103d0*/  ULDC.64 UR10, c[0x0][0xaf0] ;  /* 0x0002bc00000a7ab9 */ /* 0x000fe20000000a00 */
[----:B------:R-:W-:-:S02]  /*103e0*/  SHF.R.U64 R36, R36, 0x3, RZ ;  /* 0x0000000324247819 */ /* 0x000fc400000012ff */
[----:B------:R-:W-:Y:S02]  /*103f0*/  SHF.R.U64 R40, R40, 0x3, RZ ;  /* 0x0000000328287819 */ /* 0x000fe400000012ff */
[----:B------:R-:W-:Y:S01]  /*10400*/  LOP3.LUT R20, R5, R20, RZ, 0x3c, !PT ;  /* 0x0000001405147212 */ /* 0x000fe200078e3cff */
[----:B------:R-:W-:Y:S01]  /*10410*/  UIMAD UR4, UR4, UR10, URZ ;  /* 0x0000000a040472a4 */ /* 0x000fe2000f8e023f */
[----:B------:R-:W-:Y:S01]  /*10420*/  LOP3.LUT R12, R12, R13, RZ, 0x3c, !PT ;  /* 0x0000000d0c0c7212 */ /* 0x000fe200078e3cff */
[--C-:B------:R-:W-:Y:S01]  /*10430*/  IMAD.X R13, RZ, RZ, R21.reuse, P5 ;  /* 0x000000ffff0d7224 */ /* 0x100fe200028e0615 */
[----:B------:R-:W-:Y:S01]  /*10440*/  LOP3.LUT R24, R24, R25, RZ, 0x3c, !PT ;  /* 0x0000001918187212 */ /* 0x000fe200078e3cff */
[--C-:B------:R-:W-:Y:S01]  /*10450*/  IMAD.X R25, RZ, RZ, R21.reuse, P4 ;  /* 0x000000ffff197224 */ /* 0x100fe200020e0615 */
[----:B------:R-:W-:Y:S01]  /*10460*/  LOP3.LUT R32, R32, R33, RZ, 0x3c, !PT ;  /* 0x0000002120207212 */ /* 0x000fe200078e3cff */
[----:B-1----:R-:W-:Y:S01]  /*10470*/  @P1 IMAD.HI.U32 R2, R28, R3, RZ ;  /* 0x000000031c021227 */ /* 0x002fe200078e00ff */
[----:B------:R-:W-:Y:S01]  /*10480*/  LOP3.LUT R36, R36, R37, RZ, 0x3c, !PT ;  /* 0x0000002524247212 */ /* 0x000fe200078e3cff */
[----:B------:R1:W5:Y:S01]  /*10490*/  LD.E.128 R4, desc[UR54][R20.64] ;  /* 0x0000003614047980 */ /* 0x000362000c101d00 */
[----:B------:R-:W-:Y:S01]  /*104a0*/  LOP3.LUT R40, R40, R41, RZ, 0x3c, !PT ;  /* 0x0000002928287212 */ /* 0x000fe200078e3cff */
[----:B------:R-:W-:-:S02]  /*104b0*/  IMAD.X R33, RZ, RZ, R21, P3 ;  /* 0x000000ffff217224 */ /* 0x000fc400018e0615 */
[--C-:B------:R-:W-:Y:S01]  /*104c0*/  IMAD.X R37, RZ, RZ, R21.reuse, P2 ;  /* 0x000000ffff257224 */ /* 0x100fe200010e0615 */
[----:B------:R-:W-:Y:S01]  /*104d0*/  UIMAD UR4, UR44, UR11, UR4 ;  /* 0x0000000b2c0472a4 */ /* 0x000fe2000f8e0204 */
[----:B------:R-:W-:Y:S01]  /*104e0*/  IMAD.X R41, RZ, RZ, R21, P0 ;  /* 0x000000ffff297224 */ /* 0x000fe200000e0615 */
[----:B------:R-:W-:Y:S01]  /*104f0*/  UIMAD.WIDE.U32 UR44, UR44, UR10, UR8 ;  /* 0x0000000a2c2c72a5 */ /* 0x000fe2000f8e0008 */
[----:B------:R-:W5:Y:S01]  /*10500*/  LD.E.128 R12, desc[UR54][R12.64] ;  /* 0x000000360c0c7980 */ /* 0x000f62000c101d00 */
[----:B-1----:R-:W-:Y:S01]  /*10510*/  IMAD.MOV.U32 R21, RZ, RZ, R28 ;  /* 0x000000ffff157224 */ /* 0x002fe200078e001c */
[----:B0-----:R-:W-:Y:S01]  /*10520*/  @P1 SHF.R.U32.HI R21, RZ, R29, R2 ;  /* 0x0000001dff151219 */ /* 0x001fe20000011602 */
[----:B------:R-:W-:Y:S01]  /*10530*/  UIADD3 UR4, UR45, UR4, URZ ;  /* 0x000000042d047290 */ /* 0x000fe2000fffe03f */
[----:B------:R-:W5:Y:S01]  /*10540*/  LD.E.128 R24, desc[UR54][R24.64] ;  /* 0x0000003618187980 */ /* 0x000f62000c101d00 */
[----:B------:R-:W-:Y:S01]  /*10550*/  ULDC.64 UR8, c[0x0][0xae0] ;  /* 0x0002b80000087ab9 */ /* 0x000fe20000000a00 */
[--C-:B------:R-:W-:Y:S01]  /*10560*/  SHF.R.S32.HI R20, RZ, 0x1f, R21.reuse ;  /* 0x0000001fff147819 */ /* 0x100fe20000011415 */
[----:B------:R-:W-:Y:S01]  /*10570*/  IMAD.MOV R29, RZ, RZ, -R21 ;  /* 0x000000ffff1d7224 */ /* 0x000fe200078e0a15 */
[----:B------:R-:W5:Y:S01]  /*10580*/  LD.E.128 R32, desc[UR54][R32.64] ;  /* 0x0000003620207980 */ /* 0x000f62000c101d00 */
[----:B------:R-:W-:-:S02]  /*10590*/  IMAD.U32 R3, RZ, RZ, UR45 ;  /* 0x0000002dff037e24 */ /* 0x000fc4000f8e00ff */
[----:B------:R-:W-:Y:S01]  /*105a0*/  IMAD R20, R20, UR8, RZ ;  /* 0x0000000814147c24 */ /* 0x000fe2000f8e02ff */
[----:B------:R-:W5:Y:S01]  /*105b0*/  LD.E.128 R36, desc[UR54][R36.64] ;  /* 0x0000003624247980 */ /* 0x000f62000c101d00 */
[----:B------:R-:W-:Y:S02]  /*105c0*/  IMAD R29, R94, R29, R28 ;  /* 0x0000001d5e1d7224 */ /* 0x000fe400078e021c */
[----:B------:R-:W-:Y:S01]  /*105d0*/  IMAD.U32 R2, RZ, RZ, UR44 ;  /* 0x0000002cff027e24 */ /* 0x000fe2000f8e00ff */
[----:B------:R-:W5:Y:S01]  /*105e0*/  LD.E.128 R40, desc[UR54][R40.64] ;  /* 0x0000003628287980 */ /* 0x000f62000c101d00 */
[----:B------:R-:W-:Y:S02]  /*105f0*/  IMAD.U32 R3, RZ, RZ, UR4 ;  /* 0x00000004ff037e24 */ /* 0x000fe4000f8e00ff */
[C---:B------:R-:W-:Y:S01]  /*10600*/  IMAD R49, R21.reuse, UR9, R20 ;  /* 0x0000000915317c24 */ /* 0x040fe2000f8e0214 */
[----:B------:R-:W-:Y:S01]  /*10610*/  @!PT LDS RZ, [RZ] ;  /* 0x00000000fffff984 */ /* 0x000fe20000000800 */
[----:B------:R-:W-:Y:S01]  /*10620*/  @!PT LDS RZ, [RZ] ;  /* 0x00000000fffff984 */ /* 0x000fe20000000800 */
[----:B------:R-:W-:Y:S01]  /*10630*/  @!PT LDS RZ, [RZ] ;  /* 0x00000000fffff984 */ /* 0x000fe20000000800 */
[----:B------:R-:W-:Y:S01]  /*10640*/  @!PT LDS RZ, [RZ] ;  /* 0x00000000fffff984 */ /* 0x000fe20000000800 */
[----:B------:R0:W-:Y:S06]  /*10650*/  MEMBAR.ALL.CTA ;  /* 0x0000000000007992 */ /* 0x0001ec0000008000 */
[----:B0-----:R-:W0:Y:S01]  /*10660*/  FENCE.VIEW.ASYNC.S ;  /* 0x00000000000073c6 */ /* 0x001e220000000000 */
[----:B------:R-:W-:Y:S01]  /*10670*/  SHF.R.S32.HI R20, RZ, 0x1f, R29 ;  /* 0x0000001fff147819 */ /* 0x000fe2000001141d */
[----:B------:R-:W-:Y:S01]  /*10680*/  IMAD.WIDE.U32 R2, R21, UR8, R2 ;  /* 0x0000000815027c25 */ /* 0x000fe2000f8e0002 */
[----:B------:R-:W-:-:S03]  /*10690*/  ULDC.64 UR8, c[0x0][0xad8] ;  /* 0x0002b60000087ab9 */ /* 0x000fc60000000a00 */
[----:B------:R-:W-:Y:S02]  /*106a0*/  IMAD.IADD R3, R3, 0x1, R49 ;  /* 0x0000000103037824 */ /* 0x000fe400078e0231 */
[----:B------:R-:W-:Y:S02]  /*106b0*/  IMAD R20, R20, UR8, RZ ;  /* 0x0000000814147c24 */ /* 0x000fe4000f8e02ff */
[----:B------:R-:W-:Y:S02]  /*106c0*/  VIADD R51, R95, UR36 ;  /* 0x000000245f337c36 */ /* 0x000fe40008000000 */
[C---:B------:R-:W-:Y:S02]  /*106d0*/  IMAD R49, R29.reuse, UR9, R20 ;  /* 0x000000091d317c24 */ /* 0x040fe4000f8e0214 */
[----:B------:R-:W-:Y:S01]  /*106e0*/  IMAD.WIDE.U32 R2, R29, UR8, R2 ;  /* 0x000000081d027c25 */ /* 0x000fe2000f8e0002 */
[----:B------:R-:W-:Y:S01]  /*106f0*/  ISETP.GE.AND P2, PT, R51, R30, PT ;  /* 0x0000001e3300720c */ /* 0x000fe20003f46270 */
[----:B------:R-:W-:-:S02]  /*10700*/  ULDC.64 UR8, c[0x0][0xa80] ;  /* 0x0002a00000087ab9 */ /* 0x000fc40000000a00 */
[----:B------:R-:W-:Y:S01]  /*10710*/  VIADD R0, R0, 0x2e820 ;  /* 0x0002e82000007836 */ /* 0x000fe20000000000 */
[C---:B------:R-:W-:Y:S01]  /*10720*/  LEA R28, P3, R2.reuse, UR8, 0x1 ;  /* 0x00000008021c7c11 */ /* 0x040fe2000f8608ff */
[----:B------:R-:W-:Y:S02]  /*10730*/  IMAD.IADD R3, R3, 0x1, R49 ;  /* 0x0000000103037824 */ /* 0x000fe400078e0231 */
[----:B------:R-:W-:Y:S01]  /*10740*/  VIADD R21, R51, 0x20 ;  /* 0x0000002033157836 */ /* 0x000fe20000000000 */
[----:B------:R-:W-:Y:S02]  /*10750*/  PRMT R0, RZ, 0x654, R0 ;  /* 0x00000654ff007816 */ /* 0x000fe40000000000 */
[----:B------:R-:W-:Y:S02]  /*10760*/  LEA.HI.X R29, R2, UR9, R3, 0x1, P3 ;  /* 0x00000009021d7c11 */ /* 0x000fe400098f0c03 */
[----:B------:R-:W-:Y:S01]  /*10770*/  ISETP.GE.AND P0, PT, R21, R30, PT ;  /* 0x0000001e1500720c */ /* 0x000fe20003f06270 */
[----:B------:R-:W-:Y:S01]  /*10780*/  VIADD R21, R51, 0x40 ;  /* 0x0000004033157836 */ /* 0x000fe20000000000 */
[----:B0-----:R0:W-:Y:S01]  /*10790*/  SYNCS.ARRIVE.TRANS64.RED.A1T0 RZ, [R0+URZ], RZ ;  /* 0x000000ff00ff79a7 */ /* 0x0011e2000810043f */
[----:B------:R1:W2:Y:S01]  /*107a0*/  SHFL.IDX PT, R20, R28, RZ, 0x181f ;  /* 0x00181fff1c147589 */ /* 0x0002a200000e0000 */
[----:B------:R-:W-:Y:S01]  /*107b0*/  BSSY B1, `(.L_x_2124) ;  /* 0x000000f000017945 */ /* 0x000fe20003800000 */
[----:B------:R-:W-:-:S02]  /*107c0*/  SHF.R.S32.HI R48, RZ, 0x1f, R19 ;  /* 0x0000001fff307819 */ /* 0x000fc40000011413 */
[----:B------:R-:W-:Y:S01]  /*107d0*/  ISETP.GE.AND P1, PT, R21, R30, PT ;  /* 0x0000001e1500720c */ /* 0x000fe20003f26270 */
[----:B0-----:R1:W0:Y:S01]  /*107e0*/  SHFL.IDX PT, R0, R29, RZ, 0x181f ;  /* 0x00181fff1d007589 */ /* 0x00122200000e0000 */
[----:B------:R-:W-:Y:S01]  /*107f0*/  SHF.R.S32.HI R50, RZ, 0x1f, R17 ;  /* 0x0000001fff327819 */ /* 0x000fe20000011411 */
[----:B------:R-:W-:Y:S10]  /*10800*/  @P2 BRA `(.L_x_2125) ;  /* 0x0000000000242947 */ /* 0x000ff40003800000 */
[----:B------:R-:W-:Y:S02]  /*10810*/  ULDC UR4, c[0x0][0xac8] ;  /* 0x0002b20000047ab9 */ /* 0x000fe40000000800 */
        /* <DEDUP_REMOVED lines=8> */
.L_x_2125:
[----:B------:R-:W-:Y:S05]  /*108a0*/  BSYNC B1 ;  /* 0x0000000000017941 */ /* 0x000fea0003800000 */
.L_x_2124:
[----:B0-----:R0:W4:Y:S01]  /*108b0*/  SHFL.IDX PT, R0, R29, 0x1, 0x181f ;  /* 0x00381f001d007f89 */ /* 0x00112200000e0000 */
[----:B------:R-:W-:Y:S03]  /*108c0*/  BSSY B1, `(.L_x_2126) ;  /* 0x000000c000017945 */ /* 0x000fe60003800000 */
[----:B---3-5:R0:W3:Y:S01]  /*108d0*/  SHFL.IDX PT, R4, R28, 0x1, 0x181f ;  /* 0x00381f001c047f89 */ /* 0x0280e200000e0000 */
[----:B------:R-:W-:Y:S05]  /*108e0*/  @P0 BRA `(.L_x_2127) ;  /* 0x0000000000240947 */ /* 0x000fea0003800000 */
[----:B------:R-:W-:Y:S02]  /*108f0*/  ULDC UR4, c[0x0][0xac8] ;  /* 0x0002b20000047ab9 */ /* 0x000fe40000000800 */
[----:B------:R-:W-:Y:S02]  /*10900*/  ISETP.GE.AND P3, PT, R17, UR4, PT ;  /* 0x0000000411007c0c */ /* 0x000fe4000bf66270 */
[----:B------:R-:W-:-:S11]  /*10910*/  ISETP.GE.AND P4, PT, R19, UR4, PT ;  /* 0x0000000413007c0c */ /* 0x000fd6000bf86270 */
[-C--:B---3--:R-:W-:Y:S02]  /*10920*/  @!P3 LEA R2, P0, R17, R4.reuse, 0x1 ;  /* 0x000000041102b211 */ /* 0x088fe400078008ff */
[----:B------:R-:W-:Y:S02]  /*10930*/  @!P4 LEA R4, P2, R19, R4, 0x1 ;  /* 0x000000041304c211 */ /* 0x000fe400078408ff */
[-C--:B----4-:R-:W-:Y:S02]  /*10940*/  @!P3 LEA.HI.X R3, R17, R0.reuse, R50, 0x1, P0 ;  /* 0x000000001103b211 */ /* 0x090fe400000f0c32 */
[----:B------:R-:W-:-:S03]  /*10950*/  @!P4 LEA.HI.X R5, R19, R0, R48, 0x1, P2 ;  /* 0x000000001305c211 */ /* 0x000fc600010f0c30 */
[----:B------:R3:W-:Y:S04]  /*10960*/  @!P3 ST.E.128 desc[UR54][R2.64], R8 ;  /* 0x000000080200b985 */ /* 0x0007e8000c101d36 */
[----:B------:R3:W-:Y:S02]  /*10970*/  @!P4 ST.E.128 desc[UR54][R4.64], R36 ;  /* 0x000000240400c985 */ /* 0x0007e4000c101d36 */
.L_x_2127:
[----:B------:R-:W-:Y:S05]  /*10980*/  BSYNC B1 ;  /* 0x0000000000017941 */ /* 0x000fea0003800000 */
.L_x_2126:
[----:B----4-:R4:W0:Y:S01]  /*10990*/  SHFL.IDX PT, R0, R29, 0x2, 0x181f ;  /* 0x00581f001d007f89 */ /* 0x01082200000e0000 */
[----:B------:R-:W-:Y:S03]  /*109a0*/  BSSY B1, `(.L_x_2128) ;  /* 0x000000c000017945 */ /* 0x000fe60003800000 */
[----:B---3--:R4:W3:Y:S01]  /*109b0*/  SHFL.IDX PT, R4, R28, 0x2, 0x181f ;  /* 0x00581f001c047f89 */ /* 0x0088e200000e0000 */
[----:B------:R-:W-:Y:S05]  /*109c0*/  @P1 BRA `(.L_x_2129) ;  /* 0x0000000000241947 */ /* 0x000fea0003800000 */
[----:B------:R-:W-:Y:S02]  /*109d0*/  ULDC UR4, c[0x0][0xac8] ;  /* 0x0002b20000047ab9 */ /* 0x000fe40000000800 */
[----:B------:R-:W-:Y:S02]  /*109e0*/  ISETP.GE.AND P2, PT, R17, UR4, PT ;  /* 0x0000000411007c0c */ /* 0x000fe4000bf46270 */
[----:B------:R-:W-:-:S11]  /*109f0*/  ISETP.GE.AND P3, PT, R19, UR4, PT ;  /* 0x0000000413007c0c */ /* 0x000fd6000bf66270 */
[-C--:B---3--:R-:W-:Y:S02]  /*10a00*/  @!P2 LEA R2, P0, R17, R4.reuse, 0x1 ;  /* 0x000000041102a211 */ /* 0x088fe400078008ff */
[----:B------:R-:W-:Y:S02]  /*10a10*/  @!P3 LEA R4, P1, R19, R4, 0x1 ;  /* 0x000000041304b211 */ /* 0x000fe400078208ff */
[-C--:B0-----:R-:W-:Y:S02]  /*10a20*/  @!P2 LEA.HI.X R3, R17, R0.reuse, R50, 0x1, P0 ;  /* 0x000000001103a211 */ /* 0x081fe400000f0c32 */
[----:B------:R-:W-:-:S03]  /*10a30*/  @!P3 LEA.HI.X R5, R19, R0, R48, 0x1, P1 ;  /* 0x000000001305b211 */ /* 0x000fc600008f0c30 */
[----:B------:R0:W-:Y:S04]  /*10a40*/  @!P2 ST.E.128 desc[UR54][R2.64], R12 ;  /* 0x0000000c0200a985 */ /* 0x0001e8000c101d36 */
[----:B------:R0:W-:Y:S02]  /*10a50*/  @!P3 ST.E.128 desc[UR54][R4.64], R40 ;  /* 0x000000280400b985 */ /* 0x0001e4000c101d36 */
.L_x_2129:
[----:B------:R-:W-:Y:S05]  /*10a60*/  BSYNC B1 ;  /* 0x0000000000017941 */ /* 0x000fea0003800000 */
.L_x_2128:
[----:B0-----:R-:W-:Y:S01]  /*10a70*/  VIADD R3, R51, 0x60 ;  /* 0x0000006033037836 */ /* 0x001fe20000000000 */
[----:B------:R0:W0:Y:S04]  /*10a80*/  SHFL.IDX PT, R0, R29, 0x3, 0x181f ;  /* 0x00781f001d007f89 */ /* 0x00002800000e0000 */
[----:B------:R-:W-:Y:S01]  /*10a90*/  ISETP.GE.AND P0, PT, R3, R30, PT ;  /* 0x0000001e0300720c */ /* 0x000fe20003f06270 */
[----:B-1--4-:R-:W1:-:S12]  /*10aa0*/  SHFL.IDX PT, R28, R28, 0x3, 0x181f ;  /* 0x00781f001c1c7f89 */ /* 0x012e5800000e0000 */
[----:B------:R-:W-:Y:S05]  /*10ab0*/  @P0 BRA `(.L_x_2130) ;  /* 0x00000018008c0947 */ /* 0x000fea0003800000 */
[----:B------:R-:W-:Y:S02]  /*10ac0*/  ULDC UR4, c[0x0][0xac8] ;  /* 0x0002b20000047ab9 */ /* 0x000fe40000000800 */
[----:B------:R-:W-:-:S13]  /*10ad0*/  ISETP.GE.AND P1, PT, R17, UR4, PT ;  /* 0x0000000411007c0c */ /* 0x000fda000bf26270 */
[----:B-1----:R-:W-:-:S04]  /*10ae0*/  @!P1 LEA R2, P0, R17, R28, 0x1 ;  /* 0x0000001c11029211 */ /* 0x002fc800078008ff */
[----:B0-----:R-:W-:Y:S02]  /*10af0*/  @!P1 LEA.HI.X R3, R17, R0, R50, 0x1, P0 ;  /* 0x0000000011039211 */ /* 0x001fe400000f0c32 */
[----:B------:R-:W-:-:S03]  /*10b00*/  ISETP.GE.AND P0, PT, R19, UR4, PT ;  /* 0x0000000413007c0c */ /* 0x000fc6000bf06270 */
[----:B------:R4:W-:Y:S10]  /*10b10*/  @!P1 ST.E.128 desc[UR54][R2.64], R24 ;  /* 0x0000001802009985 */ /* 0x0009f4000c101d36 */
[----:B------:R-:W-:Y:S05]  /*10b20*/  @P0 BRA `(.L_x_2130) ;  /* 0x0000001800700947 */ /* 0x000fea0003800000 */
[----:B----4-:R-:W-:-:S04]  /*10b30*/  LEA R2, P0, R19, R28, 0x1 ;  /* 0x0000001c13027211 */ /* 0x010fc800078008ff */
[----:B------:R-:W-:-:S05]  /*10b40*/  LEA.HI.X R3, R19, R0, R48, 0x1, P0 ;  /* 0x0000000013037211 */ /* 0x000fca00000f0c30 */
[----:B------:R0:W-:Y:S01]  /*10b50*/  ST.E.128 desc[UR54][R2.64], R44 ;  /* 0x0000002c02007985 */ /* 0x0001e2000c101d36 */
[----:B------:R-:W-:Y:S05]  /*10b60*/  BRA `(.L_x_2130) ;  /* 0x0000001800607947 */ /* 0x000fea0003800000 */
.L_x_2123:
[----:B------:R-:W-:Y:S01]  /*10b70*/  ULDC.64 UR10, c[0x0][0xb08] ;  /* 0x0002c200000a7ab9 */ /* 0x000fe20000000a00 */
[----:B------:R-:W0:Y:S01]  /*10b80*/  @P1 LDC R2, c[0x0][0xbec] ;  /* 0x0002fb00ff021b82 */ /* 0x000e220000000800 */
[----:B------:R-:W-:Y:S01]  /*10b90*/  UIMAD UR7, UR12, UR10, URZ ;  /* 0x0000000a0c0772a4 */ /* 0x000fe2000f8e023f */
[----:B------:R-:W-:Y:S01]  /*10ba0*/  IMAD.MOV.U32 R5, RZ, RZ, R13 ;  /* 0x000000ffff057224 */ /* 0x000fe200078e000d */
[----:B------:R-:W-:Y:S01]  /*10bb0*/  UIMAD.WIDE.U32 UR8, UR4, UR10, URZ ;  /* 0x0000000a040872a5 */ /* 0x000fe2000f8e003f */
[----:B------:R-:W-:Y:S01]  /*10bc0*/  ISETP.GE.AND P0, PT, R11, R30, PT ;  /* 0x0000001e0b00720c */ /* 0x000fe20003f06270 */
[----:B------:R-:W-:Y:S01]  /*10bd0*/  UIMAD UR7, UR4, UR11, UR7 ;  /* 0x0000000b040772a4 */ /* 0x000fe2000f8e0207 */
[C---:B------:R-:W-:Y:S01]  /*10be0*/  VIADD R21, R16.reuse, 0x8 ;  /* 0x0000000810157836 */ /* 0x040fe20000000000 */
[----:B------:R-:W-:Y:S01]  /*10bf0*/  USHF.R.S32.HI UR4, URZ, 0x1f, UR44 ;  /* 0x0000001f3f047899 */ /* 0x000fe2000801142c */
[----:B------:R-:W1:Y:S01]  /*10c00*/  @P1 LDC R3, c[0x0][0xbf0] ;  /* 0x0002fc00ff031b82 */ /* 0x000e620000000800 */
[----:B------:R-:W-:Y:S01]  /*10c10*/  UIADD3 UR9, UR9, UR7, URZ ;  /* 0x0000000709097290 */ /* 0x000fe2000fffe03f */
[C---:B------:R-:W-:Y:S01]  /*10c20*/  VIADD R27, R16.reuse, 0x10 ;  /* 0x00000010101b7836 */ /* 0x040fe20000000000 */
[----:B------:R-:W-:Y:S01]  /*10c30*/  ULDC.64 UR10, c[0x0][0xb38] ;  /* 0x0002ce00000a7ab9 */ /* 0x000fe20000000a00 */
[C---:B------:R-:W-:Y:S01]  /*10c40*/  VIADD R107, R16.reuse, 0x20 ;  /* 0x00000020106b7836 */ /* 0x040fe20000000000 */
[----:B------:R-:W-:Y:S01]  /*10c50*/  UIMAD.WIDE.U32 UR8, UR45, UR10, UR8 ;  /* 0x0000000a2d0872a5 */ /* 0x000fe2000f8e0008 */
[C---:B------:R-:W-:Y:S01]  /*10c60*/  VIADD R109, R16.reuse, 0x18 ;  /* 0x00000018106d7836 */ /* 0x040fe20000000000 */
[----:B------:R-:W-:Y:S01]  /*10c70*/  BSSY B1, `(.L_x_2131) ;  /* 0x0000078000017945 */ /* 0x000fe20003800000 */
[----:B------:R-:W-:Y:S01]  /*10c80*/  SHF.R.S32.HI R24, RZ, 0x1f, R21 ;  /* 0x0000001fff187819 */ /* 0x000fe20000011415 */
[----:B------:R-:W-:Y:S01]  /*10c90*/  UIMAD UR9, UR45, UR11, UR9 ;  /* 0x0000000b2d0972a4 */ /* 0x000fe2000f8e0209 */
[----:B------:R-:W-:Y:S01]  /*10ca0*/  SHF.R.S32.HI R26, RZ, 0x1f, R27 ;  /* 0x0000001fff1a7819 */ /* 0x000fe2000001141b */
[C---:B------:R-:W-:Y:S01]  /*10cb0*/  VIADD R106, R16.reuse, 0x20 ;  /* 0x00000020106a7836 */ /* 0x040fe20000000000 */
[----:B------:R-:W-:Y:S01]  /*10cc0*/  ULDC.64 UR10, c[0x0][0xb40] ;  /* 0x0002d000000a7ab9 */ /* 0x000fe20000000a00 */
[----:B------:R-:W-:Y:S01]  /*10cd0*/  SHF.R.S32.HI R95, RZ, 0x1f, R23 ;  /* 0x0000001fff5f7819 */ /* 0x000fe20000011417 */
[----:B------:R-:W-:Y:S01]  /*10ce0*/  UIMAD UR4, UR4, UR10, URZ ;  /* 0x0000000a040472a4 */ /* 0x000fe2000f8e023f */
[----:B------:R-:W-:Y:S01]  /*10cf0*/  SHF.R.S32.HI R96, RZ, 0x1f, R228 ;  /* 0x0000001fff607819 */ /* 0x000fe200000114e4 */
[----:B0-----:R-:W-:Y:S01]  /*10d00*/  @P1 IMAD.HI.U32 R2, R13, R2, RZ ;  /* 0x000000020d021227 */ /* 0x001fe200078e00ff */
[----:B------:R-:W-:Y:S01]  /*10d10*/  SHF.R.S32.HI R97, RZ, 0x1f, R229 ;  /* 0x0000001fff617819 */ /* 0x000fe200000114e5 */
[----:B------:R-:W-:Y:S01]  /*10d20*/  UIMAD UR4, UR44, UR11, UR4 ;  /* 0x0000000b2c0472a4 */ /* 0x000fe2000f8e0204 */
[----:B------:R-:W-:Y:S01]  /*10d30*/  SHF.R.S32.HI R98, RZ, 0x1f, R230 ;  /* 0x0000001fff627819 */ /* 0x000fe200000114e6 */
[----:B------:R-:W-:Y:S01]  /*10d40*/  UIMAD.WIDE.U32 UR44, UR44, UR10, UR8 ;  /* 0x0000000a2c2c72a5 */ /* 0x000fe2000f8e0008 */
[----:B------:R-:W-:Y:S01]  /*10d50*/  SHF.R.S32.HI R99, RZ, 0x1f, R231 ;  /* 0x0000001fff637819 */ /* 0x000fe200000114e7 */
[----:B------:R-:W-:Y:S01]  /*10d60*/  VIADD R108, R16, 0x18 ;  /* 0x00000018106c7836 */ /* 0x000fe20000000000 */
[----:B------:R-:W-:Y:S01]  /*10d70*/  ULDC.64 UR10, c[0x0][0xb48] ;  /* 0x0002d200000a7ab9 */ /* 0x000fe20000000a00 */
[----:B------:R-:W-:Y:S01]  /*10d80*/  UIADD3 UR9, UR45, UR4, URZ ;  /* 0x000000042d097290 */ /* 0x000fe2000fffe03f */
[----:B-1----:R-:W-:-:S02]  /*10d90*/  @P1 SHF.R.U32.HI R5, RZ, R3, R2 ;  /* 0x00000003ff051219 */ /* 0x002fc40000011602 */
[----:B------:R-:W-:Y:S01]  /*10da0*/  UMOV UR8, UR44 ;  /* 0x0000002c00087c82 */ /* 0x000fe20008000000 */
[----:B------:R-:W-:Y:S01]  /*10db0*/  SHF.R.S32.HI R100, RZ, 0x1f, R232 ;  /* 0x0000001fff647819 */ /* 0x000fe200000114e8 */
[----:B------:R-:W-:Y:S01]  /*10dc0*/  UIMAD.WIDE.U32 UR8, UR37, UR10, UR8 ;  /* 0x0000000a250872a5 */ /* 0x000fe2000f8e0008 */
[--C-:B------:R-:W-:Y:S01]  /*10dd0*/  SHF.R.S32.HI R2, RZ, 0x1f, R5.reuse ;  /* 0x0000001fff027819 */ /* 0x100fe20000011405 */
[----:B------:R-:W-:Y:S01]  /*10de0*/  IMAD.MOV R7, RZ, RZ, -R5 ;  /* 0x000000ffff077224 */ /* 0x000fe200078e0a05 */
[----:B------:R-:W-:Y:S01]  /*10df0*/  SHF.R.S32.HI R101, RZ, 0x1f, R233 ;  /* 0x0000001fff657819 */ /* 0x000fe200000114e9 */
[----:B------:R-:W-:Y:S01]  /*10e00*/  UIMAD UR37, UR37, UR11, UR9 ;  /* 0x0000000b252572a4 */ /* 0x000fe2000f8e0209 */
[----:B------:R-:W-:Y:S01]  /*10e10*/  SHF.R.S32.HI R102, RZ, 0x1f, R234 ;  /* 0x0000001fff667819 */ /* 0x000fe200000114ea */
[----:B------:R-:W-:Y:S01]  /*10e20*/  IMAD R7, R94, R7, R13 ;  /* 0x000000075e077224 */ /* 0x000fe200078e020d */
[----:B------:R-:W-:Y:S01]  /*10e30*/  ULDC.64 UR10, c[0x0][0xb30] ;  /* 0x0002cc00000a7ab9 */ /* 0x000fe20000000a00 */
[----:B------:R-:W-:Y:S01]  /*10e40*/  IMAD.U32 R3, RZ, RZ, UR9 ;  /* 0x00000009ff037e24 */ /* 0x000fe2000f8e00ff */
[----:B------:R-:W-:Y:S01]  /*10e50*/  SHF.R.S32.HI R103, RZ, 0x1f, R235 ;  /* 0x0000001fff677819 */ /* 0x000fe200000114eb */
[----:B------:R-:W-:Y:S01]  /*10e60*/  IMAD R4, R2, UR10, RZ ;  /* 0x0000000a02047c24 */ /* 0x000fe2000f8e02ff */
[----:B------:R-:W-:Y:S01]  /*10e70*/  SHF.R.S32.HI R104, RZ, 0x1f, R236 ;  /* 0x0000001fff687819 */ /* 0x000fe200000114ec */
[----:B------:R-:W-:Y:S01]  /*10e80*/  IMAD.U32 R2, RZ, RZ, UR8 ;  /* 0x00000008ff027e24 */ /* 0x000fe2000f8e00ff */
[----:B------:R-:W-:Y:S01]  /*10e90*/  ULDC.64 UR8, c[0x0][0xb28] ;  /* 0x0002ca0000087ab9 */ /* 0x000fe20000000a00 */
        /* <DEDUP_REMOVED lines=12> */
[----:B------:R-:W-:Y:S01]  /*10f60*/  VIADD R4, R0, 0x2e820 ;  /* 0x0002e82000047836 */ /* 0x000fe20000000000 */
[----:B------:R-:W-:Y:S01]  /*10f70*/  LEA R0, P1, R2, UR8, 0x2 ;  /* 0x0000000802007c11 */ /* 0x000fe2000f8210ff */
[----:B------:R-:W-:-:S03]  /*10f80*/  IMAD.IADD R3, R3, 0x1, R5 ;  /* 0x0000000103037824 */ /* 0x000fc600078e0205 */
[----:B------:R-:W-:Y:S02]  /*10f90*/  PRMT R4, RZ, 0x654, R4 ;  /* 0x00000654ff047816 */ /* 0x000fe40000000004 */
[----:B------:R-:W-:Y:S02]  /*10fa0*/  LEA.HI.X R20, R2, UR9, R3, 0x2, P1 ;  /* 0x0000000902147c11 */ /* 0x000fe400088f1403 */
[----:B------:R0:W-:Y:S03]  /*10fb0*/  SYNCS.ARRIVE.TRANS64.RED.A1T0 RZ, [R4+URZ], RZ ;  /* 0x000000ff04ff79a7 */ /* 0x0001e6000810043f */
[----:B------:R1:W2:Y:S04]  /*10fc0*/  SHFL.IDX PT, R5, R20, RZ, 0x1c1f ;  /* 0x001c1fff14057589 */ /* 0x0002a800000e0000 */
[----:B0-----:R1:W0:Y:S01]  /*10fd0*/  SHFL.IDX PT, R4, R0, RZ, 0x1c1f ;  /* 0x001c1fff00047589 */ /* 0x00122200000e0000 */
[----:B------:R-:W-:Y:S05]  /*10fe0*/  @P0 BRA `(.L_x_2132) ;  /* 0x0000000400000947 */ /* 0x000fea0003800000 */
[----:B------:R-:W-:Y:S02]  /*10ff0*/  ULDC UR4, c[0x0][0xac8] ;  /* 0x0002b20000047ab9 */ /* 0x000fe40000000800 */
[----:B------:R-:W-:Y:S02]  /*11000*/  ISETP.GE.AND P3, PT, R21, UR4, PT ;  /* 0x0000000415007c0c */ /* 0x000fe4000bf66270 */
[----:B------:R-:W-:Y:S02]  /*11010*/  ISETP.GE.AND P2, PT, R16, UR4, PT ;  /* 0x0000000410007c0c */ /* 0x000fe4000bf46270 */
[----:B------:R-:W-:Y:S02]  /*11020*/  ISETP.GE.AND P1, PT, R27, UR4, PT ;  /* 0x000000041b007c0c */ /* 0x000fe4000bf26270 */
[----:B------:R-:W-:Y:S02]  /*11030*/  ISETP.GE.AND P0, PT, R108, UR4, PT ;  /* 0x000000046c007c0c */ /* 0x000fe4000bf06270 */
[----:B------:R-:W-:-:S05]  /*11040*/  ISETP.GE.AND P4, PT, R106, UR4, PT ;  /* 0x000000046a007c0c */ /* 0x000fca000bf86270 */
[CC--:B0-----:R-:W-:Y:S02]  /*11050*/  @!P3 LEA R6, P5, R21.reuse, R4.reuse, 0x2 ;  /* 0x000000041506b211 */ /* 0x0c1fe400078a10ff */
[----:B--2---:R-:W-:Y:S02]  /*11060*/  @!P2 IMAD.WIDE R2, R16, 0x4, R4 ;  /* 0x000000041002a825 */ /* 0x004fe400078e0204 */
        /* <DEDUP_REMOVED lines=22> */
[----:B--2---:R-:W-:-:S03]  /*111d0*/  @!P0 LEA R6, P2, R235, R4, 0x2 ;  /* 0x00000004eb068211 */ /* 0x004fc600078410ff */
[----:B------:R-:W-:Y:S01]  /*111e0*/  @!P3 ST.E.64 desc[UR54][R14.64], R80 ;  /* 0x000000500e00b985 */ /* 0x000fe2000c101b36 */
[----:B------:R-:W-:Y:S02]  /*111f0*/  ISETP.GE.AND P3, PT, R232, UR4, PT ;  /* 0x00000004e8007c0c */ /* 0x000fe4000bf66270 */
[CC--:B---3--:R-:W-:Y:S02]  /*11200*/  @!P1 LEA R8, P5, R234.reuse, R4.reuse, 0x2 ;  /* 0x00000004ea089211 */ /* 0x0c8fe400078a10ff */
        /* <DEDUP_REMOVED lines=8> */
[C---:B----4-:R-:W-:Y:S02]  /*11290*/  @!P3 LEA R2, P1, R232.reuse, R4, 0x2 ;  /* 0x00000004e802b211 */ /* 0x050fe400078210ff */
[----:B------:R-:W-:Y:S01]  /*112a0*/  ISETP.GE.AND P5, PT, R229, UR4, PT ;  /* 0x00000004e5007c0c */ /* 0x000fe2000bfa6270 */
[----:B------:R3:W-:Y:S01]  /*112b0*/  @!P4 ST.E.64 desc[UR54][R10.64], R74 ;  /* 0x0000004a0a00c985 */ /* 0x0007e2000c101b36 */
[----:B------:R-:W-:Y:S02]  /*112c0*/  @!P3 LEA.HI.X R3, R232, R5, R100, 0x2, P1 ;  /* 0x00000005e803b211 */ /* 0x000fe400008f1464 */
[----:B------:R-:W-:-:S02]  /*112d0*/  ISETP.GE.AND P4, PT, R228, UR4, PT ;  /* 0x00000004e4007c0c */ /* 0x000fc4000bf86270 */
[----:B------:R-:W-:Y:S01]  /*112e0*/  ISETP.GE.AND P1, PT, R23, UR4, PT ;  /* 0x0000000417007c0c */ /* 0x000fe2000bf26270 */
[----:B------:R4:W-:Y:S01]  /*112f0*/  @!P3 ST.E.64 desc[UR54][R2.64], R72 ;  /* 0x000000480200b985 */ /* 0x0009e2000c101b36 */
[CC--:B-----5:R-:W-:Y:S02]  /*11300*/  @!P2 LEA R12, P6, R231.reuse, R4.reuse, 0x2 ;  /* 0x00000004e70ca211 */ /* 0x0e0fe400078c10ff */
[C---:B0-----:R-:W-:Y:S02]  /*11310*/  @!P0 LEA R6, P3, R230.reuse, R4, 0x2 ;  /* 0x00000004e6068211 */ /* 0x041fe400078610ff */
[-C--:B------:R-:W-:Y:S02]  /*11320*/  @!P2 LEA.HI.X R13, R231, R5.reuse, R99, 0x2, P6 ;  /* 0x00000005e70da211 */ /* 0x080fe400030f1463 */
[----:B------:R-:W-:-:S03]  /*11330*/  @!P0 LEA.HI.X R7, R230, R5, R98, 0x2, P3 ;  /* 0x00000005e6078211 */ /* 0x000fc600018f1462 */
[----:B------:R4:W-:Y:S01]  /*11340*/  @!P2 ST.E.64 desc[UR54][R12.64], R70 ;  /* 0x000000460c00a985 */ /* 0x0009e2000c101b36 */
[-C--:B--2---:R-:W-:Y:S02]  /*11350*/  @!P5 LEA R8, P2, R229, R4.reuse, 0x2 ;  /* 0x00000004e508d211 */ /* 0x084fe400078410ff */
[CC--:B---3--:R-:W-:Y:S01]  /*11360*/  @!P4 LEA R10, P3, R228.reuse, R4.reuse, 0x2 ;  /* 0x00000004e40ac211 */ /* 0x0c8fe200078610ff */
        /* <DEDUP_REMOVED lines=8> */
.L_x_2132:
[----:B------:R-:W-:Y:S05]  /*113f0*/  BSYNC B1 ;  /* 0x0000000000017941 */ /* 0x000fea0003800000 */
.L_x_2131:
[----:B------:R-:W-:Y:S01]  /*11400*/  ISETP.GE.AND P0, PT, R25, R30, PT ;  /* 0x0000001e1900720c */ /* 0x000fe20003f06270 */
[----:B--2-4-:R2:W3:Y:S04]  /*11410*/  SHFL.IDX PT, R5, R20, 0x1, 0x1c1f ;  /* 0x003c1f0014057f89 */ /* 0x0144e800000e0000 */
[----:B0-----:R2:W0:Y:S08]  /*11420*/  SHFL.IDX PT, R4, R0, 0x1, 0x1c1f ;  /* 0x003c1f0000047f89 */ /* 0x00143000000e0000 */
[----:B--2---:R-:W-:Y:S05]  /*11430*/  @P0 BRA `(.L_x_2130) ;  /* 0x00000010002c0947 */ /* 0x004fea0003800000 */
[----:B------:R-:W-:Y:S02]  /*11440*/  ULDC UR4, c[0x0][0xac8] ;  /* 0x0002b20000047ab9 */ /* 0x000fe40000000800 */
[----:B------:R-:W-:Y:S02]  /*11450*/  ISETP.GE.AND P1, PT, R21, UR4, PT ;  /* 0x0000000415007c0c */ /* 0x000fe4000bf26270 */
[----:B------:R-:W-:Y:S02]  /*11460*/  ISETP.GE.AND P0, PT, R27, UR4, PT ;  /* 0x000000041b007c0c */ /* 0x000fe4000bf06270 */
[----:B------:R-:W-:Y:S02]  /*11470*/  ISETP.GE.AND P5, PT, R16, UR4, PT ;  /* 0x0000000410007c0c */ /* 0x000fe4000bfa6270 */
[----:B------:R-:W-:-:S07]  /*11480*/  ISETP.GE.AND P2, PT, R108, UR4, PT ;  /* 0x000000046c007c0c */ /* 0x000fce000bf46270 */
[-C--:B0-----:R-:W-:Y:S02]  /*11490*/  @!P1 LEA R6, P3, R21, R4.reuse, 0x2 ;  /* 0x0000000415069211 */ /* 0x081fe400078610ff */
[-C--:B------:R-:W-:Y:S02]  /*114a0*/  @!P0 LEA R8, P4, R27, R4.reuse, 0x2 ;  /* 0x000000041b088211 */ /* 0x080fe400078810ff */
[-C--:B---3--:R-:W-:Y:S01]  /*114b0*/  @!P1 LEA.HI.X R7, R21, R5.reuse, R24, 0x2, P3 ;  /* 0x0000000515079211 */ /* 0x088fe200018f1418 */
[----:B------:R-:W-:Y:S01]  /*114c0*/  @!P5 IMAD.WIDE R2, R16, 0x4, R4 ;  /* 0x000000041002d825 */ /* 0x000fe200078e0204 */
[----:B------:R-:W-:Y:S02]  /*114d0*/  ISETP.GE.AND P3, PT, R106, UR4, PT ;  /* 0x000000046a007c0c */ /* 0x000fe4000bf66270 */
[----:B------:R-:W-:Y:S02]  /*114e0*/  @!P0 LEA.HI.X R9, R27, R5, R26, 0x2, P4 ;  /* 0x000000051b098211 */ /* 0x000fe400020f141a */
[----:B------:R-:W-:Y:S01]  /*114f0*/  ISETP.GE.AND P4, PT, R237, UR4, PT ;  /* 0x00000004ed007c0c */ /* 0x000fe2000bf86270 */
[----:B------:R0:W-:Y:S04]  /*11500*/  @!P5 ST.E.64 desc[UR54][R2.64], R34 ;  /* 0x000000220200d985 */ /* 0x0001e8000c101b36 */
[----:B------:R2:W-:Y:S01]  /*11510*/  @!P1 ST.E.64 desc[UR54][R6.64], R36 ;  /* 0x0000002406009985 */ /* 0x0005e2000c101b36 */
[----:B------:R-:W-:-:S03]  /*11520*/  @!P2 LEA R10, P1, R108, R4, 0x2 ;  /* 0x000000046c0aa211 */ /* 0x000fc600078210ff */
        /* <DEDUP_REMOVED lines=11> */
[----:B0-----:R-:W-:-:S03]  /*115e0*/  @!P0 LEA R2, P3, R236, R4, 0x2 ;  /* 0x00000004ec028211 */ /* 0x001fc600078610ff */
[----:B------:R-:W-:Y:S01]  /*115f0*/  @!P4 ST.E.64 desc[UR54][R14.64], R44 ;  /* 0x0000002c0e00c985 */ /* 0x000fe2000c101b36 */
[----:B------:R-:W-:Y:S02]  /*11600*/  ISETP.GE.AND P4, PT, R233, UR4, PT ;  /* 0x00000004e9007c0c */ /* 0x000fe4000bf86270 */
[CC--:B--2---:R-:W-:Y:S02]  /*11610*/  @!P1 LEA R6, P5, R235.reuse, R4.reuse, 0x2 ;  /* 0x00000004eb069211 */ /* 0x0c4fe400078a10ff */
[-C--:B------:R-:W-:Y:S02]  /*11620*/  @!P0 LEA.HI.X R3, R236, R5.reuse, R104, 0x2, P3 ;  /* 0x00000005ec038211 */ /* 0x080fe400018f1468 */
[----:B------:R-:W-:Y:S02]  /*11630*/  ISETP.GE.AND P3, PT, R232, UR4, PT ;  /* 0x00000004e8007c0c */ /* 0x000fe4000bf66270 */
[----:B---3--:R-:W-:Y:S01]  /*11640*/  @!P2 LEA R8, P6, R234, R4, 0x2 ;  /* 0x00000004ea08a211 */ /* 0x008fe200078c10ff */
        /* <DEDUP_REMOVED lines=29> */
[----:B----4-:R-:W-:-:S04]  /*11820*/  LEA R2, P0, R23, R4, 0x2 ;  /* 0x0000000417027211 */ /* 0x010fc800078010ff */
[----:B------:R-:W-:-:S05]  /*11830*/  LEA.HI.X R3, R23, R5, R95, 0x2, P0 ;  /* 0x0000000517037211 */ /* 0x000fca00000f145f */
[----:B------:R0:W-:Y:S01]  /*11840*/  ST.E.64 desc[UR54][R2.64], R32 ;  /* 0x0000002002007985 */ /* 0x0001e2000c101b36 */
[----:B------:R-:W-:Y:S05]  /*11850*/  BRA `(.L_x_2130) ;  /* 0x0000000c00247947 */ /* 0x000fea0003800000 */
.L_x_2121:
        /* <DEDUP_REMOVED lines=31> */
.L_x_2133:
[----:B------:R-:W-:Y:S01]  /*11a50*/  USEL UR44, UR44, URZ, !UP0 ;  /* 0x0000003f2c2c7287 */ /* 0x000fe2000c000000 */
[----:B------:R-:W-:Y:S01]  /*11a60*/  BSSY B1, `(.L_x_2134) ;  /* 0x0000037000017945 */ /* 0x000fe20003800000 */
[----:B------:R-:W-:-:S03]  /*11a70*/  USEL UR43, UR43, URZ, !UP0 ;  /* 0x0000003f2b2b7287 */ /* 0x000fc6000c000000 */
[----:B------:R-:W-:Y:S09]  /*11a80*/  @P0 BRA `(.L_x_2135) ;  /* 0x0000000000d00947 */ /* 0x000ff20003800000 */
[----:B------:R-:W0:Y:S01]  /*11a90*/  LDC R9, c[0x0][0xbe8] ;  /* 0x0002fa00ff097b82 */ /* 0x000e220000000800 */
[----:B------:R-:W-:-:S05]  /*11aa0*/  IMAD.U32 R4, RZ, RZ, UR36 ;  /* 0x00000024ff047e24 */ /* 0x000fca000f8e00ff */
[----:B------:R-:W-:Y:S01]  /*11ab0*/  IADD3 R4, R4, -0x80, R7 ;  /* 0xffffff8004047810 */ /* 0x000fe20007ffe007 */
        /* <DEDUP_REMOVED lines=49> */
.L_x_2135:
[----:B------:R-:W-:Y:S05]  /*11dd0*/  BSYNC B1 ;  /* 0x0000000000017941 */ /* 0x000fea0003800000 */
.L_x_2134:
[----:B------:R-:W-:-:S06]  /*11de0*/  UISETP.GT.AND UP0, UPT, UR47, 0x1, UPT ;  /* 0x000000012f00788c */ /* 0x000fcc000bf04270 */
[----:B------:R-:W-:-:S13]  /*11df0*/  PLOP3.LUT P0, PT, PT, PT, UP0, 0x80, 0x0 ;  /* 0x000000000000781c */ /* 0x000fda0003f0f008 */
[----:B------:R-:W-:Y:S05]  /*11e00*/  @P0 BRA `(.L_x_2130) ;  /* 0x0000000400b80947 */ /* 0x000fea0003800000 */
[----:B------:R-:W1:Y:S01]  /*11e10*/  LDC R11, c[0x0][0xbe8] ;  /* 0x0002fa00ff0b7b82 */ /* 0x000e620000000800 */
[----:B------:R-:W-:Y:S01]  /*11e20*/  SHF.R.S32.HI R8, RZ, 0x1f, R10 ;  /* 0x0000001fff087819 */ /* 0x000fe2000001140a */
[----:B------:R-:W-:Y:S01]  /*11e30*/  ULDC.64 UR10, c[0x0][0xaa0] ;  /* 0x0002a800000a7ab9 */ /* 0x000fe20000000a00 */
[----:B------:R-:W-:Y:S01]  /*11e40*/  BSSY B1, `(.L_x_2136) ;  /* 0x0000040000017945 */ /* 0x000fe20003800000 */
[----:B------:R-:W-:Y:S01]  /*11e50*/  UIMAD UR7, UR16, UR10, URZ ;  /* 0x0000000a100772a4 */ /* 0x000fe2000f8e023f */
[----:B------:R-:W-:Y:S01]  /*11e60*/  LEA.HI R8, R8, R10, RZ, 0x3 ;  /* 0x0000000a08087211 */ /* 0x000fe200078f18ff */
[----:B------:R-:W-:Y:S01]  /*11e70*/  UIMAD.WIDE.U32 UR8, UR4, UR10, URZ ;  /* 0x0000000a040872a5 */ /* 0x000fe2000f8e003f */
[----:B------:R-:W-:Y:S01]  /*11e80*/  SHF.R.S32.HI R10, RZ, 0x1f, R19 ;  /* 0x0000001fff0a7819 */ /* 0x000fe20000011413 */
[----:B------:R-:W-:Y:S01]  /*11e90*/  UIMAD UR7, UR4, UR11, UR7 ;  /* 0x0000000b040772a4 */ /* 0x000fe2000f8e0207 */
[----:B------:R-:W-:Y:S02]  /*11ea0*/  SHF.R.S32.HI R8, RZ, 0x3, R8 ;  /* 0x00000003ff087819 */ /* 0x000fe40000011408 */
[----:B------:R-:W-:Y:S01]  /*11eb0*/  ULDC.64 UR10, c[0x0][0xae8] ;  /* 0x0002ba00000a7ab9 */ /* 0x000fe20000000a00 */
[----:B------:R-:W-:Y:S01]  /*11ec0*/  UIADD3 UR9, UR9, UR7, URZ ;  /* 0x0000000709097290 */ /* 0x000fe2000fffe03f */
[----:B------:R-:W-:Y:S01]  /*11ed0*/  SHF.R.S32.HI R12, RZ, 0x1f, R17 ;  /* 0x0000001fff0c7819 */ /* 0x000fe20000011411 */
[----:B------:R-:W-:-:S02]  /*11ee0*/  IMAD R2, R22, 0x20, R8 ;  /* 0x0000002016027824 */ /* 0x000fc400078e0208 */
[----:B------:R-:W-:Y:S01]  /*11ef0*/  UIMAD.WIDE.U32 UR8, UR45, UR10, UR8 ;  /* 0x0000000a2d0872a5 */ /* 0x000fe2000f8e0008 */
[----:B------:R-:W-:Y:S02]  /*11f00*/  VIADD R8, R8, UR36 ;  /* 0x0000002408087c36 */ /* 0x000fe40008000000 */
[----:B------:R-:W-:Y:S01]  /*11f10*/  VIADD R6, R2, UR36 ;  /* 0x0000002402067c36 */ /* 0x000fe20008000000 */
[----:B------:R-:W-:-:S03]  /*11f20*/  UIMAD UR9, UR45, UR11, UR9 ;  /* 0x0000000b2d0972a4 */ /* 0x000fc6000f8e0209 */
[----:B------:R-:W-:Y:S01]  /*11f30*/  ULDC.64 UR10, c[0x0][0xaf0] ;  /* 0x0002bc00000a7ab9 */ /* 0x000fe20000000a00 */
[----:B-1----:R-:W-:Y:S01]  /*11f40*/  ISETP.NE.AND P0, PT, R11, 0x1, PT ;  /* 0x000000010b00780c */ /* 0x002fe20003f05270 */
[----:B------:R-:W-:Y:S01]  /*11f50*/  UIMAD UR43, UR43, UR10, URZ ;  /* 0x0000000a2b2b72a4 */ /* 0x000fe2000f8e023f */
[----:B0-----:R-:W-:-:S03]  /*11f60*/  IMAD.MOV.U32 R5, RZ, RZ, R6 ;  /* 0x000000ffff057224 */ /* 0x001fc600078e0006 */
        /* <DEDUP_REMOVED lines=19> */
[----:B------:R-:W-:Y:S02]  /*120a0*/  IMAD.IADD R3, R3, 0x1, R9 ;  /* 0x0000000103037824 */ /* 0x000fe400078e0209 */
[----:B------:R-:W-:Y:S02]  /*120b0*/  IMAD R4, R4, UR8, RZ ;  /* 0x0000000804047c24 */ /* 0x000fe4000f8e02ff */
[----:B-----5:R-:W-:Y:S02]  /*120c0*/  IMAD R11, R0, R11, RZ ;  /* 0x0000000b000b7224 */ /* 0x020fe400078e02ff */
[C---:B------:R-:W-:Y:S02]  /*120d0*/  IMAD R5, R7.reuse, UR9, R4 ;  /* 0x0000000907057c24 */ /* 0x040fe4000f8e0204 */
[----:B------:R-:W-:Y:S01]  /*120e0*/  IMAD.WIDE.U32 R2, R7, UR8, R2 ;  /* 0x0000000807027c25 */ /* 0x000fe2000f8e0002 */
[----:B------:R-:W-:Y:S01]  /*120f0*/  ISETP.GE.AND P2, PT, R8, R11, PT ;  /* 0x0000000b0800720c */ /* 0x000fe20003f46270 */
[----:B------:R-:W-:-:S02]  /*12100*/  ULDC.64 UR8, c[0x0][0xa80] ;  /* 0x0002a00000087ab9 */ /* 0x000fc40000000a00 */
        /* <DEDUP_REMOVED lines=13> */
[-C--:B-1----:R-:W-:Y:S02]  /*121e0*/  @!P4 LEA R6, P2, R17, R2.reuse, 0x1 ;  /* 0x000000021106c211 */ /* 0x082fe400078408ff */
[----:B------:R-:W-:Y:S02]  /*121f0*/  @!P5 LEA R2, P3, R19, R2, 0x1 ;  /* 0x000000021302d211 */ /* 0x000fe400078608ff */
[-C--:B--2---:R-:W-:Y:S02]  /*12200*/  @!P4 LEA.HI.X R7, R17, R0.reuse, R12, 0x1, P2 ;  /* 0x000000001107c211 */ /* 0x084fe400010f0c0c */
[----:B------:R-:W-:-:S03]  /*12210*/  @!P5 LEA.HI.X R3, R19, R0, R10, 0x1, P3 ;  /* 0x000000001303d211 */ /* 0x000fc600018f0c0a */
[----:B------:R3:W-:Y:S04]  /*12220*/  @!P4 ST.E.128 desc[UR54][R6.64], RZ ;  /* 0x000000ff0600c985 */ /* 0x0007e8000c101d36 */
[----:B------:R3:W-:Y:S02]  /*12230*/  @!P5 ST.E.128 desc[UR54][R2.64], RZ ;  /* 0x000000ff0200d985 */ /* 0x0007e4000c101d36 */
.L_x_2137:
[----:B------:R-:W-:Y:S05]  /*12240*/  BSYNC B1 ;  /* 0x0000000000017941 */ /* 0x000fea0003800000 */
.L_x_2136:
[----:B--2---:R2:W4:Y:S01]  /*12250*/  SHFL.IDX PT, R0, R5, 0x1, 0x181f ;  /* 0x00381f0005007f89 */ /* 0x00452200000e0000 */
[----:B------:R-:W-:Y:S03]  /*12260*/  BSSY B1, `(.L_x_2138) ;  /* 0x000000c000017945 */ /* 0x000fe60003800000 */
[----:B-1-3--:R2:W1:Y:S01]  /*12270*/  SHFL.IDX PT, R2, R4, 0x1, 0x181f ;  /* 0x00381f0004027f89 */ /* 0x00a46200000e0000 */
[----:B------:R-:W-:Y:S05]  /*12280*/  @P1 BRA `(.L_x_2139) ;  /* 0x0000000000241947 */ /* 0x000fea0003800000 */
[----:B------:R-:W-:Y:S02]  /*12290*/  ULDC UR4, c[0x0][0xac8] ;  /* 0x0002b20000047ab9 */ /* 0x000fe40000000800 */
[----:B------:R-:W-:Y:S02]  /*122a0*/  ISETP.GE.AND P3, PT, R17, UR4, PT ;  /* 0x0000000411007c0c */ /* 0x000fe4000bf66270 */
[----:B------:R-:W-:-:S11]  /*122b0*/  ISETP.GE.AND P4, PT, R19, UR4, PT ;  /* 0x0000000413007c0c */ /* 0x000fd6000bf86270 */
[-C--:B-1----:R-:W-:Y:S02]  /*122c0*/  @!P3 LEA R6, P1, R17, R2.reuse, 0x1 ;  /* 0x000000021106b211 */ /* 0x082fe400078208ff */
[----:B------:R-:W-:Y:S02]  /*122d0*/  @!P4 LEA R2, P2, R19, R2, 0x1 ;  /* 0x000000021302c211 */ /* 0x000fe400078408ff */
[-C--:B----4-:R-:W-:Y:S02]  /*122e0*/  @!P3 LEA.HI.X R7, R17, R0.reuse, R12, 0x1, P1 ;  /* 0x000000001107b211 */ /* 0x090fe400008f0c0c */
[----:B------:R-:W-:-:S03]  /*122f0*/  @!P4 LEA.HI.X R3, R19, R0, R10, 0x1, P2 ;  /* 0x000000001303c211 */ /* 0x000fc600010f0c0a */
[----:B------:R3:W-:Y:S04]  /*12300*/  @!P3 ST.E.128 desc[UR54][R6.64], RZ ;  /* 0x000000ff0600b985 */ /* 0x0007e8000c101d36 */
[----:B------:R3:W-:Y:S02]  /*12310*/  @!P4 ST.E.128 desc[UR54][R2.64], RZ ;  /* 0x000000ff0200c985 */ /* 0x0007e4000c101d36 */
.L_x_2139:
[----:B------:R-:W-:Y:S05]  /*12320*/  BSYNC B1 ;  /* 0x0000000000017941 */ /* 0x000fea0003800000 */
.L_x_2138:
[----:B----4-:R4:W0:Y:S01]  /*12330*/  SHFL.IDX PT, R0, R5, 0x2, 0x181f ;  /* 0x00581f0005007f89 */ /* 0x01082200000e0000 */
        /* <DEDUP_REMOVED lines=8> */
[-C--:B0-----:R-:W-:Y:S02]  /*123c0*/  @!P2 LEA.HI.X R7, R17, R0.reuse, R12, 0x1, P0 ;  /* 0x000000001107a211 */ /* 0x081fe400000f0c0c */
[----:B------:R-:W-:-:S03]  /*123d0*/  @!P3 LEA.HI.X R3, R19, R0, R10, 0x1, P1 ;  /* 0x000000001303b211 */ /* 0x000fc600008f0c0a */
[----:B------:R3:W-:Y:S04]  /*123e0*/  @!P2 ST.E.128 desc[UR54][R6.64], RZ ;  /* 0x000000ff0600a985 */ /* 0x0007e8000c101d36 */
[----:B------:R3:W-:Y:S02]  /*123f0*/  @!P3 ST.E.128 desc[UR54][R2.64], RZ ;  /* 0x000000ff0200b985 */ /* 0x0007e4000c101d36 */
.L_x_2141:
[----:B------:R-:W-:Y:S05]  /*12400*/  BSYNC B1 ;  /* 0x0000000000017941 */ /* 0x000fea0003800000 */
.L_x_2140:
[----:B0-----:R-:W-:Y:S01]  /*12410*/  VIADD R0, R8, 0x60 ;  /* 0x0000006008007836 */ /* 0x001fe20000000000 */
[----:B---3--:R0:W3:Y:S04]  /*12420*/  SHFL.IDX PT, R6, R5, 0x3, 0x181f ;  /* 0x00781f0005067f89 */ /* 0x0080e800000e0000 */
[----:B------:R-:W-:Y:S01]  /*12430*/  ISETP.GE.AND P0, PT, R0, R11, PT ;  /* 0x0000000b0000720c */ /* 0x000fe20003f06270 */
[----:B-1----:R0:W1:-:S12]  /*12440*/  SHFL.IDX PT, R2, R4, 0x3, 0x181f ;  /* 0x00781f0004027f89 */ /* 0x00205800000e0000 */
[----:B0-----:R-:W-:Y:S05]  /*12450*/  @P0 BRA `(.L_x_2130) ;  /* 0x0000000000240947 */ /* 0x001fea0003800000 */
[----:B------:R-:W-:Y:S02]  /*12460*/  ULDC UR4, c[0x0][0xac8] ;  /* 0x0002b20000047ab9 */ /* 0x000fe40000000800 */
[----:B------:R-:W-:Y:S02]  /*12470*/  ISETP.GE.AND P2, PT, R17, UR4, PT ;  /* 0x0000000411007c0c */ /* 0x000fe4000bf46270 */
[----:B------:R-:W-:-:S11]  /*12480*/  ISETP.GE.AND P3, PT, R19, UR4, PT ;  /* 0x0000000413007c0c */ /* 0x000fd6000bf66270 */
[-C--:B-12-4-:R-:W-:Y:S02]  /*12490*/  @!P2 LEA R4, P0, R17, R2.reuse, 0x1 ;  /* 0x000000021104a211 */ /* 0x096fe400078008ff */
[----:B------:R-:W-:Y:S02]  /*124a0*/  @!P3 LEA R2, P1, R19, R2, 0x1 ;  /* 0x000000021302b211 */ /* 0x000fe400078208ff */
[-C--:B---3--:R-:W-:Y:S02]  /*124b0*/  @!P2 LEA.HI.X R5, R17, R6.reuse, R12, 0x1, P0 ;  /* 0x000000061105a211 */ /* 0x088fe400000f0c0c */
[----:B------:R-:W-:-:S03]  /*124c0*/  @!P3 LEA.HI.X R3, R19, R6, R10, 0x1, P1 ;  /* 0x000000061303b211 */ /* 0x000fc600008f0c0a */
[----:B------:R0:W-:Y:S04]  /*124d0*/  @!P2 ST.E.128 desc[UR54][R4.64], RZ ;  /* 0x000000ff0400a985 */ /* 0x0001e8000c101d36 */
[----:B------:R0:W-:Y:S02]  /*124e0*/  @!P3 ST.E.128 desc[UR54][R2.64], RZ ;  /* 0x000000ff0200b985 */ /* 0x0001e4000c101d36 */
.L_x_2130:
[----:B------:R-:W-:Y:S05]  /*124f0*/  BSYNC B0 ;  /* 0x0000000000007941 */ /* 0x000fea0003800000 */
.L_x_2120:
[----:B------:R-:W-:Y:S02]  /*12500*/  ULDC UR4, c[0x0][0xc3c] ;  /* 0x00030f0000047ab9 */ /* 0x000fe40000000800 */
[----:B------:R-:W-:-:S13]  /*12510*/  ISETP.GE.AND P0, PT, R31, UR4, PT ;  /* 0x000000041f007c0c */ /* 0x000fda000bf06270 */
[----:B------:R-:W-:Y:S05]  /*12520*/  @!P0 BRA `(.L_x_2142) ;  /* 0xfffffee800a88947 */ /* 0x000fea000383ffff */
[----:B------:R-:W-:Y:S05]  /*12530*/  EXIT ;  /* 0x000000000000794d */ /* 0x000fea0003800000 */
.L_x_2080:
[----:B------:R-:W-:-:S08]  /*12540*/  NOP ;  /* 0x0000000000007918 */ /* 0x000fd00000000000 */
[----:B------:R-:W0:-:S00]  /*12550*/  USETMAXREG.DEALLOC.CTAPOOL 0x18 ;  /* 0x00000018000079c8 */ /* 0x000e0000080e0500 */
[----:B0-----:R-:W-:Y:S01]  /*12560*/  LOP3.LUT R0, R0, 0x3, RZ, 0xc0, !PT ;  /* 0x0000000300007812 */ /* 0x001fe200078ec0ff */
[----:B------:R-:W-:-:S05]  /*12570*/  IMAD.MOV.U32 R6, RZ, RZ, RZ ;  /* 0x000000ffff067224 */ /* 0x000fca00078e00ff */
[----:B------:R-:W0:Y:S02]  /*12580*/  SHFL.IDX PT, R0, R0, RZ, 0x1f ;  /* 0x00001fff00007589 */ /* 0x000e2400000e0000 */
[----:B0-----:R-:W-:-:S04]  /*12590*/  ISETP.NE.AND P0, PT, R0, RZ, PT ;  /* 0x000000ff0000720c */ /* 0x001fc80003f05270 */
[----:B------:R-:W-:-:S05]  /*125a0*/  P2R R0, PR, RZ, 0x1 ;  /* 0x00000001ff007803 */ /* 0x000fca0000000000 */
[----:B------:R0:W-:Y:S04]  /*125b0*/  STL [R1+0x34], R0 ;  /* 0x0000340001007387 */ /* 0x0001e80000100800 */
[----:B------:R-:W-:Y:S05]  /*125c0*/  @!P0 BRA `(.L_x_2143) ;  /* 0x00000000002c8947 */ /* 0x000fea0003800000 */
[----:B------:R-:W1:Y:S08]  /*125d0*/  S2UR UR5, SR_CgaCtaId ;  /* 0x00000000000579c3 */ /* 0x000e700000008800 */
[----:B------:R-:W-:Y:S06]  /*125e0*/  BAR.SYNC.DEFER_BLOCKING 0x5, 0x180 ;  /* 0x0146000000007b1d */ /* 0x000fec0000010000 */
[----:B------:R-:W-:-:S02]  /*125f0*/  UMOV UR4, 0x400 ;  /* 0x0000040000047882 */ /* 0x000fc40000000000 */
[----:B-1----:R-:W-:-:S09]  /*12600*/  ULEA UR4, UR5, UR4, 0x18 ;  /* 0x0000000405047291 */ /* 0x002fd2000f8ec03f */
[----:B------:R-:W1:Y:S04]  /*12610*/  LDS.128 R4, [UR4+0x2e8d0] ;  /* 0x02e8d004ff047984 */ /* 0x000e680008000c00 */
[----:B-1----:R1:W-:Y:S01]  /*12620*/  STL.64 [R1+0x10], R4 ;  /* 0x0000100401007387 */ /* 0x0023e20000100a00 */
[----:B0-----:R-:W-:-:S03]  /*12630*/  IMAD.MOV.U32 R0, RZ, RZ, R7 ;  /* 0x000000ffff007224 */ /* 0x001fc600078e0007 */
[----:B------:R1:W-:Y:S02]  /*12640*/  STL [R1+0x18], R6 ;  /* 0x0000180601007387 */ /* 0x0003e40000100800 */
[----:B------:R-:W-:Y:S01]  /*12650*/  R2UR UR42, R0 ;  /* 0x00000000002a72ca */ /* 0x000fe200000e0000 */
[----:B------:R-:W-:Y:S06]  /*12660*/  BAR.ARV 0x4, 0x180 ;  /* 0x0106000000007b1d */ /* 0x000fec0000002000 */
[----:B------:R-:W-:Y:S08]  /*12670*/  BRA `(.L_x_2144) ;  /* 0x0000000c00c47947 */ /* 0x000ff00003800000 */
.L_x_2143:
[----:B0-----:R-:W0:Y:S01]  /*12680*/  S2R R0, SR_TID.X ;  /* 0x0000000000007919 */ /* 0x001e220000002100 */
        /* <DEDUP_REMOVED lines=43> */
.L_x_2147:
        /* <DEDUP_REMOVED lines=39> */
.L_x_2145:
        /* <DEDUP_REMOVED lines=15> */
.L_x_2148:
        /* <DEDUP_REMOVED lines=62> */
.L_x_2149:
        /* <DEDUP_REMOVED lines=63> */
.L_x_2150:
[----:B01----:R-:W-:-:S05]  /*13470*/  LOP3.LUT R3, RZ, R2, RZ, 0x33, !PT ;  /* 0x00000002ff037212 */ /* 0x003fca00078e33ff */
[----:B------:R-:W-:-:S05]  /*13480*/  IMAD.IADD R2, R6, 0x1, R3 ;  /* 0x0000000106027824 */ /* 0x000fca00078e0203 */
[----:B------:R1:W-:Y:S01]  /*13490*/  STL [R1+0x14], R2 ;  /* 0x0000140201007387 */ /* 0x0003e20000100800 */
[----:B------:R-:W-:Y:S05]  /*134a0*/  BRA `(.L_x_2151) ;  /* 0x00000000000c7947 */ /* 0x000fea0003800000 */
.L_x_2146:
[----:B------:R0:W-:Y:S04]  /*134b0*/  STL [R1+0x10], R7 ;  /* 0x0000100701007387 */ /* 0x0001e80000100800 */
[----:B------:R0:W-:Y:S04]  /*134c0*/  STL [R1+0x14], RZ ;  /* 0x000014ff01007387 */ /* 0x0001e80000100800 */
[----:B------:R0:W-:Y:S02]  /*134d0*/  STL [R1+0x18], RZ ;  /* 0x000018ff01007387 */ /* 0x0001e40000100800 */
.L_x_2151:
        /* <DEDUP_REMOVED lines=11> */
.L_x_2144:
[----:B0-----:R-:W-:Y:S01]  /*13590*/  IMAD.MOV.U32 R0, RZ, RZ, 0x1 ;  /* 0x00000001ff007424 */ /* 0x001fe200078e00ff */
[----:B------:R-:W-:Y:S01]  /*135a0*/  ULDC UR4, c[0x0][0xc3c] ;  /* 0x00030f0000047ab9 */ /* 0x000fe20000000800 */
[----:B------:R0:W-:Y:S01]  /*135b0*/  STL [R1], RZ ;  /* 0x000000ff01007387 */ /* 0x0001e20000100800 */
[----:B------:R-:W-:-:S03]  /*135c0*/  UISETP.GE.AND UP0, UPT, UR42, UR4, UPT ;  /* 0x000000042a00728c */ /* 0x000fc6000bf06270 */
[----:B------:R0:W-:Y:S03]  /*135d0*/  STL [R1+0x4], R0 ;  /* 0x0000040001007387 */ /* 0x0001e60000100800 */
[----:B------:R-:W-:Y:S01]  /*135e0*/  PLOP3.LUT P0, PT, PT, PT, UP0, 0x80, 0x0 ;  /* 0x000000000000781c */ /* 0x000fe20003f0f008 */
[----:B------:R0:W-:-:S12]  /*135f0*/  STL [R1+0x30], RZ ;  /* 0x000030ff01007387 */ /* 0x0001d80000100800 */
[----:B0-----:R-:W-:Y:S05]  /*13600*/  @P0 BRA `(.L_x_2152) ;  /* 0x0000004c00c40947 */ /* 0x001fea0003800000 */
[----:B-1----:R-:W0:Y:S01]  /*13610*/  S2R R6, SR_TID.X ;  /* 0x0000000000067919 */ /* 0x002e220000002100 */
        /* <DEDUP_REMOVED lines=34> */
[----:B------:R-:W-:Y:S01]  /*13840*/  IMAD.MOV.U32 R2, RZ, RZ, 0x40 ;  /* 0x00000040ff027424 */ /* 0x000fe200078e00ff */
[----:B------:R-:W-:Y:S01]  /*13850*/  LOP3.LUT R4, R4, 0x70, R0, 0xf8, !PT ;  /* 0x0000007004047812 */ /* 0x000fe200078ef800 */
[----:B------:R-:W-:-:S03]  /*13860*/  IMAD.MOV.U32 R0, RZ, RZ, 0x1 ;  /* 0x00000001ff007424 */ /* 0x000fc600078e00ff */
[----:B------:R-:W-:Y:S01]  /*13870*/  SEL R2, R2, 0xffffffc0, !P0 ;  /* 0xffffffc002027807 */ /* 0x000fe20004000000 */
[----:B------:R-:W-:-:S05]  /*13880*/  IMAD.IADD R2, R18, 0x1, R3 ;  /* 0x0000000112027824 */ /* 0x000fca00078e0203 */
[----:B------:R0:W-:Y:S04]  /*13890*/  STL [R1+0x2c], R2 ;  /* 0x00002c0201007387 */ /* 0x0001e80000100800 */
[----:B------:R0:W-:Y:S04]  /*138a0*/  STL [R1+0x30], RZ ;  /* 0x000030ff01007387 */ /* 0x0001e80000100800 */
[----:B------:R0:W-:Y:S04]  /*138b0*/  STL [R1+0x4], R0 ;  /* 0x0000040001007387 */ /* 0x0001e80000100800 */
[----:B------:R0:W-:Y:S02]  /*138c0*/  STL [R1], RZ ;  /* 0x000000ff01007387 */ /* 0x0001e40000100800 */
.L_x_2220:
[----:B------:R-:W-:Y:S01]  /*138d0*/  ULDC.64 UR4, c[0x0][0xc88] ;  /* 0x0003220000047ab9 */ /* 0x000fe20000000a00 */
[----:B0-----:R-:W-:Y:S01]  /*138e0*/  IMAD.MOV.U32 R0, RZ, RZ, RZ ;  /* 0x000000ffff007224 */ /* 0x001fe200078e00ff */
[----:B------:R-:W-:Y:S01]  /*138f0*/  UIMAD.WIDE UR4, UR42, 0x4, UR4 ;  /* 0x000000042a0478a5 */ /* 0x000fe2000f8e0204 */
[----:B------:R-:W2:Y:S01]  /*13900*/  LDL.LU R12, [R1+0x18] ;  /* 0x00001800010c7983 */ /* 0x000ea20000300800 */
[----:B------:R-:W-:Y:S01]  /*13910*/  ULDC.64 UR6, c[0x0][0xa08] ;  /* 0x0002820000067ab9 */ /* 0x000fe20000000a00 */
[----:B------:R-:W-:Y:S01]  /*13920*/  IMAD.MOV.U32 R9, RZ, RZ, RZ ;  /* 0x000000ffff097224 */ /* 0x000fe200078e00ff */
[----:B------:R-:W-:Y:S01]  /*13930*/  ULDC.64 UR8, c[0x0][0xa18] ;  /* 0x0002860000087ab9 */ /* 0x000fe20000000a00 */
[----:B------:R-:W0:Y:S01]  /*13940*/  LDC R17, c[0x0][0x288] ;  /* 0x0000a200ff117b82 */ /* 0x000e220000000800 */
[----:B------:R-:W-:Y:S02]  /*13950*/  IMAD.U32 R2, RZ, RZ, UR4 ;  /* 0x00000004ff027e24 */ /* 0x000fe4000f8e00ff */
[----:B------:R-:W-:Y:S01]  /*13960*/  IMAD.U32 R3, RZ, RZ, UR5 ;  /* 0x00000005ff037e24 */ /* 0x000fe2000f8e00ff */
[----:B------:R-:W-:-:S04]  /*13970*/  ULDC.64 UR4, c[0x0][0xa28] ;  /* 0x00028a0000047ab9 */ /* 0x000fc80000000a00 */
[----:B------:R-:W3:Y:S01]  /*13980*/  LDG.E R2, desc[UR54][R2.64] ;  /* 0x0000003602027981 */ /* 0x000ee2000c1e1900 */
[----:B------:R-:W-:Y:S01]  /*13990*/  UISETP.NE.U32.AND UP0, UPT, UR4, URZ, UPT ;  /* 0x0000003f0400728c */ /* 0x000fe2000bf05070 */
[----:B-1----:R-:W1:Y:S03]  /*139a0*/  LDC R10, c[0x0][0x424] ;  /* 0x00010900ff0a7b82 */ /* 0x002e660000000800 */
[----:B------:R-:W-:-:S05]  /*139b0*/  UISETP.NE.AND.EX UP0, UPT, UR5, URZ, UPT, UP0 ;  /* 0x0000003f0500728c */ /* 0x000fca000bf05300 */
[----:B------:R-:W4:Y:S01]  /*139c0*/  LDC R11, c[0x0][0x2f0] ;  /* 0x0000bc00ff0b7b82 */ /* 0x000f220000000800 */
[----:B------:R-:W-:Y:S02]  /*139d0*/  PLOP3.LUT P0, PT, PT, PT, UP0, 0x80, 0x0 ;  /* 0x000000000000781c */ /* 0x000fe40003f0f008 */
[----:B---3--:R-:W-:-:S13]  /*139e0*/  R2UR UR43, R2 ;  /* 0x00000000022b72ca */ /* 0x008fda00000e0000 */
[----:B------:R-:W-:Y:S02]  /*139f0*/  USHF.R.S32.HI UR46, URZ, 0x1f, UR43 ;  /* 0x0000001f3f2e7899 */ /* 0x000fe4000801142b */
[----:B------:R-:W-:-:S04]  /*13a00*/  @UP0 ULEA UR4, UP1, UR43, UR4, 0x2 ;  /* 0x000000042b040291 */ /* 0x000fc8000f82103f */
[----:B------:R-:W-:Y:S02]  /*13a10*/  @UP0 ULEA.HI.X UR5, UR43, UR5, UR46, 0x2, UP1 ;  /* 0x000000052b050291 */ /* 0x000fe400088f142e */
[----:B------:R-:W-:-:S04]  /*13a20*/  IMAD.U32 R2, RZ, RZ, UR4 ;  /* 0x00000004ff027e24 */ /* 0x000fc8000f8e00ff */
[----:B------:R-:W-:Y:S01]  /*13a30*/  IMAD.U32 R3, RZ, RZ, UR5 ;  /* 0x00000005ff037e24 */ /* 0x000fe2000f8e00ff */
[----:B------:R-:W-:Y:S01]  /*13a40*/  ULDC.64 UR4, c[0x0][0xa00] ;  /* 0x0002800000047ab9 */ /* 0x000fe20000000a00 */
[----:B------:R-:W-:-:S03]  /*13a50*/  USHF.L.U32 UR48, UR43, 0x2, URZ ;  /* 0x000000022b307899 */ /* 0x000fc6000800063f */
[----:B------:R3:W5:Y:S01]  /*13a60*/  @P0 LDG.E R0, desc[UR54][R2.64] ;  /* 0x0000003602000981 */ /* 0x000762000c1e1900 */
[----:B------:R-:W-:Y:S01]  /*13a70*/  ISETP.NE.U32.AND P0, PT, RZ, UR4, PT ;  /* 0x00000004ff007c0c */ /* 0x000fe2000bf05070 */
[----:B------:R-:W-:Y:S02]  /*13a80*/  USHF.L.U64.HI UR49, UR43, 0x2, UR46 ;  /* 0x000000022b317899 */ /* 0x000fe4000801022e */
[----:B------:R-:W-:Y:S01]  /*13a90*/  UIADD3 UR4, UP0, UR48, UR4, URZ ;  /* 0x0000000430047290 */ /* 0x000fe2000ff1e03f */
[----:B------:R-:W-:Y:S02]  /*13aa0*/  ISETP.NE.AND.EX P2, PT, RZ, UR5, PT, P0 ;  /* 0x00000005ff007c0c */ /* 0x000fe4000bf45300 */
[----:B------:R-:W-:Y:S01]  /*13ab0*/  ISETP.NE.U32.AND P0, PT, RZ, UR6, PT ;  /* 0x00000006ff007c0c */ /* 0x000fe2000bf05070 */
[----:B------:R-:W-:Y:S02]  /*13ac0*/  UIADD3.X UR5, UR49, UR5, URZ, UP0, !UPT ;  /* 0x0000000531057290 */ /* 0x000fe400087fe43f */
[----:B---3--:R-:W-:Y:S01]  /*13ad0*/  IMAD.U32 R2, RZ, RZ, UR4 ;  /* 0x00000004ff027e24 */ /* 0x008fe2000f8e00ff */
[----:B------:R-:W-:Y:S01]  /*13ae0*/  UIADD3 UR4, UP0, UR48, UR6, URZ ;  /* 0x0000000630047290 */ /* 0x000fe2000ff1e03f */
[----:B------:R-:W-:-:S02]  /*13af0*/  ISETP.NE.AND.EX P0, PT, RZ, UR7, PT, P0 ;  /* 0x00000007ff007c0c */ /* 0x000fc4000bf05300 */
[----:B------:R-:W-:Y:S01]  /*13b00*/  IMAD.U32 R3, RZ, RZ, UR5 ;  /* 0x00000005ff037e24 */ /* 0x000fe2000f8e00ff */
[----:B------:R-:W-:-:S04]  /*13b10*/  UIADD3.X UR5, UR49, UR7, URZ, UP0, !UPT ;  /* 0x0000000731057290 */ /* 0x000fc800087fe43f */
[----:B------:R-:W3:Y:S01]  /*13b20*/  @P2 LDG.E R8, desc[UR54][R2.64] ;  /* 0x0000003602082981 */ /* 0x000ee2000c1e1900 */
[----:B------:R-:W-:Y:S01]  /*13b30*/  IMAD.U32 R6, RZ, RZ, UR4 ;  /* 0x00000004ff067e24 */ /* 0x000fe2000f8e00ff */
[----:B------:R-:W-:Y:S01]  /*13b40*/  UISETP.NE.U32.AND UP0, UPT, UR8, URZ, UPT ;  /* 0x0000003f0800728c */ /* 0x000fe2000bf05070 */
[----:B------:R-:W-:-:S03]  /*13b50*/  IMAD.U32 R7, RZ, RZ, UR5 ;  /* 0x00000005ff077e24 */ /* 0x000fc6000f8e00ff */
[----:B------:R-:W-:Y:S02]  /*13b60*/  UISETP.NE.AND.EX UP0, UPT, UR9, URZ, UPT, UP0 ;  /* 0x0000003f0900728c */ /* 0x000fe4000bf05300 */
[----:B------:R-:W5:Y:S04]  /*13b70*/  @P0 LDG.E R9, desc[UR54][R6.64] ;  /* 0x0000003606090981 */ /* 0x000f68000c1e1900 */
[----:B------:R-:W-:-:S05]  /*13b80*/  PLOP3.LUT P3, PT, PT, PT, UP0, 0x80, 0x0 ;  /* 0x000000000000781c */ /* 0x000fca0003f6f008 */
[----:B------:R-:W-:-:S04]  /*13b90*/  @UP0 UIADD3 UR4, UP1, UR48, UR8, URZ ;  /* 0x0000000830040290 */ /* 0x000fc8000ff3e03f */
[----:B------:R-:W-:Y:S02]  /*13ba0*/  @UP0 UIADD3.X UR5, UR49, UR9, URZ, UP1, !UPT ;  /* 0x0000000931050290 */ /* 0x000fe40008ffe43f */
[----:B------:R-:W-:-:S04]  /*13bb0*/  IMAD.U32 R4, RZ, RZ, UR4 ;  /* 0x00000004ff047e24 */ /* 0x000fc8000f8e00ff */
[----:B------:R-:W-:-:S05]  /*13bc0*/  IMAD.U32 R5, RZ, RZ, UR5 ;  /* 0x00000005ff057e24 */ /* 0x000fca000f8e00ff */
[----:B0-----:R0:W5:Y:S01]  /*13bd0*/  @P3 LDG.E R17, desc[UR54][R4.64] ;  /* 0x0000003604113981 */ /* 0x001162000c1e1900 */
[----:B------:R-:W-:Y:S01]  /*13be0*/  UMOV UR47, URZ ;  /* 0x0000003f002f7c82 */ /* 0x000fe20008000000 */
[----:B--2---:R-:W-:Y:S01]  /*13bf0*/  R2UR UR36, R12 ;  /* 0x000000000c2472ca */ /* 0x004fe200000e0000 */
[----:B0-----:R-:W0:Y:S02]  /*13c00*/  LDC.64 R4, c[0x0][0x418] ;  /* 0x00010600ff047b82 */ /* 0x001e240000000a00 */
[----:B0-----:R-:W-:Y:S02]  /*13c10*/  ISETP.NE.U32.AND P1, PT, R4, RZ, PT ;  /* 0x000000ff0400720c */ /* 0x001fe40003f25070 */
[----:B------:R-:W-:Y:S02]  /*13c20*/  LOP3.LUT R4, R12, 0xff000000, RZ, 0xc0, !PT ;  /* 0xff0000000c047812 */ /* 0x000fe400078ec0ff */
[----:B------:R-:W-:Y:S02]  /*13c30*/  ISETP.NE.AND.EX P1, PT, R5, RZ, PT, P1 ;  /* 0x000000ff0500720c */ /* 0x000fe40003f25310 */
[----:B------:R-:W-:-:S02]  /*13c40*/  SHF.R.U32.HI R4, RZ, 0x8, R4 ;  /* 0x00000008ff047819 */ /* 0x000fc40000011604 */
[----:B---3--:R-:W-:Y:S02]  /*13c50*/  @P2 R2UR UR47, R8 ;  /* 0x00000000082f22ca */ /* 0x008fe400000e0000 */
[----:B------:R-:W-:-:S04]  /*13c60*/  LOP3.LUT R8, R12, 0xff0000, RZ, 0xc0, !PT ;  /* 0x00ff00000c087812 */ /* 0x000fc800078ec0ff */
[----:B------:R-:W-:Y:S01]  /*13c70*/  LEA.HI R8, R8, R4, RZ, 0x10 ;  /* 0x0000000408087211 */ /* 0x000fe200078f80ff */
[----:B-1--4-:R-:W-:Y:S08]  /*13c80*/  @P3 BRA `(.L_x_2153) ;  /* 0x0000000000103947 */ /* 0x012ff00003800000 */
[----:B------:R-:W-:Y:S05]  /*13c90*/  @!P2 BRA `(.L_x_2153) ;  /* 0x00000000000ca947 */ /* 0x000fea0003800000 */
[----:B-----5:R-:W2:Y:S04]  /*13ca0*/  LDG.E R17, desc[UR54][R2.64] ;  /* 0x0000003602117981 */ /* 0x020ea8000c1e1900 */
[----:B------:R-:W2:Y:S02]  /*13cb0*/  LDG.E R2, desc[UR54][R2.64+0x4] ;  /* 0x0000043602027981 */ /* 0x000ea4000c1e1900 */
[----:B--2---:R-:W-:-:S07]  /*13cc0*/  IMAD.IADD R17, R2, 0x1, -R17 ;  /* 0x0000000102117824 */ /* 0x004fce00078e0a11 */
.L_x_2153:
[----:B------:R-:W-:Y:S01]  /*13cd0*/  IMAD.U32 R3, RZ, RZ, UR43 ;  /* 0x0000002bff037e24 */ /* 0x000fe2000f8e00ff */
[----:B------:R-:W-:Y:S01]  /*13ce0*/  ULDC.64 UR4, c[0x0][0xa20] ;  /* 0x0002880000047ab9 */ /* 0x000fe20000000a00 */
[----:B-----5:R-:W-:Y:S01]  /*13cf0*/  IMAD.IADD R4, R9, 0x1, R0 ;  /* 0x0000000109047824 */ /* 0x020fe200078e0200 */
[----:B------:R-:W-:Y:S01]  /*13d00*/  ISETP.NE.U32.AND P2, PT, RZ, UR4, PT ;  /* 0x00000004ff007c0c */ /* 0x000fe2000bf45070 */
[----:B------:R-:W-:Y:S01]  /*13d10*/  ULOP3.LUT UR36, UR36, 0xffff, URZ, 0xc0, !UPT ;  /* 0x0000ffff24247892 */ /* 0x000fe2000f8ec03f */
[----:B------:R0:W-:Y:S01]  /*13d20*/  STL [R1+0x8], R3 ;  /* 0x0000080301007387 */ /* 0x0001e20000100800 */
[----:B------:R-:W-:Y:S02]  /*13d30*/  SEL R10, R10, 0x1, P1 ;  /* 0x000000010a0a7807 */ /* 0x000fe40000800000 */
[----:B------:R-:W-:Y:S01]  /*13d40*/  ISETP.NE.AND.EX P2, PT, RZ, UR5, PT, P2 ;  /* 0x00000005ff007c0c */ /* 0x000fe2000bf45320 */
[----:B------:R0:W-:Y:S02]  /*13d50*/  STL [R1+0x20], R4 ;  /* 0x0000200401007387 */ /* 0x0001e40000100800 */
[----:B------:R-:W-:-:S10]  /*13d60*/  IMAD R2, R10, R11, RZ ;  /* 0x0000000b0a027224 */ /* 0x000fd400078e02ff */
[----:B0-----:R-:W-:Y:S05]  /*13d70*/  @!P2 BRA `(.L_x_2154) ;  /* 0x000000000018a947 */ /* 0x001fea0003800000 */
[----:B------:R-:W-:-:S04]  /*13d80*/  UIADD3 UR4, UP0, UR48, UR4, URZ ;  /* 0x0000000430047290 */ /* 0x000fc8000ff1e03f */
[----:B------:R-:W-:Y:S02]  /*13d90*/  UIADD3.X UR5, UR49, UR5, URZ, UP0, !UPT ;  /* 0x0000000531057290 */ /* 0x000fe400087fe43f */
[----:B------:R-:W-:-:S04]  /*13da0*/  IMAD.U32 R2, RZ, RZ, UR4 ;  /* 0x00000004ff027e24 */ /* 0x000fc8000f8e00ff */
[----:B------:R-:W-:-:S05]  /*13db0*/  IMAD.U32 R3, RZ, RZ, UR5 ;  /* 0x00000005ff037e24 */ /* 0x000fca000f8e00ff */
[----:B------:R0:W5:Y:S01]  /*13dc0*/  LDG.E R2, desc[UR54][R2.64] ;  /* 0x0000003602027981 */ /* 0x000162000c1e1900 */
[----:B------:R-:W-:Y:S05]  /*13dd0*/  BRA `(.L_x_2155) ;  /* 0x0000000000107947 */ /* 0x000fea0003800000 */
.L_x_2154:
[----:B------:R-:W-:Y:S05]  /*13de0*/  @!P0 BRA `(.L_x_2155) ;  /* 0x00000000000c8947 */ /* 0x000fea0003800000 */
[----:B------:R-:W2:Y:S04]  /*13df0*/  LDG.E R2, desc[UR54][R6.64] ;  /* 0x0000003606027981 */ /* 0x000ea8000c1e1900 */
[----:B------:R-:W2:Y:S02]  /*13e00*/  LDG.E R6, desc[UR54][R6.64+0x4] ;  /* 0x0000043606067981 */ /* 0x000ea4000c1e1900 */
[----:B--2---:R-:W-:-:S07]  /*13e10*/  IMAD.IADD R2, R6, 0x1, -R2 ;  /* 0x0000000106027824 */ /* 0x004fce00078e0a02 */
.L_x_2155:
[----:B0-----:R-:W2:Y:S01]  /*13e20*/  LDL R3, [R1+0x14] ;  /* 0x0000140001037983 */ /* 0x001ea20000100800 */
[----:B-----5:R-:W-:Y:S02]  /*13e30*/  IMAD.IADD R2, R2, 0x1, -R0 ;  /* 0x0000000102027824 */ /* 0x020fe400078e0a00 */
[----:B------:R-:W0:Y:S02]  /*13e40*/  LDC R0, c[0x0][0x448] ;  /* 0x00011200ff007b82 */ /* 0x000e240000000800 */
[C---:B------:R-:W-:Y:S01]  /*13e50*/  VIADD R5, R2.reuse, 0xdf ;  /* 0x000000df02057836 */ /* 0x040fe20000000000 */
[----:B------:R-:W-:Y:S02]  /*13e60*/  IADD3 R2, R2, 0xe0, -R17 ;  /* 0x000000e002027810 */ /* 0x000fe40007ffe811 */
[----:B0-----:R-:W-:-:S13]  /*13e70*/  ISETP.NE.AND P0, PT, R0, 0x1, PT ;  /* 0x000000010000780c */ /* 0x001fda0003f05270 */
[----:B------:R-:W0:Y:S08]  /*13e80*/  @P0 LDC R4, c[0x0][0x44c] ;  /* 0x00011300ff040b82 */ /* 0x000e300000000800 */
[----:B------:R-:W1:Y:S01]  /*13e90*/  @P0 LDC R0, c[0x0][0x450] ;  /* 0x00011400ff000b82 */ /* 0x000e620000000800 */
[----:B--2---:R-:W-:-:S04]  /*13ea0*/  IMAD.SHL.U32 R3, R3, 0x80, RZ ;  /* 0x0000008003037824 */ /* 0x004fc800078e00ff */
[----:B------:R-:W-:-:S04]  /*13eb0*/  VIADD R3, R3, 0x7f ;  /* 0x0000007f03037836 */ /* 0x000fc80000000000 */
[----:B0-----:R-:W-:-:S05]  /*13ec0*/  @P0 IMAD.HI.U32 R4, R3, R4, RZ ;  /* 0x0000000403040227 */ /* 0x001fca00078e00ff */
[----:B-1----:R-:W-:Y:S01]  /*13ed0*/  @P0 SHF.R.U32.HI R3, RZ, R0, R4 ;  /* 0x00000000ff030219 */ /* 0x002fe20000011604 */
[----:B------:R-:W-:-:S04]  /*13ee0*/  IMAD.MOV.U32 R4, RZ, RZ, RZ ;  /* 0x000000ffff047224 */ /* 0x000fc800078e00ff */
[----:B------:R-:W-:Y:S02]  /*13ef0*/  IMAD.IADD R3, R2, 0x1, R3 ;  /* 0x0000000102037824 */ /* 0x000fe400078e0203 */
[----:B------:R-:W-:Y:S02]  /*13f00*/  IMAD.MOV.U32 R2, RZ, RZ, RZ ;  /* 0x000000ffff027224 */ /* 0x000fe400078e00ff */
[----:B------:R-:W-:-:S04]  /*13f10*/  IMAD.HI R4, R5, -0x6db6db6d, R4 ;  /* 0x9249249305047827 */ /* 0x000fc800078e0204 */
[----:B------:R-:W-:Y:S01]  /*13f20*/  IMAD.HI R2, R3, -0x6db6db6d, R2 ;  /* 0x9249249303027827 */ /* 0x000fe200078e0202 */
[----:B------:R-:W-:-:S04]  /*13f30*/  SHF.R.U32.HI R0, RZ, 0x1f, R4 ;  /* 0x0000001fff007819 */ /* 0x000fc80000011604 */
[----:B------:R-:W-:Y:S02]  /*13f40*/  SHF.R.U32.HI R3, RZ, 0x1f, R2 ;  /* 0x0000001fff037819 */ /* 0x000fe40000011602 */
[----:B------:R-:W-:Y:S02]  /*13f50*/  LEA.HI.SX32 R0, R4, R0, 0x19 ;  /* 0x0000000004007211 */ /* 0x000fe400078fcaff */
[----:B------:R-:W-:Y:S01]  /*13f60*/  LEA.HI.SX32 R3, R2, R3, 0x19 ;  /* 0x0000000302037211 */ /* 0x000fe200078fcaff */
[----:B------:R-:W-:-:S03]  /*13f70*/  IMAD.MOV.U32 R2, RZ, RZ, RZ ;  /* 0x000000ffff027224 */ /* 0x000fc600078e00ff */
[----:B------:R-:W-:Y:S02]  /*13f80*/  VIMNMX R19, R0, R3, PT ;  /* 0x0000000300137248 */ /* 0x000fe40003fe0100 */
[----:B------:R-:W-:Y:S02]  /*13f90*/  SHF.R.U32.HI R0, RZ, 0x10, R8 ;  /* 0x00000010ff007819 */ /* 0x000fe40000011608 */
[----:B------:R-:W-:Y:S02]  /*13fa0*/  ISETP.GE.AND P1, PT, R19, 0x1, PT ;  /* 0x000000011300780c */ /* 0x000fe40003f26270 */
[----:B------:R-:W-:-:S13]  /*13fb0*/  ISETP.NE.AND P0, PT, R0, RZ, PT ;  /* 0x000000ff0000720c */ /* 0x000fda0003f05270 */
[----:B------:R-:W0:Y:S01]  /*13fc0*/  @!P0 LDC R0, c[0x0][0x9f0] ;  /* 0x00027c00ff008b82 */ /* 0x000e220000000800 */
        /* <DEDUP_REMOVED lines=12> */
[----:B------:R-:W-:-:S04]  /*14090*/  IADD3 R3, R0, -0x1, R19 ;  /* 0xffffffff00037810 */ /* 0x000fc80007ffe013 */
        /* <DEDUP_REMOVED lines=14> */
.L_x_2156:
[----:B------:R-:W-:Y:S01]  /*14180*/  LOP3.LUT R8, R8, 0xff, RZ, 0xc0, !PT ;  /* 0x000000ff08087812 */ /* 0x000fe200078ec0ff */
[----:B------:R-:W-:Y:S04]  /*14190*/  BSSY B7, `(.L_x_2157) ;  /* 0x000032c000077945 */ /* 0x000fe80003800000 */
[----:B0-----:R-:W-:-:S05]  /*141a0*/  IMAD R0, R8, R2, RZ ;  /* 0x0000000208007224 */ /* 0x001fca00078e02ff */
[----:B------:R0:W-:Y:S01]  /*141b0*/  STL [R1+0xc], R0 ;  /* 0x00000c0001007387 */ /* 0x0001e20000100800 */
[----:B------:R-:W-:-:S04]  /*141c0*/  VIADDMNMX R19, R0, R2, R19, PT ;  /* 0x0000000200137246 */ /* 0x000fc80003800113 */
[----:B------:R-:W-:-:S13]  /*141d0*/  ISETP.GT.AND P0, PT, R19, R0, PT ;  /* 0x000000001300720c */ /* 0x000fda0003f04270 */
[----:B------:R-:W-:Y:S05]  /*141e0*/  @P0 BRA `(.L_x_2158) ;  /* 0x0000000000480947 */ /* 0x000fea0003800000 */
[----:B0-----:R-:W0:Y:S02]  /*141f0*/  S2R R0, SR_TID.X ;  /* 0x0000000000007919 */ /* 0x001e240000002100 */
        /* <DEDUP_REMOVED lines=17> */
.L_x_2158:
[----:B0-----:R-:W-:Y:S01]  /*14310*/  VIADD R0, R18, 0x20400 ;  /* 0x0002040012007836 */ /* 0x001fe20000000000 */
        /* <DEDUP_REMOVED lines=19> */
.L_x_2161:
[----:B------:R-:W-:Y:S05]  /*14450*/  BSYNC B6 ;  /* 0x0000000000067941 */ /* 0x000fea0003800000 */
.L_x_2160:
[----:B------:R-:W-:Y:S01]  /*14460*/  VIADD R0, R18, 0xe400 ;  /* 0x0000e40012007836 */ /* 0x000fe20000000000 */
[----:B------:R-:W-:Y:S04]  /*14470*/  BSSY B6, `(.L_x_2162) ;  /* 0x0000014000067945 */ /* 0x000fe80003800000 */
[----:B------:R-:W-:-:S04]  /*14480*/  LOP3.LUT P0, RZ, R0, 0x3ff, RZ, 0xc0, !PT ;  /* 0x000003ff00ff7812 */ /* 0x000fc8000780c0ff */
[----:B------:R-:W-:-:S09]  /*14490*/  P2R R16, PR, RZ, 0x1 ;  /* 0x00000001ff107803 */ /* 0x000fd20000000000 */
        /* <DEDUP_REMOVED lines=17> */
.L_x_2163:
[----:B------:R-:W-:Y:S05]  /*145b0*/  BSYNC B6 ;  /* 0x0000000000067941 */ /* 0x000fea0003800000 */
.L_x_2162:
        /* <DEDUP_REMOVED lines=20> */
.L_x_2165:
[----:B------:R-:W-:Y:S05]  /*14700*/  BSYNC B6 ;  /* 0x0000000000067941 */ /* 0x000fea0003800000 */
.L_x_2164:
[----:B------:R-:W-:Y:S01]  /*14710*/  ISETP.NE.AND P6, PT, R16, RZ, PT ;  /* 0x000000ff1000720c */ /* 0x000fe20003fc5270 */
[----:B------:R-:W-:-:S12]  /*14720*/  BSSY B6, `(.L_x_2166) ;  /* 0x0000012000067945 */ /* 0x000fd80003800000 */
        /* <DEDUP_REMOVED lines=17> */
.L_x_2167:
[----:B------:R-:W-:Y:S05]  /*14840*/  BSYNC B6 ;  /* 0x0000000000067941 */ /* 0x000fea0003800000 */
.L_x_2166:
        /* <DEDUP_REMOVED lines=9> */
[----:B------:R-:W0:Y:S01]  /*148e0*/  S2R R0, SR_TID.X ;  /* 0x0000000000007919 */ /* 0x000e220000002100 */
[----:B------:R-:W-:-:S03]  /*148f0*/  ULDC.64 UR4, c[0x0][0xa08] ;  /* 0x0002820000047ab9 */ /* 0x000fc60000000a00 */
[----:B--2---:R1:W2:Y:S01]  /*14900*/  @P0 LDG.E R8, desc[UR54][R2.64] ;  /* 0x0000003602080981 */ /* 0x0042a2000c1e1900 */
[----:B0-----:R-:W-:-:S04]  /*14910*/  SHF.R.U32.HI R0, RZ, 0x5, R0 ;  /* 0x00000005ff007819 */ /* 0x001fc80000011600 */
[----:B------:R-:W-:Y:S01]  /*14920*/  LOP3.LUT R0, R0, 0x3, RZ, 0xc0, !PT ;  /* 0x0000000300007812 */ /* 0x000fe200078ec0ff */
[----:B-1----:R-:W0:Y:S01]  /*14930*/  LDC.64 R2, c[0x0][0x418] ;  /* 0x00010600ff027b82 */ /* 0x002e220000000a00 */
[----:B--2---:R-:W-:Y:S01]  /*14940*/  SHF.R.S32.HI R9, RZ, 0x1f, R8 ;  /* 0x0000001fff097819 */ /* 0x004fe20000011408 */
[----:B------:R1:W-:Y:S01]  /*14950*/  @P0 STL [R1+0x8], R8 ;  /* 0x0000080801000387 */ /* 0x0003e20000100800 */
[----:B0-----:R-:W-:Y:S01]  /*14960*/  LOP3.LUT P0, RZ, R2, UR4, RZ, 0xfc, !PT ;  /* 0x0000000402ff7c12 */ /* 0x001fe2000f80fcff */
[----:B------:R-:W-:Y:S02]  /*14970*/  UMOV UR4, 0xffffffff ;  /* 0xffffffff00047882 */ /* 0x000fe40000000000 */
[----:B------:R1:W-:Y:S01]  /*14980*/  STL [R1+0x18], R9 ;  /* 0x0000180901007387 */ /* 0x0003e20000100800 */
[----:B------:R-:W-:-:S04]  /*14990*/  LOP3.LUT P0, RZ, R3, UR5, RZ, 0xfc, P0 ;  /* 0x0000000503ff7c12 */ /* 0x000fc8000800fcff */
[----:B------:R-:W-:Y:S01]  /*149a0*/  SEL R16, R8, RZ, !P0 ;  /* 0x000000ff08107207 */ /* 0x000fe20004000000 */
[----:B------:R-:W-:Y:S08]  /*149b0*/  BRA.DIV UR4, `(.L_x_2168) ;  /* 0x00000042048c7947 */ /* 0x000ff0000b800000 */
[----:B------:R0:W2:Y:S02]  /*149c0*/  SHFL.IDX PT, R14, R0, RZ, 0x1f ;  /* 0x00001fff000e7589 */ /* 0x0000a400000e0000 */
.L_x_2239:
        /* <DEDUP_REMOVED lines=9> */
.L_x_2242:
        /* <DEDUP_REMOVED lines=21> */
.L_x_2171:
[----:B0-----:R-:W2:Y:S04]  /*14bb0*/  LDL R3, [R1] ;  /* 0x0000000001037983 */ /* 0x001ea80000100800 */
[----:B------:R-:W3:Y:S01]  /*14bc0*/  LDL R2, [R1+0x4] ;  /* 0x0000040001027983 */ /* 0x000ee20000100800 */
[----:B-1----:R-:W0:Y:S02]  /*14bd0*/  S2R R8, SR_TID.X ;  /* 0x0000000000087919 */ /* 0x002e240000002100 */
[----:B0-----:R-:W-:-:S04]  /*14be0*/  LOP3.LUT R8, R8, 0x7f, RZ, 0xc0, !PT ;  /* 0x0000007f08087812 */ /* 0x001fc800078ec0ff */
[----:B------:R-:W-:Y:S01]  /*14bf0*/  ISETP.NE.AND P1, PT, R8, RZ, PT ;  /* 0x000000ff0800720c */ /* 0x000fe20003f25270 */
[----:B--2---:R-:W-:Y:S01]  /*14c00*/  IMAD R4, R3, 0x8, R18 ;  /* 0x0000000803047824 */ /* 0x004fe200078e0212 */
[----:B---3--:R-:W-:-:S04]  /*14c10*/  SHF.L.U32 R3, R2, 0x1f, RZ ;  /* 0x0000001f02037819 */ /* 0x008fc800000006ff */
[----:B------:R-:W0:Y:S02]  /*14c20*/  SYNCS.PHASECHK.TRANS64.TRYWAIT P0, [R4+URZ+0x2e880], R3 ;  /* 0x02e88003040075a7 */ /* 0x000e24000800017f */
[----:B0-----:R-:W-:Y:S05]  /*14c30*/  @!P0 BRA `(.L_x_2172) ;  /* 0x00000040002c8947 */ /* 0x001fea0003800000 */
.L_x_2243:
        /* <DEDUP_REMOVED lines=8> */
.L_x_2173:
[----:B------:R-:W2:Y:S04]  /*14cc0*/  LDL R2, [R1] ;  /* 0x0000000001027983 */ /* 0x000ea80000100800 */
[----:B------:R-:W3:Y:S01]  /*14cd0*/  LDL R5, [R1+0x20] ;  /* 0x0000200001057983 */ /* 0x000ee20000100800 */
        /* <DEDUP_REMOVED lines=15> */
[----:B-12---:R-:W-:Y:S05]  /*14dd0*/  @!P0 BRA `(.L_x_2174) ;  /* 0x0000003c00d88947 */ /* 0x006fea0003800000 */
.L_x_2244:
        /* <DEDUP_REMOVED lines=8> */
.L_x_2175:
        /* <DEDUP_REMOVED lines=8> */
[----:B------:R-:W-:Y:S01]  /*14ee0*/  PLOP3.LUT P0, PT, PT, PT, PT, 0x80, 0x0 ;  /* 0x000000000000781c */ /* 0x000fe20003f0f070 */
[----:B------:R-:W-:Y:S01]  /*14ef0*/  UMOV UR10, URZ ;  /* 0x0000003f000a7c82 */ /* 0x000fe20008000000 */
[----:B------:R-:W-:-:S02]  /*14f00*/  UMOV UR12, UR36 ;  /* 0x00000024000c7c82 */ /* 0x000fc40008000000 */
[----:B------:R-:W-:Y:S01]  /*14f10*/  P2R R0, PR, RZ, 0x1 ;  /* 0x00000001ff007803 */ /* 0x000fe20000000000 */
[----:B------:R-:W-:Y:S02]  /*14f20*/  UIADD3 UR8, UR8, 0x20400, URZ ;  /* 0x0002040008087890 */ /* 0x000fe4000fffe03f */
[----:B------:R-:W-:Y:S02]  /*14f30*/  UIADD3 UR9, UR9, 0x2e830, URZ ;  /* 0x0002e83009097890 */ /* 0x000fe4000fffe03f */
[----:B------:R2:W-:Y:S07]  /*14f40*/  STL [R1+0x1c], R0 ;  /* 0x00001c0001007387 */ /* 0x0005ee0000100800 */
[----:B------:R2:W-:Y:S01]  /*14f50*/  UTMALDG.4D [UR8], [UR4], desc[UR6] ;  /* 0x00000608040075b4 */ /* 0x0005e20008019000 */
[----:B------:R-:W-:-:S02]  /*14f60*/  NOP ;  /* 0x0000000000007918 */ /* 0x000fc40000000000 */
.L_x_2169:
[----:B------:R-:W-:Y:S05]  /*14f70*/  WARPSYNC.ALL ;  /* 0x0000000000007948 */ /* 0x000fea0003800000 */
[----:B0-2---:R-:W-:Y:S01]  /*14f80*/  VIADD R0, R18, 0x1c400 ;  /* 0x0001c40012007836 */ /* 0x005fe20000000000 */
[----:B------:R-:W-:Y:S01]  /*14f90*/  USHF.R.S32.HI UR4, URZ, 0x1f, UR47 ;  /* 0x0000001f3f047899 */ /* 0x000fe2000801142f */
        /* <DEDUP_REMOVED lines=18> */
[----:B-1----:R-:W-:Y:S02]  /*150c0*/  IMAD.U32 R4, RZ, RZ, UR6 ;  /* 0x00000006ff047e24 */ /* 0x002fe4000f8e00ff */
        /* <DEDUP_REMOVED lines=11> */
.L_x_2177:
[----:B------:R-:W-:Y:S05]  /*15180*/  BSYNC B6 ;  /* 0x0000000000067941 */ /* 0x000fea0003800000 */
.L_x_2176:
[----:B------:R-:W2:Y:S01]  /*15190*/  LDL R7, [R1+0x14] ;  /* 0x0000140001077983 */ /* 0x000ea20000100800 */
[----:B------:R-:W0:Y:S01]  /*151a0*/  LDC R5, c[0x0][0x448] ;  /* 0x00011200ff057b82 */ /* 0x000e220000000800 */
[----:B------:R-:W-:Y:S02]  /*151b0*/  ULDC.64 UR6, c[0x0][0x2d8] ;  /* 0x0000b60000067ab9 */ /* 0x000fe40000000a00 */
[----:B-1----:R1:W5:Y:S01]  /*151c0*/  LDL R9, [R1+0x2c] ;  /* 0x00002c0001097983 */ /* 0x0023620000100800 */
[----:B------:R-:W3:Y:S01]  /*151d0*/  S2R R2, SR_TID.X ;  /* 0x0000000000027919 */ /* 0x000ee20000002100 */
[----:B------:R-:W-:Y:S01]  /*151e0*/  UMOV UR4, UR48 ;  /* 0x0000003000047c82 */ /* 0x000fe20008000000 */
[----:B------:R-:W-:Y:S01]  /*151f0*/  UMOV UR5, UR37 ;  /* 0x0000002500057c82 */ /* 0x000fe20008000000 */
[----:B------:R-:W-:Y:S01]  /*15200*/  ULDC.64 UR8, c[0x0][0x2e0] ;  /* 0x0000b80000087ab9 */ /* 0x000fe20000000a00 */
[----:B0-----:R-:W-:-:S13]  /*15210*/  ISETP.NE.AND P0, PT, R5, 0x1, PT ;  /* 0x000000010500780c */ /* 0x001fda0003f05270 */
[----:B------:R-:W0:Y:S01]  /*15220*/  @P0 LDC R3, c[0x0][0x44c] ;  /* 0x00011300ff030b82 */ /* 0x000e220000000800 */
[C---:B---3--:R-:W-:Y:S01]  /*15230*/  LOP3.LUT R0, R2.reuse, 0x7f, RZ, 0xc0, !PT ;  /* 0x0000007f02007812 */ /* 0x048fe200078ec0ff */
[----:B------:R-:W-:-:S03]  /*15240*/  IMAD.SHL.U32 R2, R2, 0x10, RZ ;  /* 0x0000001002027824 */ /* 0x000fc600078e00ff */
[----:B------:R-:W-:-:S03]  /*15250*/  SHF.R.U32.HI R0, RZ, 0x3, R0 ;  /* 0x00000003ff007819 */ /* 0x000fc60000011600 */
[----:B------:R-:W3:Y:S01]  /*15260*/  @P0 LDC R4, c[0x0][0x450] ;  /* 0x00011400ff040b82 */ /* 0x000ee20000000800 */
[----:B------:R-:W-:Y:S01]  /*15270*/  LOP3.LUT R2, R0, 0x70, R2, 0xf8, !PT ;  /* 0x0000007000027812 */ /* 0x000fe200078ef802 */
[----:B------:R-:W4:Y:S01]  /*15280*/  S2R R8, SR_TID.X ;  /* 0x0000000000087919 */ /* 0x000f220000002100 */
[----:B------:R-:W-:Y:S02]  /*15290*/  UIMAD.WIDE.U32 UR4, UR36, UR6, UR4 ;  /* 0x00000006240472a5 */ /* 0x000fe4000f8e0004 */
[----:B------:R-:W-:Y:S02]  /*152a0*/  UIMAD UR6, UR46, UR8, URZ ;  /* 0x000000082e0672a4 */ /* 0x000fe4000f8e023f */
[----:B------:R-:W-:Y:S02]  /*152b0*/  UIMAD UR5, UR36, UR7, UR5 ;  /* 0x00000007240572a4 */ /* 0x000fe4000f8e0205 */
[----:B------:R-:W-:Y:S02]  /*152c0*/  UIMAD UR6, UR43, UR9, UR6 ;  /* 0x000000092b0672a4 */ /* 0x000fe4000f8e0206 */
[----:B------:R-:W-:-:S03]  /*152d0*/  UIMAD.WIDE.U32 UR4, UR43, UR8, UR4 ;  /* 0x000000082b0472a5 */ /* 0x000fc6000f8e0004 */
[----:B------:R-:W-:Y:S01]  /*152e0*/  ULDC.64 UR8, c[0x0][0x2d0] ;  /* 0x0000b40000087ab9 */ /* 0x000fe20000000a00 */
[----:B------:R-:W-:Y:S01]  /*152f0*/  UIADD3 UR5, UR5, UR6, URZ ;  /* 0x0000000605057290 */ /* 0x000fe2000fffe03f */
[----:B----4-:R-:W-:-:S05]  /*15300*/  IMAD.SHL.U32 R10, R8, 0x10, RZ ;  /* 0x00000010080a7824 */ /* 0x010fca00078e00ff */
[----:B------:R-:W-:Y:S01]  /*15310*/  LOP3.LUT R10, R10, 0x70, RZ, 0xc0, !PT ;  /* 0x000000700a0a7812 */ /* 0x000fe200078ec0ff */
[----:B--2---:R-:W-:-:S04]  /*15320*/  IMAD R0, R7, 0x80, R2 ;  /* 0x0000008007007824 */ /* 0x004fc800078e0202 */
[----:B0-----:R-:W-:-:S04]  /*15330*/  @P0 IMAD.HI.U32 R3, R0, R3, RZ ;  /* 0x0000000300030227 */ /* 0x001fc800078e00ff */
[----:B------:R-:W-:Y:S01]  /*15340*/  IMAD.MOV.U32 R2, RZ, RZ, R0 ;  /* 0x000000ffff027224 */ /* 0x000fe200078e0000 */
[----:B---3--:R-:W-:-:S04]  /*15350*/  @P0 SHF.R.U32.HI R2, RZ, R4, R3 ;  /* 0x00000004ff020219 */ /* 0x008fc80000011603 */
        /* <DEDUP_REMOVED lines=19> */
[----:B-1----:R-:W-:Y:S09]  /*15490*/  BRA.DIV UR4, `(.L_x_2178) ;  /* 0x0000003a043c7947 */ /* 0x002ff2000b800000 */
[----:B------:R-:W2:Y:S01]  /*154a0*/  LDL.LU R7, [R1+0x14] ;  /* 0x0000140001077983 */ /* 0x000ea20000300800 */
[----:B------:R-:W0:Y:S01]  /*154b0*/  S2R R6, SR_TID.X ;  /* 0x0000000000067919 */ /* 0x000e220000002100 */
[----:B------:R-:W-:Y:S02]  /*154c0*/  IMAD R3, R17, R5, RZ ;  /* 0x0000000511037224 */ /* 0x000fe400078e02ff */
[----:B------:R-:W1:Y:S01]  /*154d0*/  SHFL.IDX PT, R5, R2, RZ, 0x181f ;  /* 0x00181fff02057589 */ /* 0x000e6200000e0000 */
[----:B0-----:R-:W-:-:S04]  /*154e0*/  LOP3.LUT R6, R6, 0x7f, RZ, 0xc0, !PT ;  /* 0x0000007f06067812 */ /* 0x001fc800078ec0ff */
[----:B------:R-:W-:Y:S02]  /*154f0*/  SHF.R.U32.HI R8, RZ, 0x3, R6 ;  /* 0x00000003ff087819 */ /* 0x000fe40000011606 */
[----:B------:R-:W0:Y:S03]  /*15500*/  SHFL.IDX PT, R6, R0, RZ, 0x181f ;  /* 0x00181fff00067589 */ /* 0x000e2600000e0000 */
[----:B--2---:R-:W-:-:S05]  /*15510*/  IMAD R4, R7, 0x80, R8 ;  /* 0x0000008007047824 */ /* 0x004fca00078e0208 */
[----:B------:R-:W-:-:S13]  /*15520*/  ISETP.GE.AND P1, PT, R4, R3, PT ;  /* 0x000000030400720c */ /* 0x000fda0003f26270 */
[----:B-1----:R-:W-:-:S05]  /*15530*/  @!P1 IADD3 R5, P2, R10, R5, RZ ;  /* 0x000000050a059210 */ /* 0x002fca0007f5e0ff */
[----:B0-----:R-:W-:-:S04]  /*15540*/  @!P1 IMAD.X R6, RZ, RZ, R6, P2 ;  /* 0x000000ffff069224 */ /* 0x001fc800010e0606 */
        /* <DEDUP_REMOVED lines=48> */
[----:B------:R-:W1:Y:S04]  /*15850*/  SHFL.IDX PT, R0, R0, 0x7, 0x181f ;  /* 0x00f81f0000007f89 */ /* 0x000e6800000e0000 */
[----:B------:R-:W2:Y:S01]  /*15860*/  SHFL.IDX PT, R2, R2, 0x7, 0x181f ;  /* 0x00f81f0002027f89 */ /* 0x000ea200000e0000 */
[----:B0-----:R-:W-:-:S05]  /*15870*/  @!P1 IADD3 R6, P2, R10, R6, RZ ;  /* 0x000000060a069210 */ /* 0x001fca0007f5e0ff */
[----:B------:R-:W-:-:S04]  /*15880*/  @!P1 IMAD.X R5, RZ, RZ, R5, P2 ;  /* 0x000000ffff059224 */ /* 0x000fc800010e0605 */
[----:B------:R-:W-:-:S05]  /*15890*/  @!P1 IMAD.MOV.U32 R7, RZ, RZ, R5 ;  /* 0x000000ffff079224 */ /* 0x000fca00078e0005 */
[----:B-12---:R0:W-:Y:S02]  /*158a0*/  @!P1 LDGSTS.E.BYPASS.LTC128B.128 [R9+0x1f400], desc[UR54][R6.64], !P0 ;  /* 0x1f40000006099fae */ /* 0x0061e4000c101d76 */
.L_x_2261:
[----:B------:R-:W-:-:S05]  /*158b0*/  VIADD R4, R4, 0x70 ;  /* 0x0000007004047836 */ /* 0x000fca0000000000 */
[----:B------:R-:W-:-:S13]  /*158c0*/  ISETP.GE.AND P1, PT, R4, R3, PT ;  /* 0x000000030400720c */ /* 0x000fda0003f26270 */
[----:B------:R-:W-:-:S05]  /*158d0*/  @!P1 IADD3 R2, P2, R10, R2, RZ ;  /* 0x000000020a029210 */ /* 0x000fca0007f5e0ff */
[----:B------:R-:W-:-:S05]  /*158e0*/  @!P1 IMAD.X R3, RZ, RZ, R0, P2 ;  /* 0x000000ffff039224 */ /* 0x000fca00010e0600 */
[----:B------:R-:W-:Y:S01]  /*158f0*/  @!PT LDS RZ, [RZ] ;  /* 0x00000000fffff984 */ /* 0x000fe20000000800 */
[----:B------:R-:W-:Y:S01]  /*15900*/  @!PT LDS RZ, [RZ] ;  /* 0x00000000fffff984 */ /* 0x000fe20000000800 */
[----:B------:R-:W-:Y:S01]  /*15910*/  @!PT LDS RZ, [RZ] ;  /* 0x00000000fffff984 */ /* 0x000fe20000000800 */
[----:B------:R1:W-:Y:S01]  /*15920*/  @!P1 LDGSTS.E.BYPASS.LTC128B.128 [R9+0x1fc00], desc[UR54][R2.64], !P0 ;  /* 0x1fc0000002099fae */ /* 0x0003e2000c101d76 */
[----:B------:R-:W-:Y:S01]  /*15930*/  PLOP3.LUT P0, PT, PT, PT, PT, 0x80, 0x0 ;  /* 0x000000000000781c */ /* 0x000fe20003f0f070 */
[----:B------:R-:W-:-:S12]  /*15940*/  NOP ;  /* 0x0000000000007918 */ /* 0x000fd80000000000 */
.L_x_2179:
[----:B------:R-:W-:Y:S02]  /*15950*/  PLOP3.LUT P1, PT, P1, P0, PT, 0xa2, 0x0 ;  /* 0x000000000000781c */ /* 0x000fe40000f21472 */
[----:B------:R-:W-:-:S08]  /*15960*/  @P0 R2UR P1, UR4, R18 ;  /* 0x00000000120402ca */ /* 0x000fd00000020000 */
[----:B------:R-:W-:-:S05]  /*15970*/  @P0 PLOP3.LUT P0, PT, P1, PT, PT, 0x80, 0x0 ;  /* 0x000000000000081c */ /* 0x000fca0000f0f070 */
[----:B------:R-:W-:Y:S01]  /*15980*/  @!P1 SYNCS.ARRIVE.TRANS64.RED.A0T1 RZ, [UR4+0x2e800], RZ ;  /* 0x02e800ffffff99a7 */ /* 0x000fe20008200404 */
[----:B------:R-:W-:Y:S07]  /*15990*/  @!P1 ARRIVES.LDGSTSBAR.64.TRANSCNT [UR4+0x2e800] ;  /* 0x02e80000ff0099b0 */ /* 0x000fee0008000a84 */
[----:B------:R-:W-:Y:S05]  /*159a0*/  @P0 BRA.U.ANY `(.L_x_2179) ;  /* 0xfffffffd00e80947 */ /* 0x000fea000393ffff */
[----:B-1----:R-:W2:Y:S02]  /*159b0*/  LDL.LU R2, [R1+0x30] ;  /* 0x0000300001027983 */ /* 0x002ea40000300800 */
        /* <DEDUP_REMOVED lines=9> */
[----:B------:R-:W2:Y:S03]  /*15a50*/  SYNCS.PHASECHK.TRANS64.TRYWAIT P0, [R18+URZ+0x2e820], R0 ;  /* 0x02e82000120075a7 */ /* 0x000ea6000800017f */
[----:B-12---:R-:W-:Y:S05]  /*15a60*/  @!P0 BRA `(.L_x_2181) ;  /* 0x0000003c00408947 */ /* 0x006fea0003800000 */
.L_x_2262:
[----:B------:R-:W-:Y:S05]  /*15a70*/  BSYNC B0 ;  /* 0x0000000000007941 */ /* 0x000fea0003800000 */
.L_x_2180:
[----:B------:R-:W2:Y:S01]  /*15a80*/  LDL R2, [R1+0xc] ;  /* 0x00000c0001027983 */ /* 0x000ea20000100800 */
[----:B------:R-:W-:-:S05]  /*15a90*/  VIADD R17, R19, 0xfffffffe ;  /* 0xfffffffe13117836 */ /* 0x000fca0000000000 */
[----:B--2---:R-:W-:-:S13]  /*15aa0*/  ISETP.GE.AND P0, PT, R17, R2, PT ;  /* 0x000000021100720c */ /* 0x004fda0003f06270 */
[----:B------:R-:W-:Y:S05]  /*15ab0*/  @!P0 BRA `(.L_x_2182) ;  /* 0x0000000c00ec8947 */ /* 0x000fea0003800000 */
[----:B-1----:R1:W5:Y:S04]  /*15ac0*/  LDL.LU R0, [R1+0x4] ;  /* 0x0000040001007983 */ /* 0x0023680000300800 */
[----:B0-----:R1:W5:Y:S02]  /*15ad0*/  LDL.LU R6, [R1] ;  /* 0x0000000001067983 */ /* 0x0013640000300800 */
.L_x_2202:
[----:B------:R-:W2:Y:S01]  /*15ae0*/  LDL R2, [R1+0x1c] ;  /* 0x00001c0001027983 */ /* 0x000ea20000100800 */
[----:B-----5:R-:W-:Y:S01]  /*15af0*/  VIADD R3, R6, 0x1 ;  /* 0x0000000106037836 */ /* 0x020fe20000000000 */
[----:B------:R-:W-:Y:S05]  /*15b00*/  YIELD ;  /* 0x0000000000007946 */ /* 0x000fea0003800000 */
[C---:B------:R-:W-:Y:S01]  /*15b10*/  ISETP.NE.AND P0, PT, R3.reuse, 0x2, PT ;  /* 0x000000020300780c */ /* 0x040fe20003f05270 */
[----:B------:R-:W-:Y:S03]  /*15b20*/  BSSY B0, `(.L_x_2183) ;  /* 0x000006c000007945 */ /* 0x000fe60003800000 */
[----:B------:R-:W-:-:S02]  /*15b30*/  SEL R9, R3, RZ, P0 ;  /* 0x000000ff03097207 */ /* 0x000fc40000000000 */
[----:B--2---:R-:W-:Y:S02]  /*15b40*/  ISETP.NE.AND P1, PT, R2, RZ, PT ;  /* 0x000000ff0200720c */ /* 0x004fe40003f25270 */
        /* <DEDUP_REMOVED lines=29> */
.L_x_2185:
        /* <DEDUP_REMOVED lines=8> */
.L_x_2263:
[----:B------:R-:W-:Y:S05]  /*15da0*/  BSYNC B1 ;  /* 0x0000000000017941 */ /* 0x000fea0003800000 */
.L_x_2186:
        /* <DEDUP_REMOVED lines=9> */
.L_x_2189:
[----:B------:R-:W-:Y:S05]  /*15e40*/  BSYNC B1 ;  /* 0x0000000000017941 */ /* 0x000fea0003800000 */
.L_x_2188:
[----:B------:R-:W3:Y:S04]  /*15e50*/  LDL R2, [R1] ;  /* 0x0000000001027983 */ /* 0x000ee80000100800 */
[----:B------:R-:W4:Y:S01]  /*15e60*/  LDL R5, [R1+0x20] ;  /* 0x0000200001057983 */ /* 0x000f220000100800 */
[----:B0-----:R-:W-:Y:S01]  /*15e70*/  IMAD.MOV.U32 R9, RZ, RZ, RZ ;  /* 0x000000ffff097224 */ /* 0x001fe200078e00ff */
        /* <DEDUP_REMOVED lines=10> */
.L_x_2190:
        /* <DEDUP_REMOVED lines=9> */
[----:B0-----:R-:W-:Y:S05]  /*15fb0*/  @P0 BRA.U.ANY `(.L_x_2190) ;  /* 0xfffffffd00d80947 */ /* 0x001fea000393ffff */
[----:B------:R-:W0:Y:S01]  /*15fc0*/  SYNCS.PHASECHK.TRANS64.TRYWAIT P0, [R4+URZ+0x2e840], R3 ;  /* 0x02e84003040075a7 */ /* 0x000e22000800017f */
[----:B------:R-:W-:Y:S04]  /*15fd0*/  BSSY B1, `(.L_x_2191) ;  /* 0x0000002000017945 */ /* 0x000fe80003800000 */
[----:B0-----:R-:W-:Y:S05]  /*15fe0*/  @!P0 BRA `(.L_x_2192) ;  /* 0x0000003800088947 */ /* 0x001fea0003800000 */
.L_x_2264:
[----:B------:R-:W-:Y:S05]  /*15ff0*/  BSYNC B1 ;  /* 0x0000000000017941 */ /* 0x000fea0003800000 */
.L_x_2191:
[----:B------:R-:W-:Y:S01]  /*16000*/  BSSY B1, `(.L_x_2193) ;  /* 0x000000b000017945 */ /* 0x000fe20003800000 */
[----:B------:R-:W-:Y:S02]  /*16010*/  IMAD.MOV.U32 R10, RZ, RZ, 0x0 ;  /* 0x00000000ff0a7424 */ /* 0x000fe400078e00ff */
[----:B------:R-:W-:Y:S01]  /*16020*/  IMAD.MOV.U32 R11, RZ, RZ, 0x14f00000 ;  /* 0x14f00000ff0b7424 */ /* 0x000fe200078e00ff */
[----:B------:R-:W-:Y:S06]  /*16030*/  @P1 BRA `(.L_x_2194) ;  /* 0x00000000001c1947 */ /* 0x000fec0003800000 */
[----:B------:R-:W3:Y:S01]  /*16040*/  S2R R7, SR_TID.X ;  /* 0x0000000000077919 */ /* 0x000ee20000002100 */
[----:B0-2---:R-:W-:-:S04]  /*16050*/  IMAD.MOV.U32 R3, RZ, RZ, 0x7000 ;  /* 0x00007000ff037424 */ /* 0x005fc800078e00ff */
[----:B------:R4:W-:Y:S01]  /*16060*/  SYNCS.ARRIVE.TRANS64 RZ, [R4+URZ+0x2e830], R3 ;  /* 0x02e8300304ff79a7 */ /* 0x0009e2000800003f */
[----:B---3--:R-:W-:-:S04]  /*16070*/  LOP3.LUT R7, R7, 0x1f, RZ, 0xc0, !PT ;  /* 0x0000001f07077812 */ /* 0x008fc800078ec0ff */
[----:B------:R-:W-:-:S13]  /*16080*/  ISETP.NE.AND P0, PT, R7, RZ, PT ;  /* 0x000000ff0700720c */ /* 0x000fda0003f05270 */
[----:B----4-:R-:W-:Y:S05]  /*16090*/  @!P0 BRA `(.L_x_2194) ;  /* 0x0000000000048947 */ /* 0x010fea0003800000 */
[----:B------:R-:W-:Y:S01]  /*160a0*/  BPT.TRAP 0x1 ;  /* 0x000000040000795c */ /* 0x000fe20000300000 */
.L_x_2194:
[----:B------:R-:W-:Y:S05]  /*160b0*/  BSYNC B1 ;  /* 0x0000000000017941 */ /* 0x000fea0003800000 */
.L_x_2193:
[----:B------:R-:W-:Y:S01]  /*160c0*/  R2UR UR10, R9 ;  /* 0x00000000090a72ca */ /* 0x000fe200000e0000 */
[----:B------:R-:W-:Y:S01]  /*160d0*/  UIADD3 UR4, UP0, UR44, 0x370, URZ ;  /* 0x000003702c047890 */ /* 0x000fe2000ff1e03f */
[----:B------:R-:W-:Y:S01]  /*160e0*/  R2UR UR6, R10 ;  /* 0x000000000a0672ca */ /* 0x000fe200000e0000 */
[----:B------:R-:W-:Y:S01]  /*160f0*/  VIADD R2, R2, 0x20400 ;  /* 0x0002040002027836 */ /* 0x000fe20000000000 */
[----:B------:R-:W-:Y:S01]  /*16100*/  R2UR UR7, R11 ;  /* 0x000000000b0772ca */ /* 0x000fe200000e0000 */
[----:B0-2---:R-:W-:Y:S01]  /*16110*/  VIADD R4, R4, 0x2e830 ;  /* 0x0002e83004047836 */ /* 0x005fe20000000000 */
[----:B------:R-:W-:Y:S01]  /*16120*/  PLOP3.LUT P0, PT, PT, PT, PT, 0x80, 0x0 ;  /* 0x000000000000781c */ /* 0x000fe20003f0f070 */
[----:B------:R-:W-:-:S12]  /*16130*/  UIADD3.X UR5, URZ, UR45, URZ, UP0, !UPT ;  /* 0x0000002d3f057290 */ /* 0x000fd800087fe43f */
.L_x_2195:
        /* <DEDUP_REMOVED lines=10> */
.L_x_2184:
[----:B------:R-:W-:Y:S05]  /*161e0*/  BSYNC B0 ;  /* 0x0000000000007941 */ /* 0x000fea0003800000 */
.L_x_2183:
[----:B------:R-:W-:-:S06]  /*161f0*/  UISETP.NE.AND UP0, UPT, UR39, 0x3, UPT ;  /* 0x000000032700788c */ /* 0x000fcc000bf05270 */
[----:B------:R-:W-:-:S13]  /*16200*/  PLOP3.LUT P0, PT, PT, PT, UP0, 0x80, 0x0 ;  /* 0x000000000000781c */ /* 0x000fda0003f0f008 */
[----:B------:R-:W-:Y:S05]  /*16210*/  @!P0 BRA `(.L_x_2196) ;  /* 0x0000000000048947 */ /* 0x000fea0003800000 */
[----:B------:R-:W-:Y:S01]  /*16220*/  BPT.TRAP 0x1 ;  /* 0x000000040000795c */ /* 0x000fe20000300000 */
.L_x_2196:
        /* <DEDUP_REMOVED lines=8> */
.L_x_2265:
[----:B------:R-:W-:Y:S05]  /*162b0*/  BSYNC B0 ;  /* 0x0000000000007941 */ /* 0x000fea0003800000 */
.L_x_2197:
[----:B------:R-:W-:Y:S05]  /*162c0*/  @!P1 BRA `(.L_x_2199) ;  /* 0x0000000000049947 */ /* 0x000fea0003800000 */
[----:B------:R-:W-:Y:S01]  /*162d0*/  BPT.TRAP 0x1 ;  /* 0x000000040000795c */ /* 0x000fe20000300000 */
.L_x_2199:
[----:B--2---:R-:W-:Y:S01]  /*162e0*/  SHF.L.U32 R2, R0, 0x1f, RZ ;  /* 0x0000001f00027819 */ /* 0x004fe200000006ff */
[----:B------:R-:W-:-:S03]  /*162f0*/  IMAD R0, R6, 0x7000, RZ ;  /* 0x0000700006007824 */ /* 0x000fc600078e02ff */
[----:B------:R-:W2:Y:S02]  /*16300*/  SYNCS.PHASECHK.TRANS64.TRYWAIT P0, [R19+URZ+0x2e860], R2 ;  /* 0x02e86002130075a7 */ /* 0x000ea4000800017f */
[----:B--2---:R-:W-:Y:S05]  /*16310*/  @!P0 BRA `(.L_x_2200) ;  /* 0x0000003400648947 */ /* 0x004fea0003800000 */
.L_x_2266:
[----:B------:R-:W2:Y:S04]  /*16320*/  LDL R3, [R1+0x28] ;  /* 0x0000280001037983 */ /* 0x000ea80000100800 */
[----:B------:R-:W3:Y:S01]  /*16330*/  LDL R12, [R1+0x24] ;  /* 0x00002400010c7983 */ /* 0x000ee20000100800 */
[----:B------:R-:W-:Y:S05]  /*16340*/  WARPSYNC.ALL ;  /* 0x0000000000007948 */ /* 0x000fea0003800000 */
[----:B--2---:R-:W-:-:S02]  /*16350*/  LOP3.LUT R2, R0, R3, RZ, 0xfc, !PT ;  /* 0x0000000300027212 */ /* 0x004fc400078efcff */
[----:B------:R-:W2:Y:S01]  /*16360*/  S2R R3, SR_TID.X ;  /* 0x0000000000037919 */ /* 0x000ea20000002100 */
[C---:B---3--:R-:W-:Y:S02]  /*16370*/  IADD3 R0, R18.reuse, R0, R12 ;  /* 0x0000000012007210 */ /* 0x048fe40007ffe00c */
[----:B------:R-:W-:-:S05]  /*16380*/  IMAD.IADD R2, R18, 0x1, R2 ;  /* 0x0000000112027824 */ /* 0x000fca00078e0202 */
[----:B------:R-:W0:Y:S01]  /*16390*/  LDSM.16.MT88.4 R4, [R2+0xe400] ;  /* 0x00e400000204783b */ /* 0x000e220000004200 */
[----:B--2---:R-:W-:Y:S01]  /*163a0*/  LOP3.LUT P0, RZ, R3, 0x4, RZ, 0xc0, !PT ;  /* 0x0000000403ff7812 */ /* 0x004fe2000780c0ff */
[----:B------:R-:W-:-:S05]  /*163b0*/  IMAD.MOV.U32 R3, RZ, RZ, 0x40 ;  /* 0x00000040ff037424 */ /* 0x000fca00078e00ff */
[----:B------:R-:W-:-:S05]  /*163c0*/  SEL R3, R3, 0xffffffc0, !P0 ;  /* 0xffffffc003037807 */ /* 0x000fca0004000000 */
[----:B------:R-:W-:Y:S01]  /*163d0*/  IMAD.IADD R3, R3, 0x1, R2 ;  /* 0x0000000103037824 */ /* 0x000fe200078e0202 */
[C-C-:B0-----:R-:W-:Y:S02]  /*163e0*/  PRMT R8, R4.reuse, 0x6420, R5.reuse ;  /* 0x0000642004087816 */ /* 0x141fe40000000005 */
[----:B------:R-:W-:Y:S02]  /*163f0*/  PRMT R9, R4, 0x7531, R5 ;  /* 0x0000753104097816 */ /* 0x000fe40000000005 */
[C-C-:B------:R-:W-:Y:S02]  /*16400*/  PRMT R10, R6.reuse, 0x6420, R7.reuse ;  /* 0x00006420060a7816 */ /* 0x140fe40000000007 */
[----:B------:R-:W-:Y:S02]  /*16410*/  PRMT R11, R6, 0x7531, R7 ;  /* 0x00007531060b7816 */ /* 0x000fe40000000007 */
[----:B------:R-:W0:Y:S04]  /*16420*/  LDSM.16.MT88.4 R4, [R3+0xe400] ;  /* 0x00e400000304783b */ /* 0x000e280000004200 */
[----:B------:R-:W-:Y:S01]  /*16430*/  STSM.16.M88.4 [R0+0x400], R8 ;  /* 0x0004000800007844 */ /* 0x000fe20000000200 */
[----:B0-----:R-:W-:-:S02]  /*16440*/  PRMT R12, R4, 0x6420, R5 ;  /* 0x00006420040c7816 */ /* 0x001fc40000000005 */
        /* <DEDUP_REMOVED lines=70> */
[----:B------:R0:W-:Y:S02]  /*168b0*/  STSM.16.M88.4 [R0+0x6400], R4 ;  /* 0x0064000400007844 */ /* 0x0001e40000000200 */
[C-C-:B0-----:R-:W-:Y:S02]  /*168c0*/  PRMT R4, R8.reuse, 0x6420, R9.reuse ;  /* 0x0000642008047816 */ /* 0x141fe40000000009 */
        /* <DEDUP_REMOVED lines=12> */
.L_x_2201:
[----:B0-----:R-:W0:Y:S01]  /*16990*/  S2R R0, SR_TID.X ;  /* 0x0000000000007919 */ /* 0x001e220000002100 */
[----:B--2---:R2:W-:Y:S01]  /*169a0*/  SYNCS.ARRIVE.TRANS64.A1T0 RZ, [R19+URZ+0x2e850], RZ ;  /* 0x02e850ff13ff79a7 */ /* 0x0045e2000810003f */
[----:B------:R3:W5:Y:S01]  /*169b0*/  LDL R6, [R1] ;  /* 0x0000000001067983 */ /* 0x0007620000100800 */
[----:B0-----:R-:W-:-:S03]  /*169c0*/  LOP3.LUT R2, R0, 0x7f, RZ, 0xc0, !PT ;  /* 0x0000007f00027812 */ /* 0x001fc600078ec0ff */
        /* <DEDUP_REMOVED lines=10> */
.L_x_2182:
[----:B------:R-:W2:Y:S01]  /*16a70*/  S2R R2, SR_TID.X ;  /* 0x0000000000027919 */ /* 0x000ea20000002100 */
[----:B------:R-:W-:Y:S01]  /*16a80*/  BSSY B0, `(.L_x_2203) ;  /* 0x0000011000007945 */ /* 0x000fe20003800000 */
[----:B--2---:R-:W-:-:S04]  /*16a90*/  LOP3.LUT R2, R2, 0x7f, RZ, 0xc0, !PT ;  /* 0x0000007f02027812 */ /* 0x004fc800078ec0ff */
[----:B------:R-:W-:-:S13]  /*16aa0*/  ISETP.NE.AND P0, PT, R2, RZ, PT ;  /* 0x000000ff0200720c */ /* 0x000fda0003f05270 */
[----:B------:R-:W-:Y:S05]  /*16ab0*/  @P0 BRA `(.L_x_2204) ;  /* 0x0000000000340947 */ /* 0x000fea0003800000 */
[----:B------:R-:W2:Y:S01]  /*16ac0*/  S2R R5, SR_LANEID ;  /* 0x0000000000057919 */ /* 0x000ea20000000000 */
[----:B------:R-:W-:Y:S01]  /*16ad0*/  VOTEU.ANY UR4, UPT, PT ;  /* 0x0000000000047886 */ /* 0x000fe200038e0100 */
[----:B------:R-:W3:Y:S01]  /*16ae0*/  LDC.64 R2, c[0x0][0xc60] ;  /* 0x00031800ff027b82 */ /* 0x000ee20000000a00 */
[----:B-1---5:R-:W2:Y:S02]  /*16af0*/  FLO.U32 R0, UR4 ;  /* 0x0000000400007d00 */ /* 0x022ea400080e0000 */
[----:B--2---:R-:W-:-:S06]  /*16b00*/  ISETP.EQ.U32.AND P1, PT, R0, R5, PT ;  /* 0x000000050000720c */ /* 0x004fcc0003f22070 */
[----:B------:R-:W3:Y:S07]  /*16b10*/  POPC R5, UR4 ;  /* 0x0000000400057d09 */ /* 0x000eee0008000000 */
[----:B---3--:R-:W2:Y:S01]  /*16b20*/  @P1 ATOMG.E.ADD.STRONG.GPU PT, R3, desc[UR54][R2.64], R5 ;  /* 0x00000005020319a8 */ /* 0x008ea200081ee1f6 */
[----:B------:R-:W1:Y:S02]  /*16b30*/  S2R R4, SR_LTMASK ;  /* 0x0000000000047919 */ /* 0x000e640000003900 */
[----:B-1----:R-:W-:-:S04]  /*16b40*/  LOP3.LUT R4, R4, UR4, RZ, 0xc0, !PT ;  /* 0x0000000404047c12 */ /* 0x002fc8000f8ec0ff */
[----:B0-----:R-:W0:Y:S01]  /*16b50*/  POPC R7, R4 ;  /* 0x0000000400077309 */ /* 0x001e220000000000 */
[----:B--2---:R-:W0:Y:S02]  /*16b60*/  SHFL.IDX PT, R0, R3, R0, 0x1f ;  /* 0x00001f0003007589 */ /* 0x004e2400000e0000 */
[----:B0-----:R-:W-:-:S05]  /*16b70*/  IADD3 R0, R0, UR40, R7 ;  /* 0x0000002800007c10 */ /* 0x001fca000fffe007 */
[----:B------:R2:W-:Y:S02]  /*16b80*/  STL [R1+0x10], R0 ;  /* 0x0000100001007387 */ /* 0x0005e40000100800 */
.L_x_2204:
[----:B------:R-:W-:Y:S05]  /*16b90*/  BSYNC B0 ;  /* 0x0000000000007941 */ /* 0x000fea0003800000 */
.L_x_2203:
[----:B------:R-:W-:-:S06]  /*16ba0*/  UISETP.NE.AND UP0, UPT, UR39, 0x3, UPT ;  /* 0x000000032700788c */ /* 0x000fcc000bf05270 */
[----:B------:R-:W-:-:S13]  /*16bb0*/  PLOP3.LUT P1, PT, PT, PT, UP0, 0x80, 0x0 ;  /* 0x000000000000781c */ /* 0x000fda0003f2f008 */
[----:B------:R-:W-:Y:S05]  /*16bc0*/  @!P1 BRA `(.L_x_2205) ;  /* 0x0000000000049947 */ /* 0x000fea0003800000 */
[----:B------:R-:W-:Y:S01]  /*16bd0*/  BPT.TRAP 0x1 ;  /* 0x000000040000795c */ /* 0x000fe20000300000 */
.L_x_2205:
[----:B------:R-:W3:Y:S04]  /*16be0*/  LDL R2, [R1+0x4] ;  /* 0x0000040001027983 */ /* 0x000ee80000100800 */
[----:B-12--5:R-:W2:Y:S01]  /*16bf0*/  LDL R0, [R1] ;  /* 0x0000000001007983 */ /* 0x026ea20000100800 */
[----:B------:R-:W-:Y:S01]  /*16c00*/  BSSY B0, `(.L_x_2206) ;  /* 0x0000008000007945 */ /* 0x000fe20003800000 */
[----:B---3--:R-:W-:-:S04]  /*16c10*/  LOP3.LUT R3, R2, 0x1, RZ, 0x3c, !PT ;  /* 0x0000000102037812 */ /* 0x008fc800078e3cff */
[----:B------:R-:W-:Y:S01]  /*16c20*/  SHF.L.U32 R3, R3, 0x1f, RZ ;  /* 0x0000001f03037819 */ /* 0x000fe200000006ff */
[----:B--2---:R-:W-:-:S04]  /*16c30*/  IMAD R16, R0, 0x8, R18 ;  /* 0x0000000800107824 */ /* 0x004fc800078e0212 */
[----:B------:R-:W1:Y:S01]  /*16c40*/  SYNCS.PHASECHK.TRANS64.TRYWAIT P1, [R16+URZ+0x2e870], R3 ;  /* 0x02e87003100075a7 */ /* 0x000e62000802017f */
[----:B------:R-:W-:-:S05]  /*16c50*/  IMAD.U32 R0, RZ, RZ, UR41 ;  /* 0x00000029ff007e24 */ /* 0x000fca000f8e00ff */
[----:B------:R-:W-:Y:S01]  /*16c60*/  ISETP.NE.AND P2, PT, R0, 0x3, PT ;  /* 0x000000030000780c */ /* 0x000fe20003f45270 */
[----:B-1----:R-:W-:-:S12]  /*16c70*/  @!P1 BRA `(.L_x_2207) ;  /* 0x0000002c00209947 */ /* 0x002fd80003800000 */
.L_x_2267:
[----:B------:R-:W-:Y:S05]  /*16c80*/  BSYNC B0 ;  /* 0x0000000000007941 */ /* 0x000fea0003800000 */
.L_x_2206:
[----:B------:R-:W-:Y:S05]  /*16c90*/  @!P2 BRA `(.L_x_2208) ;  /* 0x000000000004a947 */ /* 0x000fea0003800000 */
[----:B------:R-:W-:Y:S01]  /*16ca0*/  BPT.TRAP 0x1 ;  /* 0x000000040000795c */ /* 0x000fe20000300000 */
.L_x_2208:
[----:B------:R-:W1:Y:S02]  /*16cb0*/  LDL R0, [R1+0x4] ;  /* 0x0000040001007983 */ /* 0x000e640000100800 */
[----:B-1----:R-:W-:-:S04]  /*16cc0*/  SHF.L.U32 R3, R0, 0x1f, RZ ;  /* 0x0000001f00037819 */ /* 0x002fc800000006ff */
[----:B------:R-:W1:Y:S02]  /*16cd0*/  SYNCS.PHASECHK.TRANS64.TRYWAIT P1, [R16+URZ+0x2e860], R3 ;  /* 0x02e86003100075a7 */ /* 0x000e64000802017f */
[----:B-1----:R-:W-:Y:S05]  /*16ce0*/  @!P1 BRA `(.L_x_2209) ;  /* 0x0000002c00189947 */ /* 0x002fea0003800000 */
.L_x_2268:
[----:B------:R-:W2:Y:S04]  /*16cf0*/  LDL R17, [R1] ;  /* 0x0000000001117983 */ /* 0x000ea80000100800 */
[----:B------:R-:W1:Y:S04]  /*16d00*/  LDL R2, [R1+0x28] ;  /* 0x0000280001027983 */ /* 0x000e680000100800 */
[----:B------:R-:W3:Y:S01]  /*16d10*/  LDL R12, [R1+0x24] ;  /* 0x00002400010c7983 */ /* 0x000ee20000100800 */
[----:B0-----:R-:W0:Y:S01]  /*16d20*/  S2R R9, SR_TID.X ;  /* 0x0000000000097919 */ /* 0x001e220000002100 */
[----:B------:R-:W-:Y:S05]  /*16d30*/  WARPSYNC.ALL ;  /* 0x0000000000007948 */ /* 0x000fea0003800000 */
[----:B------:R-:W-:Y:S01]  /*16d40*/  IMAD.MOV.U32 R13, RZ, RZ, 0x40 ;  /* 0x00000040ff0d7424 */ /* 0x000fe200078e00ff */
[----:B0-----:R-:W-:-:S04]  /*16d50*/  LOP3.LUT P1, RZ, R9, 0x4, RZ, 0xc0, !PT ;  /* 0x0000000409ff7812 */ /* 0x001fc8000782c0ff */
[----:B------:R-:W-:Y:S01]  /*16d60*/  SEL R13, R13, 0xffffffc0, !P1 ;  /* 0xffffffc00d0d7807 */ /* 0x000fe20004800000 */
[----:B--2---:R-:W-:-:S05]  /*16d70*/  IMAD R0, R17, 0x7000, RZ ;  /* 0x0000700011007824 */ /* 0x004fca00078e02ff */
[----:B-1----:R-:W-:-:S05]  /*16d80*/  LOP3.LUT R3, R0, R2, RZ, 0xfc, !PT ;  /* 0x0000000200037212 */ /* 0x002fca00078efcff */
        /* <DEDUP_REMOVED lines=95> */
.L_x_2210:
        /* <DEDUP_REMOVED lines=13> */
.L_x_2159:
[----:B------:R-:W-:Y:S05]  /*17450*/  BSYNC B7 ;  /* 0x0000000000077941 */ /* 0x000fea0003800000 */
.L_x_2157:
[----:B01----:R-:W2:Y:S02]  /*17460*/  LDL R0, [R1+0x34] ;  /* 0x0000340001007983 */ /* 0x003ea40000100800 */
[----:B--2---:R-:W-:-:S13]  /*17470*/  ISETP.NE.AND P0, PT, R0, RZ, PT ;  /* 0x000000ff0000720c */ /* 0x004fda0003f05270 */
        /* <DEDUP_REMOVED lines=13> */
.L_x_2211:
        /* <DEDUP_REMOVED lines=30> */
[----:B0-----:R-:W-:Y:S02]  /*17730*/  SEL R3, R8, RZ, P3 ;  /* 0x000000ff08037207 */ /* 0x001fe40001800000 */
[----:B------:R-:W0:Y:S03]  /*17740*/  LDC R8, c[0x0][0xc38] ;  /* 0x00030e00ff087b82 */ /* 0x000e260000000800 */
        /* <DEDUP_REMOVED lines=15> */
.L_x_2215:
        /* <DEDUP_REMOVED lines=38> */
.L_x_2213:
        /* <DEDUP_REMOVED lines=13> */
.L_x_2216:
        /* <DEDUP_REMOVED lines=63> */
.L_x_2217:
        /* <DEDUP_REMOVED lines=64> */
.L_x_2218:
[----:B0-----:R-:W-:-:S05]  /*18360*/  LOP3.LUT R3, RZ, R4, RZ, 0x33, !PT ;  /* 0x00000004ff037212 */ /* 0x001fca00078e33ff */
[----:B------:R-:W-:-:S05]  /*18370*/  IMAD.IADD R0, R0, 0x1, R3 ;  /* 0x0000000100007824 */ /* 0x000fca00078e0203 */
[----:B------:R2:W-:Y:S01]  /*18380*/  STL [R1+0x14], R0 ;  /* 0x0000140001007387 */ /* 0x0005e20000100800 */
[----:B------:R-:W-:Y:S05]  /*18390*/  BRA `(.L_x_2219) ;  /* 0x0000000000107947 */ /* 0x000fea0003800000 */
.L_x_2214:
[----:B------:R0:W-:Y:S01]  /*183a0*/  STL [R1+0x10], R4 ;  /* 0x0000100401007387 */ /* 0x0001e20000100800 */
[----:B------:R-:W-:-:S03]  /*183b0*/  ULDC UR42, c[0x0][0xc3c] ;  /* 0x00030f00002a7ab9 */ /* 0x000fc60000000800 */
[----:B------:R0:W-:Y:S04]  /*183c0*/  STL [R1+0x14], RZ ;  /* 0x000014ff01007387 */ /* 0x0001e80000100800 */
[----:B------:R0:W-:Y:S02]  /*183d0*/  STL [R1+0x18], RZ ;  /* 0x000018ff01007387 */ /* 0x0001e40000100800 */
.L_x_2219:
[----:B------:R-:W3:Y:S04]  /*183e0*/  LDL R3, [R1+0x14] ;  /* 0x0000140001037983 */ /* 0x000ee80000100800 */
[----:B-1----:R-:W4:Y:S04]  /*183f0*/  LDL R2, [R1+0x18] ;  /* 0x0000180001027983 */ /* 0x002f280000100800 */
[----:B0-----:R-:W5:Y:S01]  /*18400*/  LDL R4, [R1+0x10] ;  /* 0x0000100001047983 */ /* 0x001f620000100800 */
[----:B--2---:R-:W0:Y:S02]  /*18410*/  S2R R0, SR_TID.X ;  /* 0x0000000000007919 */ /* 0x004e240000002100 */
[----:B0-----:R-:W-:Y:S01]  /*18420*/  LOP3.LUT R0, R0, 0x1f, RZ, 0xc0, !PT ;  /* 0x0000001f00007812 */ /* 0x001fe200078ec0ff */
[----:B------:R-:W-:Y:S03]  /*18430*/  BAR.SYNC.DEFER_BLOCKING 0x4, 0x180 ;  /* 0x0106000000007b1d */ /* 0x000fe60000010000 */
[----:B------:R-:W-:-:S13]  /*18440*/  ISETP.NE.AND P0, PT, R0, RZ, PT ;  /* 0x000000ff0000720c */ /* 0x000fda0003f05270 */
[----:B------:R-:W-:Y:S01]  /*18450*/  @!P0 MOV R0, 0x400 ;  /* 0x0000040000008802 */ /* 0x000fe20000000f00 */
[----:B---3--:R-:W-:Y:S02]  /*18460*/  IMAD.MOV.U32 R5, RZ, RZ, R3 ;  /* 0x000000ffff057224 */ /* 0x008fe400078e0003 */
[----:B------:R-:W0:Y:S01]  /*18470*/  @!P0 S2R R3, SR_CgaCtaId ;  /* 0x0000000000038919 */ /* 0x000e220000008800 */
[----:B----4-:R-:W-:Y:S01]  /*18480*/  IMAD.MOV.U32 R6, RZ, RZ, R2 ;  /* 0x000000ffff067224 */ /* 0x010fe200078e0002 */
[----:B0-----:R-:W-:Y:S01]  /*18490*/  @!P0 LEA R18, R3, R0, 0x18 ;  /* 0x0000000003128211 */ /* 0x001fe200078ec0ff */
[----:B------:R-:W-:-:S04]  /*184a0*/  IMAD.U32 R0, RZ, RZ, UR42 ;  /* 0x0000002aff007e24 */ /* 0x000fc8000f8e00ff */
[----:B------:R-:W-:-:S05]  /*184b0*/  @!P0 IMAD.MOV.U32 R7, RZ, RZ, R0 ;  /* 0x000000ffff078224 */ /* 0x000fca00078e0000 */
[----:B-----5:R0:W-:Y:S01]  /*184c0*/  @!P0 STS.128 [R18+0x2e8d0], R4 ;  /* 0x02e8d00412008388 */ /* 0x0201e20000000c00 */
[----:B------:R-:W-:Y:S06]  /*184d0*/  BAR.ARV 0x5, 0x180 ;  /* 0x0146000000007b1d */ /* 0x000fec0000002000 */
.L_x_2212:
[----:B------:R-:W-:Y:S02]  /*184e0*/  ULDC UR4, c[0x0][0xc3c] ;  /* 0x00030f0000047ab9 */ /* 0x000fe40000000800 */
[----:B------:R-:W-:-:S06]  /*184f0*/  UISETP.GE.AND UP0, UPT, UR42, UR4, UPT ;  /* 0x000000042a00728c */ /* 0x000fcc000bf06270 */
[----:B------:R-:W-:-:S13]  /*18500*/  PLOP3.LUT P0, PT, PT, PT, UP0, 0x80, 0x0 ;  /* 0x000000000000781c */ /* 0x000fda0003f0f008 */
[----:B------:R-:W-:Y:S05]  /*18510*/  @!P0 BRA `(.L_x_2220) ;  /* 0xffffffb000ec8947 */ /* 0x000fea000383ffff */
.L_x_2152:
        /* <DEDUP_REMOVED lines=12> */
.L_x_2269:
[----:B------:R-:W-:Y:S05]  /*185e0*/  BSYNC B0 ;  /* 0x0000000000007941 */ /* 0x000fea0003800000 */
.L_x_2221:
[----:B------:R-:W-:-:S03]  /*185f0*/  UMOV UR4, 0xffffffff ;  /* 0xffffffff00047882 */ /* 0x000fc60000000000 */
[----:B------:R-:W-:Y:S05]  /*18600*/  BRA.DIV UR4, `(.L_x_2223) ;  /* 0x0000001204f87947 */ /* 0x000fea000b800000 */
[----:B------:R-:W1:Y:S02]  /*18610*/  S2R R2, SR_TID.X ;  /* 0x0000000000027919 */ /* 0x000e640000002100 */
[----:B-1----:R-:W-:-:S04]  /*18620*/  SHF.R.U32.HI R2, RZ, 0x5, R2 ;  /* 0x00000005ff027819 */ /* 0x002fc80000011602 */
[----:B------:R-:W-:-:S05]  /*18630*/  LOP3.LUT R2, R2, 0x3, RZ, 0xc0, !PT ;  /* 0x0000000302027812 */ /* 0x000fca00078ec0ff */
[----:B------:R1:W2:Y:S02]  /*18640*/  SHFL.IDX PT, R14, R2, RZ, 0x1f ;  /* 0x00001fff020e7589 */ /* 0x0002a400000e0000 */
.L_x_2272:
[----:B--2---:R-:W-:Y:S01]  /*18650*/  ISETP.NE.AND P0, PT, R14, RZ, PT ;  /* 0x000000ff0e00720c */ /* 0x004fe20003f05270 */
[----:B------:R-:W-:-:S12]  /*18660*/  BSSY B0, `(.L_x_2224) ;  /* 0x000002e000007945 */ /* 0x000fd80003800000 */
[----:B------:R-:W-:Y:S05]  /*18670*/  @P0 BRA `(.L_x_2225) ;  /* 0x0000000000b00947 */ /* 0x000fea0003800000 */
[----:B------:R-:W-:-:S03]  /*18680*/  UMOV UR4, 0xffffffff ;  /* 0xffffffff00047882 */ /* 0x000fc60000000000 */
[----:B------:R-:W-:Y:S05]  /*18690*/  BRA.DIV UR4, `(.L_x_2226) ;  /* 0x0000001604087947 */ /* 0x000fea000b800000 */
[----:B------:R-:W-:-:S13]  /*186a0*/  ELECT P6, URZ, PT ;  /* 0x00000000003f782f */ /* 0x000fda00038c0000 */
.L_x_2275:
[----:B------:R-:W-:Y:S05]  /*186b0*/  @!P6 BRA `(.L_x_2225) ;  /* 0x0000000000a0e947 */ /* 0x000fea0003800000 */
[----:B------:R-:W-:-:S06]  /*186c0*/  ULOP3.LUT UR4, UR38, 0x2, URZ, 0xfc, !UPT ;  /* 0x0000000226047892 */ /* 0x000fcc000f8efc3f */
[----:B-1----:R-:W-:-:S05]  /*186d0*/  IMAD.U32 R2, RZ, RZ, UR4 ;  /* 0x00000004ff027e24 */ /* 0x002fca000f8e00ff */
[----:B------:R-:W-:-:S13]  /*186e0*/  ISETP.NE.AND P0, PT, R2, 0x3, PT ;  /* 0x000000030200780c */ /* 0x000fda0003f05270 */
[----:B------:R-:W-:Y:S05]  /*186f0*/  @!P0 BRA `(.L_x_2227) ;  /* 0x0000000000048947 */ /* 0x000fea0003800000 */
[----:B------:R-:W-:Y:S01]  /*18700*/  BPT.TRAP 0x1 ;  /* 0x000000040000795c */ /* 0x000fe20000300000 */
.L_x_2227:
        /* <DEDUP_REMOVED lines=14> */
.L_x_2276:
[----:B------:R-:W1:Y:S02]  /*187f0*/  SYNCS.PHASECHK.TRANS64.TRYWAIT P1, [R7+URZ], R2 ;  /* 0x00000002070075a7 */ /* 0x000e64000802017f */
[----:B-1----:R-:W-:Y:S05]  /*18800*/  @!P1 BRA `(.L_x_2229) ;  /* 0x0000001000e09947 */ /* 0x002fea0003800000 */
.L_x_2277:
[----:B------:R-:W-:Y:S05]  /*18810*/  @!P0 BRA `(.L_x_2230) ;  /* 0x0000000000048947 */ /* 0x000fea0003800000 */
[----:B------:R-:W-:Y:S01]  /*18820*/  BPT.TRAP 0x1 ;  /* 0x000000040000795c */ /* 0x000fe20000300000 */
.L_x_2230:
[----:B------:R-:W2:Y:S02]  /*18830*/  LDL.LU R4, [R1] ;  /* 0x0000000001047983 */ /* 0x000ea40000300800 */
[----:B--2---:R-:W-:-:S04]  /*18840*/  IMAD R4, R4, 0x8, R0 ;  /* 0x0000000804047824 */ /* 0x004fc800078e0200 */
[----:B------:R-:W2:Y:S02]  /*18850*/  SYNCS.PHASECHK.TRANS64.TRYWAIT P1, [R4+URZ+0x2e860], R5 ;  /* 0x02e86005040075a7 */ /* 0x000ea4000802017f */
[----:B--2---:R-:W-:Y:S05]  /*18860*/  @!P1 BRA `(.L_x_2231) ;  /* 0x0000001000dc9947 */ /* 0x004fea0003800000 */
.L_x_2278:
[----:B------:R-:W-:Y:S05]  /*18870*/  @!P0 BRA `(.L_x_2232) ;  /* 0x0000000000048947 */ /* 0x000fea0003800000 */
[----:B------:R-:W-:Y:S01]  /*18880*/  BPT.TRAP 0x1 ;  /* 0x000000040000795c */ /* 0x000fe20000300000 */
.L_x_2232:
[----:B------:R-:W-:-:S04]  /*18890*/  IMAD R3, R3, 0x8, R0 ;  /* 0x0000000803037824 */ /* 0x000fc800078e0200 */
[----:B------:R-:W3:Y:S02]  /*188a0*/  SYNCS.PHASECHK.TRANS64.TRYWAIT P1, [R3+URZ+0x2e860], R2 ;  /* 0x02e86002030075a7 */ /* 0x000ee4000802017f */
[----:B---3--:R-:W-:Y:S05]  /*188b0*/  @!P1 BRA `(.L_x_2233) ;  /* 0x0000001000dc9947 */ /* 0x008fea0003800000 */
.L_x_2279:
[----:B------:R-:W-:Y:S05]  /*188c0*/  @!P0 BRA `(.L_x_2234) ;  /* 0x0000000000048947 */ /* 0x000fea0003800000 */
[----:B------:R-:W-:Y:S01]  /*188d0*/  BPT.TRAP 0x1 ;  /* 0x000000040000795c */ /* 0x000fe20000300000 */
.L_x_2234:
[----:B------:R-:W4:Y:S02]  /*188e0*/  SYNCS.PHASECHK.TRANS64.TRYWAIT P0, [R4+URZ+0x2e880], R5 ;  /* 0x02e88005040075a7 */ /* 0x000f24000800017f */
[----:B----4-:R-:W-:Y:S05]  /*188f0*/  @!P0 BRA `(.L_x_2235) ;  /* 0x0000001000e08947 */ /* 0x010fea0003800000 */
.L_x_2236:
[----:B------:R0:W0:Y:S02]  /*18900*/  SYNCS.PHASECHK.TRANS64.TRYWAIT P0, [R3+URZ+0x2e880], R2 ;  /* 0x02e88002030075a7 */ /* 0x000024000800017f */
[----:B0-----:R-:W-:Y:S05]  /*18910*/  @!P0 NANOSLEEP.SYNCS 0x989680 ;  /* 0x009896800000895d */ /* 0x001fea0003900000 */
[----:B------:R-:W0:Y:S02]  /*18920*/  @!P0 SYNCS.PHASECHK.TRANS64 P0, [R3+URZ+0x2e880], R2 ;  /* 0x02e88002030085a7 */ /* 0x000e24000800007f */
[----:B0-----:R-:W-:Y:S05]  /*18930*/  @!P0 BRA `(.L_x_2236) ;  /* 0xfffffffc00f08947 */ /* 0x001fea000383ffff */
.L_x_2225:
[----:B------:R-:W-:Y:S05]  /*18940*/  BSYNC B0 ;  /* 0x0000000000007941 */ /* 0x000fea0003800000 */
.L_x_2224:
[----:B------:R-:W-:Y:S05]  /*18950*/  EXIT ;  /* 0x000000000000794d */ /* 0x000fea0003800000 */
.L_x_2088:
[----:B0-----:R-:W-:-:S04]  /*18960*/  IMAD.U32 R3, RZ, RZ, UR41 ;  /* 0x00000029ff037e24 */ /* 0x001fc8000f8e00ff */
[----:B------:R0:W1:Y:S03]  /*18970*/  SYNCS.PHASECHK.TRANS64.TRYWAIT P0, [R3+URZ+0x2e800], R0 ;  /* 0x02e80000030075a7 */ /* 0x000066000800017f */
[----:B-1----:R-:W-:Y:S05]  /*18980*/  @!P0 NANOSLEEP.SYNCS 0x989680 ;  /* 0x009896800000895d */ /* 0x002fea0003900000 */
[----:B------:R-:W1:Y:S02]  /*18990*/  @!P0 SYNCS.PHASECHK.TRANS64 P0, [R3+URZ+0x2e800], R0 ;  /* 0x02e80000030085a7 */ /* 0x000e64000800007f */
[----:B-1----:R-:W-:Y:S05]  /*189a0*/  @!P0 BRA `(.L_x_2088) ;  /* 0xfffffffc00ec8947 */ /* 0x002fea000383ffff */
[----:B------:R-:W-:Y:S05]  /*189b0*/  BRA `(.L_x_2237) ;  /* 0xfffffe94009c7947 */ /* 0x000fea000383ffff */
.L_x_2092:
[----:B-1----:R1:W2:Y:S02]  /*189c0*/  SYNCS.PHASECHK.TRANS64.TRYWAIT P0, [R2+URZ+0x2e830], R3 ;  /* 0x02e83003020075a7 */ /* 0x0022a4000800017f */
[----:B--2---:R-:W-:Y:S05]  /*189d0*/  @!P0 NANOSLEEP.SYNCS 0x989680 ;  /* 0x009896800000895d */ /* 0x004fea0003900000 */
[----:B------:R-:W2:Y:S02]  /*189e0*/  @!P0 SYNCS.PHASECHK.TRANS64 P0, [R2+URZ+0x2e830], R3 ;  /* 0x02e83003020085a7 */ /* 0x000ea4000800007f */
[----:B--2---:R-:W-:Y:S05]  /*189f0*/  @!P0 BRA `(.L_x_2092) ;  /* 0xfffffffc00f08947 */ /* 0x004fea000383ffff */
[----:B------:R-:W-:Y:S05]  /*18a00*/  BRA `(.L_x_2091) ;  /* 0xfffffe9400b87947 */ /* 0x000fea000383ffff */
.L_x_2097:
[----:B-1----:R-:W-:-:S04]  /*18a10*/  IMAD.U32 R5, RZ, RZ, UR6 ;  /* 0x00000006ff057e24 */ /* 0x002fc8000f8e00ff */
[----:B------:R1:W2:Y:S03]  /*18a20*/  SYNCS.PHASECHK.TRANS64.TRYWAIT P3, [R5+URZ+0x2e830], R0 ;  /* 0x02e83000050075a7 */ /* 0x0002a6000806017f */
[----:B--2---:R-:W-:Y:S05]  /*18a30*/  @!P3 NANOSLEEP.SYNCS 0x989680 ;  /* 0x009896800000b95d */ /* 0x004fea0003900000 */
[----:B------:R-:W2:Y:S02]  /*18a40*/  @!P3 SYNCS.PHASECHK.TRANS64 P3, [R5+URZ+0x2e830], R0 ;  /* 0x02e830000500b5a7 */ /* 0x000ea4000806007f */
[----:B--2---:R-:W-:Y:S05]  /*18a50*/  @!P3 BRA `(.L_x_2097) ;  /* 0xfffffffc00ecb947 */ /* 0x004fea000383ffff */
[----:B------:R-:W-:Y:S05]  /*18a60*/  BRA `(.L_x_2094) ;  /* 0xfffffed400e47947 */ /* 0x000fea000383ffff */
.L_x_2101:
[----:B-1----:R-:W-:-:S04]  /*18a70*/  IMAD.U32 R5, RZ, RZ, UR6 ;  /* 0x00000006ff057e24 */ /* 0x002fc8000f8e00ff */
[----:B------:R1:W2:Y:S03]  /*18a80*/  SYNCS.PHASECHK.TRANS64.TRYWAIT P3, [R5+URZ+0x2e850], R0 ;  /* 0x02e85000050075a7 */ /* 0x0002a6000806017f */
[----:B--2---:R-:W-:Y:S05]  /*18a90*/  @!P3 NANOSLEEP.SYNCS 0x989680 ;  /* 0x009896800000b95d */ /* 0x004fea0003900000 */
[----:B------:R-:W2:Y:S02]  /*18aa0*/  @!P3 SYNCS.PHASECHK.TRANS64 P3, [R5+URZ+0x2e850], R0 ;  /* 0x02e850000500b5a7 */ /* 0x000ea4000806007f */
[----:B--2---:R-:W-:Y:S05]  /*18ab0*/  @!P3 BRA `(.L_x_2101) ;  /* 0xfffffffc00ecb947 */ /* 0x004fea000383ffff */
[----:B------:R-:W-:Y:S05]  /*18ac0*/  BRA `(.L_x_2098) ;  /* 0xfffffee000e47947 */ /* 0x000fea000383ffff */
.L_x_2108:
[----:B-1----:R-:W-:-:S04]  /*18ad0*/  IMAD.U32 R5, RZ, RZ, UR6 ;  /* 0x00000006ff057e24 */ /* 0x002fc8000f8e00ff */
[----:B------:R1:W2:Y:S03]  /*18ae0*/  SYNCS.PHASECHK.TRANS64.TRYWAIT P2, [R5+URZ+0x2e830], R0 ;  /* 0x02e83000050075a7 */ /* 0x0002a6000804017f */
[----:B--2---:R-:W-:Y:S05]  /*18af0*/  @!P2 NANOSLEEP.SYNCS 0x989680 ;  /* 0x009896800000a95d */ /* 0x004fea0003900000 */
[----:B------:R-:W2:Y:S02]  /*18b00*/  @!P2 SYNCS.PHASECHK.TRANS64 P2, [R5+URZ+0x2e830], R0 ;  /* 0x02e830000500a5a7 */ /* 0x000ea4000804007f */
[----:B--2---:R-:W-:Y:S05]  /*18b10*/  @!P2 BRA `(.L_x_2108) ;  /* 0xfffffffc00eca947 */ /* 0x004fea000383ffff */
[----:B------:R-:W-:Y:S05]  /*18b20*/  BRA `(.L_x_2105) ;  /* 0xffffff1c002c7947 */ /* 0x000fea000383ffff */
.L_x_2112:
[----:B-1----:R-:W-:-:S04]  /*18b30*/  IMAD.U32 R5, RZ, RZ, UR6 ;  /* 0x00000006ff057e24 */ /* 0x002fc8000f8e00ff */
[----:B------:R1:W2:Y:S03]  /*18b40*/  SYNCS.PHASECHK.TRANS64.TRYWAIT P2, [R5+URZ+0x2e850], R0 ;  /* 0x02e85000050075a7 */ /* 0x0002a6000804017f */
[----:B--2---:R-:W-:Y:S05]  /*18b50*/  @!P2 NANOSLEEP.SYNCS 0x989680 ;  /* 0x009896800000a95d */ /* 0x004fea0003900000 */
[----:B------:R-:W2:Y:S02]  /*18b60*/  @!P2 SYNCS.PHASECHK.TRANS64 P2, [R5+URZ+0x2e850], R0 ;  /* 0x02e850000500a5a7 */ /* 0x000ea4000804007f */
[----:B--2---:R-:W-:Y:S05]  /*18b70*/  @!P2 BRA `(.L_x_2112) ;  /* 0xfffffffc00eca947 */ /* 0x004fea000383ffff */
[----:B------:R-:W-:Y:S05]  /*18b80*/  BRA `(.L_x_2109) ;  /* 0xffffff2800207947 */ /* 0x000fea000383ffff */
.L_x_2118:
[----:B-1----:R-:W-:-:S04]  /*18b90*/  IMAD.U32 R7, RZ, RZ, UR5 ;  /* 0x00000005ff077e24 */ /* 0x002fc8000f8e00ff */
[----:B------:R1:W2:Y:S03]  /*18ba0*/  SYNCS.PHASECHK.TRANS64.TRYWAIT P0, [R7+URZ+0x2e850], R4 ;  /* 0x02e85004070075a7 */ /* 0x0002a6000800017f */
[----:B--2---:R-:W-:Y:S05]  /*18bb0*/  @!P0 NANOSLEEP.SYNCS 0x989680 ;  /* 0x009896800000895d */ /* 0x004fea0003900000 */
[----:B------:R-:W2:Y:S02]  /*18bc0*/  @!P0 SYNCS.PHASECHK.TRANS64 P0, [R7+URZ+0x2e850], R4 ;  /* 0x02e85004070085a7 */ /* 0x000ea4000800007f */
[----:B--2---:R-:W-:Y:S05]  /*18bd0*/  @!P0 BRA `(.L_x_2118) ;  /* 0xfffffffc00ec8947 */ /* 0x004fea000383ffff */
[----:B------:R-:W-:Y:S05]  /*18be0*/  BRA `(.L_x_2117) ;  /* 0xffffff5000607947 */ /* 0x000fea000383ffff */
.L_x_2168:
[----:B------:R-:W-:Y:S02]  /*18bf0*/  IMAD.MOV.U32 R13, RZ, RZ, R0 ;  /* 0x000000ffff0d7224 */ /* 0x000fe400078e0000 */
[----:B------:R-:W-:Y:S02]  /*18c00*/  IMAD.MOV.U32 R12, RZ, RZ, RZ ;  /* 0x000000ffff0c7224 */ /* 0x000fe400078e00ff */
[----:B------:R-:W-:Y:S02]  /*18c10*/  IMAD.MOV.U32 R11, RZ, RZ, 0x1f ;  /* 0x0000001fff0b7424 */ /* 0x000fe400078e00ff */
[----:B------:R-:W-:-:S07]  /*18c20*/  IMAD.MOV.U32 R15, RZ, RZ, -0x1 ;  /* 0xffffffffff0f7424 */ /* 0x000fce00078e00ff */
[----:B-1----:R-:W-:Y:S05]  /*18c30*/  WARPSYNC.COLLECTIVE R15, `(.L_x_2238) ;  /* 0x000000000f087348 */ /* 0x002fea0003c00000 */
[----:B------:R0:W2:Y:S02]  /*18c40*/  SHFL.IDX P6, R14, R13, R12, R11 ;  /* 0x0000000c0d0e7389 */ /* 0x0000a400000c000b */
[----:B012---:R-:W-:Y:S01]  /*18c50*/  ENDCOLLECTIVE ;  /* 0x000000000000791b */ /* 0x007fe20003800000 */
.L_x_2238:
[----:B------:R-:W-:Y:S05]  /*18c60*/  BRA `(.L_x_2239) ;  /* 0xffffffbc00587947 */ /* 0x000fea000383ffff */
.L_x_2170:
[----:B------:R-:W-:Y:S01]  /*18c70*/  BSSY B0, `(.L_x_2240) ;  /* 0x0000006000007945 */ /* 0x000fe20003800000 */
[----:B------:R-:W-:-:S07]  /*18c80*/  IMAD.MOV.U32 R15, RZ, RZ, -0x1 ;  /* 0xffffffffff0f7424 */ /* 0x000fce00078e00ff */
[----:B-1----:R-:W-:Y:S05]  /*18c90*/  WARPSYNC.COLLECTIVE R15, `(.L_x_2241) ;  /* 0x000000000f0c7348 */ /* 0x002fea0003c00000 */
[----:B------:R-:W-:Y:S02]  /*18ca0*/  ELECT P6, UR62, PT ;  /* 0x00000000003e782f */ /* 0x000fe400038c0000 */
[----:B------:R-:W-:Y:S01]  /*18cb0*/  MOV R14, UR62 ;  /* 0x0000003e000e7c02 */ /* 0x000fe20008000f00 */
[----:B-1----:R-:W-:Y:S10]  /*18cc0*/  ENDCOLLECTIVE ;  /* 0x000000000000791b */ /* 0x002ff40003800000 */
.L_x_2241:
[----:B------:R-:W-:Y:S05]  /*18cd0*/  BSYNC B0 ;  /* 0x0000000000007941 */ /* 0x000fea0003800000 */
.L_x_2240:
[----:B------:R-:W-:Y:S05]  /*18ce0*/  BRA `(.L_x_2242) ;  /* 0xffffffbc005c7947 */ /* 0x000fea000383ffff */
.L_x_2172:
[----:B0-----:R0:W1:Y:S02]  /*18cf0*/  SYNCS.PHASECHK.TRANS64.TRYWAIT P0, [R4+URZ+0x2e880], R3 ;  /* 0x02e88003040075a7 */ /* 0x001064000800017f */
[----:B-1----:R-:W-:Y:S05]  /*18d00*/  @!P0 NANOSLEEP.SYNCS 0x989680 ;  /* 0x009896800000895d */ /* 0x002fea0003900000 */
[----:B------:R-:W1:Y:S02]  /*18d10*/  @!P0 SYNCS.PHASECHK.TRANS64 P0, [R4+URZ+0x2e880], R3 ;  /* 0x02e88003040085a7 */ /* 0x000e64000800007f */
[----:B-1----:R-:W-:Y:S05]  /*18d20*/  @!P0 BRA `(.L_x_2172) ;  /* 0xfffffffc00f08947 */ /* 0x002fea000383ffff */
[----:B------:R-:W-:Y:S05]  /*18d30*/  BRA `(.L_x_2243) ;  /* 0xffffffbc00c07947 */ /* 0x000fea000383ffff */
.L_x_2174:
[----:B-1----:R1:W2:Y:S02]  /*18d40*/  SYNCS.PHASECHK.TRANS64.TRYWAIT P0, [R4+URZ+0x2e840], R3 ;  /* 0x02e84003040075a7 */ /* 0x0022a4000800017f */
[----:B--2---:R-:W-:Y:S05]  /*18d50*/  @!P0 NANOSLEEP.SYNCS 0x989680 ;  /* 0x009896800000895d */ /* 0x004fea0003900000 */
[----:B------:R-:W2:Y:S02]  /*18d60*/  @!P0 SYNCS.PHASECHK.TRANS64 P0, [R4+URZ+0x2e840], R3 ;  /* 0x02e84003040085a7 */ /* 0x000ea4000800007f */
[----:B--2---:R-:W-:Y:S05]  /*18d70*/  @!P0 BRA `(.L_x_2174) ;  /* 0xfffffffc00f08947 */ /* 0x004fea000383ffff */
[----:B------:R-:W-:Y:S05]  /*18d80*/  BRA `(.L_x_2244) ;  /* 0xffffffc000147947 */ /* 0x000fea000383ffff */
.L_x_2178:
[----:B------:R-:W-:Y:S01]  /*18d90*/  IMAD.MOV.U32 R13, RZ, RZ, R0 ;  /* 0x000000ffff0d7224 */ /* 0x000fe200078e0000 */
[----:B------:R-:W-:Y:S01]  /*18da0*/  LOP3.LUT R8, R8, 0x7f, RZ, 0xc0, !PT ;  /* 0x0000007f08087812 */ /* 0x000fe200078ec0ff */
[----:B------:R-:W-:Y:S02]  /*18db0*/  IMAD.MOV.U32 R12, RZ, RZ, RZ ;  /* 0x000000ffff0c7224 */ /* 0x000fe400078e00ff */
[----:B------:R-:W-:Y:S01]  /*18dc0*/  IMAD.MOV.U32 R11, RZ, RZ, 0x181f ;  /* 0x0000181fff0b7424 */ /* 0x000fe200078e00ff */
[----:B------:R-:W-:Y:S01]  /*18dd0*/  SHF.R.U32.HI R8, RZ, 0x3, R8 ;  /* 0x00000003ff087819 */ /* 0x000fe20000011608 */
[----:B------:R-:W-:Y:S02]  /*18de0*/  IMAD.MOV.U32 R15, RZ, RZ, -0x1 ;  /* 0xffffffffff0f7424 */ /* 0x000fe400078e00ff */
[----:B------:R-:W-:Y:S02]  /*18df0*/  IMAD R3, R17, R5, RZ ;  /* 0x0000000511037224 */ /* 0x000fe400078e02ff */
[----:B------:R-:W-:-:S07]  /*18e00*/  IMAD R4, R7, 0x80, R8 ;  /* 0x0000008007047824 */ /* 0x000fce00078e0208 */
[----:B-----5:R-:W-:Y:S05]  /*18e10*/  WARPSYNC.COLLECTIVE R15, `(.L_x_2245) ;  /* 0x000000000f087348 */ /* 0x020fea0003c00000 */
[----:B------:R0:W1:Y:S02]  /*18e20*/  SHFL.IDX P6, R14, R13, R12, R11 ;  /* 0x0000000c0d0e7389 */ /* 0x00006400000c000b */
[----:B01---5:R-:W-:Y:S01]  /*18e30*/  ENDCOLLECTIVE ;  /* 0x000000000000791b */ /* 0x023fe20003800000 */
.L_x_2245:
[C---:B------:R-:W-:Y:S01]  /*18e40*/  VIADD R8, R4.reuse, 0x60 ;  /* 0x0000006004087836 */ /* 0x040fe20000000000 */
[----:B------:R-:W-:Y:S01]  /*18e50*/  ISETP.GE.AND P1, PT, R4, R3, PT ;  /* 0x000000030400720c */ /* 0x000fe20003f26270 */
[----:B------:R-:W-:Y:S02]  /*18e60*/  IMAD.MOV.U32 R13, RZ, RZ, R2 ;  /* 0x000000ffff0d7224 */ /* 0x000fe400078e0002 */
[----:B------:R-:W-:-:S10]  /*18e70*/  IMAD.MOV.U32 R6, RZ, RZ, R14 ;  /* 0x000000ffff067224 */ /* 0x000fd400078e000e */
[----:B------:R-:W-:Y:S05]  /*18e80*/  WARPSYNC.COLLECTIVE R15, `(.L_x_2246) ;  /* 0x000000000f087348 */ /* 0x000fea0003c00000 */
[----:B------:R0:W1:Y:S02]  /*18e90*/  SHFL.IDX P6, R14, R13, R12, R11 ;  /* 0x0000000c0d0e7389 */ /* 0x00006400000c000b */
[----:B01----:R-:W-:Y:S01]  /*18ea0*/  ENDCOLLECTIVE ;  /* 0x000000000000791b */ /* 0x003fe20003800000 */
.L_x_2246:
[----:B------:R-:W-:Y:S02]  /*18eb0*/  IMAD.MOV.U32 R13, RZ, RZ, R0 ;  /* 0x000000ffff0d7224 */ /* 0x000fe400078e0000 */
[----:B------:R-:W-:Y:S02]  /*18ec0*/  IMAD.MOV.U32 R12, RZ, RZ, 0x1 ;  /* 0x00000001ff0c7424 */ /* 0x000fe400078e00ff */
[----:B------:R-:W-:-:S07]  /*18ed0*/  IMAD.MOV.U32 R5, RZ, RZ, R14 ;  /* 0x000000ffff057224 */ /* 0x000fce00078e000e */
[----:B------:R-:W-:Y:S05]  /*18ee0*/  WARPSYNC.COLLECTIVE R15, `(.L_x_2247) ;  /* 0x000000000f087348 */ /* 0x000fea0003c00000 */
[----:B------:R0:W1:Y:S02]  /*18ef0*/  SHFL.IDX P6, R14, R13, R12, R11 ;  /* 0x0000000c0d0e7389 */ /* 0x00006400000c000b */
[----:B01----:R-:W-:Y:S01]  /*18f00*/  ENDCOLLECTIVE ;  /* 0x000000000000791b */ /* 0x003fe20003800000 */
.L_x_2247:
        /* <DEDUP_REMOVED lines=15> */
.L_x_2248:
[----:B------:R-:W-:Y:S02]  /*19000*/  IMAD.MOV.U32 R13, RZ, RZ, R0 ;  /* 0x000000ffff0d7224 */ /* 0x000fe400078e0000 */
[----:B------:R-:W-:Y:S02]  /*19010*/  IMAD.MOV.U32 R12, RZ, RZ, 0x2 ;  /* 0x00000002ff0c7424 */ /* 0x000fe400078e00ff */
[----:B------:R-:W-:-:S07]  /*19020*/  IMAD.MOV.U32 R6, RZ, RZ, R14 ;  /* 0x000000ffff067224 */ /* 0x000fce00078e000e */
[----:B------:R-:W-:Y:S05]  /*19030*/  WARPSYNC.COLLECTIVE R15, `(.L_x_2249) ;  /* 0x000000000f087348 */ /* 0x000fea0003c00000 */
[----:B------:R0:W1:Y:S02]  /*19040*/  SHFL.IDX P6, R14, R13, R12, R11 ;  /* 0x0000000c0d0e7389 */ /* 0x00006400000c000b */
[----:B01----:R-:W-:Y:S01]  /*19050*/  ENDCOLLECTIVE ;  /* 0x000000000000791b */ /* 0x003fe20003800000 */
.L_x_2249:
        /* <DEDUP_REMOVED lines=14> */
.L_x_2250:
[----:B------:R-:W-:Y:S02]  /*19140*/  IMAD.MOV.U32 R13, RZ, RZ, R0 ;  /* 0x000000ffff0d7224 */ /* 0x000fe400078e0000 */
[----:B------:R-:W-:Y:S02]  /*19150*/  IMAD.MOV.U32 R12, RZ, RZ, 0x3 ;  /* 0x00000003ff0c7424 */ /* 0x000fe400078e00ff */
[----:B------:R-:W-:-:S07]  /*19160*/  IMAD.MOV.U32 R6, RZ, RZ, R14 ;  /* 0x000000ffff067224 */ /* 0x000fce00078e000e */
[----:B------:R-:W-:Y:S05]  /*19170*/  WARPSYNC.COLLECTIVE R15, `(.L_x_2251) ;  /* 0x000000000f087348 */ /* 0x000fea0003c00000 */
[----:B------:R0:W1:Y:S02]  /*19180*/  SHFL.IDX P6, R14, R13, R12, R11 ;  /* 0x0000000c0d0e7389 */ /* 0x00006400000c000b */
[----:B01----:R-:W-:Y:S01]  /*19190*/  ENDCOLLECTIVE ;  /* 0x000000000000791b */ /* 0x003fe20003800000 */
.L_x_2251:
        /* <DEDUP_REMOVED lines=14> */
.L_x_2252:
[----:B------:R-:W-:Y:S02]  /*19280*/  IMAD.MOV.U32 R13, RZ, RZ, R0 ;  /* 0x000000ffff0d7224 */ /* 0x000fe400078e0000 */
[----:B------:R-:W-:Y:S02]  /*19290*/  IMAD.MOV.U32 R12, RZ, RZ, 0x4 ;  /* 0x00000004ff0c7424 */ /* 0x000fe400078e00ff */
[----:B------:R-:W-:-:S07]  /*192a0*/  IMAD.MOV.U32 R6, RZ, RZ, R14 ;  /* 0x000000ffff067224 */ /* 0x000fce00078e000e */
[----:B------:R-:W-:Y:S05]  /*192b0*/  WARPSYNC.COLLECTIVE R15, `(.L_x_2253) ;  /* 0x000000000f087348 */ /* 0x000fea0003c00000 */
[----:B------:R0:W1:Y:S02]  /*192c0*/  SHFL.IDX P6, R14, R13, R12, R11 ;  /* 0x0000000c0d0e7389 */ /* 0x00006400000c000b */
[----:B01----:R-:W-:Y:S01]  /*192d0*/  ENDCOLLECTIVE ;  /* 0x000000000000791b */ /* 0x003fe20003800000 */
.L_x_2253:
        /* <DEDUP_REMOVED lines=14> */
.L_x_2254:
[----:B------:R-:W-:Y:S02]  /*193c0*/  IMAD.MOV.U32 R13, RZ, RZ, R0 ;  /* 0x000000ffff0d7224 */ /* 0x000fe400078e0000 */
[----:B------:R-:W-:Y:S02]  /*193d0*/  IMAD.MOV.U32 R12, RZ, RZ, 0x5 ;  /* 0x00000005ff0c7424 */ /* 0x000fe400078e00ff */
[----:B------:R-:W-:-:S07]  /*193e0*/  IMAD.MOV.U32 R6, RZ, RZ, R14 ;  /* 0x000000ffff067224 */ /* 0x000fce00078e000e */
[----:B------:R-:W-:Y:S05]  /*193f0*/  WARPSYNC.COLLECTIVE R15, `(.L_x_2255) ;  /* 0x000000000f087348 */ /* 0x000fea0003c00000 */
[----:B------:R0:W1:Y:S02]  /*19400*/  SHFL.IDX P6, R14, R13, R12, R11 ;  /* 0x0000000c0d0e7389 */ /* 0x00006400000c000b */
[----:B01----:R-:W-:Y:S01]  /*19410*/  ENDCOLLECTIVE ;  /* 0x000000000000791b */ /* 0x003fe20003800000 */
.L_x_2255:
        /* <DEDUP_REMOVED lines=14> */
.L_x_2256:
[----:B------:R-:W-:Y:S02]  /*19500*/  IMAD.MOV.U32 R13, RZ, RZ, R0 ;  /* 0x000000ffff0d7224 */ /* 0x000fe400078e0000 */
[----:B------:R-:W-:Y:S02]  /*19510*/  IMAD.MOV.U32 R12, RZ, RZ, 0x6 ;  /* 0x00000006ff0c7424 */ /* 0x000fe400078e00ff */
[----:B------:R-:W-:-:S07]  /*19520*/  IMAD.MOV.U32 R6, RZ, RZ, R14 ;  /* 0x000000ffff067224 */ /* 0x000fce00078e000e */
[----:B------:R-:W-:Y:S05]  /*19530*/  WARPSYNC.COLLECTIVE R15, `(.L_x_2257) ;  /* 0x000000000f087348 */ /* 0x000fea0003c00000 */
[----:B------:R0:W1:Y:S02]  /*19540*/  SHFL.IDX P6, R14, R13, R12, R11 ;  /* 0x0000000c0d0e7389 */ /* 0x00006400000c000b */
[----:B01----:R-:W-:Y:S01]  /*19550*/  ENDCOLLECTIVE ;  /* 0x000000000000791b */ /* 0x003fe20003800000 */
.L_x_2257:
        /* <DEDUP_REMOVED lines=13> */
.L_x_2258:
[----:B------:R-:W-:Y:S02]  /*19630*/  IMAD.MOV.U32 R13, RZ, RZ, R0 ;  /* 0x000000ffff0d7224 */ /* 0x000fe400078e0000 */
[----:B------:R-:W-:Y:S02]  /*19640*/  IMAD.MOV.U32 R12, RZ, RZ, 0x7 ;  /* 0x00000007ff0c7424 */ /* 0x000fe400078e00ff */
[----:B------:R-:W-:-:S07]  /*19650*/  IMAD.MOV.U32 R6, RZ, RZ, R14 ;  /* 0x000000ffff067224 */ /* 0x000fce00078e000e */
[----:B------:R-:W-:Y:S05]  /*19660*/  WARPSYNC.COLLECTIVE R15, `(.L_x_2259) ;  /* 0x000000000f087348 */ /* 0x000fea0003c00000 */
[----:B------:R0:W1:Y:S02]  /*19670*/  SHFL.IDX P6, R14, R13, R12, R11 ;  /* 0x0000000c0d0e7389 */ /* 0x00006400000c000b */
[----:B01----:R-:W-:Y:S01]  /*19680*/  ENDCOLLECTIVE ;  /* 0x000000000000791b */ /* 0x003fe20003800000 */
.L_x_2259:
        /* <DEDUP_REMOVED lines=12> */
.L_x_2260:
[----:B------:R-:W-:Y:S01]  /*19750*/  IMAD.MOV.U32 R2, RZ, RZ, R14 ;  /* 0x000000ffff027224 */ /* 0x000fe200078e000e */
[----:B------:R-:W-:Y:S06]  /*19760*/  BRA `(.L_x_2261) ;  /* 0xffffffc000507947 */ /* 0x000fec000383ffff */
.L_x_2181:
[----:B-1----:R1:W2:Y:S02]  /*19770*/  SYNCS.PHASECHK.TRANS64.TRYWAIT P0, [R18+URZ+0x2e820], R0 ;  /* 0x02e82000120075a7 */ /* 0x0022a4000800017f */
[----:B--2---:R-:W-:Y:S05]  /*19780*/  @!P0 NANOSLEEP.SYNCS 0x989680 ;  /* 0x009896800000895d */ /* 0x004fea0003900000 */
[----:B------:R-:W2:Y:S02]  /*19790*/  @!P0 SYNCS.PHASECHK.TRANS64 P0, [R18+URZ+0x2e820], R0 ;  /* 0x02e82000120085a7 */ /* 0x000ea4000800007f */
[----:B--2---:R-:W-:Y:S05]  /*197a0*/  @!P0 BRA `(.L_x_2181) ;  /* 0xfffffffc00f08947 */ /* 0x004fea000383ffff */
[----:B------:R-:W-:Y:S05]  /*197b0*/  BRA `(.L_x_2262) ;  /* 0xffffffc000ac7947 */ /* 0x000fea000383ffff */
.L_x_2187:
[----:B--2---:R2:W3:Y:S02]  /*197c0*/  SYNCS.PHASECHK.TRANS64.TRYWAIT P0, [R4+URZ+0x2e880], R3 ;  /* 0x02e88003040075a7 */ /* 0x0044e4000800017f */
[----:B---3--:R-:W-:Y:S05]  /*197d0*/  @!P0 NANOSLEEP.SYNCS 0x989680 ;  /* 0x009896800000895d */ /* 0x008fea0003900000 */
[----:B------:R-:W3:Y:S02]  /*197e0*/  @!P0 SYNCS.PHASECHK.TRANS64 P0, [R4+URZ+0x2e880], R3 ;  /* 0x02e88003040085a7 */ /* 0x000ee4000800007f */
[----:B---3--:R-:W-:Y:S05]  /*197f0*/  @!P0 BRA `(.L_x_2187) ;  /* 0xfffffffc00f08947 */ /* 0x008fea000383ffff */
[----:B------:R-:W-:Y:S05]  /*19800*/  BRA `(.L_x_2263) ;  /* 0xffffffc400647947 */ /* 0x000fea000383ffff */
.L_x_2192:
[----:B0-----:R0:W3:Y:S02]  /*19810*/  SYNCS.PHASECHK.TRANS64.TRYWAIT P0, [R4+URZ+0x2e840], R3 ;  /* 0x02e84003040075a7 */ /* 0x0010e4000800017f */
[----:B---3--:R-:W-:Y:S05]  /*19820*/  @!P0 NANOSLEEP.SYNCS 0x989680 ;  /* 0x009896800000895d */ /* 0x008fea0003900000 */
[----:B------:R-:W3:Y:S02]  /*19830*/  @!P0 SYNCS.PHASECHK.TRANS64 P0, [R4+URZ+0x2e840], R3 ;  /* 0x02e84003040085a7 */ /* 0x000ee4000800007f */
[----:B---3--:R-:W-:Y:S05]  /*19840*/  @!P0 BRA `(.L_x_2192) ;  /* 0xfffffffc00f08947 */ /* 0x008fea000383ffff */
[----:B------:R-:W-:Y:S05]  /*19850*/  BRA `(.L_x_2264) ;  /* 0xffffffc400e47947 */ /* 0x000fea000383ffff */
.L_x_2198:
[----:B--2---:R2:W3:Y:S02]  /*19860*/  SYNCS.PHASECHK.TRANS64.TRYWAIT P0, [R19+URZ+0x2e870], R2 ;  /* 0x02e87002130075a7 */ /* 0x0044e4000800017f */
[----:B---3--:R-:W-:Y:S05]  /*19870*/  @!P0 NANOSLEEP.SYNCS 0x989680 ;  /* 0x009896800000895d */ /* 0x008fea0003900000 */
[----:B------:R-:W3:Y:S02]  /*19880*/  @!P0 SYNCS.PHASECHK.TRANS64 P0, [R19+URZ+0x2e870], R2 ;  /* 0x02e87002130085a7 */ /* 0x000ee4000800007f */
[----:B---3--:R-:W-:Y:S05]  /*19890*/  @!P0 BRA `(.L_x_2198) ;  /* 0xfffffffc00f08947 */ /* 0x008fea000383ffff */
[----:B------:R-:W-:Y:S05]  /*198a0*/  BRA `(.L_x_2265) ;  /* 0xffffffc800807947 */ /* 0x000fea000383ffff */
.L_x_2200:
[----:B--2---:R2:W3:Y:S02]  /*198b0*/  SYNCS.PHASECHK.TRANS64.TRYWAIT P0, [R19+URZ+0x2e860], R2 ;  /* 0x02e86002130075a7 */ /* 0x0044e4000800017f */
[----:B---3--:R-:W-:Y:S05]  /*198c0*/  @!P0 NANOSLEEP.SYNCS 0x989680 ;  /* 0x009896800000895d */ /* 0x008fea0003900000 */
[----:B------:R-:W3:Y:S02]  /*198d0*/  @!P0 SYNCS.PHASECHK.TRANS64 P0, [R19+URZ+0x2e860], R2 ;  /* 0x02e86002130085a7 */ /* 0x000ee4000800007f */
[----:B---3--:R-:W-:Y:S05]  /*198e0*/  @!P0 BRA `(.L_x_2200) ;  /* 0xfffffffc00f08947 */ /* 0x008fea000383ffff */
[----:B------:R-:W-:Y:S05]  /*198f0*/  BRA `(.L_x_2266) ;  /* 0xffffffc800887947 */ /* 0x000fea000383ffff */
.L_x_2207:
[----:B-1----:R1:W2:Y:S02]  /*19900*/  SYNCS.PHASECHK.TRANS64.TRYWAIT P1, [R16+URZ+0x2e870], R3 ;  /* 0x02e87003100075a7 */ /* 0x0022a4000802017f */
[----:B--2---:R-:W-:Y:S05]  /*19910*/  @!P1 NANOSLEEP.SYNCS 0x989680 ;  /* 0x009896800000995d */ /* 0x004fea0003900000 */
[----:B------:R-:W2:Y:S02]  /*19920*/  @!P1 SYNCS.PHASECHK.TRANS64 P1, [R16+URZ+0x2e870], R3 ;  /* 0x02e87003100095a7 */ /* 0x000ea4000802007f */
[----:B--2---:R-:W-:Y:S05]  /*19930*/  @!P1 BRA `(.L_x_2207) ;  /* 0xfffffffc00f09947 */ /* 0x004fea000383ffff */
[----:B------:R-:W-:Y:S05]  /*19940*/  BRA `(.L_x_2267) ;  /* 0xffffffd000cc7947 */ /* 0x000fea000383ffff */
.L_x_2209:
[----:B-1----:R1:W2:Y:S02]  /*19950*/  SYNCS.PHASECHK.TRANS64.TRYWAIT P1, [R16+URZ+0x2e860], R3 ;  /* 0x02e86003100075a7 */ /* 0x0022a4000802017f */
[----:B--2---:R-:W-:Y:S05]  /*19960*/  @!P1 NANOSLEEP.SYNCS 0x989680 ;  /* 0x009896800000995d */ /* 0x004fea0003900000 */
[----:B------:R-:W2:Y:S02]  /*19970*/  @!P1 SYNCS.PHASECHK.TRANS64 P1, [R16+URZ+0x2e860], R3 ;  /* 0x02e86003100095a7 */ /* 0x000ea4000802007f */
[----:B--2---:R-:W-:Y:S05]  /*19980*/  @!P1 BRA `(.L_x_2209) ;  /* 0xfffffffc00f09947 */ /* 0x004fea000383ffff */
[----:B------:R-:W-:Y:S05]  /*19990*/  BRA `(.L_x_2268) ;  /* 0xffffffd000d47947 */ /* 0x000fea000383ffff */
.L_x_2222:
[----:B0-----:R0:W1:Y:S02]  /*199a0*/  SYNCS.PHASECHK.TRANS64.TRYWAIT P0, [R0+URZ+0x2e820], R3 ;  /* 0x02e82003000075a7 */ /* 0x001064000800017f */
[----:B-1----:R-:W-:Y:S05]  /*199b0*/  @!P0 NANOSLEEP.SYNCS 0x989680 ;  /* 0x009896800000895d */ /* 0x002fea0003900000 */
[----:B------:R-:W1:Y:S02]  /*199c0*/  @!P0 SYNCS.PHASECHK.TRANS64 P0, [R0+URZ+0x2e820], R3 ;  /* 0x02e82003000085a7 */ /* 0x000e64000800007f */
[----:B-1----:R-:W-:Y:S05]  /*199d0*/  @!P0 BRA `(.L_x_2222) ;  /* 0xfffffffc00f08947 */ /* 0x002fea000383ffff */
[----:B------:R-:W-:Y:S05]  /*199e0*/  BRA `(.L_x_2269) ;  /* 0xffffffe800fc7947 */ /* 0x000fea000383ffff */
.L_x_2223:
        /* <DEDUP_REMOVED lines=11> */
.L_x_2271:
[----:B------:R-:W-:Y:S05]  /*19aa0*/  BSYNC B0 ;  /* 0x0000000000007941 */ /* 0x000fea0003800000 */
.L_x_2270:
[----:B------:R-:W-:Y:S05]  /*19ab0*/  BRA `(.L_x_2272) ;  /* 0xffffffe800e47947 */ /* 0x000fea000383ffff */
.L_x_2226:
[----:B------:R-:W-:Y:S01]  /*19ac0*/  BSSY B1, `(.L_x_2273) ;  /* 0x0000006000017945 */ /* 0x000fe20003800000 */
[----:B------:R-:W-:-:S07]  /*19ad0*/  IMAD.MOV.U32 R15, RZ, RZ, -0x1 ;  /* 0xffffffffff0f7424 */ /* 0x000fce00078e00ff */
[----:B01----:R-:W-:Y:S05]  /*19ae0*/  WARPSYNC.COLLECTIVE R15, `(.L_x_2274) ;  /* 0x000000000f0c7348 */ /* 0x003fea0003c00000 */
[----:B------:R-:W-:Y:S02]  /*19af0*/  ELECT P6, UR62, PT ;  /* 0x00000000003e782f */ /* 0x000fe400038c0000 */
[----:B------:R-:W-:Y:S01]  /*19b00*/  MOV R14, UR62 ;  /* 0x0000003e000e7c02 */ /* 0x000fe20008000f00 */
[----:B01----:R-:W-:Y:S10]  /*19b10*/  ENDCOLLECTIVE ;  /* 0x000000000000791b */ /* 0x003ff40003800000 */
.L_x_2274:
[----:B------:R-:W-:Y:S05]  /*19b20*/  BSYNC B1 ;  /* 0x0000000000017941 */ /* 0x000fea0003800000 */
.L_x_2273:
[----:B------:R-:W-:Y:S05]  /*19b30*/  BRA `(.L_x_2275) ;  /* 0xffffffe800dc7947 */ /* 0x000fea000383ffff */
.L_x_2228:
[----:B0-----:R0:W1:Y:S02]  /*19b40*/  SYNCS.PHASECHK.TRANS64.TRYWAIT P1, [R6+URZ], R5 ;  /* 0x00000005060075a7 */ /* 0x001064000802017f */
[----:B-1----:R-:W-:Y:S05]  /*19b50*/  @!P1 NANOSLEEP.SYNCS 0x989680 ;  /* 0x009896800000995d */ /* 0x002fea0003900000 */
[----:B------:R-:W1:Y:S02]  /*19b60*/  @!P1 SYNCS.PHASECHK.TRANS64 P1, [R6+URZ], R5 ;  /* 0x00000005060095a7 */ /* 0x000e64000802007f */
[----:B-1----:R-:W-:Y:S05]  /*19b70*/  @!P1 BRA `(.L_x_2228) ;  /* 0xfffffffc00f09947 */ /* 0x002fea000383ffff */
[----:B------:R-:W-:Y:S05]  /*19b80*/  BRA `(.L_x_2276) ;  /* 0xffffffec00187947 */ /* 0x000fea000383ffff */
.L_x_2229:
[----:B-1----:R1:W2:Y:S02]  /*19b90*/  SYNCS.PHASECHK.TRANS64.TRYWAIT P1, [R7+URZ], R2 ;  /* 0x00000002070075a7 */ /* 0x0022a4000802017f */
[----:B--2---:R-:W-:Y:S05]  /*19ba0*/  @!P1 NANOSLEEP.SYNCS 0x989680 ;  /* 0x009896800000995d */ /* 0x004fea0003900000 */
[----:B------:R-:W2:Y:S02]  /*19bb0*/  @!P1 SYNCS.PHASECHK.TRANS64 P1, [R7+URZ], R2 ;  /* 0x00000002070095a7 */ /* 0x000ea4000802007f */
[----:B--2---:R-:W-:Y:S05]  /*19bc0*/  @!P1 BRA `(.L_x_2229) ;  /* 0xfffffffc00f09947 */ /* 0x004fea000383ffff */
[----:B------:R-:W-:Y:S05]  /*19bd0*/  BRA `(.L_x_2277) ;  /* 0xffffffec000c7947 */ /* 0x000fea000383ffff */
.L_x_2231:
[----:B--2---:R2:W3:Y:S02]  /*19be0*/  SYNCS.PHASECHK.TRANS64.TRYWAIT P1, [R4+URZ+0x2e860], R5 ;  /* 0x02e86005040075a7 */ /* 0x0044e4000802017f */
[----:B---3--:R-:W-:Y:S05]  /*19bf0*/  @!P1 NANOSLEEP.SYNCS 0x989680 ;  /* 0x009896800000995d */ /* 0x008fea0003900000 */
[----:B------:R-:W3:Y:S02]  /*19c00*/  @!P1 SYNCS.PHASECHK.TRANS64 P1, [R4+URZ+0x2e860], R5 ;  /* 0x02e86005040095a7 */ /* 0x000ee4000802007f */
[----:B---3--:R-:W-:Y:S05]  /*19c10*/  @!P1 BRA `(.L_x_2231) ;  /* 0xfffffffc00f09947 */ /* 0x008fea000383ffff */
[----:B------:R-:W-:Y:S05]  /*19c20*/  BRA `(.L_x_2278) ;  /* 0xffffffec00107947 */ /* 0x000fea000383ffff */
.L_x_2233:
[----:B---3--:R3:W4:Y:S02]  /*19c30*/  SYNCS.PHASECHK.TRANS64.TRYWAIT P1, [R3+URZ+0x2e860], R2 ;  /* 0x02e86002030075a7 */ /* 0x008724000802017f */
[----:B----4-:R-:W-:Y:S05]  /*19c40*/  @!P1 NANOSLEEP.SYNCS 0x989680 ;  /* 0x009896800000995d */ /* 0x010fea0003900000 */
[----:B------:R-:W4:Y:S02]  /*19c50*/  @!P1 SYNCS.PHASECHK.TRANS64 P1, [R3+URZ+0x2e860], R2 ;  /* 0x02e86002030095a7 */ /* 0x000f24000802007f */
[----:B----4-:R-:W-:Y:S05]  /*19c60*/  @!P1 BRA `(.L_x_2233) ;  /* 0xfffffffc00f09947 */ /* 0x010fea000383ffff */
[----:B------:R-:W-:Y:S05]  /*19c70*/  BRA `(.L_x_2279) ;  /* 0xffffffec00107947 */ /* 0x000fea000383ffff */
.L_x_2235:
[----:B----4-:R4:W0:Y:S02]  /*19c80*/  SYNCS.PHASECHK.TRANS64.TRYWAIT P0, [R4+URZ+0x2e880], R5 ;  /* 0x02e88005040075a7 */ /* 0x010824000800017f */
[----:B0-----:R-:W-:Y:S05]  /*19c90*/  @!P0 NANOSLEEP.SYNCS 0x989680 ;  /* 0x009896800000895d */ /* 0x001fea0003900000 */
[----:B------:R-:W0:Y:S02]  /*19ca0*/  @!P0 SYNCS.PHASECHK.TRANS64 P0, [R4+URZ+0x2e880], R5 ;  /* 0x02e88005040085a7 */ /* 0x000e24000800007f */
[----:B0-----:R-:W-:Y:S05]  /*19cb0*/  @!P0 BRA `(.L_x_2235) ;  /* 0xfffffffc00f08947 */ /* 0x001fea000383ffff */
[----:B------:R-:W-:Y:S05]  /*19cc0*/  BRA `(.L_x_2236) ;  /* 0xffffffec000c7947 */ /* 0x000fea000383ffff */
.L_x_2280:
        /* <DEDUP_REMOVED lines=11> */
.L_x_2841:


//--------------------- .text._ZN7cutlass13device_kernelIN5flash11enable_sm90INS1_16FlashAttnFwdSm90INS1_25CollectiveMainloopFwdSm90ILi2EN4cute5tupleIJNS5_1CILi1EEES8_S8_EEENS6_IJNS7_ILi128EEENS7_ILi224EEESA_EEELi128ENS_12float_e4m3_tEfNS_4arch4Sm90ELb1ELb0ELb0ELb1ELb0ELb1ELb0ELb1ELb1ELb1ELb1ELb0EEENS1_21CollectiveEpilogueFwdINS6_IJSA_SA_SB_EEES9_NS_10bfloat16_tESF_Li256ELb1ELb1ELb1ELb1EEENS1_36VarlenDynamicPersistentTileSchedulerILi128ELi224ELi256ELi128ELb1ELb1ELb1ELb1ELb1ELb1EEEEEEEEEvNT_6ParamsE --------------------------
	.section	.text._ZN7cutlass13device_kernelIN5flash11enable_sm90INS1_16FlashAttnFwdSm90INS1_25CollectiveMainloopFwdSm90ILi2EN4cute5tupleIJNS5_1CILi1EEES8_S8_EEENS6_IJNS7_ILi128EEENS7_ILi224EEESA_EEELi128ENS_12float_e4m3_tEfNS_4arch4Sm90ELb1ELb0ELb0ELb1ELb0ELb1ELb0ELb1ELb1ELb1ELb1ELb0EEENS1_21CollectiveEpilogueFwdINS6_IJSA_SA_SB_EEES9_NS_10bfloat16_tESF_Li256ELb1ELb1ELb1ELb1EEENS1_36VarlenDynamicPersistentTileSchedulerILi128ELi224ELi256ELi128ELb1ELb1ELb1ELb1ELb1ELb1EEEEEEEEEvNT_6ParamsE,"ax",@progbits
	.align	128
.text._ZN7cutlass13device_kernelIN5flash11enable_sm90INS1_16FlashAttnFwdSm90INS1_25CollectiveMainloopFwdSm90ILi2EN4cute5tupleIJNS5_1CILi1EEES8_S8_EEENS6_IJNS7_ILi128EEENS7_ILi224EEESA_EEELi128ENS_12float_e4m3_tEfNS_4arch4Sm90ELb1ELb0ELb0ELb1ELb0ELb1ELb0ELb1ELb1ELb1ELb1ELb0EEENS1_21CollectiveEpilogueFwdINS6_IJSA_SA_SB_EEES9_NS_10bfloat16_tESF_Li256ELb1ELb1ELb1ELb1EEENS1_36VarlenDynamicPersistentTileSchedulerILi128ELi224ELi256ELi128ELb1ELb1ELb1ELb1ELb1ELb1EEEEEEEEEvNT_6ParamsE:
        .type           _ZN7cutlass13device_kernelIN5flash11enable_sm90INS1_16FlashAttnFwdSm90INS1_25CollectiveMainloopFwdSm90ILi2EN4cute5tupleIJNS5_1CILi1EEES8_S8_EEENS6_IJNS7_ILi128EEENS7_ILi224EEESA_EEELi128ENS_12float_e4m3_tEfNS_4arch4Sm90ELb1ELb0ELb0ELb1ELb0ELb1ELb0ELb1ELb1ELb1ELb1ELb0EEENS1_21CollectiveEpilogueFwdINS6_IJSA_SA_SB_EEES9_NS_10bfloat16_tESF_Li256ELb1ELb1ELb1ELb1EEENS1_36VarlenDynamicPersistentTileSchedulerILi128ELi224ELi256ELi128ELb1ELb1ELb1ELb1ELb1ELb1EEEEEEEEEvNT_6ParamsE,@function
        .size           _ZN7cutlass13device_kernelIN5flash11enable_sm90INS1_16FlashAttnFwdSm90INS1_25CollectiveMainloopFwdSm90ILi2EN4cute5tupleIJNS5_1CILi1EEES8_S8_EEENS6_IJNS7_ILi128EEENS7_ILi224EEESA_EEELi128ENS_12float_e4m3_tEfNS_4arch4Sm90ELb1ELb0ELb0ELb1ELb0ELb1ELb0ELb1ELb1ELb1ELb1ELb0EEENS1_21CollectiveEpilogueFwdINS6_IJSA_SA_SB_EEES9_NS_10bfloat16_tESF_Li256ELb1ELb1ELb1ELb1EEENS1_36VarlenDynamicPersistentTileSchedulerILi128ELi224ELi256ELi128ELb1ELb1ELb1ELb1ELb1ELb1EEEEEEEEEvNT_6ParamsE,(.L_x_2842 - _ZN7cutlass13device_kernelIN5flash11enable_sm90INS1_16FlashAttnFwdSm90INS1_25CollectiveMainloopFwdSm90ILi2EN4cute5tupleIJNS5_1CILi1EEES8_S8_EEENS6_IJNS7_ILi128EEENS7_ILi224EEESA_EEELi128ENS_12float_e4m3_tEfNS_4arch4Sm90ELb1ELb0ELb0ELb1ELb0ELb1ELb0ELb1ELb1ELb1ELb1ELb0EEENS1_21CollectiveEpilogueFwdINS6_IJSA_SA_SB_EEES9_NS_10bfloat16_tESF_Li256ELb1ELb1ELb1ELb1EEENS1_36VarlenDynamicPersistentTileSchedulerILi128ELi224ELi256ELi128ELb1ELb1ELb1ELb1ELb1ELb1EEEEEEEEEvNT_6ParamsE)
        .other          _ZN7cutlass13device_kernelIN5flash11enable_sm90INS1_16FlashAttnFwdSm90INS1_25CollectiveMainloopFwdSm90ILi2EN4cute5tupleIJNS5_1CILi1EEES8_S8_EEENS6_IJNS7_ILi128EEENS7_ILi224EEESA_EEELi128ENS_12float_e4m3_tEfNS_4arch4Sm90ELb1ELb0ELb0ELb1ELb0ELb1ELb0ELb1ELb1ELb1ELb1ELb0EEENS1_21CollectiveEpilogueFwdINS6_IJSA_SA_SB_EEES9_NS_10bfloat16_tESF_Li256ELb1ELb1ELb1ELb1EEENS1_36VarlenDynamicPersistentTileSchedulerILi128ELi224ELi256ELi128ELb1ELb1ELb1ELb1ELb1ELb1EEEEEEEEEvNT_6ParamsE,@"STO_CUDA_ENTRY STV_DEFAULT"
_ZN7cutlass13device_kernelIN5flash11enable_sm90INS1_16FlashAttnFwdSm90INS1_25CollectiveMainloopFwdSm90ILi2EN4cute5tupleIJNS5_1CILi1EEES8_S8_EEENS6_IJNS7_ILi128EEENS7_ILi224EEESA_EEELi128ENS_12float_e4m3_tEfNS_4arch4Sm90ELb1ELb0ELb0ELb1ELb0ELb1ELb0ELb1ELb1ELb1ELb1ELb0EEENS1_21CollectiveEpilogueFwdINS6_IJSA_SA_SB_EEES9_NS_10bfloat16_tESF_Li256ELb1ELb1ELb1ELb1EEENS1_36VarlenDynamicPersistentTileSchedulerILi128ELi224ELi256ELi128ELb1ELb1ELb1ELb1ELb1ELb1EEEEEEEEEvNT_6ParamsE:
        /* <DEDUP_REMOVED lines=24> */
.L_x_2282:
[----:B------:R-:W-:Y:S05]  /*0180*/  BSYNC B0 ;  /* 0x0000000000007941 */ /* 0x000fea0003800000 */
.L_x_2281:
        /* <DEDUP_REMOVED lines=41> */
.L_x_2283:
        /* <DEDUP_REMOVED lines=22> */
.L_x_2284:
        /* <DEDUP_REMOVED lines=18> */
.L_x_2285:
        /* <DEDUP_REMOVED lines=22> */
.L_x_2286:
        /* <DEDUP_REMOVED lines=22> */
.L_x_2287:
[----:B------:R-:W-:Y:S01]  /*0960*/  PLOP3.LUT P0, PT, PT, PT, UP0, 0x80, 0x0 ;  /* 0x000000000000781c */ /* 0x000fe20003f0f008 */
[----:B------:R-:W-:Y:S01]  /*0970*/  UMOV UR60, 0x1 ;  /* 0x00000001003c7882 */ /* 0x000fe20000000000 */
[----:B------:R-:W-:Y:S01]  /*0980*/  NOP ;  /* 0x0000000000007918 */ /* 0x000fe20000000000 */
[----:B------:R-:W-:Y:S01]  /*0990*/  USEL UR60, UR60, 0x2, !UP0 ;  /* 0x000000023c3c7887 */ /* 0x000fe2000c000000 */
[----:B------:R-:W-:Y:S01]  /*09a0*/  BSSY B8, `(.L_x_2288) ;  /* 0x0002bd0000087945 */ /* 0x000fe20003800000 */
[----:B012-4-:R-:W-:Y:S08]  /*09b0*/  BAR.SYNC.DEFER_BLOCKING 0x0 ;  /* 0x0000000000007b1d */ /* 0x017ff00000010000 */
[----:B------:R-:W-:Y:S05]  /*09c0*/  @!P0 BRA `(.L_x_2289) ;  /* 0x0000024000cc8947 */ /* 0x000fea0003800000 */
.L_x_2290:
        /* <DEDUP_REMOVED lines=8> */
[----:B-1----:R-:W-:-:S06]  /*0a50*/  ULEA UR4, UR5, UR4, 0x18 ;  /* 0x0000000405047291 */ /* 0x002fcc000f8ec03f */
[----:B------:R-:W-:Y:S01]  /*0a60*/  IMAD.U32 R16, RZ, RZ, UR4 ;  /* 0x00000004ff107e24 */ /* 0x000fe2000f8e00ff */
[----:B0-----:R-:W-:Y:S01]  /*0a70*/  SHF.R.U32.HI R0, RZ, 0x7, R0 ;  /* 0x00000007ff007819 */ /* 0x001fe20000011600 */
[----:B------:R-:W-:-:S03]  /*0a80*/  ULDC UR4, c[0x0][0xc3c] ;  /* 0x00030f0000047ab9 */ /* 0x000fc60000000800 */
[----:B------:R-:W-:Y:S01]  /*0a90*/  ISETP.NE.AND P0, PT, R0, 0x1, PT ;  /* 0x000000010000780c */ /* 0x000fe20003f05270 */
[----:B------:R-:W-:-:S05]  /*0aa0*/  IMAD.U32 R0, RZ, RZ, UR5 ;  /* 0x00000005ff007e24 */ /* 0x000fca000f8e00ff */
[----:B------:R-:W-:Y:S07]  /*0ab0*/  STL [R1+0x58], R0 ;  /* 0x0000580001007387 */ /* 0x000fee0000100800 */
[----:B------:R-:W-:Y:S08]  /*0ac0*/  @!P0 BAR.ARV 0x9, 0x100 ;  /* 0x0244000000008b1d */ /* 0x000ff00000002000 */
[----:B------:R-:W-:Y:S06]  /*0ad0*/  BAR.SYNC.DEFER_BLOCKING 0x5, 0x180 ;  /* 0x0146000000007b1d */ /* 0x000fec0000010000 */
[----:B------:R-:W0:Y:S02]  /*0ae0*/  LDS.128 R24, [R16+0x2e8d0] ;  /* 0x02e8d00010187984 */ /* 0x000e240000000c00 */
[----:B------:R-:W-:Y:S06]  /*0af0*/  BAR.ARV 0x4, 0x180 ;  /* 0x0106000000007b1d */ /* 0x000fec0000002000 */
[----:B0-----:R-:W-:-:S13]  /*0b00*/  ISETP.GE.AND P0, PT, R27, UR4, PT ;  /* 0x000000041b007c0c */ /* 0x001fda000bf06270 */
[----:B------:R-:W-:Y:S05]  /*0b10*/  @P0 BRA `(.L_x_2291) ;  /* 0x000002b800e00947 */ /* 0x000fea0003800000 */
[----:B------:R-:W0:Y:S01]  /*0b20*/  S2R R0, SR_TID.X ;  /* 0x0000000000007919 */ /* 0x000e220000002100 */
[----:B------:R-:W-:Y:S01]  /*0b30*/  ULOP3.LUT UR4, UR60, 0x1, URZ, 0xfc, !UPT ;  /* 0x000000013c047892 */ /* 0x000fe2000f8efc3f */
[----:B------:R-:W-:Y:S02]  /*0b40*/  IMAD.MOV.U32 R17, RZ, RZ, RZ ;  /* 0x000000ffff117224 */ /* 0x000fe400078e00ff */
[----:B------:R-:W-:Y:S02]  /*0b50*/  IMAD.MOV.U32 R237, RZ, RZ, RZ ;  /* 0x000000ffffed7224 */ /* 0x000fe400078e00ff */
[----:B------:R-:W-:Y:S02]  /*0b60*/  IMAD.MOV.U32 R232, RZ, RZ, RZ ;  /* 0x000000ffffe87224 */ /* 0x000fe400078e00ff */
[----:B------:R-:W-:Y:S02]  /*0b70*/  IMAD.MOV.U32 R231, RZ, RZ, RZ ;  /* 0x000000ffffe77224 */ /* 0x000fe400078e00ff */
[----:B0-----:R-:W-:-:S05]  /*0b80*/  VIADD R13, R0, 0xffffff80 ;  /* 0xffffff80000d7836 */ /* 0x001fca0000000000 */
[----:B------:R-:W-:-:S04]  /*0b90*/  SHF.R.S32.HI R0, RZ, 0x1f, R13 ;  /* 0x0000001fff007819 */ /* 0x000fc8000001140d */
[----:B------:R-:W-:-:S04]  /*0ba0*/  LEA.HI R2, R0, R13, RZ, 0x7 ;  /* 0x0000000d00027211 */ /* 0x000fc800078f38ff */
[----:B------:R-:W-:Y:S02]  /*0bb0*/  LOP3.LUT R3, R2, 0xffffff80, RZ, 0xc0, !PT ;  /* 0xffffff8002037812 */ /* 0x000fe400078ec0ff */
[----:B------:R-:W-:-:S03]  /*0bc0*/  SHF.R.S32.HI R12, RZ, 0x7, R2 ;  /* 0x00000007ff0c7819 */ /* 0x000fc60000011402 */
[----:B------:R-:W-:Y:S01]  /*0bd0*/  IMAD.IADD R11, R13, 0x1, -R3 ;  /* 0x000000010d0b7824 */ /* 0x000fe200078e0a03 */
[----:B------:R-:W-:-:S04]  /*0be0*/  LEA.HI R2, R2, R12, RZ, 0x1 ;  /* 0x0000000c02027211 */ /* 0x000fc800078f08ff */
[----:B------:R-:W-:Y:S02]  /*0bf0*/  SHF.R.S32.HI R6, RZ, 0x1f, R11 ;  /* 0x0000001fff067819 */ /* 0x000fe4000001140b */
[----:B------:R-:W-:Y:S02]  /*0c00*/  LOP3.LUT R2, R2, 0x3fffffe, RZ, 0xc0, !PT ;  /* 0x03fffffe02027812 */ /* 0x000fe400078ec0ff */
[CC--:B------:R-:W-:Y:S02]  /*0c10*/  LEA.HI R8, R6.reuse, R11.reuse, RZ, 0x2 ;  /* 0x0000000b06087211 */ /* 0x0c0fe400078f10ff */
[----:B------:R-:W-:Y:S01]  /*0c20*/  LEA.HI R6, R6, R11, RZ, 0x5 ;  /* 0x0000000b06067211 */ /* 0x000fe200078f28ff */
[----:B------:R-:W-:Y:S01]  /*0c30*/  IMAD.IADD R2, R12, 0x1, -R2 ;  /* 0x000000010c027824 */ /* 0x000fe200078e0a02 */
[--C-:B------:R-:W-:Y:S02]  /*0c40*/  SHF.R.S32.HI R5, RZ, 0x2, R8.reuse ;  /* 0x00000002ff057819 */ /* 0x100fe40000011408 */
[----:B------:R-:W-:-:S02]  /*0c50*/  SHF.R.S32.HI R4, RZ, 0x1f, R8 ;  /* 0x0000001fff047819 */ /* 0x000fc40000011408 */
[----:B------:R-:W-:Y:S02]  /*0c60*/  SHF.R.S32.HI R6, RZ, 0x5, R6 ;  /* 0x00000005ff067819 */ /* 0x000fe40000011406 */
[----:B------:R-:W-:Y:S02]  /*0c70*/  LEA.HI R3, R4, R5, RZ, 0x3 ;  /* 0x0000000504037211 */ /* 0x000fe400078f18ff */
[CC--:B------:R-:W-:Y:S02]  /*0c80*/  LEA.HI R4, R0.reuse, R13.reuse, RZ, 0x4 ;  /* 0x0000000d00047211 */ /* 0x0c0fe400078f20ff */
[----:B------:R-:W-:Y:S02]  /*0c90*/  LOP3.LUT R10, R3, 0xfffffff8, RZ, 0xc0, !PT ;  /* 0xfffffff8030a7812 */ /* 0x000fe400078ec0ff */
[----:B------:R-:W-:Y:S02]  /*0ca0*/  LEA.HI R3, R0, R13, RZ, 0x5 ;  /* 0x0000000d00037211 */ /* 0x000fe400078f28ff */
[----:B------:R-:W-:Y:S01]  /*0cb0*/  SHF.R.S32.HI R7, RZ, 0x4, R4 ;  /* 0x00000004ff077819 */ /* 0x000fe20000011404 */
[----:B------:R-:W-:Y:S01]  /*0cc0*/  IMAD.IADD R9, R5, 0x1, -R10 ;  /* 0x0000000105097824 */ /* 0x000fe200078e0a0a */
[C---:B------:R-:W-:Y:S01]  /*0cd0*/  LOP3.LUT R5, R4.reuse, 0x3fffff0, RZ, 0xc0, !PT ;  /* 0x03fffff004057812 */ /* 0x040fe200078ec0ff */
[----:B------:R-:W-:Y:S01]  /*0ce0*/  IMAD.SHL.U32 R3, R3, 0x20, RZ ;  /* 0x0000002003037824 */ /* 0x000fe200078e00ff */
[----:B------:R-:W-:Y:S01]  /*0cf0*/  LEA.HI R4, R4, R7, RZ, 0x1 ;  /* 0x0000000704047211 */ /* 0x000fe200078f08ff */
[----:B------:R-:W-:Y:S01]  /*0d00*/  IMAD R9, R6, 0x10, R9 ;  /* 0x0000001006097824 */ /* 0x000fe200078e0209 */
[----:B------:R-:W-:Y:S01]  /*0d10*/  LOP3.LUT R8, R8, 0x7ffffffc, RZ, 0xc0, !PT ;  /* 0x7ffffffc08087812 */ /* 0x000fe200078ec0ff */
[----:B------:R-:W-:Y:S01]  /*0d20*/  IMAD.IADD R5, R13, 0x1, -R5 ;  /* 0x000000010d057824 */ /* 0x000fe200078e0a05 */
[----:B------:R-:W-:Y:S01]  /*0d30*/  LOP3.LUT R4, R4, 0x1ffffffe, RZ, 0xc0, !PT ;  /* 0x1ffffffe04047812 */ /* 0x000fe200078ec0ff */
[----:B------:R-:W-:Y:S01]  /*0d40*/  IMAD R10, R2, 0x40, R9 ;  /* 0x00000040020a7824 */ /* 0x000fe200078e0209 */
[----:B------:R-:W-:Y:S01]  /*0d50*/  LOP3.LUT R14, R3, 0xfffffc00, RZ, 0xc0, !PT ;  /* 0xfffffc00030e7812 */ /* 0x000fe200078ec0ff */
[----:B------:R-:W-:Y:S01]  /*0d60*/  IMAD.IADD R8, R11, 0x1, -R8 ;  /* 0x000000010b087824 */ /* 0x000fe200078e0a08 */
[----:B------:R-:W-:Y:S01]  /*0d70*/  LEA.HI R2, R0, R13, RZ, 0x2 ;  /* 0x0000000d00027211 */ /* 0x000fe200078f10ff */
[----:B------:R-:W-:-:S02]  /*0d80*/  IMAD.IADD R4, R7, 0x1, -R4 ;  /* 0x0000000107047824 */ /* 0x000fc400078e0a04 */
[----:B------:R-:W-:Y:S01]  /*0d90*/  IMAD R5, R5, 0x40, R14 ;  /* 0x0000004005057824 */ /* 0x000fe200078e020e */
[----:B------:R-:W-:-:S03]  /*0da0*/  SHF.R.S32.HI R228, RZ, 0x2, R2 ;  /* 0x00000002ffe47819 */ /* 0x000fc60000011402 */
[----:B------:R-:W-:Y:S01]  /*0db0*/  IMAD R3, R4, 0x8, R5 ;  /* 0x0000000804037824 */ /* 0x000fe200078e0205 */
[----:B------:R-:W-:Y:S01]  /*0dc0*/  LEA.HI R4, R0, R13, RZ, 0x3 ;  /* 0x0000000d00047211 */ /* 0x000fe200078f18ff */
[----:B------:R-:W-:Y:S01]  /*0dd0*/  VIADD R15, R228, 0x40 ;  /* 0x00000040e40f7836 */ /* 0x000fe20000000000 */
[----:B------:R-:W-:Y:S01]  /*0de0*/  LOP3.LUT R0, R2, 0xfffffffc, RZ, 0xc0, !PT ;  /* 0xfffffffc02007812 */ /* 0x000fe200078ec0ff */
[----:B------:R-:W-:Y:S01]  /*0df0*/  VIADD R14, R228, 0x80 ;  /* 0x00000080e40e7836 */ /* 0x000fe20000000000 */
[----:B------:R0:W-:Y:S03]  /*0e00*/  STL [R1+0x9c], R3 ;  /* 0x00009c0301007387 */ /* 0x0001e60000100800 */
[C---:B------:R-:W-:Y:S01]  /*0e10*/  IMAD.IADD R12, R13.reuse, 0x1, -R0 ;  /* 0x000000010d0c7824 */ /* 0x040fe200078e0a00 */
[----:B------:R-:W-:Y:S01]  /*0e20*/  SHF.R.S32.HI R6, RZ, 0x1f, R14 ;  /* 0x0000001fff067819 */ /* 0x000fe2000001140e */
[----:B------:R-:W-:Y:S01]  /*0e30*/  IMAD.SHL.U32 R5, R14, 0x80, RZ ;  /* 0x000000800e057824 */ /* 0x000fe200078e00ff */
[----:B------:R-:W-:Y:S01]  /*0e40*/  SHF.R.S32.HI R0, RZ, 0x1f, R228 ;  /* 0x0000001fff007819 */ /* 0x000fe200000114e4 */
[----:B------:R-:W-:Y:S01]  /*0e50*/  IMAD.SHL.U32 R18, R12, 0x10, RZ ;  /* 0x000000100c127824 */ /* 0x000fe200078e00ff */
[----:B------:R-:W-:Y:S01]  /*0e60*/  LEA.HI R6, R6, R14, RZ, 0x3 ;  /* 0x0000000e06067211 */ /* 0x000fe200078f18ff */
[----:B------:R-:W-:Y:S01]  /*0e70*/  STL [R1+0x98], R10 ;  /* 0x0000980a01007387 */ /* 0x000fe20000100800 */
[----:B0-----:R-:W-:Y:S01]  /*0e80*/  IMAD.U32 R3, RZ, RZ, UR4 ;  /* 0x00000004ff037e24 */ /* 0x001fe2000f8e00ff */
[----:B------:R-:W-:Y:S01]  /*0e90*/  SHF.R.S32.HI R3, RZ, 0x1f, R2 ;  /* 0x0000001fff037819 */ /* 0x000fe20000011402 */
[----:B------:R-:W-:Y:S01]  /*0ea0*/  UMOV UR4, URZ ;  /* 0x0000003f00047c82 */ /* 0x000fe20008000000 */
[----:B------:R-:W-:Y:S01]  /*0eb0*/  LOP3.LUT R2, R4, 0xfffffff8, RZ, 0xc0, !PT ;  /* 0xfffffff804027812 */ /* 0x000fe200078ec0ff */
[----:B------:R-:W-:Y:S01]  /*0ec0*/  IMAD.SHL.U32 R6, R6, 0x80, RZ ;  /* 0x0000008006067824 */ /* 0x000fe200078e00ff */
[----:B------:R-:W-:Y:S01]  /*0ed0*/  SHF.R.S32.HI R4, RZ, 0x3, R4 ;  /* 0x00000003ff047819 */ /* 0x000fe20000011404 */
[----:B------:R-:W-:Y:S01]  /*0ee0*/  IMAD.SHL.U32 R22, R12, 0x8, RZ ;  /* 0x000000080c167824 */ /* 0x000fe200078e00ff */
[----:B------:R-:W-:Y:S01]  /*0ef0*/  SHF.R.S32.HI R4, RZ, 0x1f, R15 ;  /* 0x0000001fff047819 */ /* 0x000fe2000001140f */
[----:B------:R-:W-:Y:S01]  /*0f00*/  IMAD.IADD R20, R13, 0x1, -R2 ;  /* 0x000000010d147824 */ /* 0x000fe200078e0a02 */
[----:B------:R-:W-:Y:S01]  /*0f10*/  LEA.HI R3, R3, R228, RZ, 0x3 ;  /* 0x000000e403037211 */ /* 0x000fe200078f18ff */
[----:B------:R-:W-:Y:S01]  /*0f20*/  VIADD R13, R228, 0xc0 ;  /* 0x000000c0e40d7836 */ /* 0x000fe20000000000 */
[----:B------:R-:W-:Y:S01]  /*0f30*/  LEA.HI R4, R4, R15, RZ, 0x3 ;  /* 0x0000000f04047211 */ /* 0x000fe200078f18ff */
[----:B------:R-:W-:Y:S01]  /*0f40*/  IMAD.SHL.U32 R2, R15, 0x80, RZ ;  /* 0x000000800f027824 */ /* 0x000fe200078e00ff */
[----:B------:R-:W-:Y:S01]  /*0f50*/  LOP3.LUT R3, R3, 0xfffffff8, RZ, 0xc0, !PT ;  /* 0xfffffff803037812 */ /* 0x000fe200078ec0ff */
[----:B------:R-:W-:Y:S01]  /*0f60*/  IMAD.SHL.U32 R7, R13, 0x80, RZ ;  /* 0x000000800d077824 */ /* 0x000fe200078e00ff */
[----:B------:R-:W-:Y:S01]  /*0f70*/  SHF.R.S32.HI R9, RZ, 0x1f, R13 ;  /* 0x0000001fff097819 */ /* 0x000fe2000001140d */
[----:B------:R-:W-:Y:S01]  /*0f80*/  IMAD.SHL.U32 R4, R4, 0x80, RZ ;  /* 0x0000008004047824 */ /* 0x000fe200078e00ff */
[----:B------:R-:W-:Y:S01]  /*0f90*/  LOP3.LUT R2, R2, 0x380, RZ, 0xc0, !PT ;  /* 0x0000038002027812 */ /* 0x000fe200078ec0ff */
[----:B------:R-:W-:Y:S01]  /*0fa0*/  IMAD.IADD R229, R228, 0x1, -R3 ;  /* 0x00000001e4e57824 */ /* 0x000fe200078e0a03 */
[----:B------:R-:W-:Y:S01]  /*0fb0*/  LEA.HI R9, R9, R13, RZ, 0x3 ;  /* 0x0000000d09097211 */ /* 0x000fe200078f18ff */
[----:B------:R-:W-:Y:S01]  /*0fc0*/  IMAD.SHL.U32 R20, R20, 0x8, RZ ;  /* 0x0000000814147824 */ /* 0x000fe200078e00ff */
[----:B------:R-:W-:Y:S01]  /*0fd0*/  LOP3.LUT R3, R7, 0x380, RZ, 0xc0, !PT ;  /* 0x0000038007037812 */ /* 0x000fe200078ec0ff */
[----:B------:R-:W-:Y:S01]  /*0fe0*/  VIADD R230, R22, 0x20 ;  /* 0x0000002016e67836 */ /* 0x000fe20000000000 */
[----:B------:R-:W-:Y:S01]  /*0ff0*/  LOP3.LUT R5, R5, 0x380, RZ, 0xc0, !PT ;  /* 0x0000038005057812 */ /* 0x000fe200078ec0ff */
[----:B------:R-:W-:Y:S01]  /*1000*/  IMAD.SHL.U32 R9, R9, 0x80, RZ ;  /* 0x0000008009097824 */ /* 0x000fe200078e00ff */
[----:B------:R-:W-:Y:S01]  /*1010*/  LOP3.LUT R3, R4, 0xfffffc00, RZ, 0xc0, !PT ;  /* 0xfffffc0004037812 */ /* 0x000fe200078ec0ff */
[----:B------:R-:W-:Y:S01]  /*1020*/  STL [R1+0x60], R20 ;  /* 0x0000601401007387 */ /* 0x000fe20000100800 */
[----:B------:R-:W-:Y:S01]  /*1030*/  LEA.HI R0, R12, R12, RZ, 0x1 ;  /* 0x0000000c0c007211 */ /* 0x000fe200078f08ff */
[----:B------:R-:W-:Y:S01]  /*1040*/  IMAD.SHL.U32 R4, R8, 0x2, RZ ;  /* 0x0000000208047824 */ /* 0x000fe200078e00ff */
[----:B------:R-:W-:Y:S01]  /*1050*/  SHF.R.U32.HI R5, RZ, 0x3, R2 ;  /* 0x00000003ff057819 */ /* 0x000fe20000011602 */
[----:B------:R0:W-:Y:S01]  /*1060*/  STL [R1+0x68], R3 ;  /* 0x0000680301007387 */ /* 0x0001e20000100800 */
[----:B------:R-:W-:-:S02]  /*1070*/  LOP3.LUT R2, R2, 0x70, R18, 0xf8, !PT ;  /* 0x0000007002027812 */ /* 0x000fc400078ef812 */
[----:B------:R-:W-:Y:S02]  /*1080*/  LOP3.LUT R0, R0, 0x1ffffffe, RZ, 0xc0, !PT ;  /* 0x1ffffffe00007812 */ /* 0x000fe400078ec0ff */
[----:B------:R-:W-:-:S03]  /*1090*/  SHF.R.S32.HI R19, RZ, 0x1f, R18 ;  /* 0x0000001fff137819 */ /* 0x000fc60000011412 */
[----:B------:R-:W-:Y:S01]  /*10a0*/  IMAD.IADD R0, R12, 0x1, -R0 ;  /* 0x000000010c007824 */ /* 0x000fe200078e0a00 */
[----:B0-----:R-:W-:Y:S02]  /*10b0*/  LOP3.LUT R3, R3, R2, R5, 0xf6, !PT ;  /* 0x0000000203037212 */ /* 0x001fe400078ef605 */
[----:B------:R-:W-:Y:S02]  /*10c0*/  LOP3.LUT R5, R6, 0xfffffc00, RZ, 0xc0, !PT ;  /* 0xfffffc0006057812 */ /* 0x000fe400078ec0ff */
[----:B------:R-:W-:Y:S01]  /*10d0*/  LOP3.LUT R2, R9, 0xfffffc00, RZ, 0xc0, !PT ;  /* 0xfffffc0009027812 */ /* 0x000fe200078ec0ff */
[----:B------:R-:W-:Y:S02]  /*10e0*/  IMAD.IADD R3, R16, 0x1, R3 ;  /* 0x0000000110037824 */ /* 0x000fe400078e0203 */
[----:B------:R-:W-:Y:S04]  /*10f0*/  STL [R1+0x74], R5 ;  /* 0x0000740501007387 */ /* 0x000fe80000100800 */
[----:B------:R0:W-:Y:S04]  /*1100*/  STL [R1+0x70], R2 ;  /* 0x0000700201007387 */ /* 0x0001e80000100800 */
[----:B------:R1:W-:Y:S04]  /*1110*/  STL [R1+0x4c], R4 ;  /* 0x00004c0401007387 */ /* 0x0003e80000100800 */
[----:B------:R1:W-:Y:S01]  /*1120*/  STL [R1+0x94], R3 ;  /* 0x0000940301007387 */ /* 0x0003e20000100800 */
[----:B0-----:R-:W-:-:S02]  /*1130*/  IMAD R2, R0, 0x8, R10 ;  /* 0x0000000800027824 */ /* 0x001fc400078e020a */
[----:B------:R-:W-:-:S03]  /*1140*/  IMAD.U32 R0, RZ, RZ, UR4 ;  /* 0x00000004ff007e24 */ /* 0x000fc6000f8e00ff */
[----:B------:R1:W-:Y:S04]  /*1150*/  STL [R1+0x6c], R2 ;  /* 0x00006c0201007387 */ /* 0x0003e80000100800 */
[----:B------:R1:W-:Y:S02]  /*1160*/  STL [R1+0x90], R0 ;  /* 0x0000900001007387 */ /* 0x0003e40000100800 */
.L_x_2490:
[----:B012-4-:R-:W0:Y:S01]  /*1170*/  LDC.64 R2, c[0x0][0xc88] ;  /* 0x00032200ff027b82 */ /* 0x017e220000000a00 */
[----:B------:R-:W-:Y:S01]  /*1180*/  ULDC.64 UR4, c[0x0][0x208] ;  /* 0x0000820000047ab9 */ /* 0x000fe20000000a00 */
[----:B0-----:R-:W-:-:S05]  /*1190*/  IMAD.WIDE R2, R27, 0x4, R2 ;  /* 0x000000041b027825 */ /* 0x001fca00078e0202 */
[----:B-----5:R-:W2:Y:S01]  /*11a0*/  LDG.E R30, desc[UR4][R2.64] ;  /* 0x00000004021e7981 */ /* 0x020ea2000c1e1900 */
[----:B------:R-:W-:Y:S05]  /*11b0*/  YIELD ;  /* 0x0000000000007946 */ /* 0x000fea0003800000 */
[----:B------:R-:W-:Y:S01]  /*11c0*/  ULDC.64 UR4, c[0x0][0xa28] ;  /* 0x00028a0000047ab9 */ /* 0x000fe20000000a00 */
[----:B------:R-:W-:Y:S01]  /*11d0*/  ULDC.64 UR8, c[0x0][0xa18] ;  /* 0x0002860000087ab9 */ /* 0x000fe20000000a00 */
[----:B------:R-:W-:Y:S01]  /*11e0*/  ISETP.NE.U32.AND P1, PT, RZ, UR4, PT ;  /* 0x00000004ff007c0c */ /* 0x000fe2000bf25070 */
[----:B------:R-:W-:Y:S01]  /*11f0*/  IMAD.MOV.U32 R10, RZ, RZ, RZ ;  /* 0x000000ffff0a7224 */ /* 0x000fe200078e00ff */
[----:B------:R-:W-:Y:S01]  /*1200*/  ULDC.64 UR10, c[0x0][0x208] ;  /* 0x00008200000a7ab9 */ /* 0x000fe20000000a00 */
[----:B------:R-:W-:Y:S01]  /*1210*/  ULDC.64 UR6, c[0x0][0xa08] ;  /* 0x0002820000067ab9 */ /* 0x000fe20000000a00 */
[----:B------:R-:W-:Y:S01]  /*1220*/  ISETP.NE.AND.EX P1, PT, RZ, UR5, PT, P1 ;  /* 0x00000005ff007c0c */ /* 0x000fe2000bf25310 */
[----:B------:R-:W-:Y:S01]  /*1230*/  IMAD.MOV.U32 R28, RZ, RZ, RZ ;  /* 0x000000ffff1c7224 */ /* 0x000fe200078e00ff */
[----:B------:R-:W-:-:S04]  /*1240*/  ISETP.NE.U32.AND P0, PT, RZ, UR6, PT ;  /* 0x00000006ff007c0c */ /* 0x000fc8000bf05070 */
[----:B------:R-:W-:Y:S02]  /*1250*/  ISETP.NE.AND.EX P0, PT, RZ, UR7, PT, P0 ;  /* 0x00000007ff007c0c */ /* 0x000fe4000bf05300 */
[----:B--2---:R-:W-:Y:S01]  /*1260*/  SHF.R.S32.HI R0, RZ, 0x1f, R30 ;  /* 0x0000001fff007819 */ /* 0x004fe2000001141e */
[----:B------:R-:W-:-:S04]  /*1270*/  IMAD.SHL.U32 R32, R30, 0x4, RZ ;  /* 0x000000041e207824 */ /* 0x000fc800078e00ff */
[C---:B------:R-:W-:Y:S01]  /*1280*/  @P1 LEA R4, P2, R30.reuse, UR4, 0x2 ;  /* 0x000000041e041c11 */ /* 0x040fe2000f8410ff */
[----:B------:R-:W-:Y:S01]  /*1290*/  STL [R1+0x78], R30 ;  /* 0x0000781e01007387 */ /* 0x000fe20000100800 */
[C-C-:B------:R-:W-:Y:S02]  /*12a0*/  SHF.L.U64.HI R31, R30.reuse, 0x2, R0.reuse ;  /* 0x000000021e1f7819 */ /* 0x140fe40000010200 */
[----:B------:R-:W-:Y:S01]  /*12b0*/  @P1 LEA.HI.X R5, R30, UR5, R0, 0x2, P2 ;  /* 0x000000051e051c11 */ /* 0x000fe200090f1400 */
[----:B------:R-:W-:Y:S01]  /*12c0*/  ULDC UR4, c[0x0][0x288] ;  /* 0x0000a20000047ab9 */ /* 0x000fe20000000800 */
[----:B------:R-:W-:Y:S01]  /*12d0*/  ISETP.NE.U32.AND P2, PT, RZ, UR8, PT ;  /* 0x00000008ff007c0c */ /* 0x000fe2000bf45070 */
[----:B------:R0:W-:Y:S01]  /*12e0*/  STL [R1+0x88], R0 ;  /* 0x0000880001007387 */ /* 0x0001e20000100800 */
[----:B------:R-:W-:Y:S02]  /*12f0*/  IADD3 R8, P3, R32, UR6, RZ ;  /* 0x0000000620087c10 */ /* 0x000fe4000ff7e0ff */
[----:B------:R-:W-:Y:S01]  /*1300*/  ISETP.NE.AND.EX P2, PT, RZ, UR9, PT, P2 ;  /* 0x00000009ff007c0c */ /* 0x000fe2000bf45320 */
[----:B------:R1:W5:Y:S01]  /*1310*/  @P1 LDG.E R10, desc[UR10][R4.64] ;  /* 0x0000000a040a1981 */ /* 0x000362000c1e1900 */
[----:B------:R-:W-:-:S03]  /*1320*/  IADD3.X R9, R31, UR7, RZ, P3, !PT ;  /* 0x000000071f097c10 */ /* 0x000fc60009ffe4ff */
[----:B------:R1:W-:Y:S01]  /*1330*/  STL [R1+0x80], R32 ;  /* 0x0000802001007387 */ /* 0x0003e20000100800 */
[----:B0-----:R-:W-:Y:S01]  /*1340*/  IMAD.U32 R0, RZ, RZ, UR4 ;  /* 0x00000004ff007e24 */ /* 0x001fe2000f8e00ff */
[----:B------:R-:W-:Y:S02]  /*1350*/  ULDC.64 UR4, c[0x0][0x418] ;  /* 0x0001060000047ab9 */ /* 0x000fe40000000a00 */
[----:B------:R1:W-:Y:S04]  /*1360*/  STL [R1+0x84], R31 ;  /* 0x0000841f01007387 */ /* 0x0003e80000100800 */
[----:B------:R-:W-:Y:S01]  /*1370*/  @P2 IADD3 R6, P1, R32, UR8, RZ ;  /* 0x0000000820062c10 */ /* 0x000fe2000ff3e0ff */
[----:B------:R1:W5:Y:S03]  /*1380*/  @P0 LDG.E R28, desc[UR10][R8.64] ;  /* 0x0000000a081c0981 */ /* 0x000366000c1e1900 */
[----:B------:R-:W-:-:S05]  /*1390*/  @P2 IADD3.X R7, R31, UR9, RZ, P1, !PT ;  /* 0x000000091f072c10 */ /* 0x000fca0008ffe4ff */
[----:B------:R-:W2:Y:S01]  /*13a0*/  @P2 LDG.E R0, desc[UR10][R6.64] ;  /* 0x0000000a06002981 */ /* 0x000ea2000c1e1900 */
[----:B------:R-:W-:-:S03]  /*13b0*/  UISETP.NE.U32.AND UP0, UPT, UR4, URZ, UPT ;  /* 0x0000003f0400728c */ /* 0x000fc6000bf05070 */
[----:B------:R-:W-:Y:S01]  /*13c0*/  ULDC UR4, c[0x0][0x424] ;  /* 0x0001090000047ab9 */ /* 0x000fe20000000800 */
[----:B------:R-:W-:-:S03]  /*13d0*/  UISETP.NE.AND.EX UP0, UPT, UR5, URZ, UPT, UP0 ;  /* 0x0000003f0500728c */ /* 0x000fc6000bf05300 */
[----:B------:R-:W-:Y:S01]  /*13e0*/  ULDC UR5, c[0x0][0x2f0] ;  /* 0x0000bc0000057ab9 */ /* 0x000fe20000000800 */
[----:B------:R-:W-:-:S04]  /*13f0*/  USEL UR4, UR4, 0x1, UP0 ;  /* 0x0000000104047887 */ /* 0x000fc80008000000 */
[----:B------:R-:W-:-:S03]  /*1400*/  UIMAD UR4, UR4, UR5, URZ ;  /* 0x00000005040472a4 */ /* 0x000fc6000f8e023f */
[----:B------:R-:W-:Y:S02]  /*1410*/  ULDC UR5, c[0x0][0x348] ;  /* 0x0000d20000057ab9 */ /* 0x000fe40000000800 */
[----:B------:R-:W-:Y:S02]  /*1420*/  IMAD.U32 R2, RZ, RZ, UR5 ;  /* 0x00000005ff027e24 */ /* 0x000fe4000f8e00ff */
[----:B------:R-:W-:Y:S01]  /*1430*/  IMAD.U32 R27, RZ, RZ, UR4 ;  /* 0x00000004ff1b7e24 */ /* 0x000fe2000f8e00ff */
[----:B--2---:R1:W-:Y:S01]  /*1440*/  STL [R1+0x40], R0 ;  /* 0x0000400001007387 */ /* 0x0043e20000100800 */
[----:B------:R-:W-:Y:S01]  /*1450*/  IMAD.MOV.U32 R12, RZ, RZ, R0 ;  /* 0x000000ffff0c7224 */ /* 0x000fe200078e0000 */
[----:B---3--:R-:W-:Y:S06]  /*1460*/  @P2 BRA `(.L_x_2292) ;  /* 0x00000000002c2947 */ /* 0x008fec0003800000 */
[----:B------:R-:W-:Y:S02]  /*1470*/  ULDC.64 UR4, c[0x0][0xa00] ;  /* 0x0002800000047ab9 */ /* 0x000fe40000000a00 */
[----:B------:R-:W-:-:S04]  /*1480*/  ISETP.NE.U32.AND P1, PT, RZ, UR4, PT ;  /* 0x00000004ff007c0c */ /* 0x000fc8000bf25070 */
[----:B------:R-:W-:-:S13]  /*1490*/  ISETP.NE.AND.EX P1, PT, RZ, UR5, PT, P1 ;  /* 0x00000005ff007c0c */ /* 0x000fda000bf25310 */
[----:B------:R-:W-:Y:S05]  /*14a0*/  @!P1 BRA `(.L_x_2292) ;  /* 0x00000000001c9947 */ /* 0x000fea0003800000 */
[----:B-1----:R-:W0:Y:S01]  /*14b0*/  LDC.64 R4, c[0x0][0xa00] ;  /* 0x00028000ff047b82 */ /* 0x002e220000000a00 */
[----:B------:R-:W-:Y:S01]  /*14c0*/  ULDC.64 UR4, c[0x0][0x208] ;  /* 0x0000820000047ab9 */ /* 0x000fe20000000a00 */
[----:B0-----:R-:W-:-:S05]  /*14d0*/  IMAD.WIDE R4, R30, 0x4, R4 ;  /* 0x000000041e047825 */ /* 0x001fca00078e0204 */
[----:B------:R-:W2:Y:S04]  /*14e0*/  LDG.E R0, desc[UR4][R4.64] ;  /* 0x0000000404007981 */ /* 0x000ea8000c1e1900 */
[----:B------:R-:W2:Y:S02]  /*14f0*/  LDG.E R3, desc[UR4][R4.64+0x4] ;  /* 0x0000040404037981 */ /* 0x000ea4000c1e1900 */
[----:B--2---:R-:W-:-:S05]  /*1500*/  IMAD.IADD R12, R3, 0x1, -R0 ;  /* 0x00000001030c7824 */ /* 0x004fca00078e0a00 */
[----:B------:R0:W-:Y:S02]  /*1510*/  STL [R1+0x40], R12 ;  /* 0x0000400c01007387 */ /* 0x0001e40000100800 */
.L_x_2292:
[C---:B------:R-:W-:Y:S01]  /*1520*/  LOP3.LUT R29, R26.reuse, 0xffff, RZ, 0xc0, !PT ;  /* 0x0000ffff1a1d7812 */ /* 0x040fe200078ec0ff */
[----:B------:R-:W-:Y:S01]  /*1530*/  ULDC.64 UR4, c[0x0][0xa20] ;  /* 0x0002880000047ab9 */ /* 0x000fe20000000a00 */
[C---:B------:R-:W-:Y:S02]  /*1540*/  LOP3.LUT R3, R26.reuse, 0xff000000, RZ, 0xc0, !PT ;  /* 0xff0000001a037812 */ /* 0x040fe400078ec0ff */
[----:B------:R-:W-:Y:S01]  /*1550*/  ISETP.NE.U32.AND P1, PT, RZ, UR4, PT ;  /* 0x00000004ff007c0c */ /* 0x000fe2000bf25070 */
[----:B------:R2:W-:Y:S01]  /*1560*/  STL [R1+0x64], R29 ;  /* 0x0000641d01007387 */ /* 0x0005e20000100800 */
[----:B-1----:R-:W-:Y:S02]  /*1570*/  LOP3.LUT R0, R26, 0xff0000, RZ, 0xc0, !PT ;  /* 0x00ff00001a007812 */ /* 0x002fe400078ec0ff */
[----:B------:R-:W-:Y:S02]  /*1580*/  ISETP.NE.AND.EX P1, PT, RZ, UR5, PT, P1 ;  /* 0x00000005ff007c0c */ /* 0x000fe4000bf25310 */
[----:B------:R-:W-:-:S04]  /*1590*/  SHF.R.U32.HI R3, RZ, 0x8, R3 ;  /* 0x00000008ff037819 */ /* 0x000fc80000011603 */
[----:B------:R-:W-:-:S07]  /*15a0*/  LEA.HI R11, R0, R3, RZ, 0x10 ;  /* 0x00000003000b7211 */ /* 0x000fce00078f80ff */
[----:B--2---:R-:W-:Y:S05]  /*15b0*/  @!P1 BRA `(.L_x_2293) ;  /* 0x0000000000149947 */ /* 0x004fea0003800000 */
[----:B------:R-:W-:Y:S01]  /*15c0*/  IADD3 R4, P0, R32, UR4, RZ ;  /* 0x0000000420047c10 */ /* 0x000fe2000ff1e0ff */
[----:B------:R-:W-:-:S03]  /*15d0*/  ULDC.64 UR6, c[0x0][0x208] ;  /* 0x0000820000067ab9 */ /* 0x000fc60000000a00 */
[----:B------:R-:W-:-:S05]  /*15e0*/  IADD3.X R5, R31, UR5, RZ, P0, !PT ;  /* 0x000000051f057c10 */ /* 0x000fca00087fe4ff */
[----:B------:R1:W5:Y:S01]  /*15f0*/  LDG.E R27, desc[UR6][R4.64] ;  /* 0x00000006041b7981 */ /* 0x000362000c1e1900 */
[----:B------:R-:W-:Y:S05]  /*1600*/  BRA `(.L_x_2294) ;  /* 0x0000000000147947 */ /* 0x000fea0003800000 */
.L_x_2293:
[----:B------:R-:W-:Y:S05]  /*1610*/  @!P0 BRA `(.L_x_2294) ;  /* 0x0000000000108947 */ /* 0x000fea0003800000 */
[----:B------:R-:W-:Y:S02]  /*1620*/  ULDC.64 UR4, c[0x0][0x208] ;  /* 0x0000820000047ab9 */ /* 0x000fe40000000a00 */
[----:B------:R-:W2:Y:S04]  /*1630*/  LDG.E R0, desc[UR4][R8.64] ;  /* 0x0000000408007981 */ /* 0x000ea8000c1e1900 */
[----:B------:R-:W2:Y:S02]  /*1640*/  LDG.E R27, desc[UR4][R8.64+0x4] ;  /* 0x00000404081b7981 */ /* 0x000ea4000c1e1900 */
[----:B--2---:R-:W-:-:S07]  /*1650*/  IMAD.IADD R27, R27, 0x1, -R0 ;  /* 0x000000011b1b7824 */ /* 0x004fce00078e0a00 */
.L_x_2294:
[----:B------:R-:W-:Y:S01]  /*1660*/  ULDC.64 UR4, c[0x0][0xa10] ;  /* 0x0002840000047ab9 */ /* 0x000fe20000000a00 */
[----:B------:R-:W-:Y:S01]  /*1670*/  ULDC.64 UR6, c[0x0][0x208] ;  /* 0x0000820000067ab9 */ /* 0x000fe20000000a00 */
[----:B------:R-:W-:Y:S01]  /*1680*/  ISETP.NE.U32.AND P0, PT, RZ, UR4, PT ;  /* 0x00000004ff007c0c */ /* 0x000fe2000bf05070 */
[----:B------:R-:W2:Y:S03]  /*1690*/  LDC R8, c[0x0][0x448] ;  /* 0x00011200ff087b82 */ /* 0x000ea60000000800 */
[----:B------:R-:W-:Y:S01]  /*16a0*/  ISETP.NE.AND.EX P0, PT, RZ, UR5, PT, P0 ;  /* 0x00000005ff007c0c */ /* 0x000fe2000bf05300 */
[----:B------:R-:W-:-:S12]  /*16b0*/  ULDC.64 UR4, c[0x0][0xa30] ;  /* 0x00028c0000047ab9 */ /* 0x000fd80000000a00 */
[----:B-1----:R-:W1:Y:S02]  /*16c0*/  @P0 LDC.64 R4, c[0x0][0xa10] ;  /* 0x00028400ff040b82 */ /* 0x002e640000000a00 */
[----:B-1----:R-:W-:-:S05]  /*16d0*/  @P0 IMAD.WIDE R4, R30, 0x4, R4 ;  /* 0x000000041e040825 */ /* 0x002fca00078e0204 */
[----:B------:R-:W3:Y:S04]  /*16e0*/  @P0 LDG.E R0, desc[UR6][R4.64] ;  /* 0x0000000604000981 */ /* 0x000ee8000c1e1900 */
[----:B------:R1:W3:Y:S01]  /*16f0*/  @P0 LDG.E R3, desc[UR6][R4.64+0x4] ;  /* 0x0000040604030981 */ /* 0x0002e2000c1e1900 */
[----:B------:R-:W-:Y:S01]  /*1700*/  ISETP.NE.U32.AND P1, PT, RZ, UR4, PT ;  /* 0x00000004ff007c0c */ /* 0x000fe2000bf25070 */
[----:B-----5:R-:W-:-:S03]  /*1710*/  IMAD.MOV.U32 R121, RZ, RZ, R27 ;  /* 0x000000ffff797224 */ /* 0x020fc600078e001b */
[----:B------:R-:W-:-:S13]  /*1720*/  ISETP.NE.AND.EX P1, PT, RZ, UR5, PT, P1 ;  /* 0x00000005ff007c0c */ /* 0x000fda000bf25310 */
[----:B------:R-:W-:-:S04]  /*1730*/  @P1 IADD3 R6, P2, R32, UR4, RZ ;  /* 0x0000000420061c10 */ /* 0x000fc8000ff5e0ff */
[----:B------:R-:W-:-:S05]  /*1740*/  @P1 IADD3.X R7, R31, UR5, RZ, P2, !PT ;  /* 0x000000051f071c10 */ /* 0x000fca00097fe4ff */
[----:B------:R4:W5:Y:S01]  /*1750*/  @P1 LDG.E R121, desc[UR6][R6.64] ;  /* 0x0000000606791981 */ /* 0x000962000c1e1900 */
[----:B--2---:R-:W-:Y:S01]  /*1760*/  ISETP.NE.AND P1, PT, R8, 0x1, PT ;  /* 0x000000010800780c */ /* 0x004fe20003f25270 */
[----:B------:R-:W-:Y:S01]  /*1770*/  IMAD.SHL.U32 R13, R25, 0x80, RZ ;  /* 0x00000080190d7824 */ /* 0x000fe200078e00ff */
[----:B------:R-:W-:Y:S01]  /*1780*/  SHF.R.U32.HI R8, RZ, 0x10, R11 ;  /* 0x00000010ff087819 */ /* 0x000fe2000001160b */
[----:B------:R-:W-:Y:S02]  /*1790*/  BSSY B0, `(.L_x_2295) ;  /* 0x000003a000007945 */ /* 0x000fe40003800000 */
[----:B-1----:R-:W-:Y:S01]  /*17a0*/  VIADD R4, R13, 0x7f ;  /* 0x0000007f0d047836 */ /* 0x002fe20000000000 */
[----:B------:R1:W-:Y:S01]  /*17b0*/  STL [R1+0x50], R13 ;  /* 0x0000500d01007387 */ /* 0x0003e20000100800 */
[----:B----4-:R-:W-:-:S06]  /*17c0*/  IMAD.MOV.U32 R6, RZ, RZ, RZ ;  /* 0x000000ffff067224 */ /* 0x010fcc00078e00ff */
[----:B------:R-:W2:Y:S01]  /*17d0*/  @P1 LDC R9, c[0x0][0x44c] ;  /* 0x00011300ff091b82 */ /* 0x000ea20000000800 */
[----:B-1----:R-:W-:-:S07]  /*17e0*/  IMAD.IADD R13, R27, 0x1, -R10 ;  /* 0x000000011b0d7824 */ /* 0x002fce00078e0a0a */
[----:B------:R-:W1:Y:S01]  /*17f0*/  @P1 LDC R5, c[0x0][0x450] ;  /* 0x00011400ff051b82 */ /* 0x000e620000000800 */
[----:B---3--:R-:W-:Y:S02]  /*1800*/  @P0 IMAD.IADD R2, R3, 0x1, -R0 ;  /* 0x0000000103020824 */ /* 0x008fe400078e0a00 */
[----:B--2---:R-:W-:-:S04]  /*1810*/  @P1 IMAD.HI.U32 R0, R4, R9, RZ ;  /* 0x0000000904001227 */ /* 0x004fc800078e00ff */
[----:B------:R-:W-:Y:S01]  /*1820*/  IMAD.IADD R7, R13, 0x1, R2 ;  /* 0x000000010d077824 */ /* 0x000fe200078e0202 */
[----:B-1----:R-:W-:Y:S01]  /*1830*/  @P1 SHF.R.U32.HI R4, RZ, R5, R0 ;  /* 0x00000005ff041219 */ /* 0x002fe20000011600 */
[----:B------:R-:W-:Y:S02]  /*1840*/  IMAD.MOV.U32 R0, RZ, RZ, RZ ;  /* 0x000000ffff007224 */ /* 0x000fe400078e00ff */
[C---:B------:R-:W-:Y:S01]  /*1850*/  VIADD R5, R7.reuse, 0xdf ;  /* 0x000000df07057836 */ /* 0x040fe20000000000 */
[----:B------:R-:W-:Y:S01]  /*1860*/  IADD3 R137, R7, 0xe0, -R12 ;  /* 0x000000e007897810 */ /* 0x000fe20007ffe80c */
[----:B------:R1:W-:Y:S01]  /*1870*/  STL [R1+0x5c], R7 ;  /* 0x00005c0701007387 */ /* 0x0003e20000100800 */
[----:B0-----:R-:W-:-:S05]  /*1880*/  LOP3.LUT R12, R11, 0xff, RZ, 0xc0, !PT ;  /* 0x000000ff0b0c7812 */ /* 0x001fca00078ec0ff */
[----:B------:R0:W-:Y:S01]  /*1890*/  STL [R1+0x8c], R12 ;  /* 0x00008c0c01007387 */ /* 0x0001e20000100800 */
[----:B-1----:R-:W-:-:S03]  /*18a0*/  IMAD.IADD R7, R137, 0x1, R4 ;  /* 0x0000000189077824 */ /* 0x002fc600078e0204 */
[----:B------:R0:W-:Y:S01]  /*18b0*/  STL [R1+0x7c], R8 ;  /* 0x00007c0801007387 */ /* 0x0001e20000100800 */
[----:B------:R-:W-:Y:S02]  /*18c0*/  IMAD.MOV.U32 R4, RZ, RZ, RZ ;  /* 0x000000ffff047224 */ /* 0x000fe400078e00ff */
        /* <DEDUP_REMOVED lines=38> */
.L_x_2296:
[----:B------:R-:W-:Y:S05]  /*1b30*/  BSYNC B0 ;  /* 0x0000000000007941 */ /* 0x000fea0003800000 */
.L_x_2295:
        /* <DEDUP_REMOVED lines=39> */
.L_x_2299:
[----:B------:R-:W-:Y:S05]  /*1db0*/  BSYNC B6 ;  /* 0x0000000000067941 */ /* 0x000fea0003800000 */
.L_x_2298:
        /* <DEDUP_REMOVED lines=20> */
.L_x_2301:
[----:B------:R-:W-:Y:S05]  /*1f00*/  BSYNC B6 ;  /* 0x0000000000067941 */ /* 0x000fea0003800000 */
.L_x_2300:
[----:B------:R-:W-:Y:S01]  /*1f10*/  ULDC.64 UR4, c[0x0][0x9f8] ;  /* 0x00027e0000047ab9 */ /* 0x000fe20000000a00 */
[----:B------:R-:W-:Y:S01]  /*1f20*/  IMAD.MOV.U32 R0, RZ, RZ, R30 ;  /* 0x000000ffff007224 */ /* 0x000fe200078e001e */
[----:B------:R-:W-:Y:S01]  /*1f30*/  ISETP.NE.U32.AND P0, PT, RZ, UR4, PT ;  /* 0x00000004ff007c0c */ /* 0x000fe2000bf05070 */
[----:B------:R-:W-:Y:S01]  /*1f40*/  ULDC.64 UR6, c[0x0][0x208] ;  /* 0x0000820000067ab9 */ /* 0x000fe20000000a00 */
[----:B------:R-:W2:Y:S01]  /*1f50*/  LDL R51, [R1+0x68] ;  /* 0x0000680001337983 */ /* 0x000ea20000100800 */
[----:B------:R-:W0:Y:S01]  /*1f60*/  LDC.64 R42, c[0x0][0x300] ;  /* 0x0000c000ff2a7b82 */ /* 0x000e220000000a00 */
[----:B------:R-:W-:Y:S02]  /*1f70*/  ISETP.NE.AND.EX P0, PT, RZ, UR5, PT, P0 ;  /* 0x00000005ff007c0c */ /* 0x000fe4000bf05300 */
[----:B------:R-:W3:Y:S04]  /*1f80*/  LDL R50, [R1+0x74] ;  /* 0x0000740001327983 */ /* 0x000ee80000100800 */
[----:B------:R-:W4:Y:S01]  /*1f90*/  LDL R48, [R1+0x70] ;  /* 0x0000700001307983 */ /* 0x000f220000100800 */
[----:B------:R-:W-:Y:S01]  /*1fa0*/  IMAD.IADD R101, R28, 0x1, R27 ;  /* 0x000000011c657824 */ /* 0x000fe200078e021b */
[----:B------:R-:W1:Y:S05]  /*1fb0*/  LDC R15, c[0x0][0x3f4] ;  /* 0x0000fd00ff0f7b82 */ /* 0x000e6a0000000800 */
[----:B------:R-:W-:Y:S01]  /*1fc0*/  @P0 IADD3 R4, P1, R32, UR4, RZ ;  /* 0x0000000420040c10 */ /* 0x000fe2000ff3e0ff */
[----:B------:R-:W1:Y:S02]  /*1fd0*/  S2R R20, SR_TID.X ;  /* 0x0000000000147919 */ /* 0x000e640000002100 */
[----:B------:R-:W1:Y:S01]  /*1fe0*/  LDC.64 R36, c[0x0][0x3f8] ;  /* 0x0000fe00ff247b82 */ /* 0x000e620000000a00 */
[----:B------:R-:W-:Y:S01]  /*1ff0*/  @P0 IADD3.X R5, R31, UR5, RZ, P1, !PT ;  /* 0x000000051f050c10 */ /* 0x000fe20008ffe4ff */
[----:B------:R-:W-:-:S04]  /*2000*/  ULDC.64 UR4, c[0x0][0xa08] ;  /* 0x0002820000047ab9 */ /* 0x000fc80000000a00 */
[----:B------:R1:W2:Y:S01]  /*2010*/  @P0 LDG.E R0, desc[UR6][R4.64] ;  /* 0x0000000604000981 */ /* 0x0002a2000c1e1900 */
[----:B------:R-:W-:Y:S01]  /*2020*/  SHF.R.S32.HI R27, RZ, 0x1f, R101 ;  /* 0x0000001fff1b7819 */ /* 0x000fe20000011465 */
[-C--:B0-----:R-:W-:Y:S01]  /*2030*/  IMAD.WIDE.U32 R6, R101, R42.reuse, RZ ;  /* 0x0000002a65067225 */ /* 0x081fe200078e00ff */
[----:B------:R-:W-:Y:S01]  /*2040*/  ISETP.NE.U32.AND P0, PT, RZ, UR4, PT ;  /* 0x00000004ff007c0c */ /* 0x000fe2000bf05070 */
[----:B------:R-:W-:Y:S01]  /*2050*/  ULDC.64 UR6, c[0x0][0x310] ;  /* 0x0000c40000067ab9 */ /* 0x000fe20000000a00 */
[----:B------:R-:W0:Y:S01]  /*2060*/  LDC.64 R30, c[0x0][0x408] ;  /* 0x00010200ff1e7b82 */ /* 0x000e220000000a00 */
[----:B------:R-:W-:Y:S01]  /*2070*/  IMAD R8, R27, R42, RZ ;  /* 0x0000002a1b087224 */ /* 0x000fe200078e02ff */
[----:B------:R-:W-:Y:S01]  /*2080*/  ISETP.NE.AND.EX P0, PT, RZ, UR5, PT, P0 ;  /* 0x00000005ff007c0c */ /* 0x000fe2000bf05300 */
[----:B------:R-:W-:Y:S01]  /*2090*/  ULDC.64 UR4, c[0x0][0x308] ;  /* 0x0000c20000047ab9 */ /* 0x000fe20000000a00 */
[----:B------:R-:W-:Y:S01]  /*20a0*/  VIADD R26, R228, 0x40 ;  /* 0x00000040e41a7836 */ /* 0x000fe20000000000 */
[----:B-1----:R-:W-:Y:S01]  /*20b0*/  ISETP.GE.AND P2, PT, R18, R15, PT ;  /* 0x0000000f1200720c */ /* 0x002fe20003f46270 */
[----:B------:R-:W-:Y:S01]  /*20c0*/  IMAD R3, R101, R43, R8 ;  /* 0x0000002b65037224 */ /* 0x000fe200078e0208 */
[----:B------:R-:W-:Y:S01]  /*20d0*/  SHF.R.S32.HI R23, RZ, 0x1f, R22 ;  /* 0x0000001fff177819 */ /* 0x000fe20000011416 */
[----:B------:R-:W-:Y:S01]  /*20e0*/  VIADD R14, R228, 0x80 ;  /* 0x00000080e40e7836 */ /* 0x000fe20000000000 */
[----:B------:R-:W-:Y:S01]  /*20f0*/  SHF.R.S32.HI R124, RZ, 0x1f, R26 ;  /* 0x0000001fff7c7819 */ /* 0x000fe2000001141a */
[----:B------:R-:W-:Y:S01]  /*2100*/  IMAD.IADD R7, R7, 0x1, R3 ;  /* 0x0000000107077824 */ /* 0x000fe200078e0203 */
[----:B------:R-:W-:Y:S01]  /*2110*/  SHF.L.U64.HI R105, R42, 0x6, R43 ;  /* 0x000000062a697819 */ /* 0x000fe2000001022b */
[----:B------:R-:W-:Y:S01]  /*2120*/  VIADD R13, R228, 0xc0 ;  /* 0x000000c0e40d7836 */ /* 0x000fe20000000000 */
[----:B------:R-:W-:Y:S01]  /*2130*/  SHF.R.S32.HI R123, RZ, 0x1f, R14 ;  /* 0x0000001fff7b7819 */ /* 0x000fe2000001140e */
[----:B------:R-:W-:-:S04]  /*2140*/  IMAD.WIDE.U32 R4, R29, UR4, R6 ;  /* 0x000000041d047c25 */ /* 0x000fc8000f8e0006 */
[----:B------:R-:W-:Y:S01]  /*2150*/  IMAD.SHL.U32 R104, R42, 0x40, RZ ;  /* 0x000000402a687824 */ /* 0x000fe200078e00ff */
[----:B------:R-:W-:Y:S01]  /*2160*/  SHF.R.U32.HI R21, RZ, 0x7, R20 ;  /* 0x00000007ff157819 */ /* 0x000fe20000011614 */
[----:B------:R-:W-:Y:S01]  /*2170*/  IMAD R5, R29, UR5, R5 ;  /* 0x000000051d057c24 */ /* 0x000fe2000f8e0205 */
[----:B------:R-:W1:Y:S01]  /*2180*/  S2R R26, SR_TID.X ;  /* 0x00000000001a7919 */ /* 0x000e620000002100 */
[----:B------:R-:W-:Y:S01]  /*2190*/  SHF.R.S32.HI R20, RZ, 0x1f, R228 ;  /* 0x0000001fff147819 */ /* 0x000fe200000114e4 */
[----:B------:R-:W-:Y:S01]  /*21a0*/  IMAD.WIDE.U32 R8, R228, R36, R18 ;  /* 0x00000024e4087225 */ /* 0x000fe200078e0012 */
[----:B------:R-:W-:Y:S02]  /*21b0*/  ISETP.NE.AND P6, PT, R21, 0x1, PT ;  /* 0x000000011500780c */ /* 0x000fe40003fc5270 */
[----:B------:R-:W-:Y:S01]  /*21c0*/  SHF.R.S32.HI R122, RZ, 0x1f, R13 ;  /* 0x0000001fff7a7819 */ /* 0x000fe2000001140d */
[----:B------:R-:W-:Y:S01]  /*21d0*/  IMAD.MOV.U32 R90, RZ, RZ, R8 ;  /* 0x000000ffff5a7224 */ /* 0x000fe200078e0008 */
[----:B------:R-:W-:Y:S01]  /*21e0*/  SHF.L.U64.HI R12, R36, 0x6, R37 ;  /* 0x00000006240c7819 */ /* 0x000fe20000010225 */
[----:B0-----:R-:W-:-:S04]  /*21f0*/  IMAD.WIDE.U32 R10, R228, R30, R18 ;  /* 0x0000001ee40a7225 */ /* 0x001fc800078e0012 */
[----:B------:R-:W-:Y:S02]  /*2200*/  IMAD R14, R20, R42, RZ ;  /* 0x0000002a140e7224 */ /* 0x000fe400078e02ff */
[----:B------:R-:W-:Y:S02]  /*2210*/  IMAD.MOV.U32 R96, RZ, RZ, R10 ;  /* 0x000000ffff607224 */ /* 0x000fe400078e000a */
[----:B------:R-:W-:Y:S01]  /*2220*/  VIADD R136, R21, 0x8 ;  /* 0x0000000815887836 */ /* 0x000fe20000000000 */
[----:B------:R-:W-:Y:S01]  /*2230*/  SHF.L.U64.HI R21, R42, 0x7, R43 ;  /* 0x000000072a157819 */ /* 0x000fe2000001022b */
[C---:B------:R-:W-:Y:S02]  /*2240*/  IMAD.SHL.U32 R10, R36.reuse, 0x40, RZ ;  /* 0x00000040240a7824 */ /* 0x040fe400078e00ff */
[----:B------:R-:W-:-:S04]  /*2250*/  IMAD.WIDE.U32 R92, R36, 0xe0, RZ ;  /* 0x000000e0245c7825 */ /* 0x000fc800078e00ff */
[----:B------:R-:W-:Y:S02]  /*2260*/  IMAD R13, R43, 0xe0, RZ ;  /* 0x000000e02b0d7824 */ /* 0x000fe400078e02ff */
[----:B------:R-:W-:-:S04]  /*2270*/  IMAD.WIDE.U32 R132, R228, R42, R104 ;  /* 0x0000002ae4847225 */ /* 0x000fc800078e0068 */
[----:B------:R-:W-:Y:S02]  /*2280*/  VIADD R41, R228, 0x80 ;  /* 0x00000080e4297836 */ /* 0x000fe40000000000 */
[----:B-1----:R-:W-:Y:S02]  /*2290*/  VIADD R32, R26, 0xffffff80 ;  /* 0xffffff801a207836 */ /* 0x002fe40000000000 */
[----:B------:R-:W-:Y:S02]  /*22a0*/  VIADD R53, R228, 0xc0 ;  /* 0x000000c0e4357836 */ /* 0x000fe40000000000 */
[----:B------:R-:W-:Y:S01]  /*22b0*/  IMAD.SHL.U32 R120, R15, 0x2, RZ ;  /* 0x000000020f787824 */ /* 0x000fe200078e00ff */
[----:B------:R-:W-:Y:S01]  /*22c0*/  SHF.R.S32.HI R52, RZ, 0x1f, R32 ;  /* 0x0000001fff347819 */ /* 0x000fe20000011420 */
[----:B------:R-:W-:Y:S02]  /*22d0*/  IMAD.SHL.U32 R41, R41, 0x80, RZ ;  /* 0x0000008029297824 */ /* 0x000fe400078e00ff */
[----:B------:R-:W-:-:S02]  /*22e0*/  IMAD.SHL.U32 R53, R53, 0x80, RZ ;  /* 0x0000008035357824 */ /* 0x000fc400078e00ff */
[----:B------:R-:W-:Y:S01]  /*22f0*/  IMAD.WIDE.U32 R98, R30, 0xe0, RZ ;  /* 0x000000e01e627825 */ /* 0x000fe200078e00ff */
[----:B------:R-:W-:Y:S02]  /*2300*/  LOP3.LUT R41, R41, 0x380, RZ, 0xc0, !PT ;  /* 0x0000038029297812 */ /* 0x000fe400078ec0ff */
[----:B------:R-:W-:Y:S01]  /*2310*/  LEA.HI R52, R52, R32, RZ, 0x5 ;  /* 0x0000002034347211 */ /* 0x000fe200078f28ff */
[----:B------:R-:W-:Y:S01]  /*2320*/  IMAD.WIDE.U32 R102, R228, R42, R18 ;  /* 0x0000002ae4667225 */ /* 0x000fe200078e0012 */
[----:B------:R-:W-:Y:S02]  /*2330*/  LOP3.LUT R53, R53, 0x380, RZ, 0xc0, !PT ;  /* 0x0000038035357812 */ /* 0x000fe400078ec0ff */
[----:B------:R-:W-:Y:S01]  /*2340*/  SHF.R.U32.HI R140, RZ, 0x3, R41 ;  /* 0x00000003ff8c7819 */ /* 0x000fe20000011629 */
[----:B------:R-:W-:Y:S01]  /*2350*/  IMAD.SHL.U32 R52, R52, 0x20, RZ ;  /* 0x0000002034347824 */ /* 0x000fe200078e00ff */
[----:B------:R-:W-:Y:S01]  /*2360*/  SHF.R.U32.HI R139, RZ, 0x3, R53 ;  /* 0x00000003ff8b7819 */ /* 0x000fe20000011635 */
[----:B------:R-:W-:-:S03]  /*2370*/  IMAD.WIDE.U32 R130, R42, 0xe0, RZ ;  /* 0x000000e02a827825 */ /* 0x000fc600078e00ff */
[----:B------:R-:W-:Y:S01]  /*2380*/  LOP3.LUT R52, R52, 0xfffffc00, RZ, 0xc0, !PT ;  /* 0xfffffc0034347812 */ /* 0x000fe200078ec0ff */
        /* <DEDUP_REMOVED lines=22> */
[----:B------:R-:W-:-:S03]  /*24f0*/  ULDC UR4, c[0x0][0x2f4] ;  /* 0x0000bd0000047ab9 */ /* 0x000fc60000000800 */
[----:B------:R-:W-:Y:S02]  /*2500*/  IMAD.IADD R3, R18, 0x1, R3 ;  /* 0x0000000112037824 */ /* 0x000fe400078e0203 */
[----:B------:R-:W-:-:S03]  /*2510*/  IMAD.WIDE.U32 R6, R228, R30, R22 ;  /* 0x0000001ee4067225 */ /* 0x000fc600078e0016 */
[----:B------:R-:W-:Y:S01]  /*2520*/  SHF.R.S32.HI R8, RZ, 0x1f, R3 ;  /* 0x0000001fff087819 */ /* 0x000fe20000011403 */
[C---:B------:R-:W-:Y:S01]  /*2530*/  IMAD R97, R228.reuse, R31, R0 ;  /* 0x0000001fe4617224 */ /* 0x040fe200078e0200 */
[----:B------:R-:W-:Y:S01]  /*2540*/  P2R R0, PR, RZ, 0x4 ;  /* 0x00000004ff007803 */ /* 0x000fe20000000000 */
[----:B------:R-:W-:Y:S01]  /*2550*/  IMAD.WIDE.U32 R4, R228, R36, R22 ;  /* 0x00000024e4047225 */ /* 0x000fe200078e0016 */
[----:B------:R-:W-:Y:S02]  /*2560*/  LEA.HI R38, R8, R3, RZ, 0x4 ;  /* 0x0000000308267211 */ /* 0x000fe400078f20ff */
[----:B------:R-:W-:Y:S01]  /*2570*/  SHF.L.U64.HI R8, R30, 0x6, R31 ;  /* 0x000000061e087819 */ /* 0x000fe2000001021f */
[----:B------:R-:W-:Y:S01]  /*2580*/  IMAD.IADD R95, R7, 0x1, R97 ;  /* 0x00000001075f7824 */ /* 0x000fe200078e0261 */
[----:B-----5:R-:W-:Y:S01]  /*2590*/  SHF.R.S32.HI R7, RZ, 0x1f, R121 ;  /* 0x0000001fff077819 */ /* 0x020fe20000011479 */
[----:B------:R-:W-:Y:S02]  /*25a0*/  IMAD.IADD R5, R5, 0x1, R91 ;  /* 0x0000000105057824 */ /* 0x000fe400078e025b */
[----:B------:R-:W-:-:S02]  /*25b0*/  IMAD.IADD R91, R91, 0x1, R9 ;  /* 0x000000015b5b7824 */ /* 0x000fc400078e0209 */
[----:B------:R-:W-:Y:S02]  /*25c0*/  IMAD.SHL.U32 R3, R229, 0x80, RZ ;  /* 0x00000080e5037824 */ /* 0x000fe400078e00ff */
[----:B------:R-:W-:Y:S01]  /*25d0*/  IMAD.IADD R97, R97, 0x1, R11 ;  /* 0x0000000161617824 */ /* 0x000fe200078e020b */
[C---:B------:R-:W-:Y:S01]  /*25e0*/  SHF.L.U64.HI R11, R36.reuse, 0x7, R37 ;  /* 0x00000007240b7819 */ /* 0x040fe20000010225 */
[----:B------:R-:W-:Y:S01]  /*25f0*/  IMAD.MOV.U32 R94, RZ, RZ, R6 ;  /* 0x000000ffff5e7224 */ /* 0x000fe200078e0006 */
[----:B------:R-:W-:Y:S01]  /*2600*/  LOP3.LUT R3, R3, 0x380, RZ, 0xc0, !PT ;  /* 0x0000038003037812 */ /* 0x000fe200078ec0ff */
[-C--:B------:R-:W-:Y:S02]  /*2610*/  IMAD R6, R7, R36.reuse, RZ ;  /* 0x0000002407067224 */ /* 0x080fe400078e02ff */
[----:B------:R-:W-:Y:S02]  /*2620*/  IMAD.SHL.U32 R9, R36, 0x80, RZ ;  /* 0x0000008024097824 */ /* 0x000fe400078e00ff */
[----:B------:R-:W-:-:S04]  /*2630*/  IMAD.WIDE.U32 R88, R121, R36, R4 ;  /* 0x0000002479587225 */ /* 0x000fc800078e0004 */
[----:B------:R-:W-:-:S04]  /*2640*/  IMAD.WIDE.U32 R90, R121, R36, R90 ;  /* 0x00000024795a7225 */ /* 0x000fc800078e005a */
[C---:B------:R-:W-:Y:S02]  /*2650*/  IMAD R29, R228.reuse, R43, R14 ;  /* 0x0000002be41d7224 */ /* 0x040fe400078e020e */
[C---:B------:R-:W-:Y:S02]  /*2660*/  VIADD R36, R228.reuse, 0x40 ;  /* 0x00000040e4247836 */ /* 0x040fe40000000000 */
[----:B------:R-:W-:Y:S02]  /*2670*/  VIADD R43, R228, 0x40 ;  /* 0x00000040e42b7836 */ /* 0x000fe40000000000 */
[----:B------:R-:W-:Y:S01]  /*2680*/  IMAD R33, R121, R37, R6 ;  /* 0x0000002579217224 */ /* 0x000fe200078e0206 */
[----:B------:R-:W-:Y:S01]  /*2690*/  IADD3 R14, P0, R104, R132, RZ ;  /* 0x00000084680e7210 */ /* 0x000fe20007f1e0ff */
[----:B------:R-:W-:Y:S01]  /*26a0*/  IMAD R6, R7, R30, RZ ;  /* 0x0000001e07067224 */ /* 0x000fe200078e02ff */
[----:B------:R-:W-:Y:S01]  /*26b0*/  SHF.R.U32.HI R20, RZ, 0x3, R3 ;  /* 0x00000003ff147819 */ /* 0x000fe20000011603 */
[----:B------:R-:W-:Y:S01]  /*26c0*/  IMAD.SHL.U32 R36, R36, 0x80, RZ ;  /* 0x0000008024247824 */ /* 0x000fe200078e00ff */
[----:B------:R-:W-:Y:S01]  /*26d0*/  LOP3.LUT R27, R3, 0x30, R18, 0xf8, !PT ;  /* 0x00000030031b7812 */ /* 0x000fe200078ef812 */
[----:B------:R-:W-:Y:S01]  /*26e0*/  IMAD.SHL.U32 R43, R43, 0x80, RZ ;  /* 0x000000802b2b7824 */ /* 0x000fe200078e00ff */
[----:B------:R-:W-:Y:S01]  /*26f0*/  SHF.L.U64.HI R7, R30, 0x7, R31 ;  /* 0x000000071e077819 */ /* 0x000fe2000001021f */
[----:B------:R-:W-:Y:S01]  /*2700*/  IMAD.IADD R15, R29, 0x1, R133 ;  /* 0x000000011d0f7824 */ /* 0x000fe200078e0285 */
[----:B------:R-:W-:Y:S01]  /*2710*/  LOP3.LUT R36, R36, 0x380, RZ, 0xc0, !PT ;  /* 0x0000038024247812 */ /* 0x000fe200078ec0ff */
[----:B------:R-:W-:Y:S01]  /*2720*/  IMAD R35, R121, R31, R6 ;  /* 0x0000001f79237224 */ /* 0x000fe200078e0206 */
[----:B------:R-:W-:Y:S01]  /*2730*/  LOP3.LUT R43, R43, 0x380, RZ, 0xc0, !PT ;  /* 0x000003802b2b7812 */ /* 0x000fe200078ec0ff */
[----:B------:R-:W-:-:S02]  /*2740*/  IMAD.SHL.U32 R6, R30, 0x40, RZ ;  /* 0x000000401e067824 */ /* 0x000fc400078e00ff */
[----:B------:R-:W-:Y:S02]  /*2750*/  IMAD.SHL.U32 R5, R30, 0x80, RZ ;  /* 0x000000801e057824 */ /* 0x000fe400078e00ff */
[----:B------:R-:W-:Y:S01]  /*2760*/  IMAD.WIDE.U32 R94, R121, R30, R94 ;  /* 0x0000001e795e7225 */ /* 0x000fe200078e005e */
[----:B------:R-:W-:-:S03]  /*2770*/  LOP3.LUT R39, R3, 0x70, R38, 0xf8, !PT ;  /* 0x0000007003277812 */ /* 0x000fc600078ef826 */
[----:B------:R-:W-:Y:S01]  /*2780*/  IMAD.WIDE.U32 R96, R121, R30, R96 ;  /* 0x0000001e79607225 */ /* 0x000fe200078e0060 */
[----:B------:R-:W-:-:S03]  /*2790*/  LOP3.LUT R30, R27, R20, RZ, 0x3c, !PT ;  /* 0x000000141b1e7212 */ /* 0x000fc600078e3cff */
[----:B------:R-:W-:Y:S01]  /*27a0*/  IMAD.X R26, R15, 0x1, R105, P0 ;  /* 0x000000010f1a7824 */ /* 0x000fe200000e0669 */
[----:B------:R-:W-:Y:S01]  /*27b0*/  IADD3 R27, P0, R14, R104, RZ ;  /* 0x000000680e1b7210 */ /* 0x000fe20007f1e0ff */
[----:B------:R-:W-:Y:S02]  /*27c0*/  IMAD R37, R37, 0xe0, RZ ;  /* 0x000000e025257824 */ /* 0x000fe400078e02ff */
[----:B------:R-:W-:Y:S01]  /*27d0*/  IMAD R31, R31, 0xe0, RZ ;  /* 0x000000e01f1f7824 */ /* 0x000fe200078e02ff */
[--C-:B------:R-:W-:Y:S01]  /*27e0*/  LOP3.LUT R40, R36, 0x70, R38.reuse, 0xf8, !PT ;  /* 0x0000007024287812 */ /* 0x100fe200078ef826 */
[----:B------:R-:W-:Y:S01]  /*27f0*/  VIADD R4, R18, 0x40 ;  /* 0x0000004012047836 */ /* 0x000fe20000000000 */
[----:B------:R-:W-:Y:S01]  /*2800*/  SHF.R.U32.HI R43, RZ, 0x3, R43 ;  /* 0x00000003ff2b7819 */ /* 0x000fe2000001162b */
[----:B------:R-:W-:Y:S01]  /*2810*/  IMAD.IADD R112, R93, 0x1, R37 ;  /* 0x000000015d707824 */ /* 0x000fe200078e0225 */
[--C-:B------:R-:W-:Y:S01]  /*2820*/  LOP3.LUT R41, R41, 0x70, R38.reuse, 0xf8, !PT ;  /* 0x0000007029297812 */ /* 0x100fe200078ef826 */
[----:B------:R-:W-:Y:S01]  /*2830*/  IMAD.IADD R28, R99, 0x1, R31 ;  /* 0x00000001631c7824 */ /* 0x000fe200078e021f */
[----:B------:R-:W-:Y:S01]  /*2840*/  SHF.R.S32.HI R36, RZ, 0x4, R38 ;  /* 0x00000004ff247819 */ /* 0x000fe20000011426 */
[----:B------:R-:W-:Y:S01]  /*2850*/  IMAD.X R31, R26, 0x1, R105, P0 ;  /* 0x000000011a1f7824 */ /* 0x000fe200000e0669 */
[----:B------:R-:W-:-:S02]  /*2860*/  LOP3.LUT R37, R38, 0xfffffff0, RZ, 0xc0, !PT ;  /* 0xfffffff026257812 */ /* 0x000fc400078ec0ff */
[----:B------:R-:W-:Y:S01]  /*2870*/  LOP3.LUT R116, R39, R20, RZ, 0x3c, !PT ;  /* 0x0000001427747212 */ /* 0x000fe200078e3cff */
[----:B------:R-:W-:Y:S01]  /*2880*/  IMAD.IADD R29, R103, 0x1, R29 ;  /* 0x00000001671d7824 */ /* 0x000fe200078e021d */
[----:B------:R-:W-:Y:S02]  /*2890*/  LOP3.LUT R38, R53, 0x70, R38, 0xf8, !PT ;  /* 0x0000007035267812 */ /* 0x000fe400078ef826 */
[----:B------:R-:W-:Y:S01]  /*28a0*/  LOP3.LUT R115, R40, R43, RZ, 0x3c, !PT ;  /* 0x0000002b28737212 */ /* 0x000fe200078e3cff */
[----:B------:R-:W-:Y:S01]  /*28b0*/  IMAD.IADD R40, R45, 0x1, R49 ;  /* 0x000000012d287824 */ /* 0x000fe200078e0231 */
[----:B------:R-:W-:Y:S02]  /*28c0*/  IADD3 R39, P0, R44, R102, RZ ;  /* 0x000000662c277210 */ /* 0x000fe40007f1e0ff */
[----:B------:R-:W-:Y:S02]  /*28d0*/  LOP3.LUT R114, R41, R140, RZ, 0x3c, !PT ;  /* 0x0000008c29727212 */ /* 0x000fe400078e3cff */
[----:B------:R-:W-:Y:S01]  /*28e0*/  LOP3.LUT R113, R38, R139, RZ, 0x3c, !PT ;  /* 0x0000008b26717212 */ /* 0x000fe200078e3cff */
[----:B------:R-:W-:Y:S01]  /*28f0*/  IMAD.X R106, R29, 0x1, R40, P0 ;  /* 0x000000011d6a7824 */ /* 0x000fe200000e0628 */
[----:B------:R-:W-:-:S02]  /*2900*/  IADD3 R41, P3, R44, 0x40, RZ ;  /* 0x000000402c297810 */ /* 0x000fc40007f7e0ff */
[----:B------:R-:W-:Y:S01]  /*2910*/  IADD3 R43, P2, R39, 0x40, RZ ;  /* 0x00000040272b7810 */ /* 0x000fe20007f5e0ff */
[----:B------:R-:W-:Y:S01]  /*2920*/  IMAD.IADD R32, R89, 0x1, R33 ;  /* 0x0000000159207824 */ /* 0x000fe200078e0221 */
[----:B------:R-:W-:Y:S01]  /*2930*/  SHF.R.S32.HI R38, RZ, 0x1f, R37 ;  /* 0x0000001fff267819 */ /* 0x000fe20000011425 */
[----:B------:R-:W-:Y:S01]  /*2940*/  IMAD.IADD R34, R95, 0x1, R35 ;  /* 0x000000015f227824 */ /* 0x000fe200078e0223 */
[----:B------:R-:W-:Y:S01]  /*2950*/  ISETP.GE.AND P0, PT, R18, UR4, PT ;  /* 0x0000000412007c0c */ /* 0x000fe2000bf06270 */
[----:B------:R-:W-:Y:S01]  /*2960*/  IMAD.IADD R30, R52, 0x1, R30 ;  /* 0x00000001341e7824 */ /* 0x000fe200078e021e */
[----:B------:R-:W-:Y:S01]  /*2970*/  ISETP.GE.AND P1, PT, R4, UR4, PT ;  /* 0x0000000404007c0c */ /* 0x000fe2000bf26270 */
[----:B------:R-:W-:Y:S02]  /*2980*/  IMAD.IADD R33, R33, 0x1, R91 ;  /* 0x0000000121217824 */ /* 0x000fe400078e025b */
[----:B------:R-:W-:Y:S02]  /*2990*/  IMAD.IADD R35, R35, 0x1, R97 ;  /* 0x0000000123237824 */ /* 0x000fe400078e0261 */
[----:B------:R-:W-:-:S02]  /*29a0*/  IMAD.IADD R116, R52, 0x1, R116 ;  /* 0x0000000134747824 */ /* 0x000fc400078e0274 */
[----:B------:R-:W-:Y:S02]  /*29b0*/  IMAD.IADD R115, R51, 0x1, R115 ;  /* 0x0000000133737824 */ /* 0x000fe400078e0273 */
[----:B---3--:R-:W-:Y:S02]  /*29c0*/  IMAD.IADD R114, R50, 0x1, R114 ;  /* 0x0000000132727824 */ /* 0x008fe400078e0272 */
[----:B----4-:R-:W-:Y:S02]  /*29d0*/  IMAD.IADD R113, R48, 0x1, R113 ;  /* 0x0000000130717824 */ /* 0x010fe400078e0271 */
[----:B------:R-:W-:Y:S02]  /*29e0*/  IMAD.X R107, RZ, RZ, R40, P3 ;  /* 0x000000ffff6b7224 */ /* 0x000fe400018e0628 */
[----:B------:R-:W-:Y:S02]  /*29f0*/  IMAD.X R108, RZ, RZ, R106, P2 ;  /* 0x000000ffff6c7224 */ /* 0x000fe400010e066a */
[----:B------:R-:W-:Y:S01]  /*2a00*/  IMAD.IADD R109, R47, 0x1, R109 ;  /* 0x000000012f6d7824 */ /* 0x000fe200078e026d */
[----:B------:R-:W-:Y:S06]  /*2a10*/  @!P6 BAR.SYNC.DEFER_BLOCKING 0x9, 0x100 ;  /* 0x024400000000eb1d */ /* 0x000fec0000010000 */
.L_x_2385:
        /* <DEDUP_REMOVED lines=53> */
.L_x_2306:
[----:B------:R-:W-:Y:S05]  /*2d70*/  BSYNC B1 ;  /* 0x0000000000017941 */ /* 0x000fea0003800000 */
.L_x_2305:
        /* <DEDUP_REMOVED lines=38> */
.L_x_2308:
[----:B------:R-:W-:Y:S05]  /*2fe0*/  BSYNC B1 ;  /* 0x0000000000017941 */ /* 0x000fea0003800000 */
.L_x_2307:
        /* <DEDUP_REMOVED lines=26> */
.L_x_2310:
[----:B------:R-:W-:Y:S05]  /*3190*/  BSYNC B1 ;  /* 0x0000000000017941 */ /* 0x000fea0003800000 */
.L_x_2309:
        /* <DEDUP_REMOVED lines=31> */
.L_x_2312:
[----:B------:R-:W-:Y:S05]  /*3390*/  BSYNC B1 ;  /* 0x0000000000017941 */ /* 0x000fea0003800000 */
.L_x_2311:
[----:B------:R-:W-:Y:S01]  /*33a0*/  ULOP3.LUT UR4, UR60, 0x1, URZ, 0xfc, !UPT ;  /* 0x000000013c047892 */ /* 0x000fe2000f8efc3f */
[----:B------:R-:W-:Y:S02]  /*33b0*/  IMAD.MOV.U32 R152, RZ, RZ, R78 ;  /* 0x000000ffff987224 */ /* 0x000fe400078e004e */
[----:B------:R-:W-:Y:S01]  /*33c0*/  IMAD.MOV.U32 R163, RZ, RZ, R82 ;  /* 0x000000ffffa37224 */ /* 0x000fe200078e0052 */
[----:B------:R-:W-:Y:S01]  /*33d0*/  UISETP.NE.AND UP0, UPT, UR4, 0x3, UPT ;  /* 0x000000030400788c */ /* 0x000fe2000bf05270 */
[----:B-----5:R-:W-:Y:S02]  /*33e0*/  IMAD.MOV.U32 R145, RZ, RZ, R68 ;  /* 0x000000ffff917224 */ /* 0x020fe400078e0044 */
[----:B------:R-:W-:Y:S02]  /*33f0*/  IMAD.MOV.U32 R146, RZ, RZ, R72 ;  /* 0x000000ffff927224 */ /* 0x000fe400078e0048 */
[----:B------:R-:W-:Y:S01]  /*3400*/  IMAD.MOV.U32 R144, RZ, RZ, R70 ;  /* 0x000000ffff907224 */ /* 0x000fe200078e0046 */
[----:B------:R-:W-:Y:S01]  /*3410*/  PLOP3.LUT P5, PT, PT, PT, UP0, 0x80, 0x0 ;  /* 0x000000000000781c */ /* 0x000fe20003faf008 */
        /* <DEDUP_REMOVED lines=9> */
[----:B------:R-:W-:Y:S06]  /*34b0*/  @!P5 BRA `(.L_x_2313) ;  /* 0x000000000004d947 */ /* 0x000fec0003800000 */
[----:B------:R-:W-:Y:S01]  /*34c0*/  BPT.TRAP 0x1 ;  /* 0x000000040000795c */ /* 0x000fe20000300000 */
.L_x_2313:
[----:B------:R-:W-:Y:S01]  /*34d0*/  IMAD R110, R17, 0x8, R16 ;  /* 0x00000008116e7824 */ /* 0x000fe200078e0210 */
[----:B------:R-:W-:Y:S01]  /*34e0*/  SHF.L.U32 R125, R237, 0x1f, RZ ;  /* 0x0000001fed7d7819 */ /* 0x000fe200000006ff */
[----:B------:R-:W-:Y:S03]  /*34f0*/  BSSY B1, `(.L_x_2314) ;  /* 0x0000003000017945 */ /* 0x000fe60003800000 */
[----:B------:R-:W1:Y:S02]  /*3500*/  SYNCS.PHASECHK.TRANS64.TRYWAIT P6, [R110+URZ+0x2e890], R125 ;  /* 0x02e8907d6e0075a7 */ /* 0x000e6400080c017f */
[----:B-1----:R-:W-:Y:S05]  /*3510*/  @!P6 BRA `(.L_x_2315) ;  /* 0x000002900068e947 */ /* 0x002fea0003800000 */
.L_x_2621:
[----:B------:R-:W-:Y:S05]  /*3520*/  BSYNC B1 ;  /* 0x0000000000017941 */ /* 0x000fea0003800000 */
.L_x_2314:
        /* <DEDUP_REMOVED lines=28> */
[----:B------:R-:W-:Y:S01]  /*36f0*/  HADD2.F32 R158, -RZ, R154.H0_H0 ;  /* 0x2000009aff9e7230 */ /* 0x000fe20000004100 */
[----:B------:R-:W-:Y:S01]  /*3700*/  F2FP.F16.E4M3.UNPACK_B R156, R149.H1 ;  /* 0x00000095ff9c723e */ /* 0x000fe200030006ff */
[--C-:B------:R-:W-:Y:S01]  /*3710*/  HADD2.F32 R83, -RZ, R48.reuse.H1_H1 ;  /* 0x30000030ff537230 */ /* 0x100fe20000004100 */
[----:B------:R-:W-:Y:S01]  /*3720*/  F2FP.F16.E4M3.UNPACK_B R49, R49.H1 ;  /* 0x00000031ff31723e */ /* 0x000fe200030006ff */
[----:B------:R-:W-:-:S02]  /*3730*/  HADD2.F32 R48, -RZ, R48.H0_H0 ;  /* 0x20000030ff307230 */ /* 0x000fc40000004100 */
[----:B------:R-:W-:Y:S02]  /*3740*/  HADD2.F32 R159, -RZ, R154.H1_H1 ;  /* 0x3000009aff9f7230 */ /* 0x000fe40000004100 */
[-C--:B------:R-:W-:Y:S01]  /*3750*/  FMUL.FTZ R161, R83, R158.reuse ;  /* 0x0000009e53a17220 */ /* 0x080fe20000410000 */
[--C-:B------:R-:W-:Y:S02]  /*3760*/  HADD2.F32 R157, -RZ, R156.reuse.H0_H0 ;  /* 0x2000009cff9d7230 */ /* 0x100fe40000004100 */
[C---:B------:R-:W-:Y:S01]  /*3770*/  FMUL.FTZ R160, R48.reuse, R158 ;  /* 0x0000009e30a07220 */ /* 0x040fe20000410000 */
[--C-:B------:R-:W-:Y:S01]  /*3780*/  HADD2.F32 R155, -RZ, R49.reuse.H1_H1 ;  /* 0x30000031ff9b7230 */ /* 0x100fe20000004100 */
[----:B------:R-:W-:Y:S01]  /*3790*/  F2FP.F16.E4M3.UNPACK_B R158, R163 ;  /* 0x000000a3ff9e723e */ /* 0x000fe200020006ff */
[----:B------:R-:W-:Y:S02]  /*37a0*/  HADD2.F32 R154, -RZ, R49.H0_H0 ;  /* 0x20000031ff9a7230 */ /* 0x000fe40000004100 */
[----:B------:R-:W-:Y:S01]  /*37b0*/  FFMA.FTZ R48, R48, R157, -R161 ;  /* 0x0000009d30307223 */ /* 0x000fe200000108a1 */
[----:B------:R-:W-:-:S02]  /*37c0*/  HADD2.F32 R156, -RZ, R156.H1_H1 ;  /* 0x3000009cff9c7230 */ /* 0x000fc40000004100 */
[----:B------:R-:W-:Y:S01]  /*37d0*/  FMUL.FTZ R161, R155, R159 ;  /* 0x0000009f9ba17220 */ /* 0x000fe20000410000 */
[----:B------:R-:W-:Y:S01]  /*37e0*/  FFMA.FTZ R49, R83, R157, R160 ;  /* 0x0000009d53317223 */ /* 0x000fe200000100a0 */
[C---:B------:R-:W-:Y:S01]  /*37f0*/  FMUL.FTZ R162, R154.reuse, R159 ;  /* 0x0000009f9aa27220 */ /* 0x040fe20000410000 */
[----:B------:R-:W-:Y:S01]  /*3800*/  F2FP.F16.E4M3.UNPACK_B R83, R82.H1 ;  /* 0x00000052ff53723e */ /* 0x000fe200030006ff */
[----:B------:R-:W-:Y:S01]  /*3810*/  FFMA.FTZ R161, R154, R156, -R161 ;  /* 0x0000009c9aa17223 */ /* 0x000fe200000108a1 */
[----:B------:R-:W-:Y:S01]  /*3820*/  F2FP.F16.E4M3.UNPACK_B R82, R82 ;  /* 0x00000052ff52723e */ /* 0x000fe200020006ff */
[----:B------:R-:W-:Y:S01]  /*3830*/  FFMA.FTZ R164, R155, R156, R162 ;  /* 0x0000009c9ba47223 */ /* 0x000fe200000100a2 */
[----:B------:R-:W-:Y:S01]  /*3840*/  F2FP.F16.E4M3.UNPACK_B R156, R149 ;  /* 0x00000095ff9c723e */ /* 0x000fe200020006ff */
[----:B------:R-:W-:Y:S02]  /*3850*/  HADD2.F32 R157, -RZ, R158.H1_H1 ;  /* 0x3000009eff9d7230 */ /* 0x000fe40000004100 */
        /* <DEDUP_REMOVED lines=11> */
[-C--:B------:R-:W-:Y:S01]  /*3910*/  FFMA.FTZ R154, R154, R82.reuse, -R159 ;  /* 0x000000529a9a7223 */ /* 0x080fe2000001089f */
[----:B------:R-:W-:Y:S01]  /*3920*/  FFMA.FTZ R155, R155, R82, R162 ;  /* 0x000000529b9b7223 */ /* 0x000fe200000100a2 */
[-C--:B------:R-:W-:Y:S01]  /*3930*/  FFMA.FTZ R82, R83, R156.reuse, -R160 ;  /* 0x0000009c53527223 */ /* 0x080fe200000108a0 */
[----:B------:R-:W-:Y:S01]  /*3940*/  FFMA.FTZ R83, R149, R156, R158 ;  /* 0x0000009c95537223 */ /* 0x000fe2000001009e */
[----:B------:R-:W-:Y:S02]  /*3950*/  F2FP.F16.E4M3.UNPACK_B R156, R51.H1 ;  /* 0x00000033ff9c723e */ /* 0x000fe400030006ff */
[----:B------:R-:W-:-:S02]  /*3960*/  F2FP.F16.E4M3.UNPACK_B R162, R81.H1 ;  /* 0x00000051ffa2723e */ /* 0x000fc400030006ff */
[----:B------:R-:W-:Y:S01]  /*3970*/  F2FP.F16.E4M3.UNPACK_B R159, R80.H1 ;  /* 0x00000050ff9f723e */ /* 0x000fe200030006ff */
[--C-:B------:R-:W-:Y:S01]  /*3980*/  HADD2.F32 R157, -RZ, R156.reuse.H0_H0 ;  /* 0x2000009cff9d7230 */ /* 0x100fe20000004100 */
[----:B------:R-:W-:Y:S01]  /*3990*/  F2FP.SATFINITE.E4M3.F32.PACK_AB_MERGE_C R149, R164, R161, RZ ;  /* 0x000000a1a495723e */ /* 0x000fe200048070ff */
[----:B------:R-:W-:Y:S01]  /*39a0*/  HADD2.F32 R156, -RZ, R156.H1_H1 ;  /* 0x3000009cff9c7230 */ /* 0x000fe20000004100 */
[----:B------:R-:W-:Y:S01]  /*39b0*/  F2FP.SATFINITE.E4M3.F32.PACK_AB_MERGE_C R154, R155, R154, RZ ;  /* 0x0000009a9b9a723e */ /* 0x000fe200048070ff */
[--C-:B------:R-:W-:Y:S01]  /*39c0*/  HADD2.F32 R163, -RZ, R162.reuse.H1_H1 ;  /* 0x300000a2ffa37230 */ /* 0x100fe20000004100 */
[----:B------:R-:W-:Y:S01]  /*39d0*/  F2FP.F16.E4M3.UNPACK_B R155, R50.H1 ;  /* 0x00000032ff9b723e */ /* 0x000fe200030006ff */
[----:B------:R-:W-:Y:S01]  /*39e0*/  HADD2.F32 R160, -RZ, R159.H1_H1 ;  /* 0x3000009fffa07230 */ /* 0x000fe20000004100 */
[----:B------:R-:W-:Y:S01]  /*39f0*/  F2FP.F16.E4M3.UNPACK_B R161, R81 ;  /* 0x00000051ffa1723e */ /* 0x000fe200020006ff */
[----:B------:R-:W-:Y:S01]  /*3a00*/  HADD2.F32 R162, -RZ, R162.H0_H0 ;  /* 0x200000a2ffa27230 */ /* 0x000fe20000004100 */
        /* <DEDUP_REMOVED lines=13> */
[----:B------:R-:W-:Y:S01]  /*3ae0*/  FFMA.FTZ R166, R155, R80, -R166 ;  /* 0x000000509ba67223 */ /* 0x000fe200000108a6 */
[----:B------:R-:W-:Y:S01]  /*3af0*/  FFMA.FTZ R160, R156, R160, R165 ;  /* 0x000000a09ca07223 */ /* 0x000fe200000100a5 */
[----:B------:R-:W-:Y:S01]  /*3b00*/  FFMA.FTZ R155, R81, R80, R164 ;  /* 0x00000050519b7223 */ /* 0x000fe200000100a4 */
[--C-:B------:R-:W-:Y:S01]  /*3b10*/  HADD2.F32 R80, -RZ, R51.reuse.H0_H0 ;  /* 0x20000033ff507230 */ /* 0x100fe20000004100 */
[----:B------:R-:W-:Y:S01]  /*3b20*/  F2FP.SATFINITE.E4M3.F32.PACK_AB_MERGE_C R49, R49, R48, R149 ;  /* 0x000000303131723e */ /* 0x000fe20004807095 */
[----:B------:R-:W-:Y:S01]  /*3b30*/  HADD2.F32 R81, -RZ, R51.H1_H1 ;  /* 0x30000033ff517230 */ /* 0x000fe20000004100 */
[----:B------:R-:W-:Y:S01]  /*3b40*/  F2FP.SATFINITE.E4M3.F32.PACK_AB_MERGE_C R160, R160, R163, RZ ;  /* 0x000000a3a0a0723e */ /* 0x000fe200048070ff */
        /* <DEDUP_REMOVED lines=16> */
.L_x_2321:
[----:B------:R-:W-:Y:S05]  /*3c50*/  BSYNC B3 ;  /* 0x0000000000037941 */ /* 0x000fea0003800000 */
.L_x_2320:
[----:B------:R-:W-:Y:S01]  /*3c60*/  ULDC.64 UR4, c[0x0][0x2e8] ;  /* 0x0000ba0000047ab9 */ /* 0x000fe20000000a00 */
[----:B------:R-:W-:Y:S01]  /*3c70*/  ULDC.64 UR6, c[0x0][0x208] ;  /* 0x0000820000067ab9 */ /* 0x000fe20000000a00 */
[----:B------:R-:W-:-:S04]  /*3c80*/  IADD3 R80, P2, P6, R151, UR4, R44 ;  /* 0x0000000497507c10 */ /* 0x000fc8000fe5e02c */
[----:B------:R-:W-:-:S05]  /*3c90*/  IADD3.X R81, R150, UR5, R40, P2, P6 ;  /* 0x0000000596517c10 */ /* 0x000fca00097ec428 */
[----:B--2---:R2:W-:Y:S04]  /*3ca0*/  STG.E.128 desc[UR6][R80.64], R48 ;  /* 0x0000003050007986 */ /* 0x0045e8000c101d06 */
.L_x_2319:
[----:B------:R-:W-:Y:S05]  /*3cb0*/  BSYNC B2 ;  /* 0x0000000000027941 */ /* 0x000fea0003800000 */
.L_x_2318:
        /* <DEDUP_REMOVED lines=18> */
[----:B------:R-:W-:-:S02]  /*3de0*/  IMAD.U32 R77, R81, 0x10000, RZ ;  /* 0x00010000514d7824 */ /* 0x000fc400078e00ff */
[----:B0-----:R-:W-:Y:S01]  /*3df0*/  IMAD.MOV.U32 R78, RZ, RZ, R48 ;  /* 0x000000ffff4e7224 */ /* 0x001fe200078e0030 */
[----:B------:R-:W-:Y:S01]  /*3e00*/  LOP3.LUT R79, R80, 0xff00, R79, 0xf8, !PT ;  /* 0x0000ff00504f7812 */ /* 0x000fe200078ef84f */
[----:B------:R-:W-:Y:S01]  /*3e10*/  IMAD.U32 R82, R82, 0x10000, RZ ;  /* 0x0001000052527824 */ /* 0x000fe200078e00ff */
[-C--:B------:R-:W-:Y:S02]  /*3e20*/  F2FP.F16.E4M3.UNPACK_B R48, R49.reuse ;  /* 0x00000031ff30723e */ /* 0x080fe400020006ff */
[----:B------:R-:W-:Y:S02]  /*3e30*/  F2FP.F16.E4M3.UNPACK_B R80, R152.H1 ;  /* 0x00000098ff50723e */ /* 0x000fe400030006ff */
[----:B------:R-:W-:Y:S02]  /*3e40*/  LOP3.LUT R76, R76, 0xff0000, R77, 0xf8, !PT ;  /* 0x00ff00004c4c7812 */ /* 0x000fe400078ef84d */
[----:B------:R-:W-:Y:S01]  /*3e50*/  LOP3.LUT R77, R79, 0xff0000, R82, 0xf8, !PT ;  /* 0x00ff00004f4d7812 */ /* 0x000fe200078ef852 */
[----:B------:R-:W-:Y:S01]  /*3e60*/  HADD2.F32 R79, -RZ, R48.H1_H1 ;  /* 0x30000030ff4f7230 */ /* 0x000fe20000004100 */
[----:B------:R-:W-:Y:S01]  /*3e70*/  F2FP.F16.E4M3.UNPACK_B R82, R134.H1 ;  /* 0x00000086ff52723e */ /* 0x000fe200030006ff */
[----:B------:R-:W-:Y:S01]  /*3e80*/  HADD2.F32 R149, -RZ, R80.H0_H0 ;  /* 0x20000050ff957230 */ /* 0x000fe20000004100 */
[----:B------:R-:W-:Y:S01]  /*3e90*/  F2FP.F16.E4M3.UNPACK_B R49, R49.H1 ;  /* 0x00000031ff31723e */ /* 0x000fe200030006ff */
[----:B------:R-:W-:Y:S01]  /*3ea0*/  HADD2.F32 R48, -RZ, R48.H0_H0 ;  /* 0x20000030ff307230 */ /* 0x000fe20000004100 */
[----:B------:R-:W-:Y:S01]  /*3eb0*/  F2FP.F16.E4M3.UNPACK_B R152, R152 ;  /* 0x00000098ff98723e */ /* 0x000fe200020006ff */
        /* <DEDUP_REMOVED lines=12> */
[----:B------:R-:W-:Y:S01]  /*3f80*/  F2FP.F16.E4M3.UNPACK_B R78, R78 ;  /* 0x0000004eff4e723e */ /* 0x000fe200020006ff */
[----:B------:R-:W-:Y:S01]  /*3f90*/  FFMA.FTZ R48, R48, R83, -R155 ;  /* 0x0000005330307223 */ /* 0x000fe2000001089b */
[-C--:B------:R-:W-:Y:S01]  /*3fa0*/  FFMA.FTZ R155, R80, R82.reuse, -R149 ;  /* 0x00000052509b7223 */ /* 0x080fe20000010895 */
[----:B------:R-:W-:Y:S01]  /*3fb0*/  FFMA.FTZ R158, R81, R82, R154 ;  /* 0x00000052519e7223 */ /* 0x000fe2000001009a */
[----:B------:R-:W-:-:S02]  /*3fc0*/  HADD2.F32 R83, -RZ, R152.H1_H1 ;  /* 0x30000098ff537230 */ /* 0x000fc40000004100 */
[--C-:B------:R-:W-:Y:S02]  /*3fd0*/  HADD2.F32 R81, -RZ, R79.reuse.H0_H0 ;  /* 0x2000004fff517230 */ /* 0x100fe40000004100 */
[----:B------:R-:W-:Y:S02]  /*3fe0*/  HADD2.F32 R82, -RZ, R79.H1_H1 ;  /* 0x3000004fff527230 */ /* 0x000fe40000004100 */
[----:B------:R-:W-:Y:S02]  /*3ff0*/  HADD2.F32 R152, -RZ, R152.H0_H0 ;  /* 0x20000098ff987230 */ /* 0x000fe40000004100 */
[-C--:B------:R-:W-:Y:S01]  /*4000*/  FMUL.FTZ R149, R81, R83.reuse ;  /* 0x0000005351957220 */ /* 0x080fe20000410000 */
[--C-:B------:R-:W-:Y:S02]  /*4010*/  HADD2.F32 R80, -RZ, R78.reuse.H1_H1 ;  /* 0x3000004eff507230 */ /* 0x100fe40000004100 */
[----:B------:R-:W-:Y:S01]  /*4020*/  FMUL.FTZ R156, R82, R83 ;  /* 0x00000053529c7220 */ /* 0x000fe20000410000 */
[----:B------:R-:W-:-:S02]  /*4030*/  HADD2.F32 R79, -RZ, R78.H0_H0 ;  /* 0x2000004eff4f7230 */ /* 0x000fc40000004100 */
[--C-:B------:R-:W-:Y:S02]  /*4040*/  HADD2.F32 R78, -RZ, R134.reuse.H1_H1 ;  /* 0x30000086ff4e7230 */ /* 0x100fe40000004100 */
[-C--:B------:R-:W-:Y:S01]  /*4050*/  FMUL.FTZ R154, R80, R152.reuse ;  /* 0x00000098509a7220 */ /* 0x080fe20000410000 */
[----:B------:R-:W-:Y:S02]  /*4060*/  HADD2.F32 R134, -RZ, R134.H0_H0 ;  /* 0x20000086ff867230 */ /* 0x000fe40000004100 */
[----:B------:R-:W-:Y:S01]  /*4070*/  FMUL.FTZ R83, R79, R152 ;  /* 0x000000984f537220 */ /* 0x000fe20000410000 */
[-C--:B------:R-:W-:Y:S01]  /*4080*/  FFMA.FTZ R156, R81, R78.reuse, -R156 ;  /* 0x0000004e519c7223 */ /* 0x080fe2000001089c */
[----:B------:R-:W-:Y:S01]  /*4090*/  FFMA.FTZ R149, R82, R78, R149 ;  /* 0x0000004e52957223 */ /* 0x000fe20000010095 */
[-C--:B------:R-:W-:Y:S01]  /*40a0*/  FFMA.FTZ R78, R79, R134.reuse, -R154 ;  /* 0x000000864f4e7223 */ /* 0x080fe2000001089a */
[----:B------:R-:W-:Y:S01]  /*40b0*/  FFMA.FTZ R79, R80, R134, R83 ;  /* 0x00000086504f7223 */ /* 0x000fe20000010053 */
[----:B------:R-:W-:-:S02]  /*40c0*/  F2FP.F16.E4M3.UNPACK_B R82, R51.H1 ;  /* 0x00000033ff52723e */ /* 0x000fc400030006ff */
[----:B------:R-:W-:Y:S02]  /*40d0*/  F2FP.SATFINITE.E4M3.F32.PACK_AB_MERGE_C R80, R158, R155, RZ ;  /* 0x0000009b9e50723e */ /* 0x000fe400048070ff */
[-C--:B------:R-:W-:Y:S01]  /*40e0*/  F2FP.F16.E4M3.UNPACK_B R155, R77.reuse.H1 ;  /* 0x0000004dff9b723e */ /* 0x080fe200030006ff */
[--C-:B------:R-:W-:Y:S01]  /*40f0*/  HADD2.F32 R83, -RZ, R82.reuse.H0_H0 ;  /* 0x20000052ff537230 */ /* 0x100fe20000004100 */
[----:B------:R-:W-:Y:S01]  /*4100*/  F2FP.SATFINITE.E4M3.F32.PACK_AB_MERGE_C R161, R149, R156, RZ ;  /* 0x0000009c95a1723e */ /* 0x000fe200048070ff */
[----:B------:R-:W-:Y:S01]  /*4110*/  HADD2.F32 R82, -RZ, R82.H1_H1 ;  /* 0x30000052ff527230 */ /* 0x000fe20000004100 */
[----:B------:R-:W-:Y:S01]  /*4120*/  F2FP.F16.E4M3.UNPACK_B R149, R76.H1 ;  /* 0x0000004cff95723e */ /* 0x000fe200030006ff */
[--C-:B------:R-:W-:Y:S01]  /*4130*/  HADD2.F32 R157, -RZ, R155.reuse.H1_H1 ;  /* 0x3000009bff9d7230 */ /* 0x100fe20000004100 */
[----:B------:R-:W-:Y:S01]  /*4140*/  F2FP.F16.E4M3.UNPACK_B R81, R50.H1 ;  /* 0x00000032ff51723e */ /* 0x000fe200030006ff */
[----:B------:R-:W-:Y:S01]  /*4150*/  HADD2.F32 R155, -RZ, R155.H0_H0 ;  /* 0x2000009bff9b7230 */ /* 0x000fe20000004100 */
[----:B------:R-:W-:Y:S01]  /*4160*/  F2FP.F16.E4M3.UNPACK_B R154, R77 ;  /* 0x0000004dff9a723e */ /* 0x000fe200020006ff */
[----:B------:R-:W-:Y:S01]  /*4170*/  HADD2.F32 R152, -RZ, R149.H1_H1 ;  /* 0x30000095ff987230 */ /* 0x000fe20000004100 */
[----:B------:R-:W-:Y:S01]  /*4180*/  F2FP.F16.E4M3.UNPACK_B R134, R76 ;  /* 0x0000004cff86723e */ /* 0x000fe200020006ff */
[----:B------:R-:W-:-:S02]  /*4190*/  HADD2.F32 R77, -RZ, R81.H1_H1 ;  /* 0x30000051ff4d7230 */ /* 0x000fc40000004100 */
[----:B------:R-:W-:Y:S01]  /*41a0*/  FMUL.FTZ R76, R82, R157 ;  /* 0x0000009d524c7220 */ /* 0x000fe20000410000 */
[----:B------:R-:W-:Y:S01]  /*41b0*/  HADD2.F32 R156, -RZ, R154.H1_H1 ;  /* 0x3000009aff9c7230 */ /* 0x000fe20000004100 */
[----:B------:R-:W-:Y:S01]  /*41c0*/  F2FP.F16.E4M3.UNPACK_B R51, R51 ;  /* 0x00000033ff33723e */ /* 0x000fe200020006ff */
[----:B------:R-:W-:Y:S02]  /*41d0*/  HADD2.F32 R81, -RZ, R81.H0_H0 ;  /* 0x20000051ff517230 */ /* 0x000fe40000004100 */
[----:B------:R-:W-:Y:S01]  /*41e0*/  FFMA.FTZ R159, R83, R152, -R76 ;  /* 0x00000098539f7223 */ /* 0x000fe2000001084c */
[----:B------:R-:W-:Y:S02]  /*41f0*/  HADD2.F32 R76, -RZ, R134.H1_H1 ;  /* 0x30000086ff4c7230 */ /* 0x000fe40000004100 */
[----:B------:R-:W-:Y:S01]  /*4200*/  FMUL.FTZ R158, R77, R156 ;  /* 0x0000009c4d9e7220 */ /* 0x000fe20000410000 */
[----:B------:R-:W-:Y:S01]  /*4210*/  F2FP.F16.E4M3.UNPACK_B R50, R50 ;  /* 0x00000032ff32723e */ /* 0x000fe200020006ff */
[----:B------:R-:W-:Y:S01]  /*4220*/  FMUL.FTZ R156, R81, R156 ;  /* 0x0000009c519c7220 */ /* 0x000fe20000410000 */
[----:B------:R-:W-:Y:S01]  /*4230*/  FMUL.FTZ R157, R83, R157 ;  /* 0x0000009d539d7220 */ /* 0x000fe20000410000 */
[----:B------:R-:W-:Y:S01]  /*4240*/  FFMA.FTZ R158, R81, R76, -R158 ;  /* 0x0000004c519e7223 */ /* 0x000fe2000001089e */
[----:B------:R-:W-:-:S02]  /*4250*/  HADD2.F32 R154, -RZ, R154.H0_H0 ;  /* 0x2000009aff9a7230 */ /* 0x000fc40000004100 */
[----:B------:R-:W-:Y:S01]  /*4260*/  FFMA.FTZ R83, R77, R76, R156 ;  /* 0x0000004c4d537223 */ /* 0x000fe2000001009c */
[--C-:B------:R-:W-:Y:S02]  /*4270*/  HADD2.F32 R76, -RZ, R51.reuse.H0_H0 ;  /* 0x20000033ff4c7230 */ /* 0x100fe40000004100 */
[----:B------:R-:W-:Y:S01]  /*4280*/  FFMA.FTZ R160, R82, R152, R157 ;  /* 0x0000009852a07223 */ /* 0x000fe2000001009d */
[----:B------:R-:W-:Y:S01]  /*4290*/  HADD2.F32 R77, -RZ, R51.H1_H1 ;  /* 0x30000033ff4d7230 */ /* 0x000fe20000004100 */
[----:B------:R-:W-:Y:S01]  /*42a0*/  F2FP.SATFINITE.E4M3.F32.PACK_AB_MERGE_C R49, R49, R48, R80 ;  /* 0x000000303131723e */ /* 0x000fe20004807050 */
[--C-:B------:R-:W-:Y:S02]  /*42b0*/  HADD2.F32 R51, -RZ, R50.reuse.H0_H0 ;  /* 0x20000032ff337230 */ /* 0x100fe40000004100 */
[-C--:B------:R-:W-:Y:S01]  /*42c0*/  FMUL.FTZ R152, R76, R155.reuse ;  /* 0x0000009b4c987220 */ /* 0x080fe20000410000 */
[----:B------:R-:W-:Y:S02]  /*42d0*/  HADD2.F32 R50, -RZ, R50.H1_H1 ;  /* 0x30000032ff327230 */ /* 0x000fe40000004100 */
[----:B------:R-:W-:Y:S01]  /*42e0*/  FMUL.FTZ R157, R77, R155 ;  /* 0x0000009b4d9d7220 */ /* 0x000fe20000410000 */
[----:B------:R-:W-:-:S02]  /*42f0*/  HADD2.F32 R149, -RZ, R149.H0_H0 ;  /* 0x20000095ff957230 */ /* 0x000fc40000004100 */
[-C--:B------:R-:W-:Y:S01]  /*4300*/  FMUL.FTZ R81, R51, R154.reuse ;  /* 0x0000009a33517220 */ /* 0x080fe20000410000 */
[----:B------:R-:W-:Y:S02]  /*4310*/  HADD2.F32 R134, -RZ, R134.H0_H0 ;  /* 0x20000086ff867230 */ /* 0x000fe40000004100 */
[----:B------:R-:W-:Y:S01]  /*4320*/  FMUL.FTZ R82, R50, R154 ;  /* 0x0000009a32527220 */ /* 0x000fe20000410000 */
[----:B------:R-:W-:Y:S01]  /*4330*/  F2FP.SATFINITE.E4M3.F32.PACK_AB_MERGE_C R83, R83, R158, RZ ;  /* 0x0000009e5353723e */ /* 0x000fe200048070ff */
        /* <DEDUP_REMOVED lines=8> */
.L_x_2323:
[----:B------:R-:W-:Y:S05]  /*43c0*/  BSYNC B2 ;  /* 0x0000000000027941 */ /* 0x000fea0003800000 */
.L_x_2322:
[----:B------:R-:W-:Y:S01]  /*43d0*/  ULDC.64 UR4, c[0x0][0x2e8] ;  /* 0x0000ba0000047ab9 */ /* 0x000fe20000000a00 */
[----:B------:R-:W-:Y:S01]  /*43e0*/  ULDC.64 UR6, c[0x0][0x208] ;  /* 0x0000820000067ab9 */ /* 0x000fe20000000a00 */
[----:B------:R-:W-:-:S04]  /*43f0*/  IADD3 R76, P2, P6, R41, UR4, R151 ;  /* 0x00000004294c7c10 */ /* 0x000fc8000fe5e097 */
[----:B------:R-:W-:-:S05]  /*4400*/  IADD3.X R77, R107, UR5, R150, P2, P6 ;  /* 0x000000056b4d7c10 */ /* 0x000fca00097ec496 */
[----:B0-----:R3:W-:Y:S04]  /*4410*/  STG.E.128 desc[UR6][R76.64], R48 ;  /* 0x000000304c007986 */ /* 0x0017e8000c101d06 */
.L_x_2317:
[----:B------:R-:W-:Y:S05]  /*4420*/  BSYNC B1 ;  /* 0x0000000000017941 */ /* 0x000fea0003800000 */
.L_x_2316:
        /* <DEDUP_REMOVED lines=11> */
[----:B------:R-:W-:Y:S02]  /*44e0*/  SHF.R.U32.HI R81, RZ, 0x8, R73 ;  /* 0x00000008ff517819 */ /* 0x000fe40000011649 */
[----:B------:R-:W-:Y:S01]  /*44f0*/  LOP3.LUT R74, R75, 0xff0000ff, RZ, 0xc0, !PT ;  /* 0xff0000ff4b4a7812 */ /* 0x000fe200078ec0ff */
[----:B------:R-:W-:Y:S01]  /*4500*/  IMAD.SHL.U32 R79, R79, 0x100, RZ ;  /* 0x000001004f4f7824 */ /* 0x000fe200078e00ff */
[----:B------:R-:W-:Y:S01]  /*4510*/  SHF.R.U32.HI R78, RZ, 0x10, R75 ;  /* 0x00000010ff4e7819 */ /* 0x000fe2000001164b */
[----:B------:R-:W-:Y:S01]  /*4520*/  IMAD.SHL.U32 R75, R81, 0x100, RZ ;  /* 0x00000100514b7824 */ /* 0x000fe200078e00ff */
[----:B------:R-:W-:Y:S02]  /*4530*/  LOP3.LUT R72, R73, 0xff0000ff, RZ, 0xc0, !PT ;  /* 0xff0000ff49487812 */ /* 0x000fe400078ec0ff */
[----:B------:R-:W-:Y:S01]  /*4540*/  SHF.R.U32.HI R80, RZ, 0x10, R73 ;  /* 0x00000010ff507819 */ /* 0x000fe20000011649 */
[----:B--2---:R-:W-:Y:S01]  /*4550*/  IMAD.MOV.U32 R73, RZ, RZ, R48 ;  /* 0x000000ffff497224 */ /* 0x004fe200078e0030 */
[----:B------:R-:W-:Y:S01]  /*4560*/  LOP3.LUT R74, R74, 0xff00, R79, 0xf8, !PT ;  /* 0x0000ff004a4a7812 */ /* 0x000fe200078ef84f */
[----:B------:R-:W-:Y:S01]  /*4570*/  IMAD.U32 R79, R78, 0x10000, RZ ;  /* 0x000100004e4f7824 */ /* 0x000fe200078e00ff */
[----:B------:R-:W-:-:S02]  /*4580*/  F2FP.F16.E4M3.UNPACK_B R48, R49 ;  /* 0x00000031ff30723e */ /* 0x000fc400020006ff */
[----:B------:R-:W-:Y:S02]  /*4590*/  F2FP.F16.E4M3.UNPACK_B R78, R148.H1 ;  /* 0x00000094ff4e723e */ /* 0x000fe400030006ff */
[----:B------:R-:W-:Y:S01]  /*45a0*/  LOP3.LUT R72, R72, 0xff00, R75, 0xf8, !PT ;  /* 0x0000ff0048487812 */ /* 0x000fe200078ef84b */
[----:B------:R-:W-:Y:S01]  /*45b0*/  IMAD.U32 R75, R80, 0x10000, RZ ;  /* 0x00010000504b7824 */ /* 0x000fe200078e00ff */
[----:B------:R-:W-:Y:S01]  /*45c0*/  LOP3.LUT R82, R74, 0xff0000, R79, 0xf8, !PT ;  /* 0x00ff00004a527812 */ /* 0x000fe200078ef84f */
[----:B------:R-:W-:Y:S01]  /*45d0*/  HADD2.F32 R74, -RZ, R48.H1_H1 ;  /* 0x30000030ff4a7230 */ /* 0x000fe20000004100 */
[----:B------:R-:W-:Y:S01]  /*45e0*/  F2FP.F16.E4M3.UNPACK_B R79, R146.H1 ;  /* 0x00000092ff4f723e */ /* 0x000fe200030006ff */
[----:B------:R-:W-:Y:S01]  /*45f0*/  HADD2.F32 R83, -RZ, R78.H0_H0 ;  /* 0x2000004eff537230 */ /* 0x000fe20000004100 */
[----:B------:R-:W-:Y:S01]  /*4600*/  F2FP.F16.E4M3.UNPACK_B R49, R49.H1 ;  /* 0x00000031ff31723e */ /* 0x000fe200030006ff */
[----:B------:R-:W-:Y:S01]  /*4610*/  HADD2.F32 R48, -RZ, R48.H0_H0 ;  /* 0x20000030ff307230 */ /* 0x000fe20000004100 */
[----:B------:R-:W-:Y:S01]  /*4620*/  LOP3.LUT R72, R72, 0xff0000, R75, 0xf8, !PT ;  /* 0x00ff000048487812 */ /* 0x000fe200078ef84b */
[----:B------:R-:W-:-:S02]  /*4630*/  HADD2.F32 R80, -RZ, R78.H1_H1 ;  /* 0x3000004eff507230 */ /* 0x000fc40000004100 */
[-C--:B------:R-:W-:Y:S01]  /*4640*/  FMUL.FTZ R149, R74, R83.reuse ;  /* 0x000000534a957220 */ /* 0x080fe20000410000 */
[----:B------:R-:W-:Y:S01]  /*4650*/  HADD2.F32 R81, -RZ, R79.H0_H0 ;  /* 0x2000004fff517230 */ /* 0x000fe20000004100 */
[----:B------:R-:W-:Y:S01]  /*4660*/  F2FP.F16.E4M3.UNPACK_B R148, R148 ;  /* 0x00000094ff94723e */ /* 0x000fe200020006ff */
[--C-:B------:R-:W-:Y:S01]  /*4670*/  HADD2.F32 R78, -RZ, R49.reuse.H1_H1 ;  /* 0x30000031ff4e7230 */ /* 0x100fe20000004100 */
[----:B------:R-:W-:Y:S01]  /*4680*/  F2FP.F16.E4M3.UNPACK_B R146, R146 ;  /* 0x00000092ff92723e */ /* 0x000fe200020006ff */
[----:B------:R-:W-:Y:S02]  /*4690*/  HADD2.F32 R75, -RZ, R49.H0_H0 ;  /* 0x20000031ff4b7230 */ /* 0x000fe40000004100 */
[----:B------:R-:W-:Y:S01]  /*46a0*/  FMUL.FTZ R49, R48, R83 ;  /* 0x0000005330317220 */ /* 0x000fe20000410000 */
[----:B------:R-:W-:Y:S02]  /*46b0*/  HADD2.F32 R79, -RZ, R79.H1_H1 ;  /* 0x3000004fff4f7230 */ /* 0x000fe40000004100 */
[-C--:B------:R-:W-:Y:S01]  /*46c0*/  FMUL.FTZ R134, R78, R80.reuse ;  /* 0x000000504e867220 */ /* 0x080fe20000410000 */
[-C--:B------:R-:W-:Y:S01]  /*46d0*/  FFMA.FTZ R48, R48, R81.reuse, -R149 ;  /* 0x0000005130307223 */ /* 0x080fe20000010895 */
[----:B------:R-:W-:Y:S01]  /*46e0*/  FFMA.FTZ R49, R74, R81, R49 ;  /* 0x000000514a317223 */ /* 0x000fe20000010031 */
[-C--:B------:R-:W-:Y:S01]  /*46f0*/  F2FP.F16.E4M3.UNPACK_B R74, R73.reuse.H1 ;  /* 0x00000049ff4a723e */ /* 0x080fe200030006ff */
[C---:B------:R-:W-:Y:S01]  /*4700*/  FMUL.FTZ R83, R75.reuse, R80 ;  /* 0x000000504b537220 */ /* 0x040fe20000410000 */
[----:B------:R-:W-:Y:S01]  /*4710*/  F2FP.F16.E4M3.UNPACK_B R73, R73 ;  /* 0x00000049ff49723e */ /* 0x000fe200020006ff */
[----:B------:R-:W-:Y:S01]  /*4720*/  FFMA.FTZ R134, R75, R79, -R134 ;  /* 0x0000004f4b867223 */ /* 0x000fe20000010886 */
[----:B------:R-:W-:-:S02]  /*4730*/  HADD2.F32 R80, -RZ, R148.H1_H1 ;  /* 0x30000094ff507230 */ /* 0x000fc40000004100 */
[----:B------:R-:W-:Y:S01]  /*4740*/  FFMA.FTZ R149, R78, R79, R83 ;  /* 0x0000004f4e957223 */ /* 0x000fe20000010053 */
[----:B------:R-:W-:Y:S02]  /*4750*/  HADD2.F32 R148, -RZ, R148.H0_H0 ;  /* 0x20000094ff947230 */ /* 0x000fe40000004100 */
[--C-:B------:R-:W-:Y:S02]  /*4760*/  HADD2.F32 R78, -RZ, R74.reuse.H0_H0 ;  /* 0x2000004aff4e7230 */ /* 0x100fe40000004100 */
[----:B------:R-:W-:Y:S01]  /*4770*/  HADD2.F32 R79, -RZ, R74.H1_H1 ;  /* 0x3000004aff4f7230 */ /* 0x000fe20000004100 */
[----:B------:R-:W-:Y:S01]  /*4780*/  F2FP.SATFINITE.E4M3.F32.PACK_AB_MERGE_C R155, R149, R134, RZ ;  /* 0x00000086959b723e */ /* 0x000fe200048070ff */
[--C-:B------:R-:W-:Y:S01]  /*4790*/  HADD2.F32 R75, -RZ, R73.reuse.H1_H1 ;  /* 0x30000049ff4b7230 */ /* 0x100fe20000004100 */
[----:B------:R-:W-:Y:S01]  /*47a0*/  F2FP.F16.E4M3.UNPACK_B R134, R82.H1 ;  /* 0x00000052ff86723e */ /* 0x000fe200030006ff */
[----:B------:R-:W-:Y:S02]  /*47b0*/  HADD2.F32 R74, -RZ, R73.H0_H0 ;  /* 0x20000049ff4a7230 */ /* 0x000fe40000004100 */
[----:B------:R-:W-:Y:S01]  /*47c0*/  FMUL.FTZ R83, R79, R80 ;  /* 0x000000504f537220 */ /* 0x000fe20000410000 */
[----:B------:R-:W-:-:S02]  /*47d0*/  HADD2.F32 R73, -RZ, R146.H1_H1 ;  /* 0x30000092ff497230 */ /* 0x000fc40000004100 */
[----:B------:R-:W-:Y:S01]  /*47e0*/  FMUL.FTZ R81, R75, R148 ;  /* 0x000000944b517220 */ /* 0x000fe20000410000 */
[----:B------:R-:W-:Y:S02]  /*47f0*/  HADD2.F32 R146, -RZ, R146.H0_H0 ;  /* 0x20000092ff927230 */ /* 0x000fe40000004100 */
[----:B------:R-:W-:Y:S01]  /*4800*/  FMUL.FTZ R80, R78, R80 ;  /* 0x000000504e507220 */ /* 0x000fe20000410000 */
[----:B------:R-:W-:Y:S01]  /*4810*/  FMUL.FTZ R148, R74, R148 ;  /* 0x000000944a947220 */ /* 0x000fe20000410000 */
[-C--:B------:R-:W-:Y:S01]  /*4820*/  FFMA.FTZ R83, R78, R73.reuse, -R83 ;  /* 0x000000494e537223 */ /* 0x080fe20000010853 */
[----:B------:R-:W-:Y:S01]  /*4830*/  F2FP.SATFINITE.E4M3.F32.PACK_AB_MERGE_C R49, R49, R48, R155 ;  /* 0x000000303131723e */ /* 0x000fe2000480709b */
[----:B------:R-:W-:Y:S01]  /*4840*/  FFMA.FTZ R80, R79, R73, R80 ;  /* 0x000000494f507223 */ /* 0x000fe20000010050 */
[-C--:B------:R-:W-:Y:S01]  /*4850*/  FFMA.FTZ R150, R75, R146.reuse, R148 ;  /* 0x000000924b967223 */ /* 0x080fe20000010094 */
[----:B------:R-:W-:Y:S01]  /*4860*/  F2FP.F16.E4M3.UNPACK_B R75, R51.H1 ;  /* 0x00000033ff4b723e */ /* 0x000fe200030006ff */
[----:B------:R-:W-:Y:S01]  /*4870*/  FFMA.FTZ R73, R74, R146, -R81 ;  /* 0x000000924a497223 */ /* 0x000fe20000010851 */
[----:B------:R-:W-:Y:S01]  /*4880*/  F2FP.F16.E4M3.UNPACK_B R81, R72.H1 ;  /* 0x00000048ff51723e */ /* 0x000fe200030006ff */
[----:B------:R-:W-:Y:S01]  /*4890*/  HADD2.F32 R148, -RZ, R134.H1_H1 ;  /* 0x30000086ff947230 */ /* 0x000fe20000004100 */
[----:B------:R-:W-:Y:S01]  /*48a0*/  F2FP.SATFINITE.E4M3.F32.PACK_AB_MERGE_C R154, R80, R83, RZ ;  /* 0x00000053509a723e */ /* 0x000fe200048070ff */
[--C-:B------:R-:W-:Y:S01]  /*48b0*/  HADD2.F32 R79, -RZ, R75.reuse.H1_H1 ;  /* 0x3000004bff4f7230 */ /* 0x100fe20000004100 */
[----:B------:R-:W-:Y:S01]  /*48c0*/  F2FP.F16.E4M3.UNPACK_B R74, R50.H1 ;  /* 0x00000032ff4a723e */ /* 0x000fe200030006ff */
[----:B------:R-:W-:Y:S01]  /*48d0*/  HADD2.F32 R78, -RZ, R75.H0_H0 ;  /* 0x2000004bff4e7230 */ /* 0x000fe20000004100 */
        /* <DEDUP_REMOVED lines=21> */
[----:B------:R-:W-:Y:S01]  /*4a30*/  HADD2.F32 R51, -RZ, R50.H0_H0 ;  /* 0x20000032ff337230 */ /* 0x000fe20000004100 */
[----:B------:R-:W-:Y:S01]  /*4a40*/  F2FP.SATFINITE.E4M3.F32.PACK_AB_MERGE_C R146, R146, R149, RZ ;  /* 0x000000959292723e */ /* 0x000fe200048070ff */
[----:B------:R-:W-:Y:S01]  /*4a50*/  HADD2.F32 R75, -RZ, R134.H0_H0 ;  /* 0x20000086ff4b7230 */ /* 0x000fe20000004100 */
[----:B------:R-:W-:Y:S01]  /*4a60*/  F2FP.SATFINITE.E4M3.F32.PACK_AB_MERGE_C R148, R151, R148, RZ ;  /* 0x000000949794723e */ /* 0x000fe200048070ff */
[----:B------:R-:W-:-:S02]  /*4a70*/  HADD2.F32 R50, -RZ, R50.H1_H1 ;  /* 0x30000032ff327230 */ /* 0x000fc40000004100 */
[----:B------:R-:W-:Y:S02]  /*4a80*/  HADD2.F32 R81, -RZ, R81.H0_H0 ;  /* 0x20000051ff517230 */ /* 0x000fe40000004100 */
[----:B------:R-:W-:Y:S01]  /*4a90*/  FMUL.FTZ R79, R74, R75 ;  /* 0x0000004b4a4f7220 */ /* 0x000fe20000410000 */
[----:B------:R-:W-:Y:S02]  /*4aa0*/  HADD2.F32 R80, -RZ, R80.H0_H0 ;  /* 0x20000050ff507230 */ /* 0x000fe40000004100 */
[----:B------:R-:W-:Y:S01]  /*4ab0*/  FMUL.FTZ R78, R50, R83 ;  /* 0x00000053324e7220 */ /* 0x000fe20000410000 */
[C---:B------:R-:W-:Y:S01]  /*4ac0*/  FMUL.FTZ R75, R72.reuse, R75 ;  /* 0x0000004b484b7220 */ /* 0x040fe20000410000 */
[C---:B------:R-:W-:Y:S01]  /*4ad0*/  FMUL.FTZ R83, R51.reuse, R83 ;  /* 0x0000005333537220 */ /* 0x040fe20000410000 */
[-C--:B------:R-:W-:Y:S01]  /*4ae0*/  FFMA.FTZ R79, R72, R81.reuse, -R79 ;  /* 0x00000051484f7223 */ /* 0x080fe2000001084f */
[-C--:B------:R-:W-:Y:S01]  /*4af0*/  FFMA.FTZ R78, R51, R80.reuse, -R78 ;  /* 0x00000050334e7223 */ /* 0x080fe2000001084e */
[----:B------:R-:W-:Y:S01]  /*4b00*/  FFMA.FTZ R74, R74, R81, R75 ;  /* 0x000000514a4a7223 */ /* 0x000fe2000001004b */
[----:B------:R-:W-:-:S04]  /*4b10*/  FFMA.FTZ R83, R50, R80, R83 ;  /* 0x0000005032537223 */ /* 0x000fc80000010053 */
[----:B------:R-:W-:Y:S02]  /*4b20*/  F2FP.SATFINITE.E4M3.F32.PACK_AB_MERGE_C R51, R74, R79, R148 ;  /* 0x0000004f4a33723e */ /* 0x000fe40004807094 */
[----:B------:R-:W-:-:S07]  /*4b30*/  F2FP.SATFINITE.E4M3.F32.PACK_AB_MERGE_C R50, R83, R78, R146 ;  /* 0x0000004e5332723e */ /* 0x000fce0004807092 */
.L_x_2329:
[----:B------:R-:W-:Y:S05]  /*4b40*/  BSYNC B3 ;  /* 0x0000000000037941 */ /* 0x000fea0003800000 */
.L_x_2328:
[----:B------:R-:W-:Y:S01]  /*4b50*/  ULDC.64 UR4, c[0x0][0x2e8] ;  /* 0x0000ba0000047ab9 */ /* 0x000fe20000000a00 */
[----:B------:R-:W-:Y:S01]  /*4b60*/  ULDC.64 UR6, c[0x0][0x208] ;  /* 0x0000820000067ab9 */ /* 0x000fe20000000a00 */
[----:B------:R-:W-:-:S04]  /*4b70*/  IADD3 R72, P2, P3, R77, UR4, R44 ;  /* 0x000000044d487c10 */ /* 0x000fc8000fb5e02c */
[----:B------:R-:W-:-:S05]  /*4b80*/  IADD3.X R73, R76, UR5, R40, P2, P3 ;  /* 0x000000054c497c10 */ /* 0x000fca00097e6428 */
[----:B--2---:R3:W-:Y:S04]  /*4b90*/  STG.E.128 desc[UR6][R72.64], R48 ;  /* 0x0000003048007986 */ /* 0x0047e8000c101d06 */
.L_x_2327:
[----:B------:R-:W-:Y:S05]  /*4ba0*/  BSYNC B2 ;  /* 0x0000000000027941 */ /* 0x000fea0003800000 */
.L_x_2326:
        /* <DEDUP_REMOVED lines=98> */
[----:B------:R-:W-:Y:S01]  /*51d0*/  HADD2.F32 R75, -RZ, R75.H0_H0 ;  /* 0x2000004bff4b7230 */ /* 0x000fe20000004100 */
[----:B------:R-:W-:Y:S01]  /*51e0*/  F2FP.SATFINITE.E4M3.F32.PACK_AB_MERGE_C R48, R82, R81, R144 ;  /* 0x000000515230723e */ /* 0x000fe20004807090 */
        /* <DEDUP_REMOVED lines=12> */
.L_x_2331:
[----:B------:R-:W-:Y:S05]  /*52b0*/  BSYNC B2 ;  /* 0x0000000000027941 */ /* 0x000fea0003800000 */
.L_x_2330:
[----:B------:R-:W-:Y:S01]  /*52c0*/  ULDC.64 UR4, c[0x0][0x2e8] ;  /* 0x0000ba0000047ab9 */ /* 0x000fe20000000a00 */
[----:B------:R-:W-:Y:S01]  /*52d0*/  ULDC.64 UR6, c[0x0][0x208] ;  /* 0x0000820000067ab9 */ /* 0x000fe20000000a00 */
[----:B------:R-:W-:-:S04]  /*52e0*/  IADD3 R68, P2, P3, R41, UR4, R77 ;  /* 0x0000000429447c10 */ /* 0x000fc8000fb5e04d */
[----:B------:R-:W-:-:S05]  /*52f0*/  IADD3.X R69, R107, UR5, R76, P2, P3 ;  /* 0x000000056b457c10 */ /* 0x000fca00097e644c */
[----:B0-----:R4:W-:Y:S04]  /*5300*/  STG.E.128 desc[UR6][R68.64], R48 ;  /* 0x0000003044007986 */ /* 0x0019e8000c101d06 */
.L_x_2325:
[----:B------:R-:W-:Y:S05]  /*5310*/  BSYNC B1 ;  /* 0x0000000000017941 */ /* 0x000fea0003800000 */
.L_x_2324:
        /* <DEDUP_REMOVED lines=114> */
.L_x_2337:
[----:B------:R-:W-:Y:S05]  /*5a40*/  BSYNC B3 ;  /* 0x0000000000037941 */ /* 0x000fea0003800000 */
.L_x_2336:
[----:B------:R-:W-:Y:S01]  /*5a50*/  ULDC.64 UR4, c[0x0][0x2e8] ;  /* 0x0000ba0000047ab9 */ /* 0x000fe20000000a00 */
[----:B------:R-:W-:Y:S01]  /*5a60*/  ULDC.64 UR6, c[0x0][0x208] ;  /* 0x0000820000067ab9 */ /* 0x000fe20000000a00 */
[----:B------:R-:W-:-:S04]  /*5a70*/  IADD3 R64, P2, P3, R69, UR4, R44 ;  /* 0x0000000445407c10 */ /* 0x000fc8000fb5e02c */
[----:B------:R-:W-:-:S05]  /*5a80*/  IADD3.X R65, R68, UR5, R40, P2, P3 ;  /* 0x0000000544417c10 */ /* 0x000fca00097e6428 */
[----:B--2---:R4:W-:Y:S04]  /*5a90*/  STG.E.128 desc[UR6][R64.64], R48 ;  /* 0x0000003040007986 */ /* 0x0049e8000c101d06 */
.L_x_2335:
[----:B------:R-:W-:Y:S05]  /*5aa0*/  BSYNC B2 ;  /* 0x0000000000027941 */ /* 0x000fea0003800000 */
.L_x_2334:
        /* <DEDUP_REMOVED lines=112> */
.L_x_2339:
[----:B------:R-:W-:Y:S05]  /*61b0*/  BSYNC B2 ;  /* 0x0000000000027941 */ /* 0x000fea0003800000 */
.L_x_2338:
[----:B------:R-:W-:Y:S01]  /*61c0*/  ULDC.64 UR4, c[0x0][0x2e8] ;  /* 0x0000ba0000047ab9 */ /* 0x000fe20000000a00 */
[----:B------:R-:W-:Y:S01]  /*61d0*/  ULDC.64 UR6, c[0x0][0x208] ;  /* 0x0000820000067ab9 */ /* 0x000fe20000000a00 */
[----:B------:R-:W-:-:S04]  /*61e0*/  IADD3 R60, P2, P3, R41, UR4, R69 ;  /* 0x00000004293c7c10 */ /* 0x000fc8000fb5e045 */
[----:B------:R-:W-:-:S05]  /*61f0*/  IADD3.X R61, R107, UR5, R68, P2, P3 ;  /* 0x000000056b3d7c10 */ /* 0x000fca00097e6444 */
[----:B0-----:R0:W-:Y:S04]  /*6200*/  STG.E.128 desc[UR6][R60.64], R48 ;  /* 0x000000303c007986 */ /* 0x0011e8000c101d06 */
.L_x_2333:
[----:B------:R-:W-:Y:S05]  /*6210*/  BSYNC B1 ;  /* 0x0000000000017941 */ /* 0x000fea0003800000 */
.L_x_2332:
        /* <DEDUP_REMOVED lines=114> */
.L_x_2344:
[----:B------:R-:W-:Y:S05]  /*6940*/  BSYNC B2 ;  /* 0x0000000000027941 */ /* 0x000fea0003800000 */
.L_x_2343:
[----:B------:R-:W-:Y:S01]  /*6950*/  ULDC.64 UR4, c[0x0][0x2e8] ;  /* 0x0000ba0000047ab9 */ /* 0x000fe20000000a00 */
[----:B------:R-:W-:Y:S01]  /*6960*/  ULDC.64 UR6, c[0x0][0x208] ;  /* 0x0000820000067ab9 */ /* 0x000fe20000000a00 */
[----:B------:R-:W-:-:S04]  /*6970*/  IADD3 R56, P2, P3, R126, UR4, R44 ;  /* 0x000000047e387c10 */ /* 0x000fc8000fb5e02c */
[----:B------:R-:W-:-:S05]  /*6980*/  IADD3.X R57, R129, UR5, R40, P2, P3 ;  /* 0x0000000581397c10 */ /* 0x000fca00097e6428 */
[----:B--2---:R0:W-:Y:S04]  /*6990*/  STG.E.128 desc[UR6][R56.64], R48 ;  /* 0x0000003038007986 */ /* 0x0041e8000c101d06 */
.L_x_2342:
[----:B------:R-:W-:Y:S05]  /*69a0*/  BSYNC B1 ;  /* 0x0000000000017941 */ /* 0x000fea0003800000 */
.L_x_2341:
        /* <DEDUP_REMOVED lines=24> */
[----:B------:R-:W-:Y:S02]  /*6b30*/  F2FP.F16.E4M3.UNPACK_B R50, R49 ;  /* 0x00000031ff32723e */ /* 0x000fe400020006ff */
        /* <DEDUP_REMOVED lines=8> */
[C---:B------:R-:W-:Y:S01]  /*6bc0*/  FMUL.FTZ R61, R51.reuse, R58 ;  /* 0x0000003a333d7220 */ /* 0x040fe20000410000 */
        /* <DEDUP_REMOVED lines=80> */
.L_x_2346:
[----:B------:R-:W-:Y:S05]  /*70d0*/  BSYNC B1 ;  /* 0x0000000000017941 */ /* 0x000fea0003800000 */
.L_x_2345:
[----:B------:R-:W-:Y:S01]  /*70e0*/  ULDC.64 UR4, c[0x0][0x2e8] ;  /* 0x0000ba0000047ab9 */ /* 0x000fe20000000a00 */
[----:B------:R-:W-:Y:S01]  /*70f0*/  ULDC.64 UR6, c[0x0][0x208] ;  /* 0x0000820000067ab9 */ /* 0x000fe20000000a00 */
[----:B------:R-:W-:-:S04]  /*7100*/  IADD3 R52, P2, P3, R41, UR4, R126 ;  /* 0x0000000429347c10 */ /* 0x000fc8000fb5e07e */
[----:B------:R-:W-:-:S05]  /*7110*/  IADD3.X R53, R107, UR5, R129, P2, P3 ;  /* 0x000000056b357c10 */ /* 0x000fca00097e6481 */
[----:B0-----:R0:W-:Y:S01]  /*7120*/  STG.E.128 desc[UR6][R52.64], R48 ;  /* 0x0000003034007986 */ /* 0x0011e2000c101d06 */
[----:B------:R-:W-:Y:S05]  /*7130*/  BRA `(.L_x_2340) ;  /* 0x0000004c009c7947 */ /* 0x000fea0003800000 */
.L_x_2304:
[C---:B------:R-:W-:Y:S01]  /*7140*/  ISETP.GE.AND P5, PT, R228.reuse, R119, PT ;  /* 0x00000077e400720c */ /* 0x040fe20003fa6270 */
[C---:B------:R-:W-:Y:S01]  /*7150*/  VIADD R52, R228.reuse, 0xc0 ;  /* 0x000000c0e4347836 */ /* 0x040fe20000000000 */
[----:B------:R-:W-:Y:S01]  /*7160*/  P2R R61, PR, RZ, 0x1 ;  /* 0x00000001ff3d7803 */ /* 0x000fe20000000000 */
[----:B------:R-:W-:Y:S01]  /*7170*/  VIADD R60, R228, 0x40 ;  /* 0x00000040e43c7836 */ /* 0x000fe20000000000 */
[----:B------:R-:W-:Y:S01]  /*7180*/  ISETP.GE.OR P5, PT, R18, R128, P5 ;  /* 0x000000801200720c */ /* 0x000fe20002fa6670 */
[----:B------:R-:W-:Y:S01]  /*7190*/  VIADD R62, R228, 0x80 ;  /* 0x00000080e43e7836 */ /* 0x000fe20000000000 */
[----:B------:R-:W-:-:S11]  /*71a0*/  ULDC.64 UR6, c[0x0][0x208] ;  /* 0x0000820000067ab9 */ /* 0x000fd60000000a00 */
        /* <DEDUP_REMOVED lines=51> */
[----:B------:R-:W-:Y:S01]  /*74e0*/  CS2R R52, SRZ ;  /* 0x0000000000347805 */ /* 0x000fe2000001ff00 */
[----:B------:R-:W-:Y:S01]  /*74f0*/  @!P3 IMAD.X R85, R48, 0x1, R85, P6 ;  /* 0x000000013055b824 */ /* 0x000fe200030e0655 */
[----:B------:R-:W-:Y:S02]  /*7500*/  CS2R R48, SRZ ;  /* 0x0000000000307805 */ /* 0x000fe4000001ff00 */
[----:B------:R-:W-:Y:S02]  /*7510*/  CS2R R60, SRZ ;  /* 0x00000000003c7805 */ /* 0x000fe4000001ff00 */
[----:B------:R0:W2:Y:S04]  /*7520*/  @!P5 LDG.E.128 R52, desc[UR6][R58.64] ;  /* 0x000000063a34d981 */ /* 0x0000a8000c1e1d00 */
[----:B------:R1:W3:Y:S04]  /*7530*/  @!P5 LDG.E.128 R48, desc[UR6][R56.64] ;  /* 0x000000063830d981 */ /* 0x0002e8000c1e1d00 */
[----:B------:R4:W5:Y:S01]  /*7540*/  @!P4 LDG.E.128 R60, desc[UR6][R66.64] ;  /* 0x00000006423cc981 */ /* 0x000962000c1e1d00 */
[----:B0-----:R-:W-:-:S02]  /*7550*/  CS2R R58, SRZ ;  /* 0x00000000003a7805 */ /* 0x001fc4000001ff00 */
[----:B-1----:R-:W-:Y:S02]  /*7560*/  CS2R R56, SRZ ;  /* 0x0000000000387805 */ /* 0x002fe4000001ff00 */
[----:B----4-:R-:W-:-:S04]  /*7570*/  CS2R R66, SRZ ;  /* 0x0000000000427805 */ /* 0x010fc8000001ff00 */
[----:B------:R0:W4:Y:S01]  /*7580*/  @!P4 LDG.E.128 R56, desc[UR6][R64.64] ;  /* 0x000000064038c981 */ /* 0x000122000c1e1d00 */
[----:B------:R-:W-:Y:S02]  /*7590*/  CS2R R70, SRZ ;  /* 0x0000000000467805 */ /* 0x000fe4000001ff00 */
[----:B------:R-:W-:Y:S02]  /*75a0*/  CS2R R72, SRZ ;  /* 0x0000000000487805 */ /* 0x000fe4000001ff00 */
[----:B------:R-:W-:Y:S02]  /*75b0*/  CS2R R74, SRZ ;  /* 0x00000000004a7805 */ /* 0x000fe4000001ff00 */
[----:B------:R-:W-:Y:S02]  /*75c0*/  CS2R R76, SRZ ;  /* 0x00000000004c7805 */ /* 0x000fe4000001ff00 */
[----:B------:R-:W-:Y:S02]  /*75d0*/  CS2R R78, SRZ ;  /* 0x00000000004e7805 */ /* 0x000fe4000001ff00 */
[----:B------:R-:W4:Y:S01]  /*75e0*/  @!P2 LDG.E.128 R72, desc[UR6][R80.64] ;  /* 0x000000065048a981 */ /* 0x000f22000c1e1d00 */
[----:B0-----:R-:W-:-:S03]  /*75f0*/  CS2R R64, SRZ ;  /* 0x0000000000407805 */ /* 0x001fc6000001ff00 */
[----:B------:R-:W4:Y:S04]  /*7600*/  @!P2 LDG.E.128 R76, desc[UR6][R82.64] ;  /* 0x00000006524ca981 */ /* 0x000f28000c1e1d00 */
[----:B------:R0:W4:Y:S02]  /*7610*/  @!P3 LDG.E.128 R64, desc[UR6][R68.64] ;  /* 0x000000064440b981 */ /* 0x000124000c1e1d00 */
[----:B0-----:R-:W-:-:S06]  /*7620*/  CS2R R68, SRZ ;  /* 0x0000000000447805 */ /* 0x001fcc000001ff00 */
[----:B------:R-:W4:Y:S01]  /*7630*/  @!P3 LDG.E.128 R68, desc[UR6][R84.64] ;  /* 0x000000065444b981 */ /* 0x000f22000c1e1d00 */
[----:B------:R-:W-:-:S04]  /*7640*/  ULOP3.LUT UR4, UR60, 0x1, URZ, 0xfc, !UPT ;  /* 0x000000013c047892 */ /* 0x000fc8000f8efc3f */
[----:B------:R-:W-:-:S06]  /*7650*/  UISETP.NE.AND UP0, UPT, UR4, 0x3, UPT ;  /* 0x000000030400788c */ /* 0x000fcc000bf05270 */
[----:B------:R-:W-:Y:S02]  /*7660*/  PLOP3.LUT P5, PT, PT, PT, UP0, 0x80, 0x0 ;  /* 0x000000000000781c */ /* 0x000fe40003faf008 */
[----:B------:R-:W-:Y:S01]  /*7670*/  ISETP.GE.AND P2, PT, R18, R128, PT ;  /* 0x000000801200720c */ /* 0x000fe20003f46270 */
[----:B--2---:R-:W-:Y:S02]  /*7680*/  IMAD.MOV.U32 R161, RZ, RZ, R52 ;  /* 0x000000ffffa17224 */ /* 0x004fe400078e0034 */
[----:B------:R-:W-:Y:S02]  /*7690*/  IMAD.MOV.U32 R159, RZ, RZ, R54 ;  /* 0x000000ffff9f7224 */ /* 0x000fe400078e0036 */
[----:B---3--:R-:W-:Y:S02]  /*76a0*/  IMAD.MOV.U32 R160, RZ, RZ, R48 ;  /* 0x000000ffffa07224 */ /* 0x008fe400078e0030 */
[----:B------:R-:W-:Y:S02]  /*76b0*/  IMAD.MOV.U32 R158, RZ, RZ, R50 ;  /* 0x000000ffff9e7224 */ /* 0x000fe400078e0032 */
[----:B-----5:R-:W-:-:S02]  /*76c0*/  IMAD.MOV.U32 R153, RZ, RZ, R60 ;  /* 0x000000ffff997224 */ /* 0x020fc400078e003c */
[----:B------:R-:W-:Y:S02]  /*76d0*/  IMAD.MOV.U32 R154, RZ, RZ, R62 ;  /* 0x000000ffff9a7224 */ /* 0x000fe400078e003e */
[----:B----4-:R-:W-:Y:S02]  /*76e0*/  IMAD.MOV.U32 R151, RZ, RZ, R56 ;  /* 0x000000ffff977224 */ /* 0x010fe400078e0038 */
        /* <DEDUP_REMOVED lines=11> */
.L_x_2347:
        /* <DEDUP_REMOVED lines=9> */
.L_x_2622:
[----:B------:R-:W-:Y:S05]  /*7830*/  BSYNC B1 ;  /* 0x0000000000017941 */ /* 0x000fea0003800000 */
.L_x_2348:
        /* <DEDUP_REMOVED lines=24> */
[----:B------:R-:W-:-:S05]  /*79c0*/  LOP3.LUT R81, R81, R20, RZ, 0x3c, !PT ;  /* 0x0000001451517212 */ /* 0x000fca00078e3cff */
[----:B------:R-:W-:Y:S02]  /*79d0*/  IMAD.IADD R80, R82, 0x1, R81 ;  /* 0x0000000152507824 */ /* 0x000fe400078e0251 */
[C---:B------:R-:W-:Y:S02]  /*79e0*/  IMAD R81, R17.reuse, 0x7000, R116 ;  /* 0x0000700011517824 */ /* 0x040fe400078e0274 */
        /* <DEDUP_REMOVED lines=28> */
[----:B------:R-:W-:Y:S01]  /*7bb0*/  LOP3.LUT R50, R48, 0xff0000, R53, 0xf8, !PT ;  /* 0x00ff000030327812 */ /* 0x000fe200078ef835 */
[----:B------:R-:W-:Y:S01]  /*7bc0*/  IMAD.U32 R53, R166, 0x10000, RZ ;  /* 0x00010000a6357824 */ /* 0x000fe200078e00ff */
[----:B------:R-:W-:-:S02]  /*7bd0*/  F2FP.F16.E4M3.UNPACK_B R166, R161.H1 ;  /* 0x000000a1ffa6723e */ /* 0x000fc400030006ff */
[----:B--2---:R-:W-:Y:S02]  /*7be0*/  F2FP.F16.E4M3.UNPACK_B R55, R84.H1 ;  /* 0x00000054ff37723e */ /* 0x004fe400030006ff */
[----:B-1----:R-:W-:Y:S02]  /*7bf0*/  F2FP.F16.E4M3.UNPACK_B R54, R80.H1 ;  /* 0x00000050ff36723e */ /* 0x002fe400030006ff */
[----:B------:R-:W-:Y:S01]  /*7c00*/  LOP3.LUT R169, R164, 0xff00, R165, 0xf8, !PT ;  /* 0x0000ff00a4a97812 */ /* 0x000fe200078ef8a5 */
[----:B------:R-:W-:Y:S01]  /*7c10*/  HADD2.F32 R165, -RZ, R166.H0_H0 ;  /* 0x200000a6ffa57230 */ /* 0x000fe20000004100 */
[----:B------:R-:W-:Y:S01]  /*7c20*/  LOP3.LUT R48, R52, 0xff0000, R53, 0xf8, !PT ;  /* 0x00ff000034307812 */ /* 0x000fe200078ef835 */
[----:B------:R-:W-:Y:S01]  /*7c30*/  HADD2.F32 R53, -RZ, R55.H0_H0 ;  /* 0x20000037ff357230 */ /* 0x000fe20000004100 */
[----:B------:R-:W-:Y:S01]  /*7c40*/  F2FP.F16.E4M3.UNPACK_B R163, R160.H1 ;  /* 0x000000a0ffa3723e */ /* 0x000fe200030006ff */
[----:B------:R-:W-:Y:S01]  /*7c50*/  HADD2.F32 R52, -RZ, R54.H0_H0 ;  /* 0x20000036ff347230 */ /* 0x000fe20000004100 */
[----:B------:R-:W-:Y:S01]  /*7c60*/  LOP3.LUT R51, R167, 0xff0000, R168, 0xf8, !PT ;  /* 0x00ff0000a7337812 */ /* 0x000fe200078ef8a8 */
[----:B------:R-:W-:-:S02]  /*7c70*/  HADD2.F32 R168, -RZ, R166.H1_H1 ;  /* 0x300000a6ffa87230 */ /* 0x000fc40000004100 */
[CC--:B------:R-:W-:Y:S01]  /*7c80*/  FMUL.FTZ R171, R53.reuse, R165.reuse ;  /* 0x000000a535ab7220 */ /* 0x0c0fe20000410000 */
[--C-:B------:R-:W-:Y:S02]  /*7c90*/  HADD2.F32 R164, -RZ, R163.reuse.H0_H0 ;  /* 0x200000a3ffa47230 */ /* 0x100fe40000004100 */
[C---:B------:R-:W-:Y:S01]  /*7ca0*/  FMUL.FTZ R172, R52.reuse, R165 ;  /* 0x000000a534ac7220 */ /* 0x040fe20000410000 */
[----:B------:R-:W-:Y:S01]  /*7cb0*/  HADD2.F32 R165, -RZ, R163.H1_H1 ;  /* 0x300000a3ffa57230 */ /* 0x000fe20000004100 */
[----:B------:R-:W-:Y:S01]  /*7cc0*/  F2FP.F16.E4M3.UNPACK_B R166, R161 ;  /* 0x000000a1ffa6723e */ /* 0x000fe200020006ff */
[----:B------:R-:W-:Y:S02]  /*7cd0*/  HADD2.F32 R163, -RZ, R55.H1_H1 ;  /* 0x30000037ffa37230 */ /* 0x000fe40000004100 */
[-C--:B------:R-:W-:Y:S01]  /*7ce0*/  FFMA.FTZ R52, R52, R164.reuse, -R171 ;  /* 0x000000a434347223 */ /* 0x080fe200000108ab */
[----:B------:R-:W-:Y:S01]  /*7cf0*/  FFMA.FTZ R53, R53, R164, R172 ;  /* 0x000000a435357223 */ /* 0x000fe200000100ac */
[----:B------:R-:W-:Y:S01]  /*7d00*/  HADD2.F32 R54, -RZ, R54.H1_H1 ;  /* 0x30000036ff367230 */ /* 0x000fe20000004100 */
[----:B------:R-:W-:Y:S01]  /*7d10*/  F2FP.F16.E4M3.UNPACK_B R164, R160 ;  /* 0x000000a0ffa4723e */ /* 0x000fe200020006ff */
[----:B------:R-:W-:Y:S01]  /*7d20*/  FMUL.FTZ R55, R163, R168 ;  /* 0x000000a8a3377220 */ /* 0x000fe20000410000 */
[----:B------:R-:W-:Y:S01]  /*7d30*/  F2FP.F16.E4M3.UNPACK_B R160, R80 ;  /* 0x00000050ffa0723e */ /* 0x000fe200020006ff */
[----:B------:R-:W-:Y:S01]  /*7d40*/  HADD2.F32 R167, -RZ, R166.H0_H0 ;  /* 0x200000a6ffa77230 */ /* 0x000fe20000004100 */
[----:B------:R-:W-:Y:S01]  /*7d50*/  F2FP.F16.E4M3.UNPACK_B R84, R84 ;  /* 0x00000054ff54723e */ /* 0x000fe200020006ff */
[C---:B------:R-:W-:Y:S01]  /*7d60*/  FMUL.FTZ R168, R54.reuse, R168 ;  /* 0x000000a836a87220 */ /* 0x040fe20000410000 */
[-C--:B------:R-:W-:Y:S01]  /*7d70*/  FFMA.FTZ R55, R54, R165.reuse, -R55 ;  /* 0x000000a536377223 */ /* 0x080fe20000010837 */
[----:B------:R-:W-:Y:S01]  /*7d80*/  HADD2.F32 R80, -RZ, R160.H0_H0 ;  /* 0x200000a0ff507230 */ /* 0x000fe20000004100 */
[----:B------:R-:W-:Y:S01]  /*7d90*/  LOP3.LUT R49, R169, 0xff0000, R170, 0xf8, !PT ;  /* 0x00ff0000a9317812 */ /* 0x000fe200078ef8aa */
[----:B------:R-:W-:Y:S01]  /*7da0*/  FFMA.FTZ R54, R163, R165, R168 ;  /* 0x000000a5a3367223 */ /* 0x000fe200000100a8 */
[----:B------:R-:W-:Y:S01]  /*7db0*/  HADD2.F32 R161, -RZ, R84.H0_H0 ;  /* 0x20000054ffa17230 */ /* 0x000fe20000004100 */
[----:B------:R-:W-:Y:S01]  /*7dc0*/  F2FP.SATFINITE.E4M3.F32.PACK_AB_MERGE_C R52, R55, R52, RZ ;  /* 0x000000343734723e */ /* 0x000fe200048070ff */
[----:B------:R-:W-:-:S02]  /*7dd0*/  HADD2.F32 R165, -RZ, R164.H0_H0 ;  /* 0x200000a4ffa57230 */ /* 0x000fc40000004100 */
[CC--:B------:R-:W-:Y:S01]  /*7de0*/  FMUL.FTZ R168, R80.reuse, R167.reuse ;  /* 0x000000a750a87220 */ /* 0x0c0fe20000410000 */
[----:B------:R-:W-:Y:S02]  /*7df0*/  HADD2.F32 R166, -RZ, R166.H1_H1 ;  /* 0x300000a6ffa67230 */ /* 0x000fe40000004100 */
[C---:B------:R-:W-:Y:S01]  /*7e00*/  FMUL.FTZ R169, R161.reuse, R167 ;  /* 0x000000a7a1a97220 */ /* 0x040fe20000410000 */
[----:B------:R-:W-:Y:S02]  /*7e10*/  HADD2.F32 R163, -RZ, R84.H1_H1 ;  /* 0x30000054ffa37230 */ /* 0x000fe40000004100 */
[-C--:B------:R-:W-:Y:S01]  /*7e20*/  FFMA.FTZ R84, R161, R165.reuse, R168 ;  /* 0x000000a5a1547223 */ /* 0x080fe200000100a8 */
[----:B------:R-:W-:Y:S02]  /*7e30*/  HADD2.F32 R160, -RZ, R160.H1_H1 ;  /* 0x300000a0ffa07230 */ /* 0x000fe40000004100 */
[----:B------:R-:W-:Y:S01]  /*7e40*/  FFMA.FTZ R80, R80, R165, -R169 ;  /* 0x000000a550507223 */ /* 0x000fe200000108a9 */
[----:B------:R-:W-:-:S02]  /*7e50*/  HADD2.F32 R164, -RZ, R164.H1_H1 ;  /* 0x300000a4ffa47230 */ /* 0x000fc40000004100 */
[CC--:B------:R-:W-:Y:S01]  /*7e60*/  FMUL.FTZ R161, R163.reuse, R166.reuse ;  /* 0x000000a6a3a17220 */ /* 0x0c0fe20000410000 */
        /* <DEDUP_REMOVED lines=13> */
[----:B------:R-:W-:Y:S02]  /*7f40*/  HADD2.F32 R170, -RZ, R167.H1_H1 ;  /* 0x300000a7ffaa7230 */ /* 0x000fe40000004100 */
[----:B------:R-:W-:Y:S01]  /*7f50*/  FMUL.FTZ R171, R164, R171 ;  /* 0x000000aba4ab7220 */ /* 0x000fe20000410000 */
[----:B------:R-:W-:Y:S01]  /*7f60*/  HADD2.F32 R167, -RZ, R165.H1_H1 ;  /* 0x300000a5ffa77230 */ /* 0x000fe20000004100 */
[----:B------:R-:W-:Y:S01]  /*7f70*/  F2FP.SATFINITE.E4M3.F32.PACK_AB_MERGE_C R53, R54, R53, RZ ;  /* 0x000000353635723e */ /* 0x000fe200048070ff */
[----:B------:R-:W-:Y:S02]  /*7f80*/  HADD2.F32 R165, -RZ, R160.H1_H1 ;  /* 0x300000a0ffa57230 */ /* 0x000fe40000004100 */
[-C--:B------:R-:W-:Y:S01]  /*7f90*/  FFMA.FTZ R160, R164, R169.reuse, -R173 ;  /* 0x000000a9a4a07223 */ /* 0x080fe200000108ad */
[----:B------:R-:W-:Y:S02]  /*7fa0*/  HADD2.F32 R168, -RZ, R168.H1_H1 ;  /* 0x300000a8ffa87230 */ /* 0x000fe40000004100 */
[----:B------:R-:W-:Y:S01]  /*7fb0*/  FFMA.FTZ R164, R166, R169, R171 ;  /* 0x000000a9a6a47223 */ /* 0x000fe200000100ab */
[-C--:B------:R-:W-:Y:S01]  /*7fc0*/  FMUL.FTZ R172, R167, R170.reuse ;  /* 0x000000aaa7ac7220 */ /* 0x080fe20000410000 */
[----:B------:R-:W-:Y:S01]  /*7fd0*/  F2FP.F16.E4M3.UNPACK_B R166, R159 ;  /* 0x0000009fffa6723e */ /* 0x000fe200020006ff */
[C---:B------:R-:W-:Y:S01]  /*7fe0*/  FMUL.FTZ R170, R165.reuse, R170 ;  /* 0x000000aaa5aa7220 */ /* 0x040fe20000410000 */
[----:B------:R-:W-:Y:S01]  /*7ff0*/  F2FP.F16.E4M3.UNPACK_B R159, R86 ;  /* 0x00000056ff9f723e */ /* 0x000fe200020006ff */
[----:B------:R-:W-:Y:S01]  /*8000*/  FFMA.FTZ R175, R165, R168, -R172 ;  /* 0x000000a8a5af7223 */ /* 0x000fe200000108ac */
[----:B------:R-:W-:Y:S01]  /*8010*/  F2FP.F16.E4M3.UNPACK_B R165, R158 ;  /* 0x0000009effa5723e */ /* 0x000fe200020006ff */
[----:B------:R-:W-:-:S02]  /*8020*/  HADD2.F32 R169, -RZ, R166.H0_H0 ;  /* 0x200000a6ffa97230 */ /* 0x000fc40000004100 */
[----:B------:R-:W-:Y:S01]  /*8030*/  FFMA.FTZ R177, R167, R168, R170 ;  /* 0x000000a8a7b17223 */ /* 0x000fe200000100aa */
[--C-:B------:R-:W-:Y:S01]  /*8040*/  HADD2.F32 R158, -RZ, R159.reuse.H0_H0 ;  /* 0x2000009fff9e7230 */ /* 0x100fe20000004100 */
[----:B------:R-:W-:Y:S01]  /*8050*/  F2FP.F16.E4M3.UNPACK_B R54, R85 ;  /* 0x00000055ff36723e */ /* 0x000fe200020006ff */
[----:B------:R-:W-:Y:S01]  /*8060*/  HADD2.F32 R166, -RZ, R166.H1_H1 ;  /* 0x300000a6ffa67230 */ /* 0x000fe20000004100 */
[----:B------:R-:W-:Y:S01]  /*8070*/  F2FP.F16.E4M3.UNPACK_B R55, R51 ;  /* 0x00000033ff37723e */ /* 0x000fe200020006ff */
[--C-:B------:R-:W-:Y:S02]  /*8080*/  HADD2.F32 R86, -RZ, R82.reuse.H0_H0 ;  /* 0x20000052ff567230 */ /* 0x100fe40000004100 */
[----:B------:R-:W-:Y:S01]  /*8090*/  FMUL.FTZ R171, R158, R169 ;  /* 0x000000a99eab7220 */ /* 0x000fe20000410000 */
[----:B------:R-:W-:Y:S01]  /*80a0*/  HADD2.F32 R159, -RZ, R159.H1_H1 ;  /* 0x3000009fff9f7230 */ /* 0x000fe20000004100 */
[----:B------:R-:W-:Y:S01]  /*80b0*/  F2FP.SATFINITE.E4M3.F32.PACK_AB_MERGE_C R84, R163, R84, R53 ;  /* 0x00000054a354723e */ /* 0x000fe20004807035 */
[----:B------:R-:W-:-:S02]  /*80c0*/  HADD2.F32 R82, -RZ, R82.H1_H1 ;  /* 0x30000052ff527230 */ /* 0x000fc40000004100 */
[----:B------:R-:W-:Y:S01]  /*80d0*/  FMUL.FTZ R169, R86, R169 ;  /* 0x000000a956a97220 */ /* 0x000fe20000410000 */
[--C-:B------:R-:W-:Y:S02]  /*80e0*/  HADD2.F32 R167, -RZ, R165.reuse.H0_H0 ;  /* 0x200000a5ffa77230 */ /* 0x100fe40000004100 */
[CC--:B------:R-:W-:Y:S01]  /*80f0*/  FMUL.FTZ R173, R159.reuse, R166.reuse ;  /* 0x000000a69fad7220 */ /* 0x0c0fe20000410000 */
[----:B------:R-:W-:Y:S02]  /*8100*/  HADD2.F32 R165, -RZ, R165.H1_H1 ;  /* 0x300000a5ffa57230 */ /* 0x000fe40000004100 */
[----:B------:R-:W-:Y:S01]  /*8110*/  FMUL.FTZ R166, R82, R166 ;  /* 0x000000a652a67220 */ /* 0x000fe20000410000 */
[----:B------:R-:W-:Y:S01]  /*8120*/  F2FP.F16.E4M3.UNPACK_B R53, R81 ;  /* 0x00000051ff35723e */ /* 0x000fe200020006ff */
[-C--:B------:R-:W-:Y:S01]  /*8130*/  FFMA.FTZ R171, R86, R167.reuse, -R171 ;  /* 0x000000a756ab7223 */ /* 0x080fe200000108ab */
[----:B------:R-:W-:Y:S01]  /*8140*/  FFMA.FTZ R86, R158, R167, R169 ;  /* 0x000000a79e567223 */ /* 0x000fe200000100a9 */
[-C--:B------:R-:W-:Y:S01]  /*8150*/  FFMA.FTZ R82, R82, R165.reuse, -R173 ;  /* 0x000000a552527223 */ /* 0x080fe200000108ad */
[----:B------:R-:W-:Y:S01]  /*8160*/  FFMA.FTZ R165, R159, R165, R166 ;  /* 0x000000a59fa57223 */ /* 0x000fe200000100a6 */
[----:B------:R-:W-:Y:S01]  /*8170*/  F2FP.SATFINITE.E4M3.F32.PACK_AB_MERGE_C R160, R175, R160, RZ ;  /* 0x000000a0afa0723e */ /* 0x000fe200048070ff */
[--C-:B------:R-:W-:Y:S01]  /*8180*/  HADD2.F32 R158, -RZ, R54.reuse.H0_H0 ;  /* 0x20000036ff9e7230 */ /* 0x100fe20000004100 */
[----:B------:R-:W-:Y:S01]  /*8190*/  F2FP.SATFINITE.E4M3.F32.PACK_AB_MERGE_C R164, R177, R164, RZ ;  /* 0x000000a4b1a4723e */ /* 0x000fe200048070ff */
[----:B------:R-:W-:Y:S01]  /*81a0*/  HADD2.F32 R163, -RZ, R55.H0_H0 ;  /* 0x20000037ffa37230 */ /* 0x000fe20000004100 */
[----:B------:R-:W-:Y:S01]  /*81b0*/  F2FP.SATFINITE.E4M3.F32.PACK_AB_MERGE_C R80, R161, R80, R52 ;  /* 0x00000050a150723e */ /* 0x000fe20004807034 */
[----:B------:R-:W-:Y:S01]  /*81c0*/  HADD2.F32 R52, -RZ, R53.H0_H0 ;  /* 0x20000035ff347230 */ /* 0x000fe20000004100 */
[----:B------:R-:W-:Y:S01]  /*81d0*/  F2FP.F16.E4M3.UNPACK_B R159, R50 ;  /* 0x00000032ff9f723e */ /* 0x000fe200020006ff */
[----:B------:R-:W-:Y:S01]  /*81e0*/  HADD2.F32 R54, -RZ, R54.H1_H1 ;  /* 0x30000036ff367230 */ /* 0x000fe20000004100 */
[----:B------:R-:W-:Y:S01]  /*81f0*/  F2FP.SATFINITE.E4M3.F32.PACK_AB_MERGE_C R82, R82, R171, R160 ;  /* 0x000000ab5252723e */ /* 0x000fe200048070a0 */
[----:B------:R-:W-:Y:S01]  /*8200*/  HADD2.F32 R160, -RZ, R55.H1_H1 ;  /* 0x30000037ffa07230 */ /* 0x000fe20000004100 */
[----:B------:R-:W-:Y:S01]  /*8210*/  F2FP.SATFINITE.E4M3.F32.PACK_AB_MERGE_C R86, R165, R86, R164 ;  /* 0x00000056a556723e */ /* 0x000fe200048070a4 */
        /* <DEDUP_REMOVED lines=14> */
[----:B------:R-:W-:Y:S01]  /*8300*/  F2FP.F16.E4M3.UNPACK_B R50, R50.H1 ;  /* 0x00000032ff32723e */ /* 0x000fe200030006ff */
[----:B------:R-:W-:Y:S01]  /*8310*/  HADD2.F32 R158, -RZ, R85.H0_H0 ;  /* 0x20000055ff9e7230 */ /* 0x000fe20000004100 */
[-C--:B------:R-:W-:Y:S01]  /*8320*/  F2FP.F16.E4M3.UNPACK_B R169, R49.reuse ;  /* 0x00000031ffa9723e */ /* 0x080fe200020006ff */
        /* <DEDUP_REMOVED lines=8> */
[----:B------:R-:W-:Y:S02]  /*83b0*/  HADD2.F32 R81, -RZ, R81.H1_H1 ;  /* 0x30000051ff517230 */ /* 0x000fe40000004100 */
[----:B------:R-:W-:Y:S02]  /*83c0*/  HADD2.F32 R160, -RZ, R160.H1_H1 ;  /* 0x300000a0ffa07230 */ /* 0x000fe40000004100 */
[----:B------:R-:W-:Y:S02]  /*83d0*/  HADD2.F32 R164, -RZ, R50.H1_H1 ;  /* 0x30000032ffa47230 */ /* 0x000fe40000004100 */
[-C--:B------:R-:W-:Y:S01]  /*83e0*/  FFMA.FTZ R50, R51, R85.reuse, -R166 ;  /* 0x0000005533327223 */ /* 0x080fe200000108a6 */
[----:B------:R-:W-:Y:S01]  /*83f0*/  FFMA.FTZ R51, R158, R85, R161 ;  /* 0x000000559e337223 */ /* 0x000fe200000100a1 */
[-C--:B------:R-:W-:Y:S01]  /*8400*/  FMUL.FTZ R168, R159, R160.reuse ;  /* 0x000000a09fa87220 */ /* 0x080fe20000410000 */
[C---:B------:R-:W-:Y:S01]  /*8410*/  FMUL.FTZ R158, R81.reuse, R160 ;  /* 0x000000a0519e7220 */ /* 0x040fe20000410000 */
[----:B------:R-:W-:Y:S01]  /*8420*/  F2FP.F16.E4M3.UNPACK_B R85, R83 ;  /* 0x00000053ff55723e */ /* 0x000fe200020006ff */
[----:B------:R-:W-:Y:S01]  /*8430*/  HADD2.F32 R49, -RZ, R170.H0_H0 ;  /* 0x200000aaff317230 */ /* 0x000fe20000004100 */
[----:B------:R-:W-:Y:S01]  /*8440*/  F2FP.F16.E4M3.UNPACK_B R160, R87 ;  /* 0x00000057ffa0723e */ /* 0x000fe200020006ff */
[-C--:B------:R-:W-:Y:S01]  /*8450*/  FFMA.FTZ R81, R81, R164.reuse, -R168 ;  /* 0x000000a451517223 */ /* 0x080fe200000108a8 */
[----:B------:R-:W-:Y:S01]  /*8460*/  F2FP.F16.E4M3.UNPACK_B R83, R83.H1 ;  /* 0x00000053ff53723e */ /* 0x000fe200030006ff */
[----:B------:R-:W-:Y:S01]  /*8470*/  FFMA.FTZ R158, R159, R164, R158 ;  /* 0x000000a49f9e7223 */ /* 0x000fe2000001009e */
[----:B------:R-:W-:Y:S01]  /*8480*/  F2FP.F16.E4M3.UNPACK_B R161, R87.H1 ;  /* 0x00000057ffa1723e */ /* 0x000fe200030006ff */
[----:B------:R-:W-:Y:S01]  /*8490*/  HADD2.F32 R87, -RZ, R85.H0_H0 ;  /* 0x20000055ff577230 */ /* 0x000fe20000004100 */
[----:B------:R-:W-:Y:S01]  /*84a0*/  F2FP.F16.E4M3.UNPACK_B R166, R48.H1 ;  /* 0x00000030ffa6723e */ /* 0x000fe200030006ff */
[----:B------:R-:W-:Y:S01]  /*84b0*/  HADD2.F32 R163, -RZ, R160.H0_H0 ;  /* 0x200000a0ffa37230 */ /* 0x000fe20000004100 */
[----:B------:R-:W-:Y:S01]  /*84c0*/  F2FP.SATFINITE.E4M3.F32.PACK_AB_MERGE_C R50, R81, R50, RZ ;  /* 0x000000325132723e */ /* 0x000fe200048070ff */
[----:B------:R-:W-:Y:S01]  /*84d0*/  HADD2.F32 R48, -RZ, R169.H0_H0 ;  /* 0x200000a9ff307230 */ /* 0x000fe20000004100 */
[----:B------:R-:W-:Y:S01]  /*84e0*/  F2FP.SATFINITE.E4M3.F32.PACK_AB_MERGE_C R51, R158, R51, RZ ;  /* 0x000000339e33723e */ /* 0x000fe200048070ff */
[----:B------:R-:W-:Y:S01]  /*84f0*/  HADD2.F32 R159, -RZ, R83.H0_H0 ;  /* 0x20000053ff9f7230 */ /* 0x000fe20000004100 */
[----:B------:R-:W-:Y:S01]  /*8500*/  F2FP.SATFINITE.E4M3.F32.PACK_AB_MERGE_C R81, R55, R52, R50 ;  /* 0x000000343751723e */ /* 0x000fe20004807032 */
[----:B------:R-:W-:-:S02]  /*8510*/  HADD2.F32 R164, -RZ, R161.H0_H0 ;  /* 0x200000a1ffa47230 */ /* 0x000fc40000004100 */
[-C--:B------:R-:W-:Y:S01]  /*8520*/  FMUL.FTZ R172, R163, R48.reuse ;  /* 0x00000030a3ac7220 */ /* 0x080fe20000410000 */
[----:B------:R-:W-:Y:S02]  /*8530*/  HADD2.F32 R168, -RZ, R165.H0_H0 ;  /* 0x200000a5ffa87230 */ /* 0x000fe40000004100 */
[----:B------:R-:W-:Y:S01]  /*8540*/  FMUL.FTZ R174, R87, R48 ;  /* 0x0000003057ae7220 */ /* 0x000fe20000410000 */
[----:B------:R-:W-:Y:S02]  /*8550*/  HADD2.F32 R161, -RZ, R161.H1_H1 ;  /* 0x300000a1ffa17230 */ /* 0x000fe40000004100 */
[-C--:B------:R-:W-:Y:S01]  /*8560*/  FMUL.FTZ R176, R164, R49.reuse ;  /* 0x00000031a4b07220 */ /* 0x080fe20000410000 */
[----:B------:R-:W-:Y:S02]  /*8570*/  HADD2.F32 R170, -RZ, R170.H1_H1 ;  /* 0x300000aaffaa7230 */ /* 0x000fe40000004100 */
[----:B------:R-:W-:Y:S01]  /*8580*/  FMUL.FTZ R171, R159, R49 ;  /* 0x000000319fab7220 */ /* 0x000fe20000410000 */
[----:B------:R-:W-:-:S02]  /*8590*/  HADD2.F32 R83, -RZ, R83.H1_H1 ;  /* 0x30000053ff537230 */ /* 0x000fc40000004100 */
[-C--:B------:R-:W-:Y:S01]  /*85a0*/  FFMA.FTZ R48, R87, R168.reuse, -R172 ;  /* 0x000000a857307223 */ /* 0x080fe200000108ac */
[----:B------:R-:W-:Y:S02]  /*85b0*/  HADD2.F32 R167, -RZ, R166.H0_H0 ;  /* 0x200000a6ffa77230 */ /* 0x000fe40000004100 */
[----:B------:R-:W-:Y:S01]  /*85c0*/  FFMA.FTZ R49, R163, R168, R174 ;  /* 0x000000a8a3317223 */ /* 0x000fe200000100ae */
[----:B------:R-:W-:Y:S02]  /*85d0*/  HADD2.F32 R160, -RZ, R160.H1_H1 ;  /* 0x300000a0ffa07230 */ /* 0x000fe40000004100 */
[-C--:B------:R-:W-:Y:S01]  /*85e0*/  FMUL.FTZ R168, R161, R170.reuse ;  /* 0x000000aaa1a87220 */ /* 0x080fe20000410000 */
[----:B------:R-:W-:Y:S02]  /*85f0*/  HADD2.F32 R169, -RZ, R169.H1_H1 ;  /* 0x300000a9ffa97230 */ /* 0x000fe40000004100 */
[----:B------:R-:W-:Y:S01]  /*8600*/  FMUL.FTZ R170, R83, R170 ;  /* 0x000000aa53aa7220 */ /* 0x000fe20000410000 */
[----:B------:R-:W-:-:S02]  /*8610*/  HADD2.F32 R166, -RZ, R166.H1_H1 ;  /* 0x300000a6ffa67230 */ /* 0x000fc40000004100 */
[-C--:B------:R-:W-:Y:S01]  /*8620*/  FFMA.FTZ R171, R164, R167.reuse, R171 ;  /* 0x000000a7a4ab7223 */ /* 0x080fe200000100ab */
[----:B------:R-:W-:Y:S02]  /*8630*/  HADD2.F32 R85, -RZ, R85.H1_H1 ;  /* 0x30000055ff557230 */ /* 0x000fe40000004100 */
[----:B------:R-:W-:Y:S01]  /*8640*/  FFMA.FTZ R176, R159, R167, -R176 ;  /* 0x000000a79fb07223 */ /* 0x000fe200000108b0 */
[----:B------:R-:W-:Y:S02]  /*8650*/  HADD2.F32 R165, -RZ, R165.H1_H1 ;  /* 0x300000a5ffa57230 */ /* 0x000fe40000004100 */
[-C--:B------:R-:W-:Y:S01]  /*8660*/  FMUL.FTZ R164, R160, R169.reuse ;  /* 0x000000a9a0a47220 */ /* 0x080fe20000410000 */
[-C--:B------:R-:W-:Y:S01]  /*8670*/  FFMA.FTZ R83, R83, R166.reuse, -R168 ;  /* 0x000000a653537223 */ /* 0x080fe200000108a8 */
[----:B------:R-:W-:Y:S01]  /*8680*/  FMUL.FTZ R169, R85, R169 ;  /* 0x000000a955a97220 */ /* 0x000fe20000410000 */
[----:B------:R-:W-:Y:S01]  /*8690*/  FFMA.FTZ R170, R161, R166, R170 ;  /* 0x000000a6a1aa7223 */ /* 0x000fe200000100aa */
[----:B------:R-:W-:-:S02]  /*86a0*/  FFMA.FTZ R85, R85, R165, -R164 ;  /* 0x000000a555557223 */ /* 0x000fc400000108a4 */
[----:B------:R-:W-:Y:S01]  /*86b0*/  FFMA.FTZ R160, R160, R165, R169 ;  /* 0x000000a5a0a07223 */ /* 0x000fe200000100a9 */
[----:B------:R-:W-:Y:S02]  /*86c0*/  F2FP.SATFINITE.E4M3.F32.PACK_AB_MERGE_C R83, R83, R176, RZ ;  /* 0x000000b05353723e */ /* 0x000fe400048070ff */
[----:B------:R-:W-:Y:S02]  /*86d0*/  F2FP.SATFINITE.E4M3.F32.PACK_AB_MERGE_C R170, R170, R171, RZ ;  /* 0x000000abaaaa723e */ /* 0x000fe400048070ff */
[----:B------:R-:W-:Y:S02]  /*86e0*/  F2FP.SATFINITE.E4M3.F32.PACK_AB_MERGE_C R83, R85, R48, R83 ;  /* 0x000000305553723e */ /* 0x000fe40004807053 */
[----:B------:R-:W-:Y:S02]  /*86f0*/  F2FP.SATFINITE.E4M3.F32.PACK_AB_MERGE_C R85, R54, R53, R51 ;  /* 0x000000353655723e */ /* 0x000fe40004807033 */
[----:B------:R-:W-:-:S07]  /*8700*/  F2FP.SATFINITE.E4M3.F32.PACK_AB_MERGE_C R87, R160, R49, R170 ;  /* 0x00000031a057723e */ /* 0x000fce00048070aa */
.L_x_2353:
[----:B------:R-:W-:Y:S05]  /*8710*/  BSYNC B2 ;  /* 0x0000000000027941 */ /* 0x000fea0003800000 */
.L_x_2352:
        /* <DEDUP_REMOVED lines=12> */
.L_x_2351:
[----:B------:R-:W-:Y:S05]  /*87e0*/  BSYNC B1 ;  /* 0x0000000000017941 */ /* 0x000fea0003800000 */
.L_x_2350:
        /* <DEDUP_REMOVED lines=18> */
[----:B------:R-:W-:Y:S01]  /*8910*/  IMAD.IADD R83, R81, 0x1, R83 ;  /* 0x0000000151537824 */ /* 0x000fe200078e0253 */
[----:B------:R-:W-:Y:S02]  /*8920*/  LOP3.LUT R51, R51, 0x380, RZ, 0xc0, !PT ;  /* 0x0000038033337812 */ /* 0x000fe400078ec0ff */
[----:B------:R-:W-:Y:S02]  /*8930*/  LEA.HI.SX32 R49, R49, R36, 0x1b ;  /* 0x0000002431317211 */ /* 0x000fe400078fdaff */
[----:B------:R-:W-:Y:S02]  /*8940*/  LOP3.LUT R52, R52, 0x380, RZ, 0xc0, !PT ;  /* 0x0000038034347812 */ /* 0x000fe400078ec0ff */
[----:B------:R-:W-:Y:S01]  /*8950*/  SHF.R.U32.HI R51, RZ, 0x3, R51 ;  /* 0x00000003ff337819 */ /* 0x000fe20000011633 */
[----:B------:R-:W-:Y:S01]  /*8960*/  IMAD.SHL.U32 R85, R49, 0x10, RZ ;  /* 0x0000001031557824 */ /* 0x000fe200078e00ff */
[----:B------:R-:W-:Y:S01]  /*8970*/  IADD3.X R86, R40, R83, R38, P3, P4 ;  /* 0x0000005328567210 */ /* 0x000fe20001fe8426 */
        /* <DEDUP_REMOVED lines=14> */
[--C-:B------:R-:W-:Y:S01]  /*8a60*/  SHF.R.U32.HI R134, RZ, 0x8, R59.reuse ;  /* 0x00000008ff867819 */ /* 0x100fe2000001163b */
[----:B------:R-:W-:Y:S01]  /*8a70*/  IMAD.SHL.U32 R48, R135, 0x100, RZ ;  /* 0x0000010087307824 */ /* 0x000fe200078e00ff */
[----:B------:R-:W-:Y:S02]  /*8a80*/  SHF.R.U32.HI R158, RZ, 0x10, R59 ;  /* 0x00000010ff9e7819 */ /* 0x000fe4000001163b */
[----:B------:R-:W-:Y:S02]  /*8a90*/  SHF.R.U32.HI R62, RZ, 0x8, R63 ;  /* 0x00000008ff3e7819 */ /* 0x000fe4000001163f */
[----:B------:R-:W-:Y:S01]  /*8aa0*/  LOP3.LUT R87, R87, 0xff00, R48, 0xf8, !PT ;  /* 0x0000ff0057577812 */ /* 0x000fe200078ef830 */
[----:B------:R-:W-:Y:S01]  /*8ab0*/  IMAD.SHL.U32 R48, R134, 0x100, RZ ;  /* 0x0000010086307824 */ /* 0x000fe200078e00ff */
[----:B------:R-:W-:-:S02]  /*8ac0*/  LOP3.LUT R59, R59, 0xff0000ff, RZ, 0xc0, !PT ;  /* 0xff0000ff3b3b7812 */ /* 0x000fc400078ec0ff */
[--C-:B------:R-:W-:Y:S02]  /*8ad0*/  SHF.R.U32.HI R157, RZ, 0x10, R61.reuse ;  /* 0x00000010ff9d7819 */ /* 0x100fe4000001163d */
[----:B------:R-:W-:Y:S02]  /*8ae0*/  SHF.R.U32.HI R84, RZ, 0x8, R61 ;  /* 0x00000008ff547819 */ /* 0x000fe4000001163d */
[----:B------:R-:W-:Y:S01]  /*8af0*/  LOP3.LUT R58, R61, 0xff0000ff, RZ, 0xc0, !PT ;  /* 0xff0000ff3d3a7812 */ /* 0x000fe200078ec0ff */
[----:B--2---:R-:W-:Y:S01]  /*8b00*/  IMAD.MOV.U32 R61, RZ, RZ, R52 ;  /* 0x000000ffff3d7224 */ /* 0x004fe200078e0034 */
[----:B------:R-:W-:Y:S01]  /*8b10*/  SHF.R.U32.HI R156, RZ, 0x10, R57 ;  /* 0x00000010ff9c7819 */ /* 0x000fe20000011639 */
[----:B------:R-:W-:Y:S01]  /*8b20*/  IMAD.SHL.U32 R52, R62, 0x100, RZ ;  /* 0x000001003e347824 */ /* 0x000fe200078e00ff */
[----:B------:R-:W-:Y:S01]  /*8b30*/  SHF.R.U32.HI R155, RZ, 0x10, R63 ;  /* 0x00000010ff9b7819 */ /* 0x000fe2000001163f */
[----:B------:R-:W-:Y:S01]  /*8b40*/  IMAD.SHL.U32 R49, R84, 0x100, RZ ;  /* 0x0000010054317824 */ /* 0x000fe200078e00ff */
[----:B------:R-:W-:Y:S01]  /*8b50*/  LOP3.LUT R59, R59, 0xff00, R48, 0xf8, !PT ;  /* 0x0000ff003b3b7812 */ /* 0x000fe200078ef830 */
[----:B------:R-:W-:Y:S01]  /*8b60*/  IMAD.U32 R48, R158, 0x10000, RZ ;  /* 0x000100009e307824 */ /* 0x000fe200078e00ff */
[----:B------:R-:W-:Y:S01]  /*8b70*/  LOP3.LUT R63, R63, 0xff0000ff, RZ, 0xc0, !PT ;  /* 0xff0000ff3f3f7812 */ /* 0x000fe200078ec0ff */
[----:B------:R-:W-:Y:S01]  /*8b80*/  IMAD.MOV.U32 R57, RZ, RZ, R50 ;  /* 0x000000ffff397224 */ /* 0x000fe200078e0032 */
[----:B------:R-:W-:Y:S01]  /*8b90*/  F2FP.F16.E4M3.UNPACK_B R134, R153.H1 ;  /* 0x00000099ff86723e */ /* 0x000fe200030006ff */
[----:B------:R-:W-:Y:S01]  /*8ba0*/  IMAD.U32 R50, R156, 0x10000, RZ ;  /* 0x000100009c327824 */ /* 0x000fe200078e00ff */
[----:B------:R-:W-:Y:S01]  /*8bb0*/  F2FP.F16.E4M3.UNPACK_B R84, R61.H1 ;  /* 0x0000003dff54723e */ /* 0x000fe200030006ff */
[----:B------:R-:W-:Y:S01]  /*8bc0*/  IMAD.U32 R155, R155, 0x10000, RZ ;  /* 0x000100009b9b7824 */ /* 0x000fe200078e00ff */
[----:B------:R-:W-:-:S02]  /*8bd0*/  F2FP.F16.E4M3.UNPACK_B R62, R60.H1 ;  /* 0x0000003cff3e723e */ /* 0x000fc400030006ff */
[----:B------:R-:W-:Y:S01]  /*8be0*/  LOP3.LUT R156, R63, 0xff00, R52, 0xf8, !PT ;  /* 0x0000ff003f9c7812 */ /* 0x000fe200078ef834 */
[----:B------:R-:W-:Y:S01]  /*8bf0*/  IMAD.U32 R52, R157, 0x10000, RZ ;  /* 0x000100009d347824 */ /* 0x000fe200078e00ff */
[----:B------:R-:W-:Y:S01]  /*8c00*/  LOP3.LUT R135, R58, 0xff00, R49, 0xf8, !PT ;  /* 0x0000ff003a877812 */ /* 0x000fe200078ef831 */
[----:B------:R-:W-:Y:S01]  /*8c10*/  HADD2.F32 R49, -RZ, R134.H0_H0 ;  /* 0x20000086ff317230 */ /* 0x000fe20000004100 */
[----:B------:R-:W-:Y:S01]  /*8c20*/  LOP3.LUT R48, R59, 0xff0000, R48, 0xf8, !PT ;  /* 0x00ff00003b307812 */ /* 0x000fe200078ef830 */
[----:B------:R-:W-:Y:S01]  /*8c30*/  HADD2.F32 R59, -RZ, R84.H0_H0 ;  /* 0x20000054ff3b7230 */ /* 0x000fe20000004100 */
[----:B------:R-:W-:Y:S01]  /*8c40*/  F2FP.F16.E4M3.UNPACK_B R63, R151.H1 ;  /* 0x00000097ff3f723e */ /* 0x000fe200030006ff */
[----:B------:R-:W-:Y:S01]  /*8c50*/  HADD2.F32 R58, -RZ, R62.H0_H0 ;  /* 0x2000003eff3a7230 */ /* 0x000fe20000004100 */
[----:B------:R-:W-:Y:S01]  /*8c60*/  LOP3.LUT R50, R87, 0xff0000, R50, 0xf8, !PT ;  /* 0x00ff000057327812 */ /* 0x000fe200078ef832 */
[----:B------:R-:W-:Y:S02]  /*8c70*/  HADD2.F32 R134, -RZ, R134.H1_H1 ;  /* 0x30000086ff867230 */ /* 0x000fe40000004100 */
[----:B------:R-:W-:Y:S01]  /*8c80*/  FMUL.FTZ R157, R59, R49 ;  /* 0x000000313b9d7220 */ /* 0x000fe20000410000 */
[----:B------:R-:W-:-:S02]  /*8c90*/  HADD2.F32 R87, -RZ, R63.H0_H0 ;  /* 0x2000003fff577230 */ /* 0x000fc40000004100 */
        /* <DEDUP_REMOVED lines=9> */
[----:B------:R-:W-:Y:S02]  /*8d30*/  F2FP.F16.E4M3.UNPACK_B R87, R61 ;  /* 0x0000003dff57723e */ /* 0x000fe400020006ff */
[----:B------:R-:W-:Y:S01]  /*8d40*/  F2FP.F16.E4M3.UNPACK_B R84, R60 ;  /* 0x0000003cff54723e */ /* 0x000fe200020006ff */
[-C--:B------:R-:W-:Y:S01]  /*8d50*/  FMUL.FTZ R158, R63, R134.reuse ;  /* 0x000000863f9e7220 */ /* 0x080fe20000410000 */
[----:B------:R-:W-:Y:S01]  /*8d60*/  F2FP.F16.E4M3.UNPACK_B R151, R151 ;  /* 0x00000097ff97723e */ /* 0x000fe200020006ff */
[----:B------:R-:W-:Y:S01]  /*8d70*/  FMUL.FTZ R60, R135, R134 ;  /* 0x00000086873c7220 */ /* 0x000fe20000410000 */
[----:B------:R-:W-:-:S02]  /*8d80*/  HADD2.F32 R155, -RZ, R153.H0_H0 ;  /* 0x20000099ff9b7230 */ /* 0x000fc40000004100 */
[----:B------:R-:W-:Y:S02]  /*8d90*/  HADD2.F32 R134, -RZ, R87.H0_H0 ;  /* 0x20000057ff867230 */ /* 0x000fe40000004100 */
        /* <DEDUP_REMOVED lines=14> */
[----:B------:R-:W-:Y:S01]  /*8e80*/  F2FP.F16.E4M3.UNPACK_B R151, R54.H1 ;  /* 0x00000036ff97723e */ /* 0x000fe200030006ff */
[----:B------:R-:W-:Y:S01]  /*8e90*/  FMUL.FTZ R158, R84, R153 ;  /* 0x00000099549e7220 */ /* 0x000fe20000410000 */
[----:B------:R-:W-:Y:S01]  /*8ea0*/  F2FP.F16.E4M3.UNPACK_B R156, R152.H1 ;  /* 0x00000098ff9c723e */ /* 0x000fe200030006ff */
[----:B------:R-:W-:Y:S01]  /*8eb0*/  HADD2.F32 R160, -RZ, R157.H0_H0 ;  /* 0x2000009dffa07230 */ /* 0x000fe20000004100 */
[----:B------:R-:W-:Y:S01]  /*8ec0*/  F2FP.F16.E4M3.UNPACK_B R134, R57.H1 ;  /* 0x00000039ff86723e */ /* 0x000fe200030006ff */
[----:B------:R-:W-:-:S02]  /*8ed0*/  HADD2.F32 R153, -RZ, R151.H0_H0 ;  /* 0x20000097ff997230 */ /* 0x000fc40000004100 */
[-C--:B------:R-:W-:Y:S01]  /*8ee0*/  FFMA.FTZ R87, R84, R155.reuse, -R87 ;  /* 0x0000009b54577223 */ /* 0x080fe20000010857 */
[----:B------:R-:W-:Y:S01]  /*8ef0*/  FFMA.FTZ R84, R135, R155, R158 ;  /* 0x0000009b87547223 */ /* 0x000fe2000001009e */
[----:B------:R-:W-:Y:S01]  /*8f00*/  HADD2.F32 R158, -RZ, R156.H0_H0 ;  /* 0x2000009cff9e7230 */ /* 0x000fe20000004100 */
[----:B------:R-:W-:Y:S01]  /*8f10*/  F2FP.F16.E4M3.UNPACK_B R154, R154 ;  /* 0x0000009aff9a723e */ /* 0x000fe200020006ff */
[--C-:B------:R-:W-:Y:S02]  /*8f20*/  HADD2.F32 R135, -RZ, R134.reuse.H0_H0 ;  /* 0x20000086ff877230 */ /* 0x100fe40000004100 */
[-C--:B------:R-:W-:Y:S01]  /*8f30*/  FMUL.FTZ R162, R153, R160.reuse ;  /* 0x000000a099a27220 */ /* 0x080fe20000410000 */
[----:B------:R-:W-:Y:S01]  /*8f40*/  HADD2.F32 R157, -RZ, R157.H1_H1 ;  /* 0x3000009dff9d7230 */ /* 0x000fe20000004100 */
        /* <DEDUP_REMOVED lines=10> */
[----:B------:R-:W-:Y:S01]  /*8ff0*/  FFMA.FTZ R157, R134, R156, -R135 ;  /* 0x0000009c869d7223 */ /* 0x000fe20000010887 */
[----:B------:R-:W-:Y:S01]  /*9000*/  F2FP.F16.E4M3.UNPACK_B R134, R54 ;  /* 0x00000036ff86723e */ /* 0x000fe200020006ff */
[----:B------:R-:W-:Y:S02]  /*9010*/  HADD2.F32 R153, -RZ, R154.H0_H0 ;  /* 0x2000009aff997230 */ /* 0x000fe40000004100 */
[----:B------:R-:W-:Y:S01]  /*9020*/  FFMA.FTZ R159, R151, R156, R164 ;  /* 0x0000009c979f7223 */ /* 0x000fe200000100a4 */
[----:B------:R-:W-:Y:S01]  /*9030*/  HADD2.F32 R54, -RZ, R57.H0_H0 ;  /* 0x20000039ff367230 */ /* 0x000fe20000004100 */
[----:B------:R-:W-:Y:S01]  /*9040*/  F2FP.SATFINITE.E4M3.F32.PACK_AB_MERGE_C R58, R61, R58, RZ ;  /* 0x0000003a3d3a723e */ /* 0x000fe200048070ff */
[----:B------:R-:W-:Y:S01]  /*9050*/  HADD2.F32 R135, -RZ, R134.H0_H0 ;  /* 0x20000086ff877230 */ /* 0x000fe20000004100 */
[----:B------:R-:W-:Y:S01]  /*9060*/  F2FP.SATFINITE.E4M3.F32.PACK_AB_MERGE_C R60, R60, R59, RZ ;  /* 0x0000003b3c3c723e */ /* 0x000fe200048070ff */
[----:B------:R-:W-:-:S02]  /*9070*/  HADD2.F32 R154, -RZ, R154.H1_H1 ;  /* 0x3000009aff9a7230 */ /* 0x000fc40000004100 */
[CC--:B------:R-:W-:Y:S01]  /*9080*/  FMUL.FTZ R156, R54.reuse, R153.reuse ;  /* 0x00000099369c7220 */ /* 0x0c0fe20000410000 */
[----:B------:R-:W-:Y:S02]  /*9090*/  HADD2.F32 R57, -RZ, R57.H1_H1 ;  /* 0x30000039ff397230 */ /* 0x000fe40000004100 */
[----:B------:R-:W-:Y:S01]  /*90a0*/  FMUL.FTZ R155, R135, R153 ;  /* 0x00000099879b7220 */ /* 0x000fe20000410000 */
[----:B------:R-:W-:Y:S01]  /*90b0*/  HADD2.F32 R151, -RZ, R152.H0_H0 ;  /* 0x20000098ff977230 */ /* 0x000fe20000004100 */
[----:B------:R-:W-:Y:S01]  /*90c0*/  F2FP.SATFINITE.E4M3.F32.PACK_AB_MERGE_C R59, R87, R62, R58 ;  /* 0x0000003e573b723e */ /* 0x000fe2000480703a */
[----:B------:R-:W-:Y:S02]  /*90d0*/  HADD2.F32 R134, -RZ, R134.H1_H1 ;  /* 0x30000086ff867230 */ /* 0x000fe40000004100 */
[----:B------:R-:W-:Y:S01]  /*90e0*/  FMUL.FTZ R153, R57, R154 ;  /* 0x0000009a39997220 */ /* 0x000fe20000410000 */
[----:B------:R-:W-:Y:S01]  /*90f0*/  HADD2.F32 R152, -RZ, R152.H1_H1 ;  /* 0x30000098ff987230 */ /* 0x000fe20000004100 */
[----:B------:R-:W-:Y:S01]  /*9100*/  F2FP.F16.E4M3.UNPACK_B R62, R52 ;  /* 0x00000034ff3e723e */ /* 0x000fe200020006ff */
[----:B------:R-:W-:Y:S01]  /*9110*/  FFMA.FTZ R155, R54, R151, -R155 ;  /* 0x00000097369b7223 */ /* 0x000fe2000001089b */
[C---:B------:R-:W-:Y:S01]  /*9120*/  FMUL.FTZ R158, R134.reuse, R154 ;  /* 0x0000009a869e7220 */ /* 0x040fe20000410000 */
[----:B------:R-:W-:Y:S01]  /*9130*/  F2FP.F16.E4M3.UNPACK_B R61, R56 ;  /* 0x00000038ff3d723e */ /* 0x000fe200020006ff */
[----:B------:R-:W-:Y:S01]  /*9140*/  FFMA.FTZ R153, R134, R152, R153 ;  /* 0x0000009886997223 */ /* 0x000fe20000010099 */
        /* <DEDUP_REMOVED lines=8> */
[----:B------:R-:W-:Y:S01]  /*91d0*/  F2FP.F16.E4M3.UNPACK_B R56, R56.H1 ;  /* 0x00000038ff38723e */ /* 0x000fe200030006ff */
[----:B------:R-:W-:Y:S02]  /*91e0*/  HADD2.F32 R87, -RZ, R84.H0_H0 ;  /* 0x20000054ff577230 */ /* 0x000fe40000004100 */
[-C--:B------:R-:W-:Y:S01]  /*91f0*/  FMUL.FTZ R151, R63, R135.reuse ;  /* 0x000000873f977220 */ /* 0x080fe20000410000 */
[----:B------:R-:W-:Y:S02]  /*9200*/  HADD2.F32 R134, -RZ, R134.H1_H1 ;  /* 0x30000086ff867230 */ /* 0x000fe40000004100 */
[C---:B------:R-:W-:Y:S01]  /*9210*/  FMUL.FTZ R152, R60.reuse, R135 ;  /* 0x000000873c987220 */ /* 0x040fe20000410000 */
[----:B------:R-:W-:Y:S02]  /*9220*/  HADD2.F32 R135, -RZ, R62.H1_H1 ;  /* 0x3000003eff877230 */ /* 0x000fe40000004100 */
[----:B------:R-:W-:Y:S01]  /*9230*/  FFMA.FTZ R60, R60, R87, -R151 ;  /* 0x000000573c3c7223 */ /* 0x000fe20000010897 */
[----:B------:R-:W-:-:S02]  /*9240*/  HADD2.F32 R62, -RZ, R61.H1_H1 ;  /* 0x3000003dff3e7230 */ /* 0x000fc40000004100 */
[----:B------:R-:W-:Y:S01]  /*9250*/  FFMA.FTZ R61, R63, R87, R152 ;  /* 0x000000573f3d7223 */ /* 0x000fe20000010098 */
[----:B------:R-:W-:Y:S02]  /*9260*/  HADD2.F32 R63, -RZ, R84.H1_H1 ;  /* 0x30000054ff3f7230 */ /* 0x000fe40000004100 */
[----:B------:R-:W-:Y:S01]  /*9270*/  FMUL.FTZ R87, R134, R135 ;  /* 0x0000008786577220 */ /* 0x000fe20000410000 */
[----:B------:R-:W-:Y:S01]  /*9280*/  F2FP.F16.E4M3.UNPACK_B R84, R53.H1 ;  /* 0x00000035ff54723e */ /* 0x000fe200030006ff */
[C---:B------:R-:W-:Y:S01]  /*9290*/  FMUL.FTZ R151, R62.reuse, R135 ;  /* 0x000000873e977220 */ /* 0x040fe20000410000 */
[----:B------:R-:W-:Y:S01]  /*92a0*/  F2FP.F16.E4M3.UNPACK_B R135, R52.H1 ;  /* 0x00000034ff87723e */ /* 0x000fe200030006ff */
[-C--:B------:R-:W-:Y:S01]  /*92b0*/  FFMA.FTZ R53, R62, R63.reuse, -R87 ;  /* 0x0000003f3e357223 */ /* 0x080fe20000010857 */
[----:B------:R-:W-:Y:S01]  /*92c0*/  F2FP.F16.E4M3.UNPACK_B R50, R50.H1 ;  /* 0x00000032ff32723e */ /* 0x000fe200030006ff */
[----:B------:R-:W-:Y:S01]  /*92d0*/  FFMA.FTZ R52, R134, R63, R151 ;  /* 0x0000003f86347223 */ /* 0x000fe20000010097 */
[----:B------:R-:W-:Y:S01]  /*92e0*/  HADD2.F32 R87, -RZ, R84.H0_H0 ;  /* 0x20000054ff577230 */ /* 0x000fe20000004100 */
[----:B------:R-:W-:Y:S01]  /*92f0*/  F2FP.SATFINITE.E4M3.F32.PACK_AB_MERGE_C R159, R159, R160, RZ ;  /* 0x000000a09f9f723e */ /* 0x000fe200048070ff */
[----:B------:R-:W-:Y:S01]  /*9300*/  HADD2.F32 R134, -RZ, R135.H0_H0 ;  /* 0x20000087ff867230 */ /* 0x000fe20000004100 */
[----:B------:R-:W-:Y:S01]  /*9310*/  F2FP.SATFINITE.E4M3.F32.PACK_AB_MERGE_C R57, R157, R162, RZ ;  /* 0x000000a29d39723e */ /* 0x000fe200048070ff */
[----:B------:R-:W-:Y:S01]  /*9320*/  HADD2.F32 R62, -RZ, R56.H0_H0 ;  /* 0x20000038ff3e7230 */ /* 0x000fe20000004100 */
[----:B------:R-:W-:Y:S01]  /*9330*/  F2FP.SATFINITE.E4M3.F32.PACK_AB_MERGE_C R54, R153, R54, R159 ;  /* 0x000000369936723e */ /* 0x000fe2000480709f */
[----:B------:R-:W-:-:S02]  /*9340*/  HADD2.F32 R84, -RZ, R84.H1_H1 ;  /* 0x30000054ff547230 */ /* 0x000fc40000004100 */
[-C--:B------:R-:W-:Y:S01]  /*9350*/  FMUL.FTZ R151, R87, R134.reuse ;  /* 0x0000008657977220 */ /* 0x080fe20000410000 */
[----:B------:R-:W-:Y:S02]  /*9360*/  HADD2.F32 R135, -RZ, R135.H1_H1 ;  /* 0x30000087ff877230 */ /* 0x000fe40000004100 */
[----:B------:R-:W-:Y:S01]  /*9370*/  FMUL.FTZ R152, R62, R134 ;  /* 0x000000863e987220 */ /* 0x000fe20000410000 */
[----:B------:R-:W-:Y:S01]  /*9380*/  HADD2.F32 R63, -RZ, R56.H1_H1 ;  /* 0x30000038ff3f7230 */ /* 0x000fe20000004100 */
[----:B------:R-:W-:Y:S01]  /*9390*/  F2FP.F16.E4M3.UNPACK_B R153, R49 ;  /* 0x00000031ff99723e */ /* 0x000fe200020006ff */
[--C-:B------:R-:W-:Y:S02]  /*93a0*/  HADD2.F32 R56, -RZ, R50.reuse.H0_H0 ;  /* 0x20000032ff387230 */ /* 0x100fe40000004100 */
[-C--:B------:R-:W-:Y:S01]  /*93b0*/  FMUL.FTZ R154, R84, R135.reuse ;  /* 0x00000087549a7220 */ /* 0x080fe20000410000 */
[----:B------:R-:W-:Y:S02]  /*93c0*/  HADD2.F32 R134, -RZ, R50.H1_H1 ;  /* 0x30000032ff867230 */ /* 0x000fe40000004100 */
[----:B------:R-:W-:Y:S01]  /*93d0*/  FMUL.FTZ R135, R63, R135 ;  /* 0x000000873f877220 */ /* 0x000fe20000410000 */
[----:B------:R-:W-:Y:S01]  /*93e0*/  F2FP.SATFINITE.E4M3.F32.PACK_AB_MERGE_C R57, R158, R155, R57 ;  /* 0x0000009b9e39723e */ /* 0x000fe20004807039 */
[-C--:B------:R-:W-:Y:S01]  /*93f0*/  FFMA.FTZ R50, R62, R56.reuse, -R151 ;  /* 0x000000383e327223 */ /* 0x080fe20000010897 */
[----:B------:R-:W-:Y:S01]  /*9400*/  FFMA.FTZ R56, R87, R56, R152 ;  /* 0x0000003857387223 */ /* 0x000fe20000010098 */
[----:B------:R-:W-:Y:S01]  /*9410*/  F2FP.F16.E4M3.UNPACK_B R87, R55 ;  /* 0x00000037ff57723e */ /* 0x000fe200020006ff */
[-C--:B------:R-:W-:Y:S01]  /*9420*/  FFMA.FTZ R157, R63, R134.reuse, -R154 ;  /* 0x000000863f9d7223 */ /* 0x080fe2000001089a */
[----:B------:R-:W-:Y:S01]  /*9430*/  F2FP.F16.E4M3.UNPACK_B R62, R51 ;  /* 0x00000033ff3e723e */ /* 0x000fe200020006ff */
[----:B------:R-:W-:Y:S01]  /*9440*/  FFMA.FTZ R159, R84, R134, R135 ;  /* 0x00000086549f7223 */ /* 0x000fe20000010087 */
[----:B------:R-:W-:Y:S01]  /*9450*/  F2FP.F16.E4M3.UNPACK_B R84, R55.H1 ;  /* 0x00000037ff54723e */ /* 0x000fe200030006ff */
[----:B------:R-:W-:Y:S01]  /*9460*/  HADD2.F32 R134, -RZ, R87.H0_H0 ;  /* 0x20000057ff867230 */ /* 0x000fe20000004100 */
        /* <DEDUP_REMOVED lines=10> */
[----:B------:R-:W-:Y:S01]  /*9510*/  FMUL.FTZ R155, R55, R155 ;  /* 0x0000009b379b7220 */ /* 0x000fe20000410000 */
[----:B------:R-:W-:Y:S02]  /*9520*/  HADD2.F32 R63, -RZ, R51.H0_H0 ;  /* 0x20000033ff3f7230 */ /* 0x000fe40000004100 */
[----:B------:R-:W-:Y:S01]  /*9530*/  FMUL.FTZ R160, R48, R156 ;  /* 0x0000009c30a07220 */ /* 0x000fe20000410000 */
[----:B------:R-:W-:Y:S02]  /*9540*/  HADD2.F32 R152, -RZ, R135.H0_H0 ;  /* 0x20000087ff987230 */ /* 0x000fe40000004100 */
[----:B------:R-:W-:Y:S01]  /*9550*/  FFMA.FTZ R155, R134, R151, R155 ;  /* 0x00000097869b7223 */ /* 0x000fe2000001009b */
[----:B------:R-:W-:-:S02]  /*9560*/  HADD2.F32 R84, -RZ, R84.H1_H1 ;  /* 0x30000054ff547230 */ /* 0x000fc40000004100 */
[C---:B------:R-:W-:Y:S01]  /*9570*/  FMUL.FTZ R161, R63.reuse, R156 ;  /* 0x0000009c3fa17220 */ /* 0x040fe20000410000 */
[----:B------:R-:W-:Y:S02]  /*9580*/  HADD2.F32 R154, -RZ, R154.H1_H1 ;  /* 0x3000009aff9a7230 */ /* 0x000fe40000004100 */
[----:B------:R-:W-:Y:S01]  /*9590*/  FFMA.FTZ R160, R63, R152, -R160 ;  /* 0x000000983fa07223 */ /* 0x000fe200000108a0 */
[----:B------:R-:W-:Y:S02]  /*95a0*/  HADD2.F32 R51, -RZ, R51.H1_H1 ;  /* 0x30000033ff337230 */ /* 0x000fe40000004100 */
[----:B------:R-:W-:Y:S01]  /*95b0*/  FFMA.FTZ R158, R55, R151, -R158 ;  /* 0x00000097379e7223 */ /* 0x000fe2000001089e */
[----:B------:R-:W-:Y:S02]  /*95c0*/  HADD2.F32 R87, -RZ, R87.H1_H1 ;  /* 0x30000057ff577230 */ /* 0x000fe40000004100 */
[----:B------:R-:W-:Y:S01]  /*95d0*/  FMUL.FTZ R134, R84, R154 ;  /* 0x0000009a54867220 */ /* 0x000fe20000410000 */
[----:B------:R-:W-:-:S02]  /*95e0*/  HADD2.F32 R153, -RZ, R153.H1_H1 ;  /* 0x30000099ff997230 */ /* 0x000fc40000004100 */
[----:B------:R-:W-:Y:S01]  /*95f0*/  FMUL.FTZ R63, R51, R154 ;  /* 0x0000009a333f7220 */ /* 0x000fe20000410000 */
[----:B------:R-:W-:Y:S02]  /*9600*/  HADD2.F32 R135, -RZ, R135.H1_H1 ;  /* 0x30000087ff877230 */ /* 0x000fe40000004100 */
[----:B------:R-:W-:Y:S01]  /*9610*/  FFMA.FTZ R161, R48, R152, R161 ;  /* 0x0000009830a17223 */ /* 0x000fe200000100a1 */
[----:B------:R-:W-:Y:S02]  /*9620*/  HADD2.F32 R62, -RZ, R62.H1_H1 ;  /* 0x3000003eff3e7230 */ /* 0x000fe40000004100 */
[----:B------:R-:W-:Y:S01]  /*9630*/  FMUL.FTZ R55, R87, R153 ;  /* 0x0000009957377220 */ /* 0x000fe20000410000 */
[----:B------:R-:W-:Y:S02]  /*9640*/  HADD2.F32 R49, -RZ, R49.H1_H1 ;  /* 0x30000031ff317230 */ /* 0x000fe40000004100 */
[-C--:B------:R-:W-:Y:S01]  /*9650*/  FFMA.FTZ R51, R51, R135.reuse, -R134 ;  /* 0x0000008733337223 */ /* 0x080fe20000010886 */
[----:B------:R-:W-:Y:S01]  /*9660*/  FFMA.FTZ R84, R84, R135, R63 ;  /* 0x0000008754547223 */ /* 0x000fe2000001003f */
[C---:B------:R-:W-:Y:S01]  /*9670*/  FMUL.FTZ R48, R62.reuse, R153 ;  /* 0x000000993e307220 */ /* 0x040fe20000410000 */
[----:B------:R-:W-:Y:S01]  /*9680*/  F2FP.SATFINITE.E4M3.F32.PACK_AB_MERGE_C R50, R157, R50, RZ ;  /* 0x000000329d32723e */ /* 0x000fe200048070ff */
[-C--:B------:R-:W-:Y:S01]  /*9690*/  FFMA.FTZ R55, R62, R49.reuse, -R55 ;  /* 0x000000313e377223 */ /* 0x080fe20000010837 */
[----:B------:R-:W-:Y:S01]  /*96a0*/  F2FP.SATFINITE.E4M3.F32.PACK_AB_MERGE_C R51, R51, R160, RZ ;  /* 0x000000a03333723e */ /* 0x000fe200048070ff */
[----:B------:R-:W-:Y:S01]  /*96b0*/  FFMA.FTZ R48, R87, R49, R48 ;  /* 0x0000003157307223 */ /* 0x000fe20000010030 */
[----:B------:R-:W-:-:S02]  /*96c0*/  F2FP.SATFINITE.E4M3.F32.PACK_AB_MERGE_C R56, R159, R56, RZ ;  /* 0x000000389f38723e */ /* 0x000fc400048070ff */
[----:B------:R-:W-:Y:S02]  /*96d0*/  F2FP.SATFINITE.E4M3.F32.PACK_AB_MERGE_C R84, R84, R161, RZ ;  /* 0x000000a15454723e */ /* 0x000fe400048070ff */
[----:B------:R-:W-:Y:S01]  /*96e0*/  F2FP.SATFINITE.E4M3.F32.PACK_AB_MERGE_C R49, R53, R60, R50 ;  /* 0x0000003c3531723e */ /* 0x000fe20004807032 */
[----:B------:R-:W-:Y:S01]  /*96f0*/  IMAD.MOV.U32 R50, RZ, RZ, R57 ;  /* 0x000000ffff327224 */ /* 0x000fe200078e0039 */
[----:B------:R-:W-:Y:S02]  /*9700*/  F2FP.SATFINITE.E4M3.F32.PACK_AB_MERGE_C R51, R55, R158, R51 ;  /* 0x0000009e3733723e */ /* 0x000fe40004807033 */
[----:B------:R-:W-:Y:S01]  /*9710*/  F2FP.SATFINITE.E4M3.F32.PACK_AB_MERGE_C R53, R52, R61, R56 ;  /* 0x0000003d3435723e */ /* 0x000fe20004807038 */
[----:B------:R-:W-:Y:S01]  /*9720*/  IMAD.MOV.U32 R52, RZ, RZ, R58 ;  /* 0x000000ffff347224 */ /* 0x000fe200078e003a */
[----:B------:R-:W-:Y:S01]  /*9730*/  F2FP.SATFINITE.E4M3.F32.PACK_AB_MERGE_C R55, R48, R155, R84 ;  /* 0x0000009b3037723e */ /* 0x000fe20004807054 */
[----:B------:R-:W-:-:S07]  /*9740*/  IMAD.MOV.U32 R48, RZ, RZ, R59 ;  /* 0x000000ffff307224 */ /* 0x000fce00078e003b */
.L_x_2357:
[----:B------:R-:W-:Y:S05]  /*9750*/  BSYNC B2 ;  /* 0x0000000000027941 */ /* 0x000fea0003800000 */
.L_x_2356:
        /* <DEDUP_REMOVED lines=12> */
.L_x_2355:
[----:B------:R-:W-:Y:S05]  /*9820*/  BSYNC B1 ;  /* 0x0000000000017941 */ /* 0x000fea0003800000 */
.L_x_2354:
        /* <DEDUP_REMOVED lines=16> */
[----:B------:R-:W-:Y:S02]  /*9930*/  LEA.HI R49, R49, R48, RZ, 0x5 ;  /* 0x0000003031317211 */ /* 0x000fe400078f28ff */
[----:B------:R-:W-:Y:S02]  /*9940*/  LOP3.LUT R51, R51, 0x380, RZ, 0xc0, !PT ;  /* 0x0000038033337812 */ /* 0x000fe400078ec0ff */
[----:B------:R-:W-:Y:S02]  /*9950*/  LEA.HI.SX32 R49, R49, R36, 0x1b ;  /* 0x0000002431317211 */ /* 0x000fe400078fdaff */
[----:B------:R-:W-:-:S03]  /*9960*/  IADD3.X R80, R40, R59, R38, P3, P4 ;  /* 0x0000003b28507210 */ /* 0x000fc60001fe8426 */
[----:B------:R-:W-:-:S05]  /*9970*/  IMAD.SHL.U32 R61, R49, 0x10, RZ ;  /* 0x00000010313d7824 */ /* 0x000fca00078e00ff */
[----:B------:R-:W-:-:S04]  /*9980*/  LOP3.LUT R49, R51, 0x70, R61, 0xf8, !PT ;  /* 0x0000007033317812 */ /* 0x000fc800078ef83d */
[----:B------:R-:W-:-:S05]  /*9990*/  LOP3.LUT R49, R49, R140, RZ, 0x3c, !PT ;  /* 0x0000008c31317212 */ /* 0x000fca00078e3cff */
[----:B---3--:R-:W-:Y:S02]  /*99a0*/  IMAD.IADD R48, R50, 0x1, R49 ;  /* 0x0000000132307824 */ /* 0x008fe400078e0231 */
        /* <DEDUP_REMOVED lines=34> */
[----:B------:R-:W-:-:S02]  /*9bd0*/  LOP3.LUT R82, R68, 0xff00, R71, 0xf8, !PT ;  /* 0x0000ff0044527812 */ /* 0x000fc400078ef847 */
        /* <DEDUP_REMOVED lines=13> */
[C---:B------:R-:W-:Y:S01]  /*9cb0*/  FMUL.FTZ R85, R63.reuse, R49 ;  /* 0x000000313f557220 */ /* 0x040fe20000410000 */
[----:B------:R-:W-:Y:S01]  /*9cc0*/  HADD2.F32 R81, -RZ, R69.H1_H1 ;  /* 0x30000045ff517230 */ /* 0x000fe20000004100 */
[----:B------:R-:W-:Y:S01]  /*9cd0*/  F2FP.F16.E4M3.UNPACK_B R149, R149 ;  /* 0x00000095ff95723e */ /* 0x000fe200020006ff */
[-C--:B------:R-:W-:Y:S01]  /*9ce0*/  FFMA.FTZ R63, R63, R70.reuse, -R84 ;  /* 0x000000463f3f7223 */ /* 0x080fe20000010854 */
[----:B------:R-:W-:Y:S01]  /*9cf0*/  FFMA.FTZ R64, R64, R70, R85 ;  /* 0x0000004640407223 */ /* 0x000fe20000010055 */
[----:B------:R-:W-:Y:S01]  /*9d00*/  HADD2.F32 R70, -RZ, R71.H1_H1 ;  /* 0x30000047ff467230 */ /* 0x000fe20000004100 */
[----:B------:R-:W-:Y:S01]  /*9d10*/  F2FP.F16.E4M3.UNPACK_B R69, R65 ;  /* 0x00000041ff45723e */ /* 0x000fe200020006ff */
[----:B------:R-:W-:Y:S01]  /*9d20*/  HADD2.F32 R71, -RZ, R68.H1_H1 ;  /* 0x30000044ff477230 */ /* 0x000fe20000004100 */
[----:B------:R-:W-:-:S02]  /*9d30*/  F2FP.F16.E4M3.UNPACK_B R68, R67 ;  /* 0x00000043ff44723e */ /* 0x000fc400020006ff */
[----:B------:R-:W-:Y:S01]  /*9d40*/  LOP3.LUT R49, R82, 0xff0000, R83, 0xf8, !PT ;  /* 0x00ff000052317812 */ /* 0x000fe200078ef853 */
[CC--:B------:R-:W-:Y:S01]  /*9d50*/  FMUL.FTZ R84, R66.reuse, R70.reuse ;  /* 0x0000004642547220 */ /* 0x0c0fe20000410000 */
[C---:B------:R-:W-:Y:S01]  /*9d60*/  FMUL.FTZ R65, R71.reuse, R70 ;  /* 0x0000004647417220 */ /* 0x040fe20000410000 */
[----:B------:R-:W-:Y:S01]  /*9d70*/  F2FP.F16.E4M3.UNPACK_B R146, R146 ;  /* 0x00000092ff92723e */ /* 0x000fe200020006ff */
[----:B------:R-:W-:Y:S02]  /*9d80*/  HADD2.F32 R82, -RZ, R149.H0_H0 ;  /* 0x20000095ff527230 */ /* 0x000fe40000004100 */
        /* <DEDUP_REMOVED lines=19> */
[--C-:B------:R-:W-:Y:S01]  /*9ec0*/  HADD2.F32 R85, -RZ, R70.reuse.H0_H0 ;  /* 0x20000046ff557230 */ /* 0x100fe20000004100 */
[----:B------:R-:W-:Y:S01]  /*9ed0*/  F2FP.F16.E4M3.UNPACK_B R69, R62.H1 ;  /* 0x0000003eff45723e */ /* 0x000fe200030006ff */
[----:B------:R-:W-:Y:S02]  /*9ee0*/  HADD2.F32 R82, -RZ, R81.H0_H0 ;  /* 0x20000051ff527230 */ /* 0x000fe40000004100 */
[----:B------:R-:W-:Y:S01]  /*9ef0*/  FFMA.FTZ R87, R71, R146, R134 ;  /* 0x0000009247577223 */ /* 0x000fe20000010086 */
        /* <DEDUP_REMOVED lines=9> */
[-C--:B------:R-:W-:Y:S01]  /*9f90*/  FFMA.FTZ R135, R70, R71.reuse, -R135 ;  /* 0x0000004746877223 */ /* 0x080fe20000010887 */
[----:B------:R-:W-:Y:S02]  /*9fa0*/  HADD2.F32 R70, -RZ, R83.H1_H1 ;  /* 0x30000053ff467230 */ /* 0x000fe40000004100 */
[----:B------:R-:W-:Y:S01]  /*9fb0*/  FMUL.FTZ R134, R81, R84 ;  /* 0x0000005451867220 */ /* 0x000fe20000410000 */
[----:B------:R-:W-:Y:S01]  /*9fc0*/  F2FP.F16.E4M3.UNPACK_B R148, R148 ;  /* 0x00000094ff94723e */ /* 0x000fe200020006ff */
[C---:B------:R-:W-:Y:S01]  /*9fd0*/  FMUL.FTZ R84, R69.reuse, R84 ;  /* 0x0000005445547220 */ /* 0x040fe20000410000 */
[----:B------:R-:W-:Y:S01]  /*9fe0*/  FFMA.FTZ R82, R82, R71, R85 ;  /* 0x0000004752527223 */ /* 0x000fe20000010055 */
        /* <DEDUP_REMOVED lines=19> */
[----:B------:R-:W-:Y:S01]  /*a120*/  F2FP.SATFINITE.E4M3.F32.PACK_AB_MERGE_C R63, R87, R68, R65 ;  /* 0x00000044573f723e */ /* 0x000fe20004807041 */
[-C--:B------:R-:W-:Y:S01]  /*a130*/  FFMA.FTZ R83, R54, R71.reuse, -R83 ;  /* 0x0000004736537223 */ /* 0x080fe20000010853 */
[----:B------:R-:W-:Y:S01]  /*a140*/  FFMA.FTZ R54, R70, R71, R81 ;  /* 0x0000004746367223 */ /* 0x000fe20000010051 */
[-C--:B------:R-:W-:Y:S01]  /*a150*/  FFMA.FTZ R62, R62, R148.reuse, -R85 ;  /* 0x000000943e3e7223 */ /* 0x080fe20000010855 */
        /* <DEDUP_REMOVED lines=8> */
[----:B------:R-:W-:Y:S01]  /*a1e0*/  F2FP.SATFINITE.E4M3.F32.PACK_AB_MERGE_C R134, R134, R135, RZ ;  /* 0x000000878686723e */ /* 0x000fe200048070ff */
[----:B------:R-:W-:Y:S01]  /*a1f0*/  HADD2.F32 R70, -RZ, R69.H1_H1 ;  /* 0x30000045ff467230 */ /* 0x000fe20000004100 */
[----:B------:R-:W-:Y:S01]  /*a200*/  F2FP.SATFINITE.E4M3.F32.PACK_AB_MERGE_C R54, R85, R54, R82 ;  /* 0x000000365536723e */ /* 0x000fe20004807052 */
[----:B------:R-:W-:Y:S02]  /*a210*/  HADD2.F32 R81, -RZ, R81.H1_H1 ;  /* 0x30000051ff517230 */ /* 0x000fe40000004100 */
[-C--:B------:R-:W-:Y:S01]  /*a220*/  FMUL.FTZ R84, R67, R68.reuse ;  /* 0x0000004443547220 */ /* 0x080fe20000410000 */
[----:B------:R-:W-:Y:S01]  /*a230*/  FMUL.FTZ R86, R65, R68 ;  /* 0x0000004441567220 */ /* 0x000fe20000410000 */
[----:B------:R-:W-:Y:S01]  /*a240*/  HADD2.F32 R68, -RZ, R66.H1_H1 ;  /* 0x30000042ff447230 */ /* 0x000fe20000004100 */
[----:B------:R-:W-:Y:S01]  /*a250*/  F2FP.SATFINITE.E4M3.F32.PACK_AB_MERGE_C R62, R62, R83, R134 ;  /* 0x000000533e3e723e */ /* 0x000fe20004807086 */
        /* <DEDUP_REMOVED lines=80> */
.L_x_2361:
[----:B------:R-:W-:Y:S05]  /*a760*/  BSYNC B2 ;  /* 0x0000000000027941 */ /* 0x000fea0003800000 */
.L_x_2360:
        /* <DEDUP_REMOVED lines=12> */
.L_x_2359:
[----:B------:R-:W-:Y:S05]  /*a830*/  BSYNC B1 ;  /* 0x0000000000017941 */ /* 0x000fea0003800000 */
.L_x_2358:
        /* <DEDUP_REMOVED lines=46> */
[----:B------:R-:W-:Y:S01]  /*ab20*/  IMAD.SHL.U32 R50, R68, 0x100, RZ ;  /* 0x0000010044327824 */ /* 0x000fe200078e00ff */
[----:B------:R-:W-:Y:S01]  /*ab30*/  LOP3.LUT R73, R77, 0xff0000ff, RZ, 0xc0, !PT ;  /* 0xff0000ff4d497812 */ /* 0x000fe200078ec0ff */
[----:B------:R-:W-:Y:S01]  /*ab40*/  IMAD.U32 R52, R71, 0x10000, RZ ;  /* 0x0001000047347824 */ /* 0x000fe200078e00ff */
[----:B------:R-:W-:-:S02]  /*ab50*/  SHF.R.U32.HI R76, RZ, 0x10, R75 ;  /* 0x00000010ff4c7819 */ /* 0x000fc4000001164b */
[----:B------:R-:W-:Y:S02]  /*ab60*/  SHF.R.U32.HI R64, RZ, 0x8, R79 ;  /* 0x00000008ff407819 */ /* 0x000fe4000001164f */
[----:B------:R-:W-:Y:S01]  /*ab70*/  LOP3.LUT R71, R67, 0xff00, R48, 0xf8, !PT ;  /* 0x0000ff0043477812 */ /* 0x000fe200078ef830 */
[----:B------:R-:W-:Y:S01]  /*ab80*/  IMAD.U32 R48, R76, 0x10000, RZ ;  /* 0x000100004c307824 */ /* 0x000fe200078e00ff */
[----:B------:R-:W-:Y:S01]  /*ab90*/  LOP3.LUT R75, R73, 0xff00, R50, 0xf8, !PT ;  /* 0x0000ff00494b7812 */ /* 0x000fe200078ef832 */
[----:B------:R-:W-:Y:S01]  /*aba0*/  IMAD.SHL.U32 R54, R64, 0x100, RZ ;  /* 0x0000010040367824 */ /* 0x000fe200078e00ff */
[----:B------:R-:W-:Y:S02]  /*abb0*/  F2FP.F16.E4M3.UNPACK_B R73, R143.H1 ;  /* 0x0000008fff49723e */ /* 0x000fe400030006ff */
[----:B------:R-:W-:Y:S02]  /*abc0*/  F2FP.F16.E4M3.UNPACK_B R70, R69.H1 ;  /* 0x00000045ff46723e */ /* 0x000fe400030006ff */
[----:B------:R-:W-:Y:S01]  /*abd0*/  F2FP.F16.E4M3.UNPACK_B R67, R66.H1 ;  /* 0x00000042ff43723e */ /* 0x000fe200030006ff */
[----:B------:R-:W-:Y:S01]  /*abe0*/  HADD2.F32 R50, -RZ, R73.H0_H0 ;  /* 0x20000049ff327230 */ /* 0x000fe20000004100 */
[----:B------:R-:W-:-:S02]  /*abf0*/  SHF.R.U32.HI R74, RZ, 0x10, R77 ;  /* 0x00000010ff4a7819 */ /* 0x000fc4000001164d */
[----:B------:R-:W-:Y:S01]  /*ac00*/  SHF.R.U32.HI R72, RZ, 0x10, R79 ;  /* 0x00000010ff487819 */ /* 0x000fe2000001164f */
[----:B------:R-:W-:Y:S01]  /*ac10*/  HADD2.F32 R64, -RZ, R67.H0_H0 ;  /* 0x20000043ff407230 */ /* 0x000fe20000004100 */
[----:B------:R-:W-:Y:S02]  /*ac20*/  LOP3.LUT R77, R79, 0xff0000ff, RZ, 0xc0, !PT ;  /* 0xff0000ff4f4d7812 */ /* 0x000fe400078ec0ff */
[----:B------:R-:W-:Y:S01]  /*ac30*/  LOP3.LUT R52, R65, 0xff0000, R52, 0xf8, !PT ;  /* 0x00ff000041347812 */ /* 0x000fe200078ef834 */
[----:B------:R-:W-:Y:S01]  /*ac40*/  HADD2.F32 R65, -RZ, R70.H0_H0 ;  /* 0x20000046ff417230 */ /* 0x000fe20000004100 */
[----:B------:R-:W-:Y:S01]  /*ac50*/  F2FP.F16.E4M3.UNPACK_B R68, R141.H1 ;  /* 0x0000008dff44723e */ /* 0x000fe200030006ff */
[----:B------:R-:W-:Y:S01]  /*ac60*/  IMAD.U32 R72, R72, 0x10000, RZ ;  /* 0x0001000048487824 */ /* 0x000fe200078e00ff */
[----:B------:R-:W-:Y:S01]  /*ac70*/  LOP3.LUT R77, R77, 0xff00, R54, 0xf8, !PT ;  /* 0x0000ff004d4d7812 */ /* 0x000fe200078ef836 */
[----:B------:R-:W-:Y:S01]  /*ac80*/  IMAD.U32 R54, R74, 0x10000, RZ ;  /* 0x000100004a367824 */ /* 0x000fe200078e00ff */
[----:B------:R-:W-:Y:S01]  /*ac90*/  LOP3.LUT R48, R71, 0xff0000, R48, 0xf8, !PT ;  /* 0x00ff000047307812 */ /* 0x000fe200078ef830 */
        /* <DEDUP_REMOVED lines=15> */
[-C--:B------:R-:W-:Y:S01]  /*ad90*/  FMUL.FTZ R75, R71, R74.reuse ;  /* 0x0000004a474b7220 */ /* 0x080fe20000410000 */
        /* <DEDUP_REMOVED lines=39> */
[----:B------:R-:W-:Y:S02]  /*b010*/  HADD2.F32 R70, -RZ, R144.H0_H0 ;  /* 0x20000090ff467230 */ /* 0x000fe40000004100 */
[-C--:B------:R-:W-:Y:S01]  /*b020*/  FFMA.FTZ R85, R66, R71.reuse, -R67 ;  /* 0x0000004742557223 */ /* 0x080fe20000010843 */
[----:B------:R-:W-:Y:S01]  /*b030*/  F2FP.F16.E4M3.UNPACK_B R66, R62 ;  /* 0x0000003eff42723e */ /* 0x000fe200020006ff */
[----:B------:R-:W-:Y:S01]  /*b040*/  HADD2.F32 R62, -RZ, R60.H0_H0 ;  /* 0x2000003cff3e7230 */ /* 0x000fe20000004100 */
[----:B------:R-:W-:Y:S01]  /*b050*/  F2FP.F16.E4M3.UNPACK_B R142, R142 ;  /* 0x0000008eff8e723e */ /* 0x000fe200020006ff */
[----:B------:R-:W-:Y:S01]  /*b060*/  FFMA.FTZ R87, R68, R71, R73 ;  /* 0x0000004744577223 */ /* 0x000fe20000010049 */
[----:B------:R-:W-:Y:S01]  /*b070*/  HADD2.F32 R71, -RZ, R144.H1_H1 ;  /* 0x30000090ff477230 */ /* 0x000fe20000004100 */
[----:B------:R-:W-:Y:S01]  /*b080*/  F2FP.SATFINITE.E4M3.F32.PACK_AB_MERGE_C R64, R79, R64, RZ ;  /* 0x000000404f40723e */ /* 0x000fe200048070ff */
[--C-:B------:R-:W-:Y:S01]  /*b090*/  HADD2.F32 R67, -RZ, R66.reuse.H0_H0 ;  /* 0x20000042ff437230 */ /* 0x100fe20000004100 */
[----:B------:R-:W-:Y:S01]  /*b0a0*/  F2FP.SATFINITE.E4M3.F32.PACK_AB_MERGE_C R78, R78, R65, RZ ;  /* 0x000000414e4e723e */ /* 0x000fe200048070ff */
[----:B------:R-:W-:Y:S01]  /*b0b0*/  HADD2.F32 R66, -RZ, R66.H1_H1 ;  /* 0x30000042ff427230 */ /* 0x000fe20000004100 */
[----:B------:R-:W-:Y:S01]  /*b0c0*/  F2FP.SATFINITE.E4M3.F32.PACK_AB_MERGE_C R65, R77, R74, R64 ;  /* 0x0000004a4d41723e */ /* 0x000fe20004807040 */
[----:B------:R-:W-:-:S02]  /*b0d0*/  HADD2.F32 R60, -RZ, R60.H1_H1 ;  /* 0x3000003cff3c7230 */ /* 0x000fc40000004100 */
[CC--:B------:R-:W-:Y:S01]  /*b0e0*/  FMUL.FTZ R73, R67.reuse, R70.reuse ;  /* 0x0000004643497220 */ /* 0x0c0fe20000410000 */
[--C-:B------:R-:W-:Y:S02]  /*b0f0*/  HADD2.F32 R68, -RZ, R142.reuse.H0_H0 ;  /* 0x2000008eff447230 */ /* 0x100fe40000004100 */
[----:B------:R-:W-:Y:S01]  /*b100*/  FMUL.FTZ R70, R62, R70 ;  /* 0x000000463e467220 */ /* 0x000fe20000410000 */
[----:B------:R-:W-:Y:S02]  /*b110*/  HADD2.F32 R69, -RZ, R142.H1_H1 ;  /* 0x3000008eff457230 */ /* 0x000fe40000004100 */
[-C--:B------:R-:W-:Y:S01]  /*b120*/  FMUL.FTZ R81, R66, R71.reuse ;  /* 0x0000004742517220 */ /* 0x080fe20000410000 */
[----:B------:R-:W-:Y:S01]  /*b130*/  FMUL.FTZ R71, R60, R71 ;  /* 0x000000473c477220 */ /* 0x000fe20000410000 */
[-C--:B------:R-:W-:Y:S01]  /*b140*/  FFMA.FTZ R62, R62, R68.reuse, -R73 ;  /* 0x000000443e3e7223 */ /* 0x080fe20000010849 */
[----:B------:R-:W-:Y:S01]  /*b150*/  FFMA.FTZ R70, R67, R68, R70 ;  /* 0x0000004443467223 */ /* 0x000fe20000010046 */
[----:B------:R-:W-:Y:S01]  /*b160*/  F2FP.F16.E4M3.UNPACK_B R68, R53 ;  /* 0x00000035ff44723e */ /* 0x000fe200020006ff */
[-C--:B------:R-:W-:Y:S01]  /*b170*/  FFMA.FTZ R83, R66, R69.reuse, R71 ;  /* 0x0000004542537223 */ /* 0x080fe20000010047 */
[----:B------:R-:W-:Y:S01]  /*b180*/  F2FP.F16.E4M3.UNPACK_B R73, R54 ;  /* 0x00000036ff49723e */ /* 0x000fe200020006ff */
[----:B------:R-:W-:Y:S01]  /*b190*/  FFMA.FTZ R81, R60, R69, -R81 ;  /* 0x000000453c517223 */ /* 0x000fe20000010851 */
[----:B------:R-:W-:Y:S01]  /*b1a0*/  F2FP.F16.E4M3.UNPACK_B R67, R49 ;  /* 0x00000031ff43723e */ /* 0x000fe200020006ff */
[--C-:B------:R-:W-:Y:S01]  /*b1b0*/  HADD2.F32 R69, -RZ, R68.reuse.H0_H0 ;  /* 0x20000044ff457230 */ /* 0x100fe20000004100 */
[----:B------:R-:W-:Y:S01]  /*b1c0*/  F2FP.F16.E4M3.UNPACK_B R71, R52 ;  /* 0x00000034ff47723e */ /* 0x000fe200020006ff */
[----:B------:R-:W-:Y:S01]  /*b1d0*/  HADD2.F32 R74, -RZ, R73.H0_H0 ;  /* 0x20000049ff4a7230 */ /* 0x000fe20000004100 */
[----:B------:R-:W-:Y:S01]  /*b1e0*/  F2FP.SATFINITE.E4M3.F32.PACK_AB_MERGE_C R60, R87, R72, RZ ;  /* 0x00000048573c723e */ /* 0x000fe200048070ff */
[----:B------:R-:W-:Y:S01]  /*b1f0*/  HADD2.F32 R66, -RZ, R67.H0_H0 ;  /* 0x20000043ff427230 */ /* 0x000fe20000004100 */
[----:B------:R-:W-:Y:S01]  /*b200*/  F2FP.SATFINITE.E4M3.F32.PACK_AB_MERGE_C R64, R76, R75, R78 ;  /* 0x0000004b4c40723e */ /* 0x000fe2000480704e */
        /* <DEDUP_REMOVED lines=18> */
[----:B------:R-:W-:Y:S01]  /*b330*/  F2FP.F16.E4M3.UNPACK_B R52, R52.H1 ;  /* 0x00000034ff34723e */ /* 0x000fe200030006ff */
[--C-:B------:R-:W-:Y:S01]  /*b340*/  HADD2.F32 R54, -RZ, R69.reuse.H0_H0 ;  /* 0x20000045ff367230 */ /* 0x100fe20000004100 */
[----:B------:R-:W-:Y:S01]  /*b350*/  F2FP.SATFINITE.E4M3.F32.PACK_AB_MERGE_C R80, R85, R80, RZ ;  /* 0x000000505550723e */ /* 0x000fe200048070ff */
[--C-:B------:R-:W-:Y:S01]  /*b360*/  HADD2.F32 R70, -RZ, R68.reuse.H0_H0 ;  /* 0x20000044ff467230 */ /* 0x100fe20000004100 */
[----:B------:R-:W-:Y:S01]  /*b370*/  F2FP.F16.E4M3.UNPACK_B R73, R50.H1 ;  /* 0x00000032ff49723e */ /* 0x000fe200030006ff */
[----:B------:R-:W-:Y:S01]  /*b380*/  HADD2.F32 R69, -RZ, R69.H1_H1 ;  /* 0x30000045ff457230 */ /* 0x000fe20000004100 */
[----:B------:R-:W-:Y:S01]  /*b390*/  F2FP.SATFINITE.E4M3.F32.PACK_AB_MERGE_C R62, R81, R62, R80 ;  /* 0x0000003e513e723e */ /* 0x000fe20004807050 */
[----:B------:R-:W-:-:S02]  /*b3a0*/  HADD2.F32 R72, -RZ, R68.H1_H1 ;  /* 0x30000044ff487230 */ /* 0x000fc40000004100 */
        /* <DEDUP_REMOVED lines=62> */
.L_x_2363:
[----:B------:R-:W-:Y:S05]  /*b790*/  BSYNC B1 ;  /* 0x0000000000017941 */ /* 0x000fea0003800000 */
.L_x_2362:
[----:B------:R-:W-:Y:S01]  /*b7a0*/  ISETP.GE.AND P2, PT, R63, R145, PT ;  /* 0x000000913f00720c */ /* 0x000fe20003f46270 */
[----:B------:R-:W-:Y:S02]  /*b7b0*/  ULDC.64 UR4, c[0x0][0x208] ;  /* 0x0000820000047ab9 */ /* 0x000fe40000000a00 */
[----:B-1----:R1:W-:Y:S10]  /*b7c0*/  STG.E.128 desc[UR4][R58.64], R48 ;  /* 0x000000303a007986 */ /* 0x0023f4000c101d04 */
[----:B------:R-:W-:Y:S05]  /*b7d0*/  @P2 BRA `(.L_x_2340) ;  /* 0x0000000400f42947 */ /* 0x000fea0003800000 */
[--C-:B-1----:R-:W-:Y:S01]  /*b7e0*/  SHF.R.S32.HI R48, RZ, 0x1f, R63.reuse ;  /* 0x0000001fff307819 */ /* 0x102fe2000001143f */
[----:B------:R-:W-:Y:S01]  /*b7f0*/  ULDC.64 UR4, c[0x0][0x208] ;  /* 0x0000820000047ab9 */ /* 0x000fe20000000a00 */
[----:B------:R-:W-:-:S04]  /*b800*/  IADD3 R63, P2, P3, R44, R126, R63 ;  /* 0x0000007e2c3f7210 */ /* 0x000fc80007b5e03f */
[----:B------:R-:W-:Y:S02]  /*b810*/  IADD3.X R48, R40, R61, R48, P2, P3 ;  /* 0x0000003d28307210 */ /* 0x000fe400017e6430 */
[----:B------:R-:W-:-:S05]  /*b820*/  IADD3 R56, P2, R63, R56, RZ ;  /* 0x000000383f387210 */ /* 0x000fca0007f5e0ff */
[----:B------:R-:W-:-:S05]  /*b830*/  IMAD.X R57, R48, 0x1, R57, P2 ;  /* 0x0000000130397824 */ /* 0x000fca00010e0639 */
[----:B--2---:R1:W-:Y:S01]  /*b840*/  STG.E.128 desc[UR4][R56.64], R52 ;  /* 0x0000003438007986 */ /* 0x0043e2000c101d04 */
[----:B------:R-:W-:Y:S05]  /*b850*/  BRA `(.L_x_2340) ;  /* 0x0000000400d47947 */ /* 0x000fea0003800000 */
.L_x_2303:
[----:B------:R-:W-:-:S04]  /*b860*/  ULOP3.LUT UR4, UR60, 0x1, URZ, 0xfc, !UPT ;  /* 0x000000013c047892 */ /* 0x000fc8000f8efc3f */
[----:B------:R-:W-:-:S06]  /*b870*/  UISETP.NE.AND UP0, UPT, UR4, 0x3, UPT ;  /* 0x000000030400788c */ /* 0x000fcc000bf05270 */
[----:B------:R-:W-:-:S13]  /*b880*/  PLOP3.LUT P5, PT, PT, PT, UP0, 0x80, 0x0 ;  /* 0x000000000000781c */ /* 0x000fda0003faf008 */
[----:B------:R-:W-:Y:S05]  /*b890*/  @!P5 BRA `(.L_x_2364) ;  /* 0x000000000004d947 */ /* 0x000fea0003800000 */
[----:B------:R-:W-:Y:S01]  /*b8a0*/  BPT.TRAP 0x1 ;  /* 0x000000040000795c */ /* 0x000fe20000300000 */
.L_x_2364:
[----:B------:R-:W-:Y:S01]  /*b8b0*/  IMAD R110, R17, 0x8, R16 ;  /* 0x00000008116e7824 */ /* 0x000fe200078e0210 */
[----:B------:R-:W-:Y:S01]  /*b8c0*/  SHF.L.U32 R125, R237, 0x1f, RZ ;  /* 0x0000001fed7d7819 */ /* 0x000fe200000006ff */
[----:B------:R-:W-:Y:S01]  /*b8d0*/  IMAD R119, R25, -0xe0, R2 ;  /* 0xffffff2019777824 */ /* 0x000fe200078e0202 */
[----:B------:R-:W-:Y:S01]  /*b8e0*/  BSSY B1, `(.L_x_2365) ;  /* 0x0000006000017945 */ /* 0x000fe20003800000 */
[----:B------:R-:W-:Y:S01]  /*b8f0*/  SHF.R.S32.HI R49, RZ, 0x1f, R25 ;  /* 0x0000001fff317819 */ /* 0x000fe20000011419 */
[----:B------:R-:W0:Y:S01]  /*b900*/  SYNCS.PHASECHK.TRANS64.TRYWAIT P2, [R110+URZ+0x2e890], R125 ;  /* 0x02e8907d6e0075a7 */ /* 0x000e22000804017f */
[----:B------:R-:W-:Y:S01]  /*b910*/  IMAD R48, R13, R25, RZ ;  /* 0x000000190d307224 */ /* 0x000fe200078e02ff */
[----:B------:R-:W-:Y:S01]  /*b920*/  VIMNMX R119, R119, 0xe0, PT ;  /* 0x000000e077777848 */ /* 0x000fe20003fe0100 */
[----:B0-----:R-:W-:Y:S06]  /*b930*/  @!P2 BRA `(.L_x_2366) ;  /* 0x0000020c0088a947 */ /* 0x001fec0003800000 */
.L_x_2623:
[----:B------:R-:W-:Y:S05]  /*b940*/  BSYNC B1 ;  /* 0x0000000000017941 */ /* 0x000fea0003800000 */
.L_x_2365:
        /* <DEDUP_REMOVED lines=24> */
.L_x_2368:
[----:B------:R-:W-:Y:S05]  /*bad0*/  BSYNC B1 ;  /* 0x0000000000017941 */ /* 0x000fea0003800000 */
.L_x_2367:
        /* <DEDUP_REMOVED lines=24> */
.L_x_2370:
[----:B------:R-:W-:Y:S05]  /*bc60*/  BSYNC B1 ;  /* 0x0000000000017941 */ /* 0x000fea0003800000 */
.L_x_2369:
        /* <DEDUP_REMOVED lines=24> */
.L_x_2372:
[----:B------:R-:W-:Y:S05]  /*bdf0*/  BSYNC B1 ;  /* 0x0000000000017941 */ /* 0x000fea0003800000 */
.L_x_2371:
        /* <DEDUP_REMOVED lines=27> */
.L_x_2340:
[----:B------:R-:W-:Y:S05]  /*bfb0*/  BSYNC B0 ;  /* 0x0000000000007941 */ /* 0x000fea0003800000 */
.L_x_2302:
        /* <DEDUP_REMOVED lines=17> */
.L_x_2374:
[----:B------:R-:W-:Y:S05]  /*c0d0*/  BSYNC B0 ;  /* 0x0000000000007941 */ /* 0x000fea0003800000 */
.L_x_2373:
[----:B------:R-:W1:Y:S01]  /*c0e0*/  SYNCS.PHASECHK.TRANS64.TRYWAIT P3, [R110+URZ+0x2e8b0], R125 ;  /* 0x02e8b07d6e0075a7 */ /* 0x000e62000806017f */
[----:B------:R-:W-:Y:S01]  /*c0f0*/  ULDC UR61, c[0x0][0x2f4] ;  /* 0x0000bd00003d7ab9 */ /* 0x000fe20000000800 */
[----:B------:R-:W-:Y:S01]  /*c100*/  ULDC.64 UR38, c[0x0][0x328] ;  /* 0x0000ca0000267ab9 */ /* 0x000fe20000000a00 */
[----:B------:R-:W-:Y:S01]  /*c110*/  ULDC.64 UR36, c[0x0][0x318] ;  /* 0x0000c60000247ab9 */ /* 0x000fe20000000a00 */
[----:B------:R-:W-:Y:S04]  /*c120*/  BSSY B0, `(.L_x_2375) ;  /* 0x0000002000007945 */ /* 0x000fe80003800000 */
[----:B-1----:R-:W-:Y:S05]  /*c130*/  @!P3 BRA `(.L_x_2376) ;  /* 0x00000204009cb947 */ /* 0x002fea0003800000 */
.L_x_2624:
[----:B------:R-:W-:Y:S05]  /*c140*/  BSYNC B0 ;  /* 0x0000000000007941 */ /* 0x000fea0003800000 */
.L_x_2375:
[----:B------:R-:W-:Y:S01]  /*c150*/  ISETP.GE.AND P3, PT, R228, R119, PT ;  /* 0x00000077e400720c */ /* 0x000fe20003f66270 */
[----:B------:R-:W-:Y:S01]  /*c160*/  BSSY B0, `(.L_x_2377) ;  /* 0x0000017000007945 */ /* 0x000fe20003800000 */
[----:B------:R-:W-:-:S11]  /*c170*/  IMAD.WIDE R52, R25, 0xe0, R100 ;  /* 0x000000e019347825 */ /* 0x000fd600078e0264 */
[----:B------:R-:W-:Y:S05]  /*c180*/  @P3 BRA `(.L_x_2378) ;  /* 0x0000000000503947 */ /* 0x000fea0003800000 */
[----:B------:R-:W-:Y:S01]  /*c190*/  ISETP.GE.AND P3, PT, R4, UR61, PT ;  /* 0x0000003d04007c0c */ /* 0x000fe2000bf66270 */
[----:B0-----:R-:W-:Y:S01]  /*c1a0*/  IMAD.MOV.U32 R48, RZ, RZ, R46 ;  /* 0x000000ffff307224 */ /* 0x001fe200078e002e */
[----:B------:R-:W-:Y:S01]  /*c1b0*/  PLOP3.LUT P4, PT, PT, PT, PT, 0x8, 0x0 ;  /* 0x000000000000781c */ /* 0x000fe20003f8e170 */
[----:B------:R-:W-:Y:S01]  /*c1c0*/  IMAD.MOV.U32 R49, RZ, RZ, R109 ;  /* 0x000000ffff317224 */ /* 0x000fe200078e006d */
[----:B------:R-:W-:Y:S01]  /*c1d0*/  ULDC.64 UR4, c[0x0][0x208] ;  /* 0x0000820000047ab9 */ /* 0x000fe20000000a00 */
[----:B------:R-:W-:Y:S02]  /*c1e0*/  IMAD R51, R53, UR38, RZ ;  /* 0x0000002635337c24 */ /* 0x000fe4000f8e02ff */
[----:B------:R-:W-:-:S04]  /*c1f0*/  IMAD.WIDE.U32 R48, R52, UR38, R48 ;  /* 0x0000002634307c25 */ /* 0x000fc8000f8e0030 */
[----:B------:R-:W-:Y:S02]  /*c200*/  IMAD R51, R52, UR39, R51 ;  /* 0x0000002734337c24 */ /* 0x000fe4000f8e0233 */
[----:B------:R-:W-:Y:S01]  /*c210*/  @!P3 LOP3.LUT P5, RZ, R229, 0x4, RZ, 0xc0, !PT ;  /* 0x00000004e5ffb812 */ /* 0x000fe200078ac0ff */
[----:B------:R-:W-:-:S03]  /*c220*/  @!P3 VIADD R56, R117, 0x40 ;  /* 0x000000407538b836 */ /* 0x000fc60000000000 */
[----:B------:R-:W-:Y:S02]  /*c230*/  @!P3 PLOP3.LUT P4, PT, P5, PT, PT, 0x80, 0x0 ;  /* 0x000000000000b81c */ /* 0x000fe40002f8f070 */
[----:B------:R-:W-:-:S04]  /*c240*/  IADD3 R54, P5, R48, UR36, RZ ;  /* 0x0000002430367c10 */ /* 0x000fc8000ffbe0ff */
[----:B------:R-:W-:-:S07]  /*c250*/  IADD3.X R55, R49, UR37, R51, P5, !PT ;  /* 0x0000002531377c10 */ /* 0x000fce000affe433 */
[----:B------:R-:W-:Y:S01]  /*c260*/  @P4 VIADD R56, R117, 0xffffffc0 ;  /* 0xffffffc075384836 */ /* 0x000fe20000000000 */
[----:B------:R-:W-:-:S03]  /*c270*/  ISETP.GE.AND P4, PT, R18, UR61, PT ;  /* 0x0000003d12007c0c */ /* 0x000fc6000bf86270 */
[----:B------:R-:W-:-:S10]  /*c280*/  @!P3 IMAD.IADD R56, R16, 0x1, R56 ;  /* 0x000000011038b824 */ /* 0x000fd400078e0238 */
[----:B------:R-:W0:Y:S04]  /*c290*/  @!P4 LDS.128 R48, [R118+0xe400] ;  /* 0x00e400007630c984 */ /* 0x000e280000000c00 */
[----:B0-----:R-:W-:Y:S04]  /*c2a0*/  @!P4 STG.E.128 desc[UR4][R54.64], R48 ;  /* 0x000000303600c986 */ /* 0x001fe8000c101d04 */
[----:B------:R-:W0:Y:S04]  /*c2b0*/  @!P3 LDS.128 R48, [R56+0xe400] ;  /* 0x00e400003830b984 */ /* 0x000e280000000c00 */
[----:B0-----:R2:W-:Y:S02]  /*c2c0*/  @!P3 STG.E.128 desc[UR4][R54.64+0x40], R48 ;  /* 0x000040303600b986 */ /* 0x0015e4000c101d04 */
.L_x_2378:
[----:B------:R-:W-:Y:S05]  /*c2d0*/  BSYNC B0 ;  /* 0x0000000000007941 */ /* 0x000fea0003800000 */
.L_x_2377:
[----:B0-2---:R-:W-:Y:S01]  /*c2e0*/  VIADD R48, R228, 0x40 ;  /* 0x00000040e4307836 */ /* 0x005fe20000000000 */
[----:B------:R-:W-:Y:S04]  /*c2f0*/  BSSY B0, `(.L_x_2379) ;  /* 0x0000019000007945 */ /* 0x000fe80003800000 */
[----:B------:R-:W-:-:S13]  /*c300*/  ISETP.GE.AND P3, PT, R48, R119, PT ;  /* 0x000000773000720c */ /* 0x000fda0003f66270 */
[----:B------:R-:W-:Y:S05]  /*c310*/  @P3 BRA `(.L_x_2380) ;  /* 0x0000000000583947 */ /* 0x000fea0003800000 */
[----:B------:R-:W-:Y:S01]  /*c320*/  ISETP.GE.AND P3, PT, R4, UR61, PT ;  /* 0x0000003d04007c0c */ /* 0x000fe2000bf66270 */
[----:B------:R-:W-:Y:S01]  /*c330*/  IMAD.MOV.U32 R48, RZ, RZ, R46 ;  /* 0x000000ffff307224 */ /* 0x000fe200078e002e */
[----:B------:R-:W-:Y:S01]  /*c340*/  PLOP3.LUT P4, PT, PT, PT, PT, 0x8, 0x0 ;  /* 0x000000000000781c */ /* 0x000fe20003f8e170 */
[----:B------:R-:W-:Y:S01]  /*c350*/  IMAD.MOV.U32 R49, RZ, RZ, R109 ;  /* 0x000000ffff317224 */ /* 0x000fe200078e006d */
[----:B------:R-:W-:-:S09]  /*c360*/  ULDC.64 UR4, c[0x0][0x208] ;  /* 0x0000820000047ab9 */ /* 0x000fd20000000a00 */
        /* <DEDUP_REMOVED lines=17> */
.L_x_2380:
[----:B------:R-:W-:Y:S05]  /*c480*/  BSYNC B0 ;  /* 0x0000000000007941 */ /* 0x000fea0003800000 */
.L_x_2379:
[----:B0-----:R-:W-:Y:S01]  /*c490*/  VIADD R48, R228, 0x80 ;  /* 0x00000080e4307836 */ /* 0x001fe20000000000 */
        /* <DEDUP_REMOVED lines=25> */
.L_x_2382:
[----:B------:R-:W-:Y:S05]  /*c630*/  BSYNC B0 ;  /* 0x0000000000007941 */ /* 0x000fea0003800000 */
.L_x_2381:
        /* <DEDUP_REMOVED lines=26> */
.L_x_2384:
[----:B------:R-:W-:Y:S05]  /*c7e0*/  BSYNC B0 ;  /* 0x0000000000007941 */ /* 0x000fea0003800000 */
.L_x_2383:
        /* <DEDUP_REMOVED lines=8> */
[----:B------:R-:W-:Y:S01]  /*c870*/  ISETP.NE.AND P3, PT, R111, RZ, PT ;  /* 0x000000ff6f00720c */ /* 0x000fe20003f65270 */
[----:B------:R-:W-:-:S02]  /*c880*/  VIADD R17, R17, 0x1 ;  /* 0x0000000111117836 */ /* 0x000fc40000000000 */
[----:B------:R-:W-:-:S04]  /*c890*/  @!P2 PRMT R110, RZ, 0x654, R110 ;  /* 0x00000654ff6ea816 */ /* 0x000fc8000000006e */
[----:B------:R1:W-:Y:S01]  /*c8a0*/  @!P2 SYNCS.ARRIVE.TRANS64.RED.A1T0 RZ, [R110+URZ], RZ ;  /* 0x000000ff6effa9a7 */ /* 0x0003e2000810043f */
        /* <DEDUP_REMOVED lines=10> */
.L_x_2297:
[----:B------:R-:W-:Y:S05]  /*c950*/  @P0 BRA `(.L_x_2386) ;  /* 0x00000000000c0947 */ /* 0x000fea0003800000 */
[----:B------:R-:W0:Y:S01]  /*c960*/  FENCE.VIEW.ASYNC.G ;  /* 0x00000000000073c6 */ /* 0x000e220000000100 */
[----:B------:R-:W-:Y:S05]  /*c970*/  WARPSYNC.ALL ;  /* 0x0000000000007948 */ /* 0x000fea0003800000 */
[----:B0-----:R-:W-:Y:S06]  /*c980*/  BAR.ARV 0xc, 0x180 ;  /* 0x0306000000007b1d */ /* 0x001fec0000002000 */
.L_x_2386:
[----:B------:R-:W2:Y:S01]  /*c990*/  LDL R0, [R1+0x88] ;  /* 0x0000880001007983 */ /* 0x000ea20000100800 */
[----:B------:R-:W-:Y:S01]  /*c9a0*/  ULDC.64 UR6, c[0x0][0x998] ;  /* 0x0002660000067ab9 */ /* 0x000fe20000000a00 */
[----:B------:R-:W-:Y:S02]  /*c9b0*/  ULDC.64 UR4, c[0x0][0x990] ;  /* 0x0002640000047ab9 */ /* 0x000fe40000000a00 */
[----:B------:R-:W3:Y:S04]  /*c9c0*/  LDL R3, [R1+0x78] ;  /* 0x0000780001037983 */ /* 0x000ee80000100800 */
[----:B------:R-:W4:Y:S01]  /*c9d0*/  LDL R15, [R1+0x64] ;  /* 0x00006400010f7983 */ /* 0x000f220000100800 */
[----:B------:R-:W-:Y:S02]  /*c9e0*/  ISETP.NE.U32.AND P1, PT, RZ, UR6, PT ;  /* 0x00000006ff007c0c */ /* 0x000fe4000bf25070 */
[----:B------:R-:W-:Y:S01]  /*c9f0*/  ISETP.NE.U32.AND P0, PT, RZ, UR4, PT ;  /* 0x00000004ff007c0c */ /* 0x000fe2000bf05070 */
[----:B------:R-:W4:Y:S01]  /*ca00*/  LDL R14, [R1+0x50] ;  /* 0x00005000010e7983 */ /* 0x000f220000100800 */
[----:B------:R-:W-:Y:S01]  /*ca10*/  ISETP.NE.AND.EX P1, PT, RZ, UR7, PT, P1 ;  /* 0x00000007ff007c0c */ /* 0x000fe2000bf25310 */
[----:B------:R-:W-:Y:S01]  /*ca20*/  ULDC.64 UR8, c[0x0][0x208] ;  /* 0x0000820000087ab9 */ /* 0x000fe20000000a00 */
[----:B------:R-:W-:-:S11]  /*ca30*/  ISETP.NE.AND.EX P0, PT, RZ, UR5, PT, P0 ;  /* 0x00000005ff007c0c */ /* 0x000fd6000bf05300 */
        /* <DEDUP_REMOVED lines=14> */
[----:B------:R-:W-:-:S03]  /*cb20*/  @P1 LEA R8, P3, R6, UR6, 0x2 ;  /* 0x0000000606081c11 */ /* 0x000fc6000f8610ff */
[C---:B------:R-:W-:Y:S01]  /*cb30*/  @P1 IMAD R5, R15.reuse, R13, R7 ;  /* 0x0000000d0f051224 */ /* 0x040fe200078e0207 */
[----:B------:R-:W-:Y:S01]  /*cb40*/  @P0 LEA R4, P2, R2, UR4, 0x2 ;  /* 0x0000000402040c11 */ /* 0x000fe2000f8410ff */
[----:B------:R-:W-:Y:S01]  /*cb50*/  @P0 IMAD R3, R15, R11, R3 ;  /* 0x0000000b0f030224 */ /* 0x000fe200078e0203 */
[----:B------:R-:W-:Y:S01]  /*cb60*/  ULDC UR4, c[0x0][0x988] ;  /* 0x0002620000047ab9 */ /* 0x000fe20000000800 */
[----:B------:R-:W-:Y:S01]  /*cb70*/  IMAD.MOV.U32 R0, RZ, RZ, 0x3f800000 ;  /* 0x3f800000ff007424 */ /* 0x000fe200078e00ff */
[----:B------:R-:W-:Y:S01]  /*cb80*/  @P1 LEA.HI.X R9, R6, UR7, R5, 0x2, P3 ;  /* 0x0000000706091c11 */ /* 0x000fe200098f1405 */
[----:B------:R-:W-:Y:S01]  /*cb90*/  IMAD.MOV.U32 R7, RZ, RZ, 0x3f800000 ;  /* 0x3f800000ff077424 */ /* 0x000fe200078e00ff */
[----:B------:R-:W-:Y:S02]  /*cba0*/  @P0 LEA.HI.X R5, R2, UR5, R3, 0x2, P2 ;  /* 0x0000000502050c11 */ /* 0x000fe400090f1403 */
[----:B------:R-:W0:Y:S01]  /*cbb0*/  LDC R2, c[0x0][0x448] ;  /* 0x00011200ff027b82 */ /* 0x000e220000000800 */
[----:B------:R1:W2:Y:S04]  /*cbc0*/  @P1 LDG.E R0, desc[UR8][R8.64] ;  /* 0x0000000808001981 */ /* 0x0002a8000c1e1900 */
[----:B------:R-:W2:Y:S01]  /*cbd0*/  @P0 LDG.E R7, desc[UR8][R4.64] ;  /* 0x0000000804070981 */ /* 0x000ea2000c1e1900 */
[----:B------:R-:W-:Y:S01]  /*cbe0*/  BSSY B0, `(.L_x_2387) ;  /* 0x0000030000007945 */ /* 0x000fe20003800000 */
[----:B------:R-:W-:Y:S01]  /*cbf0*/  IMAD.MOV.U32 R136, RZ, RZ, RZ ;  /* 0x000000ffff887224 */ /* 0x000fe200078e00ff */
[----:B0-----:R-:W-:Y:S01]  /*cc00*/  ISETP.NE.AND P0, PT, R2, 0x1, PT ;  /* 0x000000010200780c */ /* 0x001fe20003f05270 */
[----:B------:R-:W-:-:S12]  /*cc10*/  VIADD R2, R14, 0x7f ;  /* 0x0000007f0e027836 */ /* 0x000fd80000000000 */
[----:B------:R-:W0:Y:S08]  /*cc20*/  @P0 LDC R3, c[0x0][0x44c] ;  /* 0x00011300ff030b82 */ /* 0x000e300000000800 */
[----:B------:R-:W3:Y:S01]  /*cc30*/  @P0 LDC R6, c[0x0][0x450] ;  /* 0x00011400ff060b82 */ /* 0x000ee20000000800 */
[----:B0-----:R-:W-:-:S05]  /*cc40*/  @P0 IMAD.HI.U32 R3, R2, R3, RZ ;  /* 0x0000000302030227 */ /* 0x001fca00078e00ff */
[----:B---3--:R-:W-:-:S05]  /*cc50*/  @P0 SHF.R.U32.HI R2, RZ, R6, R3 ;  /* 0x00000006ff020219 */ /* 0x008fca0000011603 */
[----:B------:R-:W-:Y:S02]  /*cc60*/  IMAD.IADD R3, R137, 0x1, R2 ;  /* 0x0000000189037824 */ /* 0x000fe400078e0202 */
[----:B------:R-:W-:-:S04]  /*cc70*/  IMAD.MOV.U32 R2, RZ, RZ, RZ ;  /* 0x000000ffff027224 */ /* 0x000fc800078e00ff */
[----:B------:R-:W-:-:S05]  /*cc80*/  IMAD.HI R2, R3, -0x6db6db6d, R2 ;  /* 0x9249249303027827 */ /* 0x000fca00078e0202 */
[----:B------:R-:W-:-:S04]  /*cc90*/  SHF.R.U32.HI R3, RZ, 0x1f, R2 ;  /* 0x0000001fff037819 */ /* 0x000fc80000011602 */
[----:B------:R-:W-:-:S04]  /*cca0*/  LEA.HI.SX32 R3, R2, R3, 0x19 ;  /* 0x0000000302037211 */ /* 0x000fc800078fcaff */
[----:B-1----:R-:W-:-:S04]  /*ccb0*/  VIMNMX R9, R138, R3, PT ;  /* 0x000000038a097248 */ /* 0x002fc80003fe0100 */
[----:B------:R-:W-:Y:S01]  /*ccc0*/  ISETP.GE.AND P0, PT, R9, 0x1, PT ;  /* 0x000000010900780c */ /* 0x000fe20003f06270 */
[----:B--2---:R-:W-:-:S04]  /*ccd0*/  FMUL.FTZ R0, R7, R0 ;  /* 0x0000000007007220 */ /* 0x004fc80000410000 */
[----:B------:R-:W-:-:S08]  /*cce0*/  FMUL.FTZ R2, R0, UR4 ;  /* 0x0000000400027c20 */ /* 0x000fd00008410000 */
        /* <DEDUP_REMOVED lines=31> */
.L_x_2388:
[----:B------:R-:W-:Y:S05]  /*cee0*/  BSYNC B0 ;  /* 0x0000000000007941 */ /* 0x000fea0003800000 */
.L_x_2387:
        /* <DEDUP_REMOVED lines=21> */
[----:B------:R-:W-:Y:S01]  /*d040*/  CS2R R100, SRZ ;  /* 0x0000000000647805 */ /* 0x000fe2000001ff00 */
[----:B------:R-:W-:Y:S01]  /*d050*/  IMAD.MOV.U32 R125, RZ, RZ, RZ ;  /* 0x000000ffff7d7224 */ /* 0x000fe200078e00ff */
[----:B------:R-:W-:Y:S02]  /*d060*/  CS2R R40, SRZ ;  /* 0x0000000000287805 */ /* 0x000fe4000001ff00 */
[----:B------:R-:W-:Y:S02]  /*d070*/  CS2R R118, SRZ ;  /* 0x0000000000767805 */ /* 0x000fe4000001ff00 */
[----:B------:R-:W-:Y:S02]  /*d080*/  CS2R R114, SRZ ;  /* 0x0000000000727805 */ /* 0x000fe4000001ff00 */
[----:B------:R-:W-:-:S02]  /*d090*/  CS2R R36, SRZ ;  /* 0x0000000000247805 */ /* 0x000fc4000001ff00 */
        /* <DEDUP_REMOVED lines=15> */
[----:B--2---:R-:W-:Y:S02]  /*d190*/  IMAD R3, R0, R136, RZ ;  /* 0x0000008800037224 */ /* 0x004fe400078e02ff */
[----:B------:R-:W-:-:S03]  /*d1a0*/  IMAD.MOV.U32 R0, RZ, RZ, RZ ;  /* 0x000000ffff007224 */ /* 0x000fc600078e00ff */
[----:B------:R0:W-:Y:S01]  /*d1b0*/  STL [R1+0x54], R3 ;  /* 0x0000540301007387 */ /* 0x0001e20000100800 */
[----:B------:R-:W-:Y:S01]  /*d1c0*/  VIADDMNMX R136, R3, R136, R9, PT ;  /* 0x0000008803887246 */ /* 0x000fe20003800109 */
[----:B------:R-:W-:-:S03]  /*d1d0*/  IMAD.MOV.U32 R9, RZ, RZ, RZ ;  /* 0x000000ffff097224 */ /* 0x000fc600078e00ff */
[----:B------:R-:W-:-:S13]  /*d1e0*/  ISETP.GT.AND P1, PT, R136, R3, PT ;  /* 0x000000038800720c */ /* 0x000fda0003f24270 */
[----:B0-----:R-:W-:Y:S05]  /*d1f0*/  @!P1 BRA `(.L_x_2389) ;  /* 0x0000013800249947 */ /* 0x001fea0003800000 */
        /* <DEDUP_REMOVED lines=9> */
.L_x_2627:
        /* <DEDUP_REMOVED lines=27> */
.L_x_2392:
[----:B------:R-:W-:Y:S05]  /*d440*/  BSYNC B6 ;  /* 0x0000000000067941 */ /* 0x000fea0003800000 */
.L_x_2391:
        /* <DEDUP_REMOVED lines=15> */
.L_x_2396:
[----:B--2---:R2:W3:Y:S02]  /*d540*/  SYNCS.PHASECHK.TRANS64.TRYWAIT P0, [R16+URZ+0x2e800], R3 ;  /* 0x02e80003100075a7 */ /* 0x0044e4000800017f */
[----:B---3--:R-:W-:Y:S05]  /*d550*/  @!P0 NANOSLEEP.SYNCS 0x989680 ;  /* 0x009896800000895d */ /* 0x008fea0003900000 */
[----:B------:R-:W3:Y:S02]  /*d560*/  @!P0 SYNCS.PHASECHK.TRANS64 P0, [R16+URZ+0x2e800], R3 ;  /* 0x02e80003100085a7 */ /* 0x000ee4000800007f */
[----:B---3--:R-:W-:Y:S05]  /*d570*/  @!P0 BRA `(.L_x_2396) ;  /* 0xfffffffc00f08947 */ /* 0x008fea000383ffff */
.L_x_2395:
[----:B------:R-:W-:Y:S05]  /*d580*/  BSYNC B0 ;  /* 0x0000000000007941 */ /* 0x000fea0003800000 */
.L_x_2394:
[----:B------:R-:W-:Y:S05]  /*d590*/  BRA `(.L_x_2397) ;  /* 0x00000050004c7947 */ /* 0x000fea0003800000 */
.L_x_2393:
[----:B------:R-:W-:Y:S01]  /*d5a0*/  LOP3.LUT P0, RZ, R25, 0x3ff, RZ, 0xc0, !PT ;  /* 0x000003ff19ff7812 */ /* 0x000fe2000780c0ff */
[----:B------:R-:W-:Y:S01]  /*d5b0*/  ULDC.64 UR4, c[0x0][0x3f8] ;  /* 0x0000fe0000047ab9 */ /* 0x000fe20000000a00 */
[----:B-----5:R-:W-:Y:S01]  /*d5c0*/  SHF.R.S32.HI R0, RZ, 0x1f, R121 ;  /* 0x0000001fff007819 */ /* 0x020fe20000011479 */
        /* <DEDUP_REMOVED lines=27> */
.L_x_2399:
[----:B------:R-:W-:Y:S05]  /*d780*/  BSYNC B6 ;  /* 0x0000000000067941 */ /* 0x000fea0003800000 */
.L_x_2398:
[----:B------:R-:W2:Y:S01]  /*d790*/  LDL R40, [R1+0x50] ;  /* 0x0000500001287983 */ /* 0x000ea20000100800 */
[----:B------:R-:W-:Y:S01]  /*d7a0*/  ULDC.U8 UR4, c[0x0][0x410] ;  /* 0x0001040000047ab9 */ /* 0x000fe20000000000 */
[----:B------:R-:W-:Y:S01]  /*d7b0*/  BSSY B0, `(.L_x_2400) ;  /* 0x00004e9000007945 */ /* 0x000fe20003800000 */
[----:B------:R-:W-:Y:S01]  /*d7c0*/  ISETP.NE.AND P0, PT, RZ, UR4, PT ;  /* 0x00000004ff007c0c */ /* 0x000fe2000bf05270 */
[----:B--2---:R-:W-:-:S12]  /*d7d0*/  IMAD.IADD R41, R228, 0x1, R40 ;  /* 0x00000001e4297824 */ /* 0x004fd800078e0228 */
[----:B------:R-:W-:Y:S05]  /*d7e0*/  @!P0 BRA `(.L_x_2401) ;  /* 0x0000002400ec8947 */ /* 0x000fea0003800000 */
[----:B------:R-:W1:Y:S01]  /*d7f0*/  LDC R34, c[0x0][0x448] ;  /* 0x00011200ff227b82 */ /* 0x000e620000000800 */
[----:B------:R-:W2:Y:S01]  /*d800*/  S2R R20, SR_TID.X ;  /* 0x0000000000147919 */ /* 0x000ea20000002100 */
[----:B------:R-:W-:Y:S01]  /*d810*/  IMAD.MOV.U32 R8, RZ, RZ, R24 ;  /* 0x000000ffff087224 */ /* 0x000fe200078e0018 */
[----:B------:R-:W-:Y:S01]  /*d820*/  ULDC.64 UR4, c[0x0][0x3f8] ;  /* 0x0000fe0000047ab9 */ /* 0x000fe20000000a00 */
[----:B------:R-:W-:Y:S01]  /*d830*/  IMAD.MOV.U32 R9, RZ, RZ, R29 ;  /* 0x000000ffff097224 */ /* 0x000fe200078e001d */
[----:B------:R-:W-:Y:S01]  /*d840*/  ULDC.64 UR6, c[0x0][0x408] ;  /* 0x0001020000067ab9 */ /* 0x000fe20000000a00 */
[----:B------:R-:W-:Y:S01]  /*d850*/  IMAD.MOV.U32 R10, RZ, RZ, R26 ;  /* 0x000000ffff0a7224 */ /* 0x000fe200078e001a */
[----:B------:R-:W-:Y:S01]  /*d860*/  ULDC.64 UR8, c[0x0][0x400] ;  /* 0x0001000000087ab9 */ /* 0x000fe20000000a00 */
[----:B------:R-:W-:Y:S01]  /*d870*/  IMAD.MOV.U32 R11, RZ, RZ, R31 ;  /* 0x000000ffff0b7224 */ /* 0x000fe200078e001f */
[----:B------:R-:W-:Y:S02]  /*d880*/  SHF.R.S32.HI R35, RZ, 0x1f, R22 ;  /* 0x0000001fff237819 */ /* 0x000fe40000011416 */
[----:B------:R-:W-:-:S02]  /*d890*/  SHF.R.S32.HI R37, RZ, 0x1f, R230 ;  /* 0x0000001fff257819 */ /* 0x000fc400000114e6 */
[----:B-1----:R-:W-:Y:S01]  /*d8a0*/  ISETP.NE.AND P0, PT, R34, 0x1, PT ;  /* 0x000000012200780c */ /* 0x002fe20003f05270 */
[----:B--2---:R-:W-:-:S12]  /*d8b0*/  VIADD R21, R20, 0xffffff80 ;  /* 0xffffff8014157836 */ /* 0x004fd80000000000 */
[----:B------:R-:W1:Y:S01]  /*d8c0*/  @P0 LDC R0, c[0x0][0x44c] ;  /* 0x00011300ff000b82 */ /* 0x000e620000000800 */
[----:B------:R-:W-:-:S04]  /*d8d0*/  SHF.R.S32.HI R20, RZ, 0x1f, R21 ;  /* 0x0000001fff147819 */ /* 0x000fc80000011415 */
[----:B------:R-:W-:-:S03]  /*d8e0*/  LEA.HI R20, R20, R21, RZ, 0x2 ;  /* 0x0000001514147211 */ /* 0x000fc600078f10ff */
[----:B------:R-:W2:Y:S01]  /*d8f0*/  @P0 LDC R5, c[0x0][0x450] ;  /* 0x00011400ff050b82 */ /* 0x000ea20000000800 */
[----:B------:R-:W-:-:S05]  /*d900*/  LOP3.LUT R20, R20, 0xfffffffc, RZ, 0xc0, !PT ;  /* 0xfffffffc14147812 */ /* 0x000fca00078ec0ff */
[----:B------:R-:W-:-:S04]  /*d910*/  IMAD.IADD R20, R21, 0x1, -R20 ;  /* 0x0000000115147824 */ /* 0x000fc800078e0a14 */
[----:B------:R-:W-:-:S04]  /*d920*/  IMAD R3, R20, 0x40, R41 ;  /* 0x0000004014037824 */ /* 0x000fc800078e0229 */
        /* <DEDUP_REMOVED lines=20> */
.L_x_2633:
        /* <DEDUP_REMOVED lines=29> */
.L_x_2404:
[----:B------:R-:W-:Y:S05]  /*dc40*/  BSYNC B1 ;  /* 0x0000000000017941 */ /* 0x000fea0003800000 */
.L_x_2403:
[----:B------:R-:W-:Y:S01]  /*dc50*/  UMOV UR4, 0xffffffff ;  /* 0xffffffff00047882 */ /* 0x000fe20000000000 */
[----:B0-----:R-:W-:Y:S02]  /*dc60*/  CS2R R26, SRZ ;  /* 0x00000000001a7805 */ /* 0x001fe4000001ff00 */
[----:B------:R-:W-:Y:S05]  /*dc70*/  BRA.DIV UR4, `(.L_x_2405) ;  /* 0x000001ee04907947 */ /* 0x000fea000b800000 */
[----:B--2---:R0:W2:Y:S04]  /*dc80*/  SHFL.IDX PT, R0, R6, 0x1, 0x1c1f ;  /* 0x003c1f0006007f89 */ /* 0x0040a800000e0000 */
[----:B---3--:R0:W3:Y:S04]  /*dc90*/  SHFL.IDX PT, R3, R5, 0x1, 0x1c1f ;  /* 0x003c1f0005037f89 */ /* 0x0080e800000e0000 */
[----:B----4-:R0:W4:Y:S04]  /*dca0*/  SHFL.IDX PT, R4, R8, 0x1, 0x1c1f ;  /* 0x003c1f0008047f89 */ /* 0x01012800000e0000 */
[----:B------:R0:W0:Y:S02]  /*dcb0*/  SHFL.IDX PT, R14, R7, 0x1, 0x1c1f ;  /* 0x003c1f00070e7f89 */ /* 0x00002400000e0000 */
.L_x_2639:
        /* <DEDUP_REMOVED lines=27> */
.L_x_2407:
[----:B------:R-:W-:Y:S05]  /*de70*/  BSYNC B1 ;  /* 0x0000000000017941 */ /* 0x000fea0003800000 */
.L_x_2406:
[----:B--2---:R-:W2:Y:S01]  /*de80*/  LDL R0, [R1+0x90] ;  /* 0x0000900001007983 */ /* 0x004ea20000100800 */
[----:B0-----:R-:W-:Y:S01]  /*de90*/  VIADDMNMX R15, R34, -R40, 0x80, PT ;  /* 0x00000080220f7446 */ /* 0x001fe20003800928 */
[----:B------:R-:W-:Y:S01]  /*dea0*/  BSSY B1, `(.L_x_2408) ;  /* 0x0000019000017945 */ /* 0x000fe20003800000 */
[----:B------:R-:W-:Y:S01]  /*deb0*/  LOP3.LUT P2, RZ, R229, 0x4, RZ, 0xc0, !PT ;  /* 0x00000004e5ff7812 */ /* 0x000fe2000784c0ff */
[----:B----4-:R-:W0:Y:S01]  /*dec0*/  S2R R4, SR_TID.X ;  /* 0x0000000000047919 */ /* 0x010e220000002100 */
[----:B------:R-:W-:Y:S01]  /*ded0*/  ISETP.GE.AND P1, PT, R228, R15, PT ;  /* 0x0000000fe400720c */ /* 0x000fe20003f26270 */
[----:B0-----:R-:W-:-:S05]  /*dee0*/  VIADD R6, R4, 0xffffff80 ;  /* 0xffffff8004067836 */ /* 0x001fca0000000000 */
[----:B------:R-:W-:-:S04]  /*def0*/  SHF.R.S32.HI R4, RZ, 0x1f, R6 ;  /* 0x0000001fff047819 */ /* 0x000fc80000011406 */
[----:B------:R-:W-:-:S05]  /*df00*/  LEA.HI R4, R4, R6, RZ, 0x5 ;  /* 0x0000000604047211 */ /* 0x000fca00078f28ff */
[----:B------:R-:W-:-:S05]  /*df10*/  IMAD.SHL.U32 R4, R4, 0x20, RZ ;  /* 0x0000002004047824 */ /* 0x000fca00078e00ff */
[----:B------:R-:W-:Y:S02]  /*df20*/  LOP3.LUT R4, R4, 0xfffffc00, RZ, 0xc0, !PT ;  /* 0xfffffc0004047812 */ /* 0x000fe400078ec0ff */
        /* <DEDUP_REMOVED lines=8> */
[----:B------:R-:W-:Y:S01]  /*dfb0*/  IADD3 R3, R16, R3, R4 ;  /* 0x0000000310037210 */ /* 0x000fe20007ffe004 */
[----:B------:R-:W-:-:S04]  /*dfc0*/  UIADD3 UR4, UR5, -UR4, URZ ;  /* 0x8000000405047290 */ /* 0x000fc8000fffe03f */
[C---:B------:R-:W-:Y:S02]  /*dfd0*/  VIADD R4, R3.reuse, 0x1c400 ;  /* 0x0001c40003047836 */ /* 0x040fe40000000000 */
[----:B------:R-:W-:Y:S02]  /*dfe0*/  IMAD.U32 R5, RZ, RZ, UR4 ;  /* 0x00000004ff057e24 */ /* 0x000fe4000f8e00ff */
[----:B------:R-:W-:-:S03]  /*dff0*/  VIADD R0, R3, 0x1c440 ;  /* 0x0001c44003007836 */ /* 0x000fc60000000000 */
[----:B------:R-:W-:-:S04]  /*e000*/  SHF.L.U32 R5, R5, 0x1f, RZ ;  /* 0x0000001f05057819 */ /* 0x000fc800000006ff */
[----:B------:R-:W0:Y:S02]  /*e010*/  SYNCS.PHASECHK.TRANS64.TRYWAIT P0, [R16+URZ+0x2e800], R5 ;  /* 0x02e80005100075a7 */ /* 0x000e24000800017f */
[----:B0-----:R-:W-:Y:S05]  /*e020*/  @!P0 BRA `(.L_x_2409) ;  /* 0x000001ec00148947 */ /* 0x001fea0003800000 */
.L_x_2640:
[----:B------:R-:W-:Y:S05]  /*e030*/  BSYNC B1 ;  /* 0x0000000000017941 */ /* 0x000fea0003800000 */
.L_x_2408:
        /* <DEDUP_REMOVED lines=15> */
[----:B------:R-:W-:Y:S02]  /*e130*/  SHF.R.U32.HI R35, RZ, 0x10, R29 ;  /* 0x00000010ff237819 */ /* 0x000fe4000001161d */
[----:B------:R-:W-:Y:S02]  /*e140*/  LOP3.LUT R38, R31, 0xff, RZ, 0xc0, !PT ;  /* 0x000000ff1f267812 */ /* 0x000fe400078ec0ff */
[----:B------:R-:W-:Y:S01]  /*e150*/  LOP3.LUT R39, R39, 0xff, RZ, 0xc0, !PT ;  /* 0x000000ff27277812 */ /* 0x000fe200078ec0ff */
[----:B------:R-:W-:Y:S01]  /*e160*/  IMAD.U32 R35, R35, 0x10000, RZ ;  /* 0x0001000023237824 */ /* 0x000fe200078e00ff */
[----:B------:R-:W-:Y:S02]  /*e170*/  SHF.R.U32.HI R40, RZ, 0x10, R31 ;  /* 0x00000010ff287819 */ /* 0x000fe4000001161f */
[----:B------:R-:W-:Y:S02]  /*e180*/  LOP3.LUT R14, R28, 0xff, RZ, 0xc0, !PT ;  /* 0x000000ff1c0e7812 */ /* 0x000fe400078ec0ff */
[----:B------:R-:W-:-:S02]  /*e190*/  LOP3.LUT R33, R32, 0xff, RZ, 0xc0, !PT ;  /* 0x000000ff20217812 */ /* 0x000fc400078ec0ff */
[----:B------:R-:W-:Y:S01]  /*e1a0*/  PRMT R38, R39, 0x7604, R38 ;  /* 0x0000760427267816 */ /* 0x000fe20000000026 */
[----:B------:R-:W-:Y:S01]  /*e1b0*/  IMAD.U32 R39, R40, 0x10000, RZ ;  /* 0x0001000028277824 */ /* 0x000fe200078e00ff */
        /* <DEDUP_REMOVED lines=9> */
[----:B0-----:R-:W-:Y:S02]  /*e250*/  F2FP.F16.E4M3.UNPACK_B R14, R6.H1 ;  /* 0x00000006ff0e723e */ /* 0x001fe400030006ff */
[----:B------:R-:W-:-:S02]  /*e260*/  LOP3.LUT R37, R37, 0xff0000, R30, 0xf8, !PT ;  /* 0x00ff000025257812 */ /* 0x000fc400078ef81e */
[----:B------:R-:W-:Y:S02]  /*e270*/  F2FP.F16.E4M3.UNPACK_B R38, R39 ;  /* 0x00000027ff26723e */ /* 0x000fe400020006ff */
[----:B------:R-:W-:Y:S02]  /*e280*/  F2FP.F16.E4M3.UNPACK_B R32, R35 ;  /* 0x00000023ff20723e */ /* 0x000fe400020006ff */
[----:B------:R-:W-:Y:S01]  /*e290*/  LOP3.LUT R34, R37, 0xff000000, R30, 0xf8, !PT ;  /* 0xff00000025227812 */ /* 0x000fe200078ef81e */
[--C-:B------:R-:W-:Y:S01]  /*e2a0*/  HADD2.F32 R30, -RZ, R14.reuse.H0_H0 ;  /* 0x2000000eff1e7230 */ /* 0x100fe20000004100 */
[--C-:B------:R-:W-:Y:S01]  /*e2b0*/  LOP3.LUT R33, R33, 0xff0000, R28.reuse, 0xf8, !PT ;  /* 0x00ff000021217812 */ /* 0x100fe200078ef81c */
[----:B------:R-:W-:Y:S01]  /*e2c0*/  HADD2.F32 R14, -RZ, R14.H1_H1 ;  /* 0x3000000eff0e7230 */ /* 0x000fe20000004100 */
[----:B------:R-:W-:Y:S01]  /*e2d0*/  F2FP.F16.E4M3.UNPACK_B R29, R6 ;  /* 0x00000006ff1d723e */ /* 0x000fe200020006ff */
[----:B------:R-:W-:Y:S01]  /*e2e0*/  HADD2.F32 R41, -RZ, R38.H1_H1 ;  /* 0x30000026ff297230 */ /* 0x000fe20000004100 */
[----:B------:R-:W-:Y:S01]  /*e2f0*/  LOP3.LUT R33, R33, 0xff000000, R28, 0xf8, !PT ;  /* 0xff00000021217812 */ /* 0x000fe200078ef81c */
[----:B------:R-:W-:Y:S01]  /*e300*/  HADD2.F32 R37, -RZ, R32.H1_H1 ;  /* 0x30000020ff257230 */ /* 0x000fe20000004100 */
[----:B------:R-:W-:Y:S01]  /*e310*/  F2FP.F16.E4M3.UNPACK_B R28, R5.H1 ;  /* 0x00000005ff1c723e */ /* 0x000fe200030006ff */
[----:B------:R-:W-:-:S02]  /*e320*/  HADD2.F32 R38, -RZ, R38.H0_H0 ;  /* 0x20000026ff267230 */ /* 0x000fc40000004100 */
[C---:B------:R-:W-:Y:S01]  /*e330*/  FMUL.FTZ R43, R14.reuse, R41 ;  /* 0x000000290e2b7220 */ /* 0x040fe20000410000 */
[----:B------:R-:W-:Y:S02]  /*e340*/  HADD2.F32 R32, -RZ, R32.H0_H0 ;  /* 0x20000020ff207230 */ /* 0x000fe40000004100 */
[----:B------:R-:W-:Y:S01]  /*e350*/  FMUL.FTZ R40, R14, R37 ;  /* 0x000000250e287220 */ /* 0x000fe20000410000 */
[----:B------:R-:W-:Y:S01]  /*e360*/  F2FP.F16.E4M3.UNPACK_B R14, R5 ;  /* 0x00000005ff0e723e */ /* 0x000fe200020006ff */
[--C-:B------:R-:W-:Y:S01]  /*e370*/  HADD2.F32 R5, -RZ, R29.reuse.H1_H1 ;  /* 0x3000001dff057230 */ /* 0x100fe20000004100 */
[----:B------:R-:W-:Y:S01]  /*e380*/  F2FP.F16.E4M3.UNPACK_B R31, R7 ;  /* 0x00000007ff1f723e */ /* 0x000fe200020006ff */
[C---:B------:R-:W-:Y:S01]  /*e390*/  FFMA.FTZ R43, R30.reuse, R37, -R43 ;  /* 0x000000251e2b7223 */ /* 0x040fe2000001082b */
        /* <DEDUP_REMOVED lines=72> */
.L_x_2413:
[----:B------:R-:W-:Y:S05]  /*e820*/  BSYNC B2 ;  /* 0x0000000000027941 */ /* 0x000fea0003800000 */
.L_x_2412:
        /* <DEDUP_REMOVED lines=123> */
.L_x_2411:
[----:B------:R-:W-:Y:S05]  /*efe0*/  BSYNC B1 ;  /* 0x0000000000017941 */ /* 0x000fea0003800000 */
.L_x_2410:
        /* <DEDUP_REMOVED lines=130> */
.L_x_2416:
[----:B------:R-:W-:Y:S05]  /*f810*/  BSYNC B1 ;  /* 0x0000000000017941 */ /* 0x000fea0003800000 */
.L_x_2415:
        /* <DEDUP_REMOVED lines=120> */
.L_x_2401:
[----:B------:R-:W1:Y:S01]  /*ffa0*/  S2R R0, SR_TID.X ;  /* 0x0000000000007919 */ /* 0x000e620000002100 */
[----:B------:R-:W2:Y:S01]  /*ffb0*/  LDC R28, c[0x0][0x448] ;  /* 0x00011200ff1c7b82 */ /* 0x000ea20000000800 */
[----:B------:R-:W-:Y:S01]  /*ffc0*/  IMAD.MOV.U32 R10, RZ, RZ, R24 ;  /* 0x000000ffff0a7224 */ /* 0x000fe200078e0018 */
[----:B------:R-:W-:Y:S01]  /*ffd0*/  ULDC.64 UR4, c[0x0][0x3f8] ;  /* 0x0000fe0000047ab9 */ /* 0x000fe20000000a00 */
[----:B------:R-:W-:Y:S01]  /*ffe0*/  IMAD.MOV.U32 R11, RZ, RZ, R29 ;  /* 0x000000ffff0b7224 */ /* 0x000fe200078e001d */
[----:B------:R-:W-:Y:S01]  /*fff0*/  ULDC.64 UR6, c[0x0][0x408] ;  /* 0x0001020000067ab9 */ /* 0x000fe20000000a00 */
[----:B------:R-:W-:Y:S01]  /*10000*/  IMAD.MOV.U32 R4, RZ, RZ, R26 ;  /* 0x000000ffff047224 */ /* 0x000fe200078e001a */
[----:B------:R-:W-:Y:S01]  /*10010*/  ULDC.64 UR8, c[0x0][0x400] ;  /* 0x0001000000087ab9 */ /* 0x000fe20000000a00 */
[----:B--2---:R-:W-:Y:S01]  /*10020*/  ISETP.NE.AND P0, PT, R28, 0x1, PT ;  /* 0x000000011c00780c */ /* 0x004fe20003f05270 */
[----:B-1----:R-:W-:-:S05]  /*10030*/  VIADD R0, R0, 0xffffff80 ;  /* 0xffffff8000007836 */ /* 0x002fca0000000000 */
[----:B------:R-:W-:-:S07]  /*10040*/  SHF.R.S32.HI R3, RZ, 0x1f, R0 ;  /* 0x0000001fff037819 */ /* 0x000fce0000011400 */
[----:B------:R-:W1:Y:S01]  /*10050*/  @P0 LDC R5, c[0x0][0x450] ;  /* 0x00011400ff050b82 */ /* 0x000e620000000800 */
[----:B------:R-:W-:-:S04]  /*10060*/  LEA.HI R3, R3, R0, RZ, 0x2 ;  /* 0x0000000003037211 */ /* 0x000fc800078f10ff */
[----:B------:R-:W-:-:S05]  /*10070*/  LOP3.LUT R3, R3, 0xfffffffc, RZ, 0xc0, !PT ;  /* 0xfffffffc03037812 */ /* 0x000fca00078ec0ff */
[----:B------:R-:W-:Y:S02]  /*10080*/  IMAD.IADD R3, R0, 0x1, -R3 ;  /* 0x0000000100037824 */ /* 0x000fe400078e0a03 */
[----:B------:R-:W2:Y:S02]  /*10090*/  @P0 LDC R0, c[0x0][0x44c] ;  /* 0x00011300ff000b82 */ /* 0x000ea40000000800 */
[----:B------:R-:W-:-:S04]  /*100a0*/  IMAD R3, R3, 0x40, R41 ;  /* 0x0000004003037824 */ /* 0x000fc800078e0229 */
[----:B--2---:R-:W-:-:S05]  /*100b0*/  @P0 IMAD.HI.U32 R0, R3, R0, RZ ;  /* 0x0000000003000227 */ /* 0x004fca00078e00ff */
[----:B-1----:R-:W-:Y:S01]  /*100c0*/  @P0 SHF.R.U32.HI R3, RZ, R5, R0 ;  /* 0x00000005ff030219 */ /* 0x002fe20000011600 */
        /* <DEDUP_REMOVED lines=51> */
.L_x_2650:
        /* <DEDUP_REMOVED lines=18> */
.L_x_2419:
[----:B------:R-:W-:Y:S05]  /*10520*/  BSYNC B1 ;  /* 0x0000000000017941 */ /* 0x000fea0003800000 */
.L_x_2418:
        /* <DEDUP_REMOVED lines=15> */
.L_x_2651:
[----:B------:R-:W-:Y:S05]  /*10620*/  BSYNC B1 ;  /* 0x0000000000017941 */ /* 0x000fea0003800000 */
.L_x_2420:
[----:B------:R-:W-:Y:S04]  /*10630*/  BSSY B1, `(.L_x_2422) ;  /* 0x0000106000017945 */ /* 0x000fe80003800000 */
[----:B------:R-:W-:Y:S05]  /*10640*/  @P2 BRA `(.L_x_2423) ;  /* 0x0000001000102947 */ /* 0x000fea0003800000 */
[----:B------:R-:W1:Y:S01]  /*10650*/  S2R R28, SR_TID.X ;  /* 0x00000000001c7919 */ /* 0x000e620000002100 */
        /* <DEDUP_REMOVED lines=17> */
[----:B------:R-:W-:Y:S01]  /*10770*/  LOP3.LUT R25, R0, 0xff, RZ, 0xc0, !PT ;  /* 0x000000ff00197812 */ /* 0x000fe200078ec0ff */
[----:B-1----:R-:W-:Y:S01]  /*10780*/  VIADD R28, R28, 0xffffff80 ;  /* 0xffffff801c1c7836 */ /* 0x002fe20000000000 */
[----:B------:R-:W-:Y:S02]  /*10790*/  LOP3.LUT R26, R20, 0xff, RZ, 0xc0, !PT ;  /* 0x000000ff141a7812 */ /* 0x000fe400078ec0ff */
[----:B------:R-:W-:Y:S02]  /*107a0*/  LOP3.LUT R0, R10, 0x70, R18, 0xf8, !PT ;  /* 0x000000700a007812 */ /* 0x000fe400078ef812 */
[----:B------:R-:W-:Y:S02]  /*107b0*/  SHF.R.S32.HI R40, RZ, 0x1f, R28 ;  /* 0x0000001fff287819 */ /* 0x000fe4000001141c */
[----:B------:R-:W-:-:S02]  /*107c0*/  SHF.R.U32.HI R27, RZ, 0x3, R10 ;  /* 0x00000003ff1b7819 */ /* 0x000fc4000001160a */
[----:B------:R-:W-:Y:S02]  /*107d0*/  LEA.HI R40, R40, R28, RZ, 0x5 ;  /* 0x0000001c28287211 */ /* 0x000fe400078f28ff */
[----:B------:R-:W-:Y:S02]  /*107e0*/  LOP3.LUT R24, R33, 0xff, RZ, 0xc0, !PT ;  /* 0x000000ff21187812 */ /* 0x000fe400078ec0ff */
[----:B------:R-:W-:Y:S01]  /*107f0*/  LOP3.LUT R11, R11, 0xff, RZ, 0xc0, !PT ;  /* 0x000000ff0b0b7812 */ /* 0x000fe200078ec0ff */
[----:B------:R-:W-:Y:S01]  /*10800*/  IMAD.SHL.U32 R40, R40, 0x20, RZ ;  /* 0x0000002028287824 */ /* 0x000fe200078e00ff */
[----:B------:R-:W-:Y:S02]  /*10810*/  LOP3.LUT R10, R10, 0x70, R3, 0xf8, !PT ;  /* 0x000000700a0a7812 */ /* 0x000fe400078ef803 */
[----:B------:R-:W-:Y:S02]  /*10820*/  PRMT R45, R25, 0x7604, R26 ;  /* 0x00007604192d7816 */ /* 0x000fe4000000001a */
[----:B------:R-:W-:-:S02]  /*10830*/  LOP3.LUT R3, R0, R27, RZ, 0x3c, !PT ;  /* 0x0000001b00037212 */ /* 0x000fc400078e3cff */
[----:B------:R-:W-:Y:S02]  /*10840*/  LOP3.LUT R40, R40, 0xfffffc00, RZ, 0xc0, !PT ;  /* 0xfffffc0028287812 */ /* 0x000fe400078ec0ff */
[----:B------:R-:W-:Y:S02]  /*10850*/  SHF.R.U32.HI R25, RZ, 0x8, R21 ;  /* 0x00000008ff197819 */ /* 0x000fe40000011615 */
[----:B------:R-:W-:Y:S02]  /*10860*/  PRMT R43, R11, 0x7604, R24 ;  /* 0x000076040b2b7816 */ /* 0x000fe40000000018 */
[----:B------:R-:W-:Y:S02]  /*10870*/  LOP3.LUT R11, R10, R27, RZ, 0x3c, !PT ;  /* 0x0000001b0a0b7212 */ /* 0x000fe400078e3cff */
[----:B------:R-:W-:Y:S02]  /*10880*/  IADD3 R0, R16, R3, R40 ;  /* 0x0000000310007210 */ /* 0x000fe40007ffe028 */
[----:B------:R-:W-:-:S02]  /*10890*/  LOP3.LUT R10, R21, 0xff, RZ, 0xc0, !PT ;  /* 0x000000ff150a7812 */ /* 0x000fc400078ec0ff */
[----:B------:R-:W-:Y:S02]  /*108a0*/  SHF.R.U32.HI R24, RZ, 0x8, R8 ;  /* 0x00000008ff187819 */ /* 0x000fe40000011608 */
[----:B------:R-:W-:Y:S02]  /*108b0*/  SHF.R.U32.HI R30, RZ, 0x8, R9 ;  /* 0x00000008ff1e7819 */ /* 0x000fe40000011609 */
[----:B------:R-:W-:Y:S02]  /*108c0*/  LOP3.LUT R3, R25, 0xff, RZ, 0xc0, !PT ;  /* 0x000000ff19037812 */ /* 0x000fe400078ec0ff */
[----:B------:R-:W-:Y:S02]  /*108d0*/  LOP3.LUT R29, R8, 0xff, RZ, 0xc0, !PT ;  /* 0x000000ff081d7812 */ /* 0x000fe400078ec0ff */
[----:B------:R-:W-:Y:S02]  /*108e0*/  LOP3.LUT R31, R9, 0xff, RZ, 0xc0, !PT ;  /* 0x000000ff091f7812 */ /* 0x000fe400078ec0ff */
[----:B------:R-:W-:-:S02]  /*108f0*/  LOP3.LUT R28, R24, 0xff, RZ, 0xc0, !PT ;  /* 0x000000ff181c7812 */ /* 0x000fc400078ec0ff */
[----:B------:R-:W-:Y:S01]  /*10900*/  LOP3.LUT R30, R30, 0xff, RZ, 0xc0, !PT ;  /* 0x000000ff1e1e7812 */ /* 0x000fe200078ec0ff */
[----:B------:R-:W-:Y:S01]  /*10910*/  LDS.128 R24, [R0+0x1c400] ;  /* 0x01c4000000187984 */ /* 0x000fe20000000c00 */
[----:B------:R-:W-:Y:S02]  /*10920*/  PRMT R47, R3, 0x7604, R10 ;  /* 0x00007604032f7816 */ /* 0x000fe4000000000a */
[----:B------:R-:W-:Y:S02]  /*10930*/  IADD3 R3, R16, R11, R40 ;  /* 0x0000000b10037210 */ /* 0x000fe40007ffe028 */
[----:B------:R-:W-:Y:S02]  /*10940*/  PRMT R49, R28, 0x7604, R29 ;  /* 0x000076041c317816 */ /* 0x000fe4000000001d */
[----:B------:R-:W-:Y:S02]  /*10950*/  PRMT R51, R30, 0x7604, R31 ;  /* 0x000076041e337816 */ /* 0x000fe4000000001f */
[----:B------:R-:W0:Y:S01]  /*10960*/  LDS.128 R28, [R3+0x1c400] ;  /* 0x01c40000031c7984 */ /* 0x000e220000000c00 */
[----:B------:R-:W-:-:S02]  /*10970*/  SHF.R.U32.HI R11, RZ, 0x10, R35 ;  /* 0x00000010ff0b7819 */ /* 0x000fc40000011623 */
[----:B------:R-:W-:Y:S02]  /*10980*/  SHF.R.U32.HI R42, RZ, 0x10, R33 ;  /* 0x00000010ff2a7819 */ /* 0x000fe40000011621 */
[----:B------:R-:W-:Y:S02]  /*10990*/  LOP3.LUT R11, R11, 0xff, RZ, 0xc0, !PT ;  /* 0x000000ff0b0b7812 */ /* 0x000fe400078ec0ff */
[----:B------:R-:W-:Y:S02]  /*109a0*/  SHF.R.U32.HI R40, RZ, 0x10, R32 ;  /* 0x00000010ff287819 */ /* 0x000fe40000011620 */
[----:B------:R-:W-:Y:S02]  /*109b0*/  PRMT R11, R11, 0x7054, R38 ;  /* 0x000070540b0b7816 */ /* 0x000fe40000000026 */
[----:B------:R-:W-:Y:S02]  /*109c0*/  SHF.R.U32.HI R38, RZ, 0x10, R21 ;  /* 0x00000010ff267819 */ /* 0x000fe40000011615 */
[----:B------:R-:W-:-:S02]  /*109d0*/  LOP3.LUT R42, R42, 0xff, RZ, 0xc0, !PT ;  /* 0x000000ff2a2a7812 */ /* 0x000fc400078ec0ff */
[----:B------:R-:W-:Y:S02]  /*109e0*/  LOP3.LUT R38, R38, 0xff, RZ, 0xc0, !PT ;  /* 0x000000ff26267812 */ /* 0x000fe400078ec0ff */
[----:B------:R-:W-:Y:S02]  /*109f0*/  LOP3.LUT R40, R40, 0xff, RZ, 0xc0, !PT ;  /* 0x000000ff28287812 */ /* 0x000fe400078ec0ff */
[----:B------:R-:W-:Y:S02]  /*10a00*/  PRMT R43, R42, 0x7054, R43 ;  /* 0x000070542a2b7816 */ /* 0x000fe4000000002b */
[----:B------:R-:W-:Y:S02]  /*10a10*/  SHF.R.U32.HI R42, RZ, 0x10, R9 ;  /* 0x00000010ff2a7819 */ /* 0x000fe40000011609 */
[----:B------:R-:W-:Y:S02]  /*10a20*/  SHF.R.U32.HI R10, RZ, 0x10, R34 ;  /* 0x00000010ff0a7819 */ /* 0x000fe40000011622 */
[----:B------:R-:W-:-:S02]  /*10a30*/  PRMT R47, R38, 0x7054, R47 ;  /* 0x00007054262f7816 */ /* 0x000fc4000000002f */
[----:B------:R-:W-:Y:S02]  /*10a40*/  PRMT R41, R40, 0x7054, R41 ;  /* 0x0000705428297816 */ /* 0x000fe40000000029 */
[----:B------:R-:W-:Y:S02]  /*10a50*/  SHF.R.U32.HI R40, RZ, 0x10, R8 ;  /* 0x00000010ff287819 */ /* 0x000fe40000011608 */
[----:B------:R-:W-:Y:S02]  /*10a60*/  LOP3.LUT R42, R42, 0xff, RZ, 0xc0, !PT ;  /* 0x000000ff2a2a7812 */ /* 0x000fe400078ec0ff */
[----:B------:R-:W-:Y:S02]  /*10a70*/  LOP3.LUT R10, R10, 0xff, RZ, 0xc0, !PT ;  /* 0x000000ff0a0a7812 */ /* 0x000fe400078ec0ff */
[----:B------:R-:W-:Y:S02]  /*10a80*/  LOP3.LUT R47, R47, 0xff000000, R21, 0xf8, !PT ;  /* 0xff0000002f2f7812 */ /* 0x000fe400078ef815 */
[----:B------:R-:W-:-:S02]  /*10a90*/  LOP3.LUT R40, R40, 0xff, RZ, 0xc0, !PT ;  /* 0x000000ff28287812 */ /* 0x000fc400078ec0ff */
[----:B------:R-:W-:Y:S02]  /*10aa0*/  PRMT R51, R42, 0x7054, R51 ;  /* 0x000070542a337816 */ /* 0x000fe40000000033 */
[----:B------:R-:W-:Y:S02]  /*10ab0*/  PRMT R37, R10, 0x7054, R37 ;  /* 0x000070540a257816 */ /* 0x000fe40000000025 */
[----:B------:R-:W-:Y:S02]  /*10ac0*/  LOP3.LUT R38, R11, 0xff000000, R35, 0xf8, !PT ;  /* 0xff0000000b267812 */ /* 0x000fe400078ef823 */
[----:B------:R-:W-:Y:S02]  /*10ad0*/  LOP3.LUT R42, R41, 0xff000000, R32, 0xf8, !PT ;  /* 0xff000000292a7812 */ /* 0x000fe400078ef820 */
[----:B------:R-:W-:Y:S02]  /*10ae0*/  SHF.R.U32.HI R10, RZ, 0x10, R20 ;  /* 0x00000010ff0a7819 */ /* 0x000fe40000011614 */
[----:B------:R-:W-:-:S02]  /*10af0*/  F2FP.F16.E4M3.UNPACK_B R44, R47.H1 ;  /* 0x0000002fff2c723e */ /* 0x000fc400030006ff */
[----:B0-----:R-:W-:Y:S02]  /*10b00*/  F2FP.F16.E4M3.UNPACK_B R32, R29.H1 ;  /* 0x0000001dff20723e */ /* 0x001fe400030006ff */
[----:B------:R-:W-:Y:S01]  /*10b10*/  PRMT R49, R40, 0x7054, R49 ;  /* 0x0000705428317816 */ /* 0x000fe20000000031 */
[--C-:B------:R-:W-:Y:S01]  /*10b20*/  HADD2.F32 R46, -RZ, R44.reuse.H0_H0 ;  /* 0x2000002cff2e7230 */ /* 0x100fe20000004100 */
[----:B------:R-:W-:Y:S01]  /*10b30*/  LOP3.LUT R51, R51, 0xff000000, R9, 0xf8, !PT ;  /* 0xff00000033337812 */ /* 0x000fe200078ef809 */
[----:B------:R-:W-:Y:S01]  /*10b40*/  HADD2.F32 R44, -RZ, R44.H1_H1 ;  /* 0x3000002cff2c7230 */ /* 0x000fe20000004100 */
[----:B------:R-:W-:Y:S02]  /*10b50*/  F2FP.F16.E4M3.UNPACK_B R40, R38.H1 ;  /* 0x00000026ff28723e */ /* 0x000fe400030006ff */
[-C--:B------:R-:W-:Y:S02]  /*10b60*/  F2FP.F16.E4M3.UNPACK_B R9, R25.reuse ;  /* 0x00000019ff09723e */ /* 0x080fe400020006ff */
[----:B------:R-:W-:Y:S01]  /*10b70*/  LOP3.LUT R10, R10, 0xff, RZ, 0xc0, !PT ;  /* 0x000000ff0a0a7812 */ /* 0x000fe200078ec0ff */
[----:B------:R-:W-:Y:S01]  /*10b80*/  HADD2.F32 R41, -RZ, R40.H0_H0 ;  /* 0x20000028ff297230 */ /* 0x000fe20000004100 */
[----:B------:R-:W-:Y:S01]  /*10b90*/  LOP3.LUT R43, R43, 0xff000000, R33, 0xf8, !PT ;  /* 0xff0000002b2b7812 */ /* 0x000fe200078ef821 */
[----:B------:R-:W-:Y:S01]  /*10ba0*/  HADD2.F32 R33, -RZ, R32.H0_H0 ;  /* 0x20000020ff217230 */ /* 0x000fe20000004100 */
[----:B------:R-:W-:Y:S01]  /*10bb0*/  F2FP.F16.E4M3.UNPACK_B R25, R25.H1 ;  /* 0x00000019ff19723e */ /* 0x000fe200030006ff */
[----:B------:R-:W-:Y:S01]  /*10bc0*/  HADD2.F32 R40, -RZ, R40.H1_H1 ;  /* 0x30000028ff287230 */ /* 0x000fe20000004100 */
[----:B------:R-:W-:Y:S01]  /*10bd0*/  PRMT R45, R10, 0x7054, R45 ;  /* 0x000070540a2d7816 */ /* 0x000fe2000000002d */
[----:B------:R-:W-:Y:S01]  /*10be0*/  HADD2.F32 R32, -RZ, R32.H1_H1 ;  /* 0x30000020ff207230 */ /* 0x000fe20000004100 */
[----:B------:R-:W-:Y:S01]  /*10bf0*/  LOP3.LUT R48, R49, 0xff000000, R8, 0xf8, !PT ;  /* 0xff00000031307812 */ /* 0x000fe200078ef808 */
[----:B------:R-:W-:Y:S01]  /*10c00*/  HADD2.F32 R10, -RZ, R25.H0_H0 ;  /* 0x20000019ff0a7230 */ /* 0x000fe20000004100 */
[----:B------:R-:W-:Y:S01]  /*10c10*/  F2FP.F16.E4M3.UNPACK_B R29, R29 ;  /* 0x0000001dff1d723e */ /* 0x000fe200020006ff */
[C---:B------:R-:W-:Y:S01]  /*10c20*/  FMUL.FTZ R49, R33.reuse, R46 ;  /* 0x0000002e21317220 */ /* 0x040fe20000410000 */
[----:B------:R-:W-:Y:S01]  /*10c30*/  F2FP.F16.E4M3.UNPACK_B R47, R47 ;  /* 0x0000002fff2f723e */ /* 0x000fe200020006ff */
[-C--:B------:R-:W-:Y:S01]  /*10c40*/  FMUL.FTZ R53, R33, R41.reuse ;  /* 0x0000002921357220 */ /* 0x080fe20000410000 */
[----:B------:R-:W-:Y:S01]  /*10c50*/  F2FP.F16.E4M3.UNPACK_B R38, R38 ;  /* 0x00000026ff26723e */ /* 0x000fe200020006ff */
[C---:B------:R-:W-:Y:S01]  /*10c60*/  FFMA.FTZ R50, R10.reuse, R41, -R49 ;  /* 0x000000290a327223 */ /* 0x040fe20000010831 */
[----:B------:R-:W-:Y:S01]  /*10c70*/  LOP3.LUT R37, R37, 0xff000000, R34, 0xf8, !PT ;  /* 0xff00000025257812 */ /* 0x000fe200078ef822 */
[----:B------:R-:W-:Y:S01]  /*10c80*/  HADD2.F32 R49, -RZ, R47.H0_H0 ;  /* 0x2000002fff317230 */ /* 0x000fe20000004100 */
[-C--:B------:R-:W-:Y:S01]  /*10c90*/  F2FP.F16.E4M3.UNPACK_B R34, R31.reuse ;  /* 0x0000001fff22723e */ /* 0x080fe200020006ff */
[----:B------:R-:W-:Y:S01]  /*10ca0*/  HADD2.F32 R41, -RZ, R38.H0_H0 ;  /* 0x20000026ff297230 */ /* 0x000fe20000004100 */
[----:B------:R-:W-:Y:S01]  /*10cb0*/  F2FP.F16.E4M3.UNPACK_B R35, R31.H1 ;  /* 0x0000001fff23723e */ /* 0x000fe200030006ff */
[----:B------:R-:W-:Y:S01]  /*10cc0*/  FFMA.FTZ R52, R10, R46, R53 ;  /* 0x0000002e0a347223 */ /* 0x000fe20000010035 */
[-C--:B------:R-:W-:Y:S01]  /*10cd0*/  F2FP.F16.E4M3.UNPACK_B R31, R30.reuse ;  /* 0x0000001eff1f723e */ /* 0x080fe200020006ff */
[----:B------:R-:W-:Y:S01]  /*10ce0*/  HADD2.F32 R10, -RZ, R9.H0_H0 ;  /* 0x20000009ff0a7230 */ /* 0x000fe20000004100 */
[----:B------:R-:W-:Y:S01]  /*10cf0*/  F2FP.F16.E4M3.UNPACK_B R33, R30.H1 ;  /* 0x0000001eff21723e */ /* 0x000fe200030006ff */
[----:B------:R-:W-:-:S02]  /*10d00*/  HADD2.F32 R30, -RZ, R29.H0_H0 ;  /* 0x2000001dff1e7230 */ /* 0x000fc40000004100 */
[C---:B------:R-:W-:Y:S01]  /*10d10*/  FMUL.FTZ R46, R32.reuse, R44 ;  /* 0x0000002c202e7220 */ /* 0x040fe20000410000 */
[----:B------:R-:W-:Y:S02]  /*10d20*/  HADD2.F32 R25, -RZ, R25.H1_H1 ;  /* 0x30000019ff197230 */ /* 0x000fe40000004100 */
[-C--:B------:R-:W-:Y:S01]  /*10d30*/  FMUL.FTZ R57, R32, R40.reuse ;  /* 0x0000002820397220 */ /* 0x080fe20000410000 */
[----:B------:R-:W-:Y:S01]  /*10d40*/  LOP3.LUT R45, R45, 0xff000000, R20, 0xf8, !PT ;  /* 0xff0000002d2d7812 */ /* 0x000fe200078ef814 */
[C---:B------:R-:W-:Y:S01]  /*10d50*/  FMUL.FTZ R53, R30.reuse, R49 ;  /* 0x000000311e357220 */ /* 0x040fe20000410000 */
[----:B------:R-:W-:Y:S01]  /*10d60*/  FMUL.FTZ R30, R30, R41 ;  /* 0x000000291e1e7220 */ /* 0x000fe20000410000 */
[----:B------:R-:W-:Y:S01]  /*10d70*/  F2FP.F16.E4M3.UNPACK_B R20, R27 ;  /* 0x0000001bff14723e */ /* 0x000fe200020006ff */
[C---:B------:R-:W-:Y:S01]  /*10d80*/  FFMA.FTZ R55, R25.reuse, R40, -R46 ;  /* 0x0000002819377223 */ /* 0x040fe2000001082e */
[C---:B------:R-:W-:Y:S01]  /*10d90*/  FFMA.FTZ R53, R10.reuse, R41, -R53 ;  /* 0x000000290a357223 */ /* 0x040fe20000010835 */
[----:B------:R-:W-:Y:S01]  /*10da0*/  FFMA.FTZ R49, R10, R49, R30 ;  /* 0x000000310a317223 */ /* 0x000fe2000001001e */
[----:B------:R-:W-:Y:S01]  /*10db0*/  F2FP.F16.E4M3.UNPACK_B R41, R51.H1 ;  /* 0x00000033ff29723e */ /* 0x000fe200030006ff */
[----:B------:R-:W-:Y:S01]  /*10dc0*/  FFMA.FTZ R57, R25, R44, R57 ;  /* 0x0000002c19397223 */ /* 0x000fe20000010039 */
[----:B------:R-:W-:Y:S01]  /*10dd0*/  F2FP.F16.E4M3.UNPACK_B R30, R43.H1 ;  /* 0x0000002bff1e723e */ /* 0x000fe200030006ff */
        /* <DEDUP_REMOVED lines=8> */
[----:B------:R-:W-:Y:S01]  /*10e60*/  HADD2.F32 R38, -RZ, R38.H1_H1 ;  /* 0x30000026ff267230 */ /* 0x000fe20000004100 */
[----:B------:R-:W-:Y:S01]  /*10e70*/  F2FP.F16.E4M3.UNPACK_B R21, R28 ;  /* 0x0000001cff15723e */ /* 0x000fe200020006ff */
[----:B------:R-:W-:Y:S02]  /*10e80*/  HADD2.F32 R32, -RZ, R30.H0_H0 ;  /* 0x2000001eff207230 */ /* 0x000fe40000004100 */
[----:B------:R-:W-:Y:S01]  /*10e90*/  FMUL.FTZ R47, R25, R44 ;  /* 0x0000002c192f7220 */ /* 0x000fe20000410000 */
[----:B------:R-:W-:Y:S02]  /*10ea0*/  HADD2.F32 R9, -RZ, R9.H1_H1 ;  /* 0x30000009ff097230 */ /* 0x000fe40000004100 */
[----:B------:R-:W-:Y:S01]  /*10eb0*/  FMUL.FTZ R29, R29, R38 ;  /* 0x000000261d1d7220 */ /* 0x000fe20000410000 */
[----:B------:R-:W-:Y:S02]  /*10ec0*/  HADD2.F32 R10, -RZ, R27.H0_H0 ;  /* 0x2000001bff0a7230 */ /* 0x000fe40000004100 */
[----:B------:R-:W-:Y:S01]  /*10ed0*/  FMUL.FTZ R25, R25, R32 ;  /* 0x0000002019197220 */ /* 0x000fe20000410000 */
[----:B------:R-:W-:-:S02]  /*10ee0*/  HADD2.F32 R35, -RZ, R35.H1_H1 ;  /* 0x30000023ff237230 */ /* 0x000fc40000004100 */
[C---:B------:R-:W-:Y:S01]  /*10ef0*/  FFMA.FTZ R40, R9.reuse, R40, R29 ;  /* 0x0000002809287223 */ /* 0x040fe2000001001d */
[----:B------:R-:W-:Y:S02]  /*10f00*/  HADD2.F32 R29, -RZ, R51.H0_H0 ;  /* 0x20000033ff1d7230 */ /* 0x000fe40000004100 */
[C---:B------:R-:W-:Y:S01]  /*10f10*/  FFMA.FTZ R58, R10.reuse, R32, -R47 ;  /* 0x000000200a3a7223 */ /* 0x040fe2000001082f */
[----:B------:R-:W-:Y:S01]  /*10f20*/  FFMA.FTZ R59, R10, R44, R25 ;  /* 0x0000002c0a3b7223 */ /* 0x000fe20000010019 */
[----:B------:R-:W-:Y:S02]  /*10f30*/  HADD2.F32 R10, -RZ, R34.H0_H0 ;  /* 0x20000022ff0a7230 */ /* 0x000fe40000004100 */
[----:B------:R-:W-:Y:S01]  /*10f40*/  FFMA.FTZ R46, R9, R38, -R46 ;  /* 0x00000026092e7223 */ /* 0x000fe2000001082e */
[----:B------:R-:W-:Y:S01]  /*10f50*/  HADD2.F32 R25, -RZ, R43.H0_H0 ;  /* 0x2000002bff197230 */ /* 0x000fe20000004100 */
[----:B------:R-:W-:Y:S01]  /*10f60*/  F2FP.F16.E4M3.UNPACK_B R28, R28.H1 ;  /* 0x0000001cff1c723e */ /* 0x000fe200030006ff */
[----:B------:R-:W-:-:S02]  /*10f70*/  HADD2.F32 R32, -RZ, R41.H1_H1 ;  /* 0x30000029ff207230 */ /* 0x000fc40000004100 */
[C---:B------:R-:W-:Y:S01]  /*10f80*/  FMUL.FTZ R38, R10.reuse, R29 ;  /* 0x0000001d0a267220 */ /* 0x040fe20000410000 */
[----:B------:R-:W-:Y:S02]  /*10f90*/  HADD2.F32 R9, -RZ, R20.H0_H0 ;  /* 0x20000014ff097230 */ /* 0x000fe40000004100 */
[-C--:B------:R-:W-:Y:S01]  /*10fa0*/  FMUL.FTZ R10, R10, R25.reuse ;  /* 0x000000190a0a7220 */ /* 0x080fe20000410000 */
[----:B------:R-:W-:Y:S02]  /*10fb0*/  HADD2.F32 R30, -RZ, R30.H1_H1 ;  /* 0x3000001eff1e7230 */ /* 0x000fe40000004100 */
[----:B------:R-:W-:Y:S01]  /*10fc0*/  FMUL.FTZ R44, R35, R32 ;  /* 0x00000020232c7220 */ /* 0x000fe20000410000 */
[----:B------:R-:W-:Y:S02]  /*10fd0*/  HADD2.F32 R27, -RZ, R27.H1_H1 ;  /* 0x3000001bff1b7230 */ /* 0x000fe40000004100 */
[C---:B------:R-:W-:Y:S01]  /*10fe0*/  FFMA.FTZ R47, R9.reuse, R25, -R38 ;  /* 0x00000019092f7223 */ /* 0x040fe20000010826 */
[----:B------:R-:W-:Y:S01]  /*10ff0*/  FFMA.FTZ R54, R9, R29, R10 ;  /* 0x0000001d09367223 */ /* 0x000fe2000001000a */
[-C--:B------:R-:W-:Y:S01]  /*11000*/  FMUL.FTZ R35, R35, R30.reuse ;  /* 0x0000001e23237220 */ /* 0x080fe20000410000 */
[----:B------:R-:W-:Y:S01]  /*11010*/  F2FP.F16.E4M3.UNPACK_B R29, R45.H1 ;  /* 0x0000002dff1d723e */ /* 0x000fe200030006ff */
[C---:B------:R-:W-:Y:S01]  /*11020*/  FFMA.FTZ R61, R27.reuse, R30, -R44 ;  /* 0x0000001e1b3d7223 */ /* 0x040fe2000001082c */
[----:B------:R-:W-:Y:S01]  /*11030*/  F2FP.F16.E4M3.UNPACK_B R25, R37.H1 ;  /* 0x00000025ff19723e */ /* 0x000fe200030006ff */
[----:B------:R-:W-:Y:S01]  /*11040*/  FFMA.FTZ R60, R27, R32, R35 ;  /* 0x000000201b3c7223 */ /* 0x000fe20000010023 */
[-C--:B------:R-:W-:Y:S01]  /*11050*/  F2FP.F16.E4M3.UNPACK_B R8, R24.reuse ;  /* 0x00000018ff08723e */ /* 0x080fe200020006ff */
[----:B------:R-:W-:Y:S01]  /*11060*/  HADD2.F32 R30, -RZ, R29.H0_H0 ;  /* 0x2000001dff1e7230 */ /* 0x000fe20000004100 */
[----:B------:R-:W-:Y:S01]  /*11070*/  F2FP.F16.E4M3.UNPACK_B R24, R24.H1 ;  /* 0x00000018ff18723e */ /* 0x000fe200030006ff */
[----:B------:R-:W-:Y:S01]  /*11080*/  HADD2.F32 R10, -RZ, R28.H0_H0 ;  /* 0x2000001cff0a7230 */ /* 0x000fe20000004100 */
[----:B------:R-:W-:Y:S01]  /*11090*/  F2FP.F16.E4M3.UNPACK_B R45, R45 ;  /* 0x0000002dff2d723e */ /* 0x000fe200020006ff */
[----:B------:R-:W-:Y:S01]  /*110a0*/  HADD2.F32 R27, -RZ, R25.H0_H0 ;  /* 0x20000019ff1b7230 */ /* 0x000fe20000004100 */
[----:B------:R-:W-:Y:S01]  /*110b0*/  F2FP.F16.E4M3.UNPACK_B R37, R37 ;  /* 0x00000025ff25723e */ /* 0x000fe200020006ff */
[----:B------:R-:W-:-:S02]  /*110c0*/  HADD2.F32 R51, -RZ, R51.H1_H1 ;  /* 0x30000033ff337230 */ /* 0x000fc40000004100 */
[C---:B------:R-:W-:Y:S01]  /*110d0*/  FMUL.FTZ R32, R10.reuse, R30 ;  /* 0x0000001e0a207220 */ /* 0x040fe20000410000 */
[----:B------:R-:W-:Y:S02]  /*110e0*/  HADD2.F32 R34, -RZ, R34.H1_H1 ;  /* 0x30000022ff227230 */ /* 0x000fe40000004100 */
[----:B------:R-:W-:Y:S01]  /*110f0*/  FMUL.FTZ R35, R10, R27 ;  /* 0x0000001b0a237220 */ /* 0x000fe20000410000 */
[----:B------:R-:W-:Y:S01]  /*11100*/  HADD2.F32 R43, -RZ, R43.H1_H1 ;  /* 0x3000002bff2b7230 */ /* 0x000fe20000004100 */
        /* <DEDUP_REMOVED lines=27> */
[----:B------:R-:W-:Y:S01]  /*112c0*/  HADD2.F32 R45, -RZ, R45.H1_H1 ;  /* 0x3000002dff2d7230 */ /* 0x000fe20000004100 */
[----:B------:R-:W-:Y:S01]  /*112d0*/  F2FP.F16.E4M3.UNPACK_B R24, R48.H1 ;  /* 0x00000030ff18723e */ /* 0x000fe200030006ff */
[----:B------:R-:W-:Y:S02]  /*112e0*/  HADD2.F32 R8, -RZ, R8.H1_H1 ;  /* 0x30000008ff087230 */ /* 0x000fe40000004100 */
[----:B------:R-:W-:Y:S01]  /*112f0*/  FFMA.FTZ R29, R9, R27, R10 ;  /* 0x0000001b091d7223 */ /* 0x000fe2000001000a */
[----:B------:R-:W-:Y:S01]  /*11300*/  F2FP.F16.E4M3.UNPACK_B R10, R42.H1 ;  /* 0x0000002aff0a723e */ /* 0x000fe200030006ff */
[C---:B------:R-:W-:Y:S01]  /*11310*/  FMUL.FTZ R20, R21.reuse, R37 ;  /* 0x0000002515147220 */ /* 0x040fe20000410000 */
[----:B------:R-:W-:Y:S01]  /*11320*/  FMUL.FTZ R25, R21, R45 ;  /* 0x0000002d15197220 */ /* 0x000fe20000410000 */
[----:B------:R-:W-:Y:S01]  /*11330*/  HADD2.F32 R21, -RZ, R24.H0_H0 ;  /* 0x20000018ff157230 */ /* 0x000fe20000004100 */
[----:B------:R-:W-:Y:S01]  /*11340*/  F2FP.F16.E4M3.UNPACK_B R48, R48 ;  /* 0x00000030ff30723e */ /* 0x000fe200020006ff */
[----:B------:R-:W-:-:S02]  /*11350*/  HADD2.F32 R9, -RZ, R33.H0_H0 ;  /* 0x20000021ff097230 */ /* 0x000fc40000004100 */
[C---:B------:R-:W-:Y:S01]  /*11360*/  FFMA.FTZ R30, R8.reuse, R45, R20 ;  /* 0x0000002d081e7223 */ /* 0x040fe20000010014 */
[----:B------:R-:W-:Y:S02]  /*11370*/  HADD2.F32 R20, -RZ, R10.H0_H0 ;  /* 0x2000000aff147230 */ /* 0x000fe40000004100 */
[----:B------:R-:W-:Y:S01]  /*11380*/  FFMA.FTZ R37, R8, R37, -R25 ;  /* 0x0000002508257223 */ /* 0x000fe20000010819 */
[----:B------:R-:W-:Y:S02]  /*11390*/  HADD2.F32 R24, -RZ, R24.H1_H1 ;  /* 0x30000018ff187230 */ /* 0x000fe40000004100 */
[C---:B------:R-:W-:Y:S01]  /*113a0*/  FMUL.FTZ R25, R9.reuse, R21 ;  /* 0x0000001509197220 */ /* 0x040fe20000410000 */
[----:B------:R-:W-:Y:S02]  /*113b0*/  HADD2.F32 R33, -RZ, R33.H1_H1 ;  /* 0x30000021ff217230 */ /* 0x000fe40000004100 */
[----:B------:R-:W-:Y:S01]  /*113c0*/  FMUL.FTZ R9, R9, R20 ;  /* 0x0000001409097220 */ /* 0x000fe20000410000 */
[----:B------:R-:W-:Y:S01]  /*113d0*/  HADD2.F32 R8, -RZ, R26.H0_H0 ;  /* 0x2000001aff087230 */ /* 0x000fe20000004100 */
[----:B------:R-:W-:Y:S01]  /*113e0*/  F2FP.F16.E4M3.UNPACK_B R42, R42 ;  /* 0x0000002aff2a723e */ /* 0x000fe200020006ff */
[----:B------:R-:W-:-:S02]  /*113f0*/  HADD2.F32 R10, -RZ, R10.H1_H1 ;  /* 0x3000000aff0a7230 */ /* 0x000fc40000004100 */
[C---:B------:R-:W-:Y:S01]  /*11400*/  FMUL.FTZ R43, R33.reuse, R24 ;  /* 0x00000018212b7220 */ /* 0x040fe20000410000 */
[----:B------:R-:W-:Y:S02]  /*11410*/  HADD2.F32 R26, -RZ, R26.H1_H1 ;  /* 0x3000001aff1a7230 */ /* 0x000fe40000004100 */
[C---:B------:R-:W-:Y:S01]  /*11420*/  FFMA.FTZ R25, R8.reuse, R20, -R25 ;  /* 0x0000001408197223 */ /* 0x040fe20000010819 */
[----:B------:R-:W-:Y:S01]  /*11430*/  FFMA.FTZ R27, R8, R21, R9 ;  /* 0x00000015081b7223 */ /* 0x000fe20000010009 */
[-C--:B------:R-:W-:Y:S01]  /*11440*/  FMUL.FTZ R33, R33, R10.reuse ;  /* 0x0000000a21217220 */ /* 0x080fe20000410000 */
[----:B------:R-:W-:Y:S02]  /*11450*/  HADD2.F32 R20, -RZ, R48.H0_H0 ;  /* 0x20000030ff147230 */ /* 0x000fe40000004100 */
[C---:B------:R-:W-:Y:S01]  /*11460*/  FFMA.FTZ R38, R26.reuse, R10, -R43 ;  /* 0x0000000a1a267223 */ /* 0x040fe2000001082b */
[----:B------:R-:W-:Y:S02]  /*11470*/  HADD2.F32 R9, -RZ, R31.H0_H0 ;  /* 0x2000001fff097230 */ /* 0x000fe40000004100 */
[----:B------:R-:W-:Y:S01]  /*11480*/  FFMA.FTZ R44, R26, R24, R33 ;  /* 0x000000181a2c7223 */ /* 0x000fe20000010021 */
[----:B------:R-:W-:Y:S01]  /*11490*/  HADD2.F32 R10, -RZ, R42.H0_H0 ;  /* 0x2000002aff0a7230 */ /* 0x000fe20000004100 */
[----:B------:R-:W-:Y:S01]  /*114a0*/  F2FP.SATFINITE.E4M3.F32.PACK_AB_MERGE_C R52, R57, R52, RZ ;  /* 0x000000343934723e */ /* 0x000fe200048070ff */
[----:B------:R-:W-:-:S02]  /*114b0*/  HADD2.F32 R48, -RZ, R48.H1_H1 ;  /* 0x30000030ff307230 */ /* 0x000fc40000004100 */
[C---:B------:R-:W-:Y:S01]  /*114c0*/  FMUL.FTZ R21, R9.reuse, R20 ;  /* 0x0000001409157220 */ /* 0x040fe20000410000 */
[----:B------:R-:W-:Y:S02]  /*114d0*/  HADD2.F32 R31, -RZ, R31.H1_H1 ;  /* 0x3000001fff1f7230 */ /* 0x000fe40000004100 */
[----:B------:R-:W-:Y:S01]  /*114e0*/  FMUL.FTZ R9, R9, R10 ;  /* 0x0000000a09097220 */ /* 0x000fe20000410000 */
[----:B------:R-:W-:Y:S01]  /*114f0*/  HADD2.F32 R42, -RZ, R42.H1_H1 ;  /* 0x3000002aff2a7230 */ /* 0x000fe20000004100 */
[----:B------:R-:W-:Y:S01]  /*11500*/  F2FP.SATFINITE.E4M3.F32.PACK_AB_MERGE_C R38, R38, R25, RZ ;  /* 0x000000192626723e */ /* 0x000fe200048070ff */
[--C-:B------:R-:W-:Y:S02]  /*11510*/  HADD2.F32 R8, -RZ, R11.reuse.H0_H0 ;  /* 0x2000000bff087230 */ /* 0x100fe40000004100 */
[C---:B------:R-:W-:Y:S01]  /*11520*/  FMUL.FTZ R24, R31.reuse, R48 ;  /* 0x000000301f187220 */ /* 0x040fe20000410000 */
[----:B------:R-:W-:Y:S02]  /*11530*/  HADD2.F32 R11, -RZ, R11.H1_H1 ;  /* 0x3000000bff0b7230 */ /* 0x000fe40000004100 */
[----:B------:R-:W-:Y:S01]  /*11540*/  FMUL.FTZ R31, R31, R42 ;  /* 0x0000002a1f1f7220 */ /* 0x000fe20000410000 */
[----:B------:R-:W-:Y:S01]  /*11550*/  F2FP.SATFINITE.E4M3.F32.PACK_AB_MERGE_C R59, R60, R59, RZ ;  /* 0x0000003b3c3b723e */ /* 0x000fe200048070ff */
        /* <DEDUP_REMOVED lines=19> */
.L_x_2423:
[----:B------:R-:W-:Y:S05]  /*11690*/  BSYNC B1 ;  /* 0x0000000000017941 */ /* 0x000fea0003800000 */
.L_x_2422:
        /* <DEDUP_REMOVED lines=250> */
.L_x_2414:
[----:B------:R-:W-:Y:S05]  /*12640*/  BSYNC B0 ;  /* 0x0000000000007941 */ /* 0x000fea0003800000 */
.L_x_2400:
        /* <DEDUP_REMOVED lines=8> */
.L_x_2397:
[----:B------:R-:W-:-:S06]  /*126d0*/  ULOP3.LUT UR4, UR60, 0x1, URZ, 0xfc, !UPT ;  /* 0x000000013c047892 */ /* 0x000fcc000f8efc3f */
[----:B-123--:R-:W-:-:S05]  /*126e0*/  IMAD.U32 R0, RZ, RZ, UR4 ;  /* 0x00000004ff007e24 */ /* 0x00efca000f8e00ff */
[----:B------:R-:W-:-:S13]  /*126f0*/  ISETP.NE.AND P1, PT, R0, 0x3, PT ;  /* 0x000000030000780c */ /* 0x000fda0003f25270 */
[----:B------:R-:W-:Y:S05]  /*12700*/  @!P1 BRA `(.L_x_2424) ;  /* 0x0000000000049947 */ /* 0x000fea0003800000 */
[----:B------:R-:W-:Y:S01]  /*12710*/  BPT.TRAP 0x1 ;  /* 0x000000040000795c */ /* 0x000fe20000300000 */
.L_x_2424:
[----:B------:R-:W-:Y:S01]  /*12720*/  IMAD R137, R231, 0x8, R16 ;  /* 0x00000008e7897824 */ /* 0x000fe200078e0210 */
[----:B0----5:R-:W-:-:S04]  /*12730*/  SHF.L.U32 R4, R232, 0x1f, RZ ;  /* 0x0000001fe8047819 */ /* 0x021fc800000006ff */
[----:B------:R0:W1:Y:S01]  /*12740*/  SYNCS.PHASECHK.TRANS64.TRYWAIT P0, [R137+URZ+0x2e830], R4 ;  /* 0x02e83004890075a7 */ /* 0x000062000800017f */
[----:B------:R-:W-:Y:S05]  /*12750*/  @!P1 BRA `(.L_x_2425) ;  /* 0x0000000000049947 */ /* 0x000fea0003800000 */
[----:B------:R-:W-:Y:S01]  /*12760*/  BPT.TRAP 0x1 ;  /* 0x000000040000795c */ /* 0x000fe20000300000 */
.L_x_2425:
        /* <DEDUP_REMOVED lines=9> */
.L_x_2426:
[----:B------:R-:W-:Y:S01]  /*12800*/  LOP3.LUT R0, R0, 0x10000, RZ, 0xfc, !PT ;  /* 0x0001000000007812 */ /* 0x000fe200078efcff */
[----:B------:R-:W-:Y:S05]  /*12810*/  WARPSYNC.ALL ;  /* 0x0000000000007948 */ /* 0x000fea0003800000 */
[----:B------:R2:W-:Y:S01]  /*12820*/  STL [R1+0x48], R0 ;  /* 0x0000480001007387 */ /* 0x0005e20000100800 */
[----:B------:R-:W-:Y:S01]  /*12830*/  IMAD R12, R231, 0x700, R0 ;  /* 0x00000700e70c7824 */ /* 0x000fe200078e0200 */
[----:B01----:R-:W-:Y:S01]  /*12840*/  LOP3.LUT R4, R36, 0x10000, RZ, 0xfc, !PT ;  /* 0x0001000024047812 */ /* 0x003fe200078efcff */
[----:B------:R-:W-:Y:S01]  /*12850*/  IMAD.MOV.U32 R13, RZ, RZ, 0x40000040 ;  /* 0x40000040ff0d7424 */ /* 0x000fe200078e00ff */
[----:B------:R-:W3:Y:S01]  /*12860*/  LDL R3, [R1+0x6c] ;  /* 0x00006c0001037983 */ /* 0x000ee20000100800 */
[----:B------:R-:W-:Y:S01]  /*12870*/  IMAD.MOV.U32 R5, RZ, RZ, 0x40000040 ;  /* 0x40000040ff057424 */ /* 0x000fe200078e00ff */
[----:B------:R-:W-:Y:S01]  /*12880*/  R2UR UR6, R12 ;  /* 0x000000000c0672ca */ /* 0x000fe200000e0000 */
[----:B------:R-:W-:Y:S01]  /*12890*/  WARPGROUP.ARRIVE ;  /* 0x00000000000079c5 */ /* 0x000fe20000000000 */
[----:B------:R-:W-:Y:S01]  /*128a0*/  R2UR UR7, R13 ;  /* 0x000000000d0772ca */ /* 0x000fe200000e0000 */
[----:B------:R-:W-:Y:S01]  /*128b0*/  IMAD.MOV.U32 R7, RZ, RZ, 0x40000040 ;  /* 0x40000040ff077424 */ /* 0x000fe200078e00ff */
[----:B------:R-:W-:Y:S01]  /*128c0*/  R2UR UR4, R4 ;  /* 0x00000000040472ca */ /* 0x000fe200000e0000 */
[----:B------:R-:W-:Y:S01]  /*128d0*/  IMAD.MOV.U32 R9, RZ, RZ, 0x40000040 ;  /* 0x40000040ff097424 */ /* 0x000fe200078e00ff */
[C---:B------:R-:W-:Y:S01]  /*128e0*/  R2UR UR5, R5.reuse ;  /* 0x00000000050572ca */ /* 0x040fe200000e0000 */
[----:B------:R-:W-:Y:S01]  /*128f0*/  IMAD.MOV.U32 R11, RZ, RZ, 0x40000040 ;  /* 0x40000040ff0b7424 */ /* 0x000fe200078e00ff */
[----:B------:R-:W3:Y:S01]  /*12900*/  LDL R142, [R1+0x50] ;  /* 0x00005000018e7983 */ /* 0x000ee20000100800 */
[----:B------:R-:W-:Y:S01]  /*12910*/  IMAD.MOV.U32 R15, RZ, RZ, 0x40000040 ;  /* 0x40000040ff0f7424 */ /* 0x000fe200078e00ff */
[----:B--2---:R-:W0:Y:S02]  /*12920*/  LDC R0, c[0x0][0x448] ;  /* 0x00011200ff007b82 */ /* 0x004e240000000800 */
[----:B------:R-:W2:Y:S04]  /*12930*/  LDL R138, [R1+0x5c] ;  /* 0x00005c00018a7983 */ /* 0x000ea80000100800 */
[----:B------:R-:W4:Y:S03]  /*12940*/  LDL R139, [R1+0x4c] ;  /* 0x00004c00018b7983 */ /* 0x000f260000100800 */
[----:B------:R-:W-:Y:S01]  /*12950*/  QGMMA.64x32x32.F32.E4M3.E4M3 R120, gdesc[UR4], RZ, !UPT, gsb0 ;  /* 0x00600000047879f3 */ /* 0x000fe2000c0008ff */
[----:B------:R-:W-:Y:S01]  /*12960*/  VIADD R6, R12, 0x100 ;  /* 0x000001000c067836 */ /* 0x000fe20000000000 */
[----:B------:R-:W-:Y:S01]  /*12970*/  R2UR UR12, R4 ;  /* 0x00000000040c72ca */ /* 0x000fe200000e0000 */
[----:B------:R-:W5:Y:S01]  /*12980*/  LDL R140, [R1+0x40] ;  /* 0x00004000018c7983 */ /* 0x000f620000100800 */
[----:B------:R-:W-:-:S02]  /*12990*/  R2UR UR13, R5 ;  /* 0x00000000050d72ca */ /* 0x000fc400000e0000 */
        /* <DEDUP_REMOVED lines=49> */
[----:B------:R-:W-:Y:S02]  /*12cb0*/  VIADD R10, R4, 0x2 ;  /* 0x00000002040a7836 */ /* 0x000fe40000000000 */
[----:B------:R-:W-:Y:S02]  /*12cc0*/  IMAD.MOV.U32 R7, RZ, RZ, 0x40000040 ;  /* 0x40000040ff077424 */ /* 0x000fe400078e00ff */
[----:B------:R-:W-:Y:S01]  /*12cd0*/  IMAD.MOV.U32 R11, RZ, RZ, 0x40000040 ;  /* 0x40000040ff0b7424 */ /* 0x000fe200078e00ff */
[----:B------:R-:W-:Y:S02]  /*12ce0*/  R2UR UR26, R6 ;  /* 0x00000000061a72ca */ /* 0x000fe400000e0000 */
[----:B------:R-:W-:-:S02]  /*12cf0*/  R2UR UR27, R7 ;  /* 0x00000000071b72ca */ /* 0x000fc400000e0000 */
        /* <DEDUP_REMOVED lines=157> */
[----:B------:R-:W-:-:S02]  /*136d0*/  R2UR UR5, R7 ;  /* 0x00000000070572ca */ /* 0x000fc400000e0000 */
[----:B0-----:R-:W-:-:S13]  /*136e0*/  ISETP.NE.AND P0, PT, R0, 0x1, PT ;  /* 0x000000010000780c */ /* 0x001fda0003f05270 */
[----:B------:R-:W0:Y:S08]  /*136f0*/  @P0 LDC R0, c[0x0][0x44c] ;  /* 0x00011300ff000b82 */ /* 0x000e300000000800 */
[----:B------:R-:W1:Y:S01]  /*13700*/  @P0 LDC R13, c[0x0][0x450] ;  /* 0x00011400ff0d0b82 */ /* 0x000e620000000800 */
[----:B------:R-:W-:Y:S02]  /*13710*/  WARPGROUP.DEPBAR.LE gsb0, 0x0 ;  /* 0x00008000000079c5 */ /* 0x000fe40000010000 */
[----:B------:R-:W-:-:S06]  /*13720*/  WARPGROUP.ARRIVE ;  /* 0x00000000000079c5 */ /* 0x000fcc0000000000 */
[----:B------:R-:W-:Y:S01]  /*13730*/  QGMMA.64x32x32.F32.E4M3.E4M3 R72, gdesc[UR4], R72, gsb0 ;  /* 0x00600000044879f3 */ /* 0x000fe20008000848 */
[----:B---3--:R-:W-:-:S04]  /*13740*/  IMAD.IADD R3, R3, 0x1, R142 ;  /* 0x0000000103037824 */ /* 0x008fc800078e028e */
[----:B0-----:R-:W-:-:S05]  /*13750*/  @P0 IMAD.HI.U32 R0, R3, R0, RZ ;  /* 0x0000000003000227 */ /* 0x001fca00078e00ff */
[----:B-1----:R-:W-:-:S05]  /*13760*/  @P0 SHF.R.U32.HI R3, RZ, R13, R0 ;  /* 0x0000000dff030219 */ /* 0x002fca0000011600 */
[----:B------:R-:W0:Y:S01]  /*13770*/  SHFL.IDX PT, R13, R3, 0x1, 0x1c1f ;  /* 0x003c1f00030d7f89 */ /* 0x000e2200000e0000 */
[----:B------:R-:W-:Y:S02]  /*13780*/  VIADD R14, R12, 0x406 ;  /* 0x000004060c0e7836 */ /* 0x000fe40000000000 */
[----:B------:R-:W-:Y:S02]  /*13790*/  IMAD.MOV.U32 R15, RZ, RZ, 0x40000040 ;  /* 0x40000040ff0f7424 */ /* 0x000fe400078e00ff */
[----:B------:R-:W-:Y:S01]  /*137a0*/  IMAD R0, R136, -0xe0, RZ ;  /* 0xffffff2088007824 */ /* 0x000fe200078e02ff */
[----:B------:R-:W-:Y:S02]  /*137b0*/  R2UR UR6, R14 ;  /* 0x000000000e0672ca */ /* 0x000fe400000e0000 */
[----:B------:R-:W-:Y:S02]  /*137c0*/  R2UR UR7, R15 ;  /* 0x000000000f0772ca */ /* 0x000fe400000e0000 */
[----:B------:R-:W-:-:S02]  /*137d0*/  R2UR UR4, R6 ;  /* 0x00000000060472ca */ /* 0x000fc400000e0000 */
[----:B------:R-:W-:Y:S01]  /*137e0*/  R2UR UR5, R7 ;  /* 0x00000000070572ca */ /* 0x000fe200000e0000 */
[----:B--2---:R-:W-:Y:S01]  /*137f0*/  IMAD R21, R136, -0xe0, R138 ;  /* 0xffffff2088157824 */ /* 0x004fe200078e028a */
[----:B----4-:R-:W-:-:S04]  /*13800*/  IADD3 R0, -R139, 0xe1, R0 ;  /* 0x000000e18b007810 */ /* 0x010fc80007ffe100 */
[----:B------:R-:W-:Y:S02]  /*13810*/  IADD3 R21, -R139, 0xe0, R21 ;  /* 0x000000e08b157810 */ /* 0x000fe40007ffe115 */
[----:B-----5:R-:W-:-:S04]  /*13820*/  IADD3 R20, -R140, R0, R138 ;  /* 0x000000008c147210 */ /* 0x020fc80007ffe18a */
[----:B0-----:R-:W-:-:S04]  /*13830*/  VIADDMNMX R0, R13, R20, R21, PT ;  /* 0x000000140d007246 */ /* 0x001fc80003800115 */
[C---:B------:R-:W-:Y:S02]  /*13840*/  ISETP.GT.AND P4, PT, R0.reuse, RZ, PT ;  /* 0x000000ff0000720c */ /* 0x040fe40003f84270 */
[C---:B------:R-:W-:Y:S02]  /*13850*/  ISETP.GT.AND P5, PT, R0.reuse, 0x1, PT ;  /* 0x000000010000780c */ /* 0x040fe40003fa4270 */
[----:B------:R-:W-:Y:S01]  /*13860*/  ISETP.GT.AND P3, PT, R0, 0x8, PT ;  /* 0x000000080000780c */ /* 0x000fe20003f64270 */
[----:B------:R-:W-:Y:S02]  /*13870*/  WARPGROUP.DEPBAR.LE gsb0, 0x0 ;  /* 0x00008000000079c5 */ /* 0x000fe40000010000 */
[----:B------:R-:W-:-:S06]  /*13880*/  WARPGROUP.ARRIVE ;  /* 0x00000000000079c5 */ /* 0x000fcc0000000000 */
[----:B------:R-:W-:Y:S01]  /*13890*/  QGMMA.64x32x32.F32.E4M3.E4M3 R56, gdesc[UR4], R56, gsb0 ;  /* 0x00600000043879f3 */ /* 0x000fe20008000838 */
[----:B------:R-:W-:Y:S02]  /*138a0*/  FSEL R139, R122, -INF , P4 ;  /* 0xff8000007a8b7808 */ /* 0x000fe40002000000 */
[----:B------:R-:W-:Y:S02]  /*138b0*/  FSEL R123, R123, -INF , P5 ;  /* 0xff8000007b7b7808 */ /* 0x000fe40002800000 */
        /* <DEDUP_REMOVED lines=29> */
[----:B------:R-:W-:Y:S01]  /*13a90*/  FMNMX.FTZ R122, R149, R122, !PT ;  /* 0x0000007a957a7209 */ /* 0x000fe20007810000 */
[----:B------:R-:W-:Y:S01]  /*13aa0*/  VIADD R14, R12, 0x506 ;  /* 0x000005060c0e7836 */ /* 0x000fe20000000000 */
[----:B------:R-:W-:Y:S01]  /*13ab0*/  ISETP.GT.AND P4, PT, R0, 0x31, PT ;  /* 0x000000310000780c */ /* 0x000fe20003f84270 */
[----:B------:R-:W-:Y:S01]  /*13ac0*/  IMAD.MOV.U32 R15, RZ, RZ, 0x40000040 ;  /* 0x40000040ff0f7424 */ /* 0x000fe200078e00ff */
[----:B------:R-:W-:Y:S02]  /*13ad0*/  FSEL R151, R114, -INF , P3 ;  /* 0xff80000072977808 */ /* 0x000fe40001800000 */
[----:B------:R-:W-:Y:S02]  /*13ae0*/  FMNMX.FTZ R122, R111, R122, !PT ;  /* 0x0000007a6f7a7209 */ /* 0x000fe40007810000 */
[----:B------:R-:W-:-:S02]  /*13af0*/  ISETP.GT.AND P3, PT, R0, 0x38, PT ;  /* 0x000000380000780c */ /* 0x000fc40003f64270 */
[----:B------:R-:W-:Y:S02]  /*13b00*/  FSEL R115, R115, -INF , P4 ;  /* 0xff80000073737808 */ /* 0x000fe40002000000 */
[----:B------:R-:W-:Y:S02]  /*13b10*/  FMNMX.FTZ R122, R151, R122, !PT ;  /* 0x0000007a977a7209 */ /* 0x000fe40007810000 */
[----:B------:R-:W-:Y:S02]  /*13b20*/  R2UR UR6, R14 ;  /* 0x000000000e0672ca */ /* 0x000fe400000e0000 */
[----:B------:R-:W-:Y:S02]  /*13b30*/  R2UR UR7, R15 ;  /* 0x000000000f0772ca */ /* 0x000fe400000e0000 */
[----:B------:R-:W-:Y:S02]  /*13b40*/  R2UR UR4, R6 ;  /* 0x00000000060472ca */ /* 0x000fe400000e0000 */
[----:B------:R-:W-:-:S02]  /*13b50*/  R2UR UR5, R7 ;  /* 0x00000000070572ca */ /* 0x000fc400000e0000 */
[----:B------:R-:W-:Y:S02]  /*13b60*/  ISETP.GT.AND P4, PT, R0, 0x39, PT ;  /* 0x000000390000780c */ /* 0x000fe40003f84270 */
[----:B------:R-:W-:Y:S02]  /*13b70*/  FSEL R153, R118, -INF , P3 ;  /* 0xff80000076997808 */ /* 0x000fe40001800000 */
[----:B------:R-:W-:Y:S01]  /*13b80*/  FMNMX.FTZ R122, R115, R122, !PT ;  /* 0x0000007a737a7209 */ /* 0x000fe20007810000 */
[----:B------:R-:W-:Y:S02]  /*13b90*/  WARPGROUP.DEPBAR.LE gsb0, 0x0 ;  /* 0x00008000000079c5 */ /* 0x000fe40000010000 */
[----:B------:R-:W-:Y:S01]  /*13ba0*/  WARPGROUP.ARRIVE ;  /* 0x00000000000079c5 */ /* 0x000fe20000000000 */
[----:B------:R-:W-:Y:S02]  /*13bb0*/  ISETP.GT.AND P3, PT, R0, 0x40, PT ;  /* 0x000000400000780c */ /* 0x000fe40003f64270 */
[----:B------:R-:W-:-:S02]  /*13bc0*/  FSEL R119, R119, -INF , P4 ;  /* 0xff80000077777808 */ /* 0x000fc40002000000 */
[----:B------:R-:W-:Y:S01]  /*13bd0*/  FMNMX.FTZ R122, R153, R122, !PT ;  /* 0x0000007a997a7209 */ /* 0x000fe20007810000 */
[----:B------:R-:W-:Y:S01]  /*13be0*/  QGMMA.64x32x32.F32.E4M3.E4M3 R40, gdesc[UR4], R40, gsb0 ;  /* 0x00600000042879f3 */ /* 0x000fe20008000828 */
[----:B------:R-:W-:Y:S02]  /*13bf0*/  ISETP.GT.AND P4, PT, R0, 0x41, PT ;  /* 0x000000410000780c */ /* 0x000fe40003f84270 */
[----:B------:R-:W-:Y:S02]  /*13c00*/  FSEL R155, R90, -INF , P3 ;  /* 0xff8000005a9b7808 */ /* 0x000fe40001800000 */
[----:B------:R-:W-:Y:S02]  /*13c10*/  FMNMX.FTZ R122, R119, R122, !PT ;  /* 0x0000007a777a7209 */ /* 0x000fe40007810000 */
[----:B------:R-:W-:Y:S02]  /*13c20*/  ISETP.GT.AND P3, PT, R0, 0x48, PT ;  /* 0x000000480000780c */ /* 0x000fe40003f64270 */
[----:B------:R-:W-:-:S02]  /*13c30*/  FSEL R91, R91, -INF , P4 ;  /* 0xff8000005b5b7808 */ /* 0x000fc40002000000 */
[----:B------:R-:W-:Y:S02]  /*13c40*/  FMNMX.FTZ R122, R155, R122, !PT ;  /* 0x0000007a9b7a7209 */ /* 0x000fe40007810000 */
        /* <DEDUP_REMOVED lines=32> */
[----:B------:R-:W-:Y:S01]  /*13e50*/  FMNMX.FTZ R122, R79, R122, !PT ;  /* 0x0000007a4f7a7209 */ /* 0x000fe20007810000 */
[----:B------:R-:W-:Y:S02]  /*13e60*/  VIADD R12, R12, 0x606 ;  /* 0x000006060c0c7836 */ /* 0x000fe40000000000 */
[----:B------:R-:W-:Y:S01]  /*13e70*/  IMAD.MOV.U32 R13, RZ, RZ, 0x40000040 ;  /* 0x40000040ff0d7424 */ /* 0x000fe200078e00ff */
        /* <DEDUP_REMOVED lines=11> */
[C---:B------:R-:W-:Y:S02]  /*13f30*/  ISETP.GT.AND P3, PT, R0.reuse, 0x80, PT ;  /* 0x000000800000780c */ /* 0x040fe40003f64270 */
[----:B------:R-:W-:Y:S02]  /*13f40*/  FSEL R87, R87, -INF , P4 ;  /* 0xff80000057577808 */ /* 0x000fe40002000000 */
[----:B------:R-:W-:Y:S01]  /*13f50*/  FMNMX.FTZ R122, R13, R122, !PT ;  /* 0x0000007a0d7a7209 */ /* 0x000fe20007810000 */
[----:B------:R-:W-:Y:S01]  /*13f60*/  WARPGROUP.ARRIVE ;  /* 0x00000000000079c5 */ /* 0x000fe20000000000 */
[----:B------:R-:W-:-:S02]  /*13f70*/  ISETP.GT.AND P4, PT, R0, 0x81, PT ;  /* 0x000000810000780c */ /* 0x000fc40003f84270 */
[----:B------:R-:W-:Y:S02]  /*13f80*/  FSEL R167, R58, -INF , P3 ;  /* 0xff8000003aa77808 */ /* 0x000fe40001800000 */
[----:B------:R-:W-:Y:S01]  /*13f90*/  FMNMX.FTZ R122, R87, R122, !PT ;  /* 0x0000007a577a7209 */ /* 0x000fe20007810000 */
[----:B------:R-:W-:Y:S01]  /*13fa0*/  QGMMA.64x32x32.F32.E4M3.E4M3 R24, gdesc[UR4], R24, gsb0 ;  /* 0x00600000041879f3 */ /* 0x000fe20008000818 */
[C---:B------:R-:W-:Y:S02]  /*13fb0*/  ISETP.GT.AND P3, PT, R0.reuse, 0x88, PT ;  /* 0x000000880000780c */ /* 0x040fe40003f64270 */
[----:B------:R-:W-:Y:S02]  /*13fc0*/  FSEL R59, R59, -INF , P4 ;  /* 0xff8000003b3b7808 */ /* 0x000fe40002000000 */
[----:B------:R-:W-:Y:S02]  /*13fd0*/  FMNMX.FTZ R122, R167, R122, !PT ;  /* 0x0000007aa77a7209 */ /* 0x000fe40007810000 */
        /* <DEDUP_REMOVED lines=41> */
[----:B------:R-:W-:Y:S01]  /*14270*/  FMNMX.FTZ R122, R181, R122, !PT ;  /* 0x0000007ab57a7209 */ /* 0x000fe20007810000 */
[----:B------:R-:W-:Y:S02]  /*14280*/  WARPGROUP.DEPBAR.LE gsb0, 0x0 ;  /* 0x00008000000079c5 */ /* 0x000fe40000010000 */
        /* <DEDUP_REMOVED lines=21> */
[----:B------:R-:W-:Y:S02]  /*143e0*/  FSEL R12, R39, -INF , P4 ;  /* 0xff800000270c7808 */ /* 0x000fe40002000000 */
[----:B------:R-:W-:-:S04]  /*143f0*/  FMNMX.FTZ R39, R189, R122, !PT ;  /* 0x0000007abd277209 */ /* 0x000fc80007810000 */
[----:B------:R-:W-:-:S05]  /*14400*/  FMNMX.FTZ R26, R12, R39, !PT ;  /* 0x000000270c1a7209 */ /* 0x000fca0007810000 */
[----:B------:R-:W0:Y:S04]  /*14410*/  SHFL.BFLY PT, R39, R26, 0x2, 0x1f ;  /* 0x0c401f001a277f89 */ /* 0x000e2800000e0000 */
[----:B------:R-:W1:Y:S01]  /*14420*/  SHFL.IDX PT, R3, R3, RZ, 0x1c1f ;  /* 0x001c1fff03037589 */ /* 0x000e6200000e0000 */
[----:B0-----:R-:W-:-:S05]  /*14430*/  FMNMX.FTZ R30, R26, R39, !PT ;  /* 0x000000271a1e7209 */ /* 0x001fca0007810000 */
[----:B------:R-:W0:Y:S01]  /*14440*/  SHFL.BFLY PT, R39, R30, 0x1, 0x1f ;  /* 0x0c201f001e277f89 */ /* 0x000e2200000e0000 */
[----:B-1----:R-:W-:-:S04]  /*14450*/  VIADDMNMX R20, R3, R20, R21, PT ;  /* 0x0000001403147246 */ /* 0x002fc80003800115 */
[C---:B------:R-:W-:Y:S02]  /*14460*/  ISETP.GT.AND P4, PT, R20.reuse, RZ, PT ;  /* 0x000000ff1400720c */ /* 0x040fe40003f84270 */
[----:B------:R-:W-:Y:S02]  /*14470*/  ISETP.GT.AND P5, PT, R20, 0x1, PT ;  /* 0x000000011400780c */ /* 0x000fe40003fa4270 */
[----:B0-----:R-:W-:-:S04]  /*14480*/  FMNMX.FTZ R0, R30, R39, !PT ;  /* 0x000000271e007209 */ /* 0x001fc80007810000 */
[----:B------:R-:W-:Y:S01]  /*14490*/  FSETP.NEU.FTZ.AND P3, PT, R0, -INF , PT ;  /* 0xff8000000000780b */ /* 0x000fe20003f7d000 */
[----:B------:R-:W-:-:S05]  /*144a0*/  FFMA.FTZ R39, R2, R0, -8 ;  /* 0xc100000002277423 */ /* 0x000fca0000010000 */
[----:B------:R-:W-:Y:S02]  /*144b0*/  FSEL R39, R39, RZ, P3 ;  /* 0x000000ff27277208 */ /* 0x000fe40001800000 */
[----:B------:R-:W-:Y:S02]  /*144c0*/  ISETP.GT.AND P3, PT, R20, 0x8, PT ;  /* 0x000000081400780c */ /* 0x000fe40003f64270 */
[----:B------:R-:W-:Y:S01]  /*144d0*/  FSEL R121, R121, -INF , P5 ;  /* 0xff80000079797808 */ /* 0x000fe20002800000 */
[----:B------:R-:W-:-:S01]  /*144e0*/  FFMA.FTZ R54, R2, R115, -R39 ;  /* 0x0000007302367223 */ /* 0x000fc20000010827 */
[----:B------:R-:W-:Y:S01]  /*144f0*/  FSEL R115, R120, -INF , P4 ;  /* 0xff80000078737808 */ /* 0x000fe20002000000 */
[----:B------:R-:W-:-:S01]  /*14500*/  FFMA.FTZ R14, R2, R139, -R39 ;  /* 0x0000008b020e7223 */ /* 0x000fc20000010827 */
[----:B------:R-:W-:Y:S01]  /*14510*/  ISETP.GT.AND P4, PT, R20, 0x9, PT ;  /* 0x000000091400780c */ /* 0x000fe20003f84270 */
[----:B------:R0:W-:Y:S01]  /*14520*/  MUFU.EX2 R21, R54 ;  /* 0x0000003600157308 */ /* 0x0001e20000000800 */
[----:B------:R-:W-:-:S02]  /*14530*/  FSEL R139, R124, -INF , P3 ;  /* 0xff8000007c8b7808 */ /* 0x000fc40001800000 */
[----:B------:R-:W-:Y:S02]  /*14540*/  ISETP.GT.AND P3, PT, R20, 0x10, PT ;  /* 0x000000101400780c */ /* 0x000fe40003f64270 */
[----:B------:R-:W-:Y:S02]  /*14550*/  FSEL R125, R125, -INF , P4 ;  /* 0xff8000007d7d7808 */ /* 0x000fe40002000000 */
[----:B0-----:R-:W-:Y:S01]  /*14560*/  FMNMX.FTZ R54, R115, R121, !PT ;  /* 0x0000007973367209 */ /* 0x001fe20007810000 */
[----:B------:R-:W-:-:S03]  /*14570*/  FFMA.FTZ R26, R2, R141, -R39 ;  /* 0x0000008d021a7223 */ /* 0x000fc60000010827 */
[----:B------:R-:W-:Y:S02]  /*14580*/  FMNMX.FTZ R54, R139, R54, !PT ;  /* 0x000000368b367209 */ /* 0x000fe40007810000 */
[----:B------:R-:W-:Y:S02]  /*14590*/  ISETP.GT.AND P4, PT, R20, 0x11, PT ;  /* 0x000000111400780c */ /* 0x000fe40003f84270 */
[----:B------:R-:W-:Y:S02]  /*145a0*/  FSEL R141, R128, -INF , P3 ;  /* 0xff800000808d7808 */ /* 0x000fe40001800000 */
[----:B------:R-:W-:Y:S02]  /*145b0*/  FMNMX.FTZ R58, R125, R54, !PT ;  /* 0x000000367d3a7209 */ /* 0x000fe40007810000 */
[----:B------:R-:W-:Y:S02]  /*145c0*/  ISETP.GT.AND P3, PT, R20, 0x18, PT ;  /* 0x000000181400780c */ /* 0x000fe40003f64270 */
[----:B------:R-:W-:-:S02]  /*145d0*/  FSEL R129, R129, -INF , P4 ;  /* 0xff80000081817808 */ /* 0x000fc40002000000 */
[----:B------:R-:W-:Y:S01]  /*145e0*/  FMNMX.FTZ R58, R141, R58, !PT ;  /* 0x0000003a8d3a7209 */ /* 0x000fe20007810000 */
[----:B------:R-:W-:-:S01]  /*145f0*/  FFMA.FTZ R30, R2, R143, -R39 ;  /* 0x0000008f021e7223 */ /* 0x000fc20000010827 */
[----:B------:R-:W-:Y:S02]  /*14600*/  ISETP.GT.AND P4, PT, R20, 0x19, PT ;  /* 0x000000191400780c */ /* 0x000fe40003f84270 */
[----:B------:R-:W-:Y:S02]  /*14610*/  FSEL R143, R132, -INF , P3 ;  /* 0xff800000848f7808 */ /* 0x000fe40001800000 */
[----:B------:R-:W-:Y:S02]  /*14620*/  FMNMX.FTZ R58, R129, R58, !PT ;  /* 0x0000003a813a7209 */ /* 0x000fe40007810000 */
[----:B------:R-:W-:Y:S02]  /*14630*/  FSEL R133, R133, -INF , P4 ;  /* 0xff80000085857808 */ /* 0x000fe40002000000 */
[----:B------:R-:W-:-:S02]  /*14640*/  ISETP.GT.AND P3, PT, R20, 0x20, PT ;  /* 0x000000201400780c */ /* 0x000fc40003f64270 */
[----:B------:R-:W-:Y:S01]  /*14650*/  FMNMX.FTZ R58, R143, R58, !PT ;  /* 0x0000003a8f3a7209 */ /* 0x000fe20007810000 */
[----:B------:R-:W-:Y:S01]  /*14660*/  FFMA.FTZ R34, R2, R145, -R39 ;  /* 0x0000009102227223 */ /* 0x000fe20000010827 */
        /* <DEDUP_REMOVED lines=10> */
[----:B------:R-:W-:Y:S02]  /*14710*/  ISETP.GT.AND P3, PT, R20, 0x30, PT ;  /* 0x000000301400780c */ /* 0x000fe40003f64270 */
[----:B------:R-:W-:-:S02]  /*14720*/  FSEL R109, R109, -INF , P4 ;  /* 0xff8000006d6d7808 */ /* 0x000fc40002000000 */
        /* <DEDUP_REMOVED lines=15> */
[--C-:B------:R-:W-:Y:S01]  /*14820*/  FFMA.FTZ R50, R2, R153, -R39.reuse ;  /* 0x0000009902327223 */ /* 0x100fe20000010827 */
[----:B------:R-:W-:Y:S02]  /*14830*/  ISETP.GT.AND P4, PT, R20, 0x41, PT ;  /* 0x000000411400780c */ /* 0x000fe40003f84270 */
[----:B------:R-:W-:Y:S02]  /*14840*/  FSEL R153, R88, -INF , P3 ;  /* 0xff80000058997808 */ /* 0x000fe40001800000 */
[----:B------:R-:W-:Y:S01]  /*14850*/  FMNMX.FTZ R66, R117, R66, !PT ;  /* 0x0000004275427209 */ /* 0x000fe20007810000 */
[----:B------:R-:W-:Y:S01]  /*14860*/  FFMA.FTZ R155, R2, R155, -R39 ;  /* 0x0000009b029b7223 */ /* 0x000fe20000010827 */
[----:B------:R-:W-:Y:S02]  /*14870*/  ISETP.GT.AND P3, PT, R20, 0x48, PT ;  /* 0x000000481400780c */ /* 0x000fe40003f64270 */
[----:B------:R-:W-:-:S02]  /*14880*/  FSEL R89, R89, -INF , P4 ;  /* 0xff80000059597808 */ /* 0x000fc40002000000 */
[----:B------:R-:W-:Y:S01]  /*14890*/  FMNMX.FTZ R66, R153, R66, !PT ;  /* 0x0000004299427209 */ /* 0x000fe20007810000 */
[----:B------:R0:W-:Y:S01]  /*148a0*/  MUFU.EX2 R54, R155 ;  /* 0x0000009b00367308 */ /* 0x0001e20000000800 */
[----:B------:R-:W-:Y:S02]  /*148b0*/  ISETP.GT.AND P4, PT, R20, 0x49, PT ;  /* 0x000000491400780c */ /* 0x000fe40003f84270 */
[----:B------:R-:W-:Y:S02]  /*148c0*/  FMNMX.FTZ R70, R89, R66, !PT ;  /* 0x0000004259467209 */ /* 0x000fe40007810000 */
[----:B------:R-:W-:Y:S02]  /*148d0*/  FSEL R93, R93, -INF , P4 ;  /* 0xff8000005d5d7808 */ /* 0x000fe40002000000 */
[----:B0-----:R-:W-:Y:S02]  /*148e0*/  FSEL R155, R92, -INF , P3 ;  /* 0xff8000005c9b7808 */ /* 0x001fe40001800000 */
[----:B------:R-:W-:-:S02]  /*148f0*/  ISETP.GT.AND P3, PT, R20, 0x50, PT ;  /* 0x000000501400780c */ /* 0x000fc40003f64270 */
[----:B------:R-:W-:Y:S01]  /*14900*/  FMNMX.FTZ R70, R155, R70, !PT ;  /* 0x000000469b467209 */ /* 0x000fe20007810000 */
[----:B------:R-:W-:-:S01]  /*14910*/  FFMA.FTZ R3, R2, R103, -R39 ;  /* 0x0000006702037223 */ /* 0x000fc20000010827 */
[----:B------:R-:W-:Y:S02]  /*14920*/  ISETP.GT.AND P4, PT, R20, 0x51, PT ;  /* 0x000000511400780c */ /* 0x000fe40003f84270 */
[----:B------:R-:W-:Y:S02]  /*14930*/  FSEL R103, R96, -INF , P3 ;  /* 0xff80000060677808 */ /* 0x000fe40001800000 */
[----:B------:R-:W-:Y:S01]  /*14940*/  FMNMX.FTZ R74, R93, R70, !PT ;  /* 0x000000465d4a7209 */ /* 0x000fe20007810000 */
[----:B------:R-:W-:-:S01]  /*14950*/  FFMA.FTZ R157, R2, R157, -R39 ;  /* 0x0000009d029d7223 */ /* 0x000fc20000010827 */
[----:B------:R-:W-:Y:S02]  /*14960*/  ISETP.GT.AND P3, PT, R20, 0x58, PT ;  /* 0x000000581400780c */ /* 0x000fe40003f64270 */
[----:B------:R-:W-:-:S02]  /*14970*/  FSEL R97, R97, -INF , P4 ;  /* 0xff80000061617808 */ /* 0x000fc40002000000 */
[----:B------:R-:W-:Y:S01]  /*14980*/  FMNMX.FTZ R74, R103, R74, !PT ;  /* 0x0000004a674a7209 */ /* 0x000fe20007810000 */
[----:B------:R0:W-:Y:S01]  /*14990*/  MUFU.EX2 R58, R157 ;  /* 0x0000009d003a7308 */ /* 0x0001e20000000800 */
[----:B------:R-:W-:Y:S02]  /*149a0*/  ISETP.GT.AND P4, PT, R20, 0x59, PT ;  /* 0x000000591400780c */ /* 0x000fe40003f84270 */
[----:B------:R-:W-:Y:S01]  /*149b0*/  FMNMX.FTZ R74, R97, R74, !PT ;  /* 0x0000004a614a7209 */ /* 0x000fe20007810000 */
[----:B------:R-:W-:-:S01]  /*149c0*/  FFMA.FTZ R159, R2, R159, -R39 ;  /* 0x0000009f029f7223 */ /* 0x000fc20000010827 */
[----:B------:R-:W-:Y:S02]  /*149d0*/  FSEL R101, R101, -INF , P4 ;  /* 0xff80000065657808 */ /* 0x000fe40002000000 */
[----:B0-----:R-:W-:Y:S02]  /*149e0*/  FSEL R157, R100, -INF , P3 ;  /* 0xff800000649d7808 */ /* 0x001fe40001800000 */
[----:B------:R-:W-:-:S02]  /*149f0*/  ISETP.GT.AND P3, PT, R20, 0x60, PT ;  /* 0x000000601400780c */ /* 0x000fc40003f64270 */
        /* <DEDUP_REMOVED lines=23> */
[----:B------:R0:W-:Y:S01]  /*14b70*/  MUFU.EX2 R66, R3 ;  /* 0x0000000300427308 */ /* 0x0001e20000000800 */
[----:B------:R-:W-:Y:S02]  /*14b80*/  ISETP.GT.AND P4, PT, R20, 0x79, PT ;  /* 0x000000791400780c */ /* 0x000fe40003f84270 */
[----:B------:R-:W-:Y:S01]  /*14b90*/  FMNMX.FTZ R76, R81, R76, !PT ;  /* 0x0000004c514c7209 */ /* 0x000fe20007810000 */
[----:B0-----:R-:W-:-:S01]  /*14ba0*/  FFMA.FTZ R3, R2, R165, -R39 ;  /* 0x000000a502037223 */ /* 0x001fc20000010827 */
[----:B------:R-:W-:Y:S02]  /*14bb0*/  FSEL R165, R84, -INF , P3 ;  /* 0xff80000054a57808 */ /* 0x000fe40001800000 */
[----:B------:R-:W-:Y:S02]  /*14bc0*/  FSEL R85, R85, -INF , P4 ;  /* 0xff80000055557808 */ /* 0x000fe40002000000 */
[----:B------:R-:W-:-:S02]  /*14bd0*/  ISETP.GT.AND P3, PT, R20, 0x80, PT ;  /* 0x000000801400780c */ /* 0x000fc40003f64270 */
        /* <DEDUP_REMOVED lines=26> */
[----:B------:R-:W-:Y:S02]  /*14d80*/  FMNMX.FTZ R76, R167, R76, !PT ;  /* 0x0000004ca74c7209 */ /* 0x000fe40007810000 */
[----:B------:R-:W-:Y:S02]  /*14d90*/  ISETP.GT.AND P4, PT, R20, 0xa1, PT ;  /* 0x000000a11400780c */ /* 0x000fe40003f84270 */
[----:B------:R-:W-:Y:S02]  /*14da0*/  FSEL R195, R40, -INF , P3 ;  /* 0xff80000028c37808 */ /* 0x000fe40001800000 */
[----:B------:R-:W-:Y:S01]  /*14db0*/  FMNMX.FTZ R76, R69, R76, !PT ;  /* 0x0000004c454c7209 */ /* 0x000fe20007810000 */
[----:B------:R-:W-:-:S01]  /*14dc0*/  FFMA.FTZ R40, R2, R169, -R39 ;  /* 0x000000a902287223 */ /* 0x000fc20000010827 */
        /* <DEDUP_REMOVED lines=20> */
[----:B------:R-:W-:Y:S02]  /*14f10*/  FSEL R53, R53, -INF , P4 ;  /* 0xff80000035357808 */ /* 0x000fe40002000000 */
        /* <DEDUP_REMOVED lines=12> */
[----:B------:R-:W-:Y:S01]  /*14fe0*/  FMNMX.FTZ R76, R173, R76, !PT ;  /* 0x0000004cad4c7209 */ /* 0x000fe20007810000 */
[----:B------:R-:W-:Y:S01]  /*14ff0*/  FFMA.FTZ R25, R2, R71, -R39 ;  /* 0x0000004702197223 */ /* 0x000fe20000010827 */
[----:B------:R-:W-:Y:S02]  /*15000*/  ISETP.GT.AND P3, PT, R20, 0xd0, PT ;  /* 0x000000d01400780c */ /* 0x000fe40003f64270 */
[----:B------:R-:W-:-:S02]  /*15010*/  FSEL R71, R29, -INF , P4 ;  /* 0xff8000001d477808 */ /* 0x000fc40002000000 */
        /* <DEDUP_REMOVED lines=12> */
[----:B------:R-:W-:-:S04]  /*150e0*/  FMNMX.FTZ R76, R205, R76, !PT ;  /* 0x0000004ccd4c7209 */ /* 0x000fc80007810000 */
[----:B------:R-:W-:Y:S01]  /*150f0*/  FMNMX.FTZ R76, R207, R76, !PT ;  /* 0x0000004ccf4c7209 */ /* 0x000fe20007810000 */
[----:B------:R0:W-:Y:S04]  /*15100*/  MUFU.EX2 R74, R3 ;  /* 0x00000003004a7308 */ /* 0x0001e80000000800 */
[----:B0-----:R-:W0:Y:S01]  /*15110*/  SHFL.BFLY PT, R3, R76, 0x2, 0x1f ;  /* 0x0c401f004c037f89 */ /* 0x001e2200000e0000 */
[----:B------:R-:W-:-:S01]  /*15120*/  FFMA.FTZ R37, R2, R51, -R39 ;  /* 0x0000003302257223 */ /* 0x000fc20000010827 */
[----:B0-----:R-:W-:-:S05]  /*15130*/  FMNMX.FTZ R51, R76, R3, !PT ;  /* 0x000000034c337209 */ /* 0x001fca0007810000 */
[----:B------:R-:W0:Y:S01]  /*15140*/  SHFL.BFLY PT, R64, R51, 0x1, 0x1f ;  /* 0x0c201f0033407f89 */ /* 0x000e2200000e0000 */
        /* <DEDUP_REMOVED lines=10> */
[----:B0-----:R-:W-:-:S04]  /*151f0*/  FMNMX.FTZ R3, R51, R64, !PT ;  /* 0x0000004033037209 */ /* 0x001fc80007810000 */
[----:B------:R-:W-:Y:S01]  /*15200*/  FSETP.NEU.FTZ.AND P3, PT, R3, -INF , PT ;  /* 0xff8000000300780b */ /* 0x000fe20003f7d000 */
[----:B------:R-:W-:-:S01]  /*15210*/  FFMA.FTZ R88, R2, R3, -8 ;  /* 0xc100000002587423 */ /* 0x000fc20000010003 */
[----:B------:R-:W-:-:S04]  /*15220*/  FFMA.FTZ R107, R2, R107, -R39 ;  /* 0x0000006b026b7223 */ /* 0x000fc80000010827 */
[----:B------:R-:W-:Y:S01]  /*15230*/  FSEL R88, R88, RZ, P3 ;  /* 0x000000ff58587208 */ /* 0x000fe20001800000 */
        /* <DEDUP_REMOVED lines=22> */
[----:B------:R-:W-:-:S07]  /*153a0*/  FFMA.FTZ R90, R2, R139, -R88 ;  /* 0x0000008b025a7223 */ /* 0x000fce0000010858 */
[----:B------:R-:W0:Y:S01]  /*153b0*/  MUFU.EX2 R123, R123 ;  /* 0x0000007b007b7308 */ /* 0x000e220000000800 */
[----:B------:R-:W-:-:S07]  /*153c0*/  FFMA.FTZ R115, R2, R125, -R88 ;  /* 0x0000007d02737223 */ /* 0x000fce0000010858 */
[----:B------:R-:W1:Y:S01]  /*153d0*/  MUFU.EX2 R26, R26 ;  /* 0x0000001a001a7308 */ /* 0x000e620000000800 */
[----:B------:R-:W-:-:S07]  /*153e0*/  FFMA.FTZ R51, R2, R141, -R88 ;  /* 0x0000008d02337223 */ /* 0x000fce0000010858 */
[----:B------:R-:W-:Y:S08]  /*153f0*/  MUFU.EX2 R39, R39 ;  /* 0x0000002700277308 */ /* 0x000ff00000000800 */
[----:B------:R-:W2:Y:S01]  /*15400*/  MUFU.EX2 R68, R68 ;  /* 0x0000004400447308 */ /* 0x000ea20000000800 */
[----:B------:R-:W-:-:S07]  /*15410*/  FFMA.FTZ R76, R2, R129, -R88 ;  /* 0x00000081024c7223 */ /* 0x000fce0000010858 */
[----:B------:R-:W3:Y:S01]  /*15420*/  MUFU.EX2 R127, R127 ;  /* 0x0000007f007f7308 */ /* 0x000ee20000000800 */
[----:B------:R-:W-:-:S07]  /*15430*/  FFMA.FTZ R84, R2, R103, -R88 ;  /* 0x0000006702547223 */ /* 0x000fce0000010858 */
[----:B------:R-:W4:Y:S01]  /*15440*/  MUFU.EX2 R90, R90 ;  /* 0x0000005a005a7308 */ /* 0x000f220000000800 */
[----:B0-----:R-:W-:-:S07]  /*15450*/  FADD.FTZ R103, R14, R123 ;  /* 0x0000007b0e677221 */ /* 0x001fce0000010000 */
[----:B------:R-:W0:Y:S01]  /*15460*/  MUFU.EX2 R30, R30 ;  /* 0x0000001e001e7308 */ /* 0x000e220000000800 */
[----:B------:R-:W-:-:S07]  /*15470*/  FFMA.FTZ R92, R2, R143, -R88 ;  /* 0x0000008f025c7223 */ /* 0x000fce0000010858 */
[----:B------:R-:W5:Y:S01]  /*15480*/  MUFU.EX2 R115, R115 ;  /* 0x0000007300737308 */ /* 0x000f620000000800 */
[----:B-1----:R-:W-:-:S01]  /*15490*/  FADD.FTZ R110, R26, R103 ;  /* 0x000000671a6e7221 */ /* 0x002fc20000010000 */
[----:B------:R-:W-:-:S06]  /*154a0*/  FFMA.FTZ R106, R2, R57, -R88 ;  /* 0x00000039026a7223 */ /* 0x000fcc0000010858 */
[----:B------:R-:W1:Y:S01]  /*154b0*/  MUFU.EX2 R131, R131 ;  /* 0x0000008300837308 */ /* 0x000e620000000800 */
[----:B--2---:R-:W-:-:S01]  /*154c0*/  FADD.FTZ R57, R39, R68 ;  /* 0x0000004427397221 */ /* 0x004fc20000010000 */
[----:B------:R-:W-:-:S06]  /*154d0*/  FFMA.FTZ R121, R2, R133, -R88 ;  /* 0x0000008502797223 */ /* 0x000fcc0000010858 */
[----:B------:R-:W2:Y:S01]  /*154e0*/  MUFU.EX2 R51, R51 ;  /* 0x0000003300337308 */ /* 0x000ea20000000800 */
[----:B------:R-:W-:-:S01]  /*154f0*/  FFMA.FTZ R108, R2, R85, -R88 ;  /* 0x00000055026c7223 */ /* 0x000fc20000010858 */
[----:B---3--:R-:W-:-:S06]  /*15500*/  FADD.FTZ R85, R127, R110 ;  /* 0x0000006e7f557221 */ /* 0x008fcc0000010000 */
[----:B------:R-:W3:Y:S01]  /*15510*/  MUFU.EX2 R34, R34 ;  /* 0x0000002200227308 */ /* 0x000ee20000000800 */
[----:B----4-:R-:W-:-:S07]  /*15520*/  FADD.FTZ R110, R90, R57 ;  /* 0x000000395a6e7221 */ /* 0x010fce0000010000 */
[----:B------:R-:W4:Y:S01]  /*15530*/  MUFU.EX2 R76, R76 ;  /* 0x0000004c004c7308 */ /* 0x000f220000000800 */
[----:B0-----:R-:W-:-:S01]  /*15540*/  FADD.FTZ R116, R30, R85 ;  /* 0x000000551e747221 */ /* 0x001fc20000010000 */
[----:B-----5:R-:W-:-:S06]  /*15550*/  FADD.FTZ R114, R115, R110 ;  /* 0x0000006e73727221 */ /* 0x020fcc0000010000 */
[----:B------:R-:W0:Y:S01]  /*15560*/  MUFU.EX2 R135, R135 ;  /* 0x0000008700877308 */ /* 0x000e220000000800 */
[----:B------:R-:W-:-:S07]  /*15570*/  FFMA.FTZ R78, R2, R105, -R88 ;  /* 0x00000069024e7223 */ /* 0x000fce0000010858 */
[----:B------:R-:W5:Y:S01]  /*15580*/  MUFU.EX2 R92, R92 ;  /* 0x0000005c005c7308 */ /* 0x000f620000000800 */
[----:B------:R-:W-:-:S07]  /*15590*/  FFMA.FTZ R112, R2, R61, -R88 ;  /* 0x0000003d02707223 */ /* 0x000fce0000010858 */
[----:B------:R3:W-:Y:S01]  /*155a0*/  MUFU.EX2 R64, R55 ;  /* 0x0000003700407308 */ /* 0x0007e20000000800 */
[----:B-1----:R-:W-:-:S01]  /*155b0*/  FADD.FTZ R85, R131, R116 ;  /* 0x0000007483557221 */ /* 0x002fc20000010000 */
[----:B--2---:R-:W-:-:S06]  /*155c0*/  FADD.FTZ R61, R51, R114 ;  /* 0x00000072333d7221 */ /* 0x004fcc0000010000 */
[----:B------:R-:W1:Y:S01]  /*155d0*/  MUFU.EX2 R38, R38 ;  /* 0x0000002600267308 */ /* 0x000e620000000800 */
[----:B---3--:R-:W-:-:S01]  /*155e0*/  FFMA.FTZ R55, R2, R145, -R88 ;  /* 0x0000009102377223 */ /* 0x008fc20000010858 */
[----:B------:R-:W-:-:S06]  /*155f0*/  FFMA.FTZ R94, R2, R147, -R88 ;  /* 0x00000093025e7223 */ /* 0x000fcc0000010858 */
[----:B------:R-:W2:Y:S01]  /*15600*/  MUFU.EX2 R121, R121 ;  /* 0x0000007900797308 */ /* 0x000ea20000000800 */
[----:B------:R-:W-:-:S01]  /*15610*/  FADD.FTZ R114, R34, R85 ;  /* 0x0000005522727221 */ /* 0x000fc20000010000 */
[----:B----4-:R-:W-:-:S06]  /*15620*/  FADD.FTZ R61, R76, R61 ;  /* 0x0000003d4c3d7221 */ /* 0x010fcc0000010000 */
[----:B------:R-:W3:Y:S01]  /*15630*/  MUFU.EX2 R107, R107 ;  /* 0x0000006b006b7308 */ /* 0x000ee20000000800 */
[----:B------:R-:W-:-:S07]  /*15640*/  FFMA.FTZ R109, R2, R109, -R88 ;  /* 0x0000006d026d7223 */ /* 0x000fce0000010858 */
[----:B------:R-:W4:Y:S01]  /*15650*/  MUFU.EX2 R55, R55 ;  /* 0x0000003700377308 */ /* 0x000f220000000800 */
[----:B------:R-:W-:-:S01]  /*15660*/  FFMA.FTZ R110, R2, R65, -R88 ;  /* 0x00000041026e7223 */ /* 0x000fc20000010858 */
[----:B0-----:R-:W-:-:S06]  /*15670*/  FADD.FTZ R65, R135, R114 ;  /* 0x0000007287417221 */ /* 0x001fcc0000010000 */
[----:B------:R-:W0:Y:S01]  /*15680*/  MUFU.EX2 R42, R42 ;  /* 0x0000002a002a7308 */ /* 0x000e220000000800 */
[----:B-----5:R-:W-:-:S01]  /*15690*/  FADD.FTZ R114, R92, R61 ;  /* 0x0000003d5c727221 */ /* 0x020fc20000010000 */
[----:B------:R-:W-:-:S06]  /*156a0*/  FFMA.FTZ R80, R2, R149, -R88 ;  /* 0x0000009502507223 */ /* 0x000fcc0000010858 */
[----:B------:R-:W5:Y:S01]  /*156b0*/  MUFU.EX2 R78, R78 ;  /* 0x0000004e004e7308 */ /* 0x000f620000000800 */
[----:B-1----:R-:W-:-:S01]  /*156c0*/  FADD.FTZ R116, R38, R65 ;  /* 0x0000004126747221 */ /* 0x002fc20000010000 */
[----:B--2---:R-:W-:-:S06]  /*156d0*/  FADD.FTZ R114, R121, R114 ;  /* 0x0000007279727221 */ /* 0x004fcc0000010000 */
[----:B------:R-:W1:Y:S01]  /*156e0*/  MUFU.EX2 R111, R111 ;  /* 0x0000006f006f7308 */ /* 0x000e620000000800 */
[----:B------:R-:W-:-:S07]  /*156f0*/  FFMA.FTZ R105, R2, R113, -R88 ;  /* 0x0000007102697223 */ /* 0x000fce0000010858 */
[----:B------:R-:W2:Y:S01]  /*15700*/  MUFU.EX2 R94, R94 ;  /* 0x0000005e005e7308 */ /* 0x000ea20000000800 */
[----:B------:R-:W-:-:S01]  /*15710*/  FFMA.FTZ R85, R2, R69, -R88 ;  /* 0x0000004502557223 */ /* 0x000fc20000010858 */
[----:B---3--:R-:W-:Y:S01]  /*15720*/  FADD.FTZ R69, R107, R116 ;  /* 0x000000746b457221 */ /* 0x008fe20000010000 */
[----:B------:R-:W-:-:S05]  /*15730*/  FFMA.FTZ R65, R2, R45, -R88 ;  /* 0x0000002d02417223 */ /* 0x000fca0000010858 */
[----:B------:R-:W3:Y:S01]  /*15740*/  MUFU.EX2 R46, R46 ;  /* 0x0000002e002e7308 */ /* 0x000ee20000000800 */
[----:B----4-:R-:W-:-:S01]  /*15750*/  FADD.FTZ R45, R55, R114 ;  /* 0x00000072372d7221 */ /* 0x010fc20000010000 */
[----:B------:R-:W-:-:S06]  /*15760*/  FFMA.FTZ R96, R2, R151, -R88 ;  /* 0x0000009702607223 */ /* 0x000fcc0000010858 */
[----:B------:R-:W4:Y:S01]  /*15770*/  MUFU.EX2 R109, R109 ;  /* 0x0000006d006d7308 */ /* 0x000f220000000800 */
[----:B0-----:R-:W-:-:S01]  /*15780*/  FADD.FTZ R114, R42, R69 ;  /* 0x000000452a727221 */ /* 0x001fc20000010000 */
[----:B-----5:R-:W-:-:S06]  /*15790*/  FADD.FTZ R45, R78, R45 ;  /* 0x0000002d4e2d7221 */ /* 0x020fcc0000010000 */
[----:B------:R-:W0:Y:S01]  /*157a0*/  MUFU.EX2 R80, R80 ;  /* 0x0000005000507308 */ /* 0x000e220000000800 */
[----:B------:R-:W-:-:S01]  /*157b0*/  FFMA.FTZ R113, R2, R117, -R88 ;  /* 0x0000007502717223 */ /* 0x000fc20000010858 */
[----:B-1----:R-:W-:-:S06]  /*157c0*/  FADD.FTZ R69, R111, R114 ;  /* 0x000000726f457221 */ /* 0x002fcc0000010000 */
[----:B------:R-:W1:Y:S01]  /*157d0*/  MUFU.EX2 R50, R50 ;  /* 0x0000003200327308 */ /* 0x000e620000000800 */
[----:B--2---:R-:W-:-:S01]  /*157e0*/  FADD.FTZ R114, R94, R45 ;  /* 0x0000002d5e727221 */ /* 0x004fc20000010000 */
[----:B------:R-:W-:-:S06]  /*157f0*/  FFMA.FTZ R82, R2, R153, -R88 ;  /* 0x0000009902527223 */ /* 0x000fcc0000010858 */
[----:B------:R-:W2:Y:S01]  /*15800*/  MUFU.EX2 R105, R105 ;  /* 0x0000006900697308 */ /* 0x000ea20000000800 */
[----:B---3--:R-:W-:-:S01]  /*15810*/  FADD.FTZ R116, R46, R69 ;  /* 0x000000452e747221 */ /* 0x008fc20000010000 */
[----:B----4-:R-:W-:-:S06]  /*15820*/  FADD.FTZ R69, R109, R114 ;  /* 0x000000726d457221 */ /* 0x010fcc0000010000 */
[----:B------:R-:W3:Y:S01]  /*15830*/  MUFU.EX2 R119, R119 ;  /* 0x0000007700777308 */ /* 0x000ee20000000800 */
[----:B------:R-:W-:-:S07]  /*15840*/  FFMA.FTZ R89, R2, R89, -R88 ;  /* 0x0000005902597223 */ /* 0x000fce0000010858 */
[----:B------:R-:W4:Y:S01]  /*15850*/  MUFU.EX2 R96, R96 ;  /* 0x0000006000607308 */ /* 0x000f220000000800 */
[----:B------:R-:W-:-:S01]  /*15860*/  FADD.FTZ R103, R21, R116 ;  /* 0x0000007415677221 */ /* 0x000fc20000010000 */
[----:B0-----:R-:W-:-:S06]  /*15870*/  FADD.FTZ R114, R80, R69 ;  /* 0x0000004550727221 */ /* 0x001fcc0000010000 */
[----:B------:R-:W-:Y:S01]  /*15880*/  MUFU.EX2 R113, R113 ;  /* 0x0000007100717308 */ /* 0x000fe20000000800 */
[----:B------:R-:W-:-:S01]  /*15890*/  FFMA.FTZ R100, R2, R155, -R88 ;  /* 0x0000009b02647223 */ /* 0x000fc20000010858 */
[----:B------:R-:W-:Y:S01]  /*158a0*/  FFMA.FTZ R117, R2, R93, -R88 ;  /* 0x0000005d02757223 */ /* 0x000fe20000010858 */
[----:B-1----:R-:W-:-:S05]  /*158b0*/  FADD.FTZ R116, R50, R103 ;  /* 0x0000006732747221 */ /* 0x002fca0000010000 */
[----:B------:R-:W0:Y:S01]  /*158c0*/  MUFU.EX2 R91, R91 ;  /* 0x0000005b005b7308 */ /* 0x000e220000000800 */
[----:B------:R-:W-:-:S01]  /*158d0*/  FFMA.FTZ R93, R2, R97, -R88 ;  /* 0x00000061025d7223 */ /* 0x000fc20000010858 */
[----:B--2---:R-:W-:-:S06]  /*158e0*/  FADD.FTZ R69, R105, R114 ;  /* 0x0000007269457221 */ /* 0x004fcc0000010000 */
[----:B------:R-:W1:Y:S01]  /*158f0*/  MUFU.EX2 R82, R82 ;  /* 0x0000005200527308 */ /* 0x000e620000000800 */
[----:B------:R-:W-:-:S01]  /*15900*/  FFMA.FTZ R97, R2, R157, -R88 ;  /* 0x0000009d02617223 */ /* 0x000fc20000010858 */
[C-C-:B------:R-:W-:Y:S01]  /*15910*/  FFMA.FTZ R102, R2.reuse, R101, -R88.reuse ;  /* 0x0000006502667223 */ /* 0x140fe20000010858 */
[----:B------:R-:W-:-:S01]  /*15920*/  FFMA.FTZ R87, R2, R87, -R88 ;  /* 0x0000005702577223 */ /* 0x000fc20000010858 */
[----:B---3--:R-:W-:-:S04]  /*15930*/  FADD.FTZ R103, R119, R116 ;  /* 0x0000007477677221 */ /* 0x008fc80000010000 */
[----:B------:R-:W2:Y:S01]  /*15940*/  MUFU.EX2 R89, R89 ;  /* 0x0000005900597308 */ /* 0x000ea20000000800 */
[----:B----4-:R-:W-:-:S01]  /*15950*/  FADD.FTZ R114, R96, R69 ;  /* 0x0000004560727221 */ /* 0x010fc20000010000 */
[----:B------:R-:W-:-:S06]  /*15960*/  FADD.FTZ R116, R54, R103 ;  /* 0x0000006736747221 */ /* 0x000fcc0000010000 */
[----:B------:R-:W3:Y:S08]  /*15970*/  MUFU.EX2 R95, R95 ;  /* 0x0000005f005f7308 */ /* 0x000ef00000000800 */
[----:B------:R-:W4:Y:S01]  /*15980*/  MUFU.EX2 R100, R100 ;  /* 0x0000006400647308 */ /* 0x000f220000000800 */
[----:B0-----:R-:W-:-:S07]  /*15990*/  FADD.FTZ R103, R91, R116 ;  /* 0x000000745b677221 */ /* 0x001fce0000010000 */
[----:B------:R-:W0:Y:S08]  /*159a0*/  MUFU.EX2 R117, R117 ;  /* 0x0000007500757308 */ /* 0x000e300000000800 */
[----:B------:R-:W-:Y:S08]  /*159b0*/  MUFU.EX2 R97, R97 ;  /* 0x0000006100617308 */ /* 0x000ff00000000800 */
[----:B------:R-:W5:Y:S08]  /*159c0*/  MUFU.EX2 R102, R102 ;  /* 0x0000006600667308 */ /* 0x000f700000000800 */
[----:B------:R1:W-:Y:S01]  /*159d0*/  MUFU.EX2 R45, R87 ;  /* 0x00000057002d7308 */ /* 0x0003e20000000800 */
[----:B------:R-:W-:-:S01]  /*159e0*/  FADD.FTZ R116, R58, R103 ;  /* 0x000000673a747221 */ /* 0x000fc20000010000 */
[----:B-1----:R-:W-:-:S06]  /*159f0*/  FADD.FTZ R87, R113, R114 ;  /* 0x0000007271577221 */ /* 0x002fcc0000010000 */
[----:B------:R-:W1:Y:S01]  /*15a00*/  MUFU.EX2 R99, R99 ;  /* 0x0000006300637308 */ /* 0x000e620000000800 */
[----:B------:R-:W-:-:S07]  /*15a10*/  FADD.FTZ R114, R82, R87 ;  /* 0x0000005752727221 */ /* 0x000fce0000010000 */
[----:B------:R-:W1:Y:S01]  /*15a20*/  MUFU.EX2 R84, R84 ;  /* 0x0000005400547308 */ /* 0x000e620000000800 */
[----:B--2---:R-:W-:-:S07]  /*15a30*/  FADD.FTZ R87, R89, R114 ;  /* 0x0000007259577221 */ /* 0x004fce0000010000 */
[----:B------:R-:W2:Y:S01]  /*15a40*/  MUFU.EX2 R93, R93 ;  /* 0x0000005d005d7308 */ /* 0x000ea20000000800 */
[----:B------:R-:W-:Y:S01]  /*15a50*/  F2FP.SATFINITE.E4M3.F32.PACK_AB_MERGE_C R225, R127, R26, RZ ;  /* 0x0000001a7fe1723e */ /* 0x000fe200048070ff */
[----:B---3--:R-:W-:Y:S01]  /*15a60*/  FADD.FTZ R103, R95, R116 ;  /* 0x000000745f677221 */ /* 0x008fe20000010000 */
[----:B----4-:R-:W-:-:S01]  /*15a70*/  FADD.FTZ R26, R100, R87 ;  /* 0x00000057641a7221 */ /* 0x010fc20000010000 */
[----:B------:R-:W-:Y:S02]  /*15a80*/  F2FP.SATFINITE.E4M3.F32.PACK_AB_MERGE_C R221, R111, R42, RZ ;  /* 0x0000002a6fdd723e */ /* 0x000fe400048070ff */
[----:B------:R-:W-:-:S01]  /*15a90*/  FADD.FTZ R42, R62, R103 ;  /* 0x000000673e2a7221 */ /* 0x000fc20000010000 */
[----:B0-----:R-:W-:Y:S01]  /*15aa0*/  FADD.FTZ R87, R117, R26 ;  /* 0x0000001a75577221 */ /* 0x001fe20000010000 */
[----:B-----5:R-:W-:Y:S02]  /*15ab0*/  F2FP.SATFINITE.E4M3.F32.PACK_AB_MERGE_C R218, R102, R97, RZ ;  /* 0x0000006166da723e */ /* 0x020fe400048070ff */
[----:B------:R-:W-:Y:S01]  /*15ac0*/  F2FP.SATFINITE.E4M3.F32.PACK_AB_MERGE_C R223, R119, R50, RZ ;  /* 0x0000003277df723e */ /* 0x000fe200048070ff */
[----:B-1----:R-:W-:-:S01]  /*15ad0*/  FADD.FTZ R50, R99, R42 ;  /* 0x0000002a63327221 */ /* 0x002fc20000010000 */
[----:B------:R-:W-:Y:S01]  /*15ae0*/  FADD.FTZ R42, R84, R87 ;  /* 0x00000057542a7221 */ /* 0x000fe20000010000 */
[----:B--2---:R-:W-:-:S02]  /*15af0*/  F2FP.SATFINITE.E4M3.F32.PACK_AB_MERGE_C R218, R93, R84, R218 ;  /* 0x000000545dda723e */ /* 0x004fc400048070da */
[----:B------:R-:W2:Y:S01]  /*15b00*/  LDL R84, [R1+0x54] ;  /* 0x0000540001547983 */ /* 0x000ea20000100800 */
[----:B------:R-:W0:Y:S01]  /*15b10*/  MUFU.EX2 R15, R15 ;  /* 0x0000000f000f7308 */ /* 0x000e220000000800 */
[----:B------:R-:W-:-:S01]  /*15b20*/  FFMA.FTZ R86, R2, R159, -R88 ;  /* 0x0000009f02567223 */ /* 0x000fc20000010858 */
[C-C-:B------:R-:W-:Y:S01]  /*15b30*/  FFMA.FTZ R73, R2.reuse, R73, -R88.reuse ;  /* 0x0000004902497223 */ /* 0x140fe20000010858 */
[----:B------:R-:W-:-:S01]  /*15b40*/  FFMA.FTZ R101, R2, R161, -R88 ;  /* 0x000000a102657223 */ /* 0x000fc20000010858 */
[----:B------:R-:W-:-:S04]  /*15b50*/  F2FP.SATFINITE.E4M3.F32.PACK_AB_MERGE_C R227, R135, R34, RZ ;  /* 0x0000002287e3723e */ /* 0x000fc800048070ff */
[----:B------:R-:W1:Y:S01]  /*15b60*/  MUFU.EX2 R75, R75 ;  /* 0x0000004b004b7308 */ /* 0x000e620000000800 */
[----:B------:R-:W-:-:S01]  /*15b70*/  FFMA.FTZ R104, R2, R77, -R88 ;  /* 0x0000004d02687223 */ /* 0x000fc20000010858 */
[----:B------:R-:W-:-:S06]  /*15b80*/  FADD.FTZ R42, R93, R42 ;  /* 0x0000002a5d2a7221 */ /* 0x000fcc0000010000 */
[----:B------:R-:W3:Y:S01]  /*15b90*/  MUFU.EX2 R86, R86 ;  /* 0x0000005600567308 */ /* 0x000ee20000000800 */
[----:B------:R-:W-:-:S07]  /*15ba0*/  FFMA.FTZ R77, R2, R163, -R88 ;  /* 0x000000a3024d7223 */ /* 0x000fce0000010858 */
[----:B------:R-:W4:Y:S08]  /*15bb0*/  MUFU.EX2 R72, R72 ;  /* 0x0000004800487308 */ /* 0x000f300000000800 */
[----:B------:R0:W-:Y:S08]  /*15bc0*/  MUFU.EX2 R34, R85 ;  /* 0x0000005500227308 */ /* 0x0001f00000000800 */
[----:B------:R-:W5:Y:S01]  /*15bd0*/  MUFU.EX2 R73, R73 ;  /* 0x0000004900497308 */ /* 0x000f620000000800 */
[----:B0-----:R-:W-:-:S04]  /*15be0*/  FADD.FTZ R85, R15, R50 ;  /* 0x000000320f557221 */ /* 0x001fc80000010000 */
[----:B------:R-:W-:Y:S01]  /*15bf0*/  FADD.FTZ R87, R66, R85 ;  /* 0x0000005542577221 */ /* 0x000fe20000010000 */
[----:B------:R-:W-:-:S02]  /*15c00*/  FADD.FTZ R85, R97, R42 ;  /* 0x0000002a61557221 */ /* 0x000fc40000010000 */
[----:B------:R-:W0:Y:S01]  /*15c10*/  MUFU.EX2 R79, R79 ;  /* 0x0000004f004f7308 */ /* 0x000e220000000800 */
[----:B------:R-:W-:-:S01]  /*15c20*/  FADD.FTZ R42, R70, R87 ;  /* 0x00000057462a7221 */ /* 0x000fc20000010000 */
[----:B------:R-:W-:-:S06]  /*15c30*/  FADD.FTZ R85, R102, R85 ;  /* 0x0000005566557221 */ /* 0x000fcc0000010000 */
[----:B------:R-:W0:Y:S01]  /*15c40*/  MUFU.EX2 R101, R101 ;  /* 0x0000006500657308 */ /* 0x000e220000000800 */
[----:B------:R-:W-:-:S01]  /*15c50*/  FFMA.FTZ R98, R2, R81, -R88 ;  /* 0x0000005102627223 */ /* 0x000fc20000010858 */
[----:B-1----:R-:W-:-:S06]  /*15c60*/  FADD.FTZ R87, R75, R42 ;  /* 0x0000002a4b577221 */ /* 0x002fcc0000010000 */
[----:B------:R-:W1:Y:S01]  /*15c70*/  MUFU.EX2 R104, R104 ;  /* 0x0000006800687308 */ /* 0x000e620000000800 */
[----:B---3--:R-:W-:-:S01]  /*15c80*/  FADD.FTZ R42, R86, R85 ;  /* 0x00000055562a7221 */ /* 0x008fc20000010000 */
[----:B------:R-:W-:Y:S01]  /*15c90*/  FFMA.FTZ R81, R2, R165, -R88 ;  /* 0x000000a502517223 */ /* 0x000fe20000010858 */
[----:B----4-:R-:W-:-:S05]  /*15ca0*/  FADD.FTZ R50, R72, R87 ;  /* 0x0000005748327221 */ /* 0x010fca0000010000 */
[----:B------:R-:W3:Y:S01]  /*15cb0*/  MUFU.EX2 R83, R83 ;  /* 0x0000005300537308 */ /* 0x000ee20000000800 */
[----:B------:R-:W-:Y:S01]  /*15cc0*/  F2FP.SATFINITE.E4M3.F32.PACK_AB_MERGE_C R225, R123, R14, R225 ;  /* 0x0000000e7be1723e */ /* 0x000fe200048070e1 */
[----:B-----5:R-:W-:-:S06]  /*15cd0*/  FADD.FTZ R14, R73, R42 ;  /* 0x0000002a490e7221 */ /* 0x020fcc0000010000 */
[----:B------:R-:W4:Y:S01]  /*15ce0*/  MUFU.EX2 R77, R77 ;  /* 0x0000004d004d7308 */ /* 0x000f220000000800 */
[C---:B0-----:R-:W-:Y:S01]  /*15cf0*/  F2FP.SATFINITE.E4M3.F32.PACK_AB_MERGE_C R213, R79.reuse, R72, RZ ;  /* 0x000000484fd5723e */ /* 0x041fe200048070ff */
[----:B------:R-:W-:-:S06]  /*15d00*/  FADD.FTZ R85, R79, R50 ;  /* 0x000000324f557221 */ /* 0x000fcc0000010000 */
[----:B------:R-:W-:Y:S01]  /*15d10*/  MUFU.EX2 R13, R13 ;  /* 0x0000000d000d7308 */ /* 0x000fe20000000800 */
[----:B------:R-:W-:-:S07]  /*15d20*/  FADD.FTZ R79, R101, R14 ;  /* 0x0000000e654f7221 */ /* 0x000fce0000010000 */
[----:B------:R-:W0:Y:S01]  /*15d30*/  MUFU.EX2 R98, R98 ;  /* 0x0000006200627308 */ /* 0x000e220000000800 */
[----:B------:R-:W-:-:S01]  /*15d40*/  FFMA.FTZ R191, R2, R191, -R88 ;  /* 0x000000bf02bf7223 */ /* 0x000fc20000010858 */
[----:B------:R-:W-:Y:S01]  /*15d50*/  FADD.FTZ R14, R74, R85 ;  /* 0x000000554a0e7221 */ /* 0x000fe20000010000 */
[----:B-1----:R-:W-:-:S05]  /*15d60*/  F2FP.SATFINITE.E4M3.F32.PACK_AB_MERGE_C R212, R104, R101, RZ ;  /* 0x0000006568d4723e */ /* 0x002fca00048070ff */
[----:B------:R-:W1:Y:S01]  /*15d70*/  MUFU.EX2 R56, R56 ;  /* 0x0000003800387308 */ /* 0x000e620000000800 */
[----:B------:R-:W-:-:S07]  /*15d80*/  FADD.FTZ R104, R104, R79 ;  /* 0x0000004f68687221 */ /* 0x000fce0000010000 */
[----:B------:R-:W5:Y:S01]  /*15d90*/  MUFU.EX2 R81, R81 ;  /* 0x0000005100517308 */ /* 0x000f620000000800 */
[----:B---3--:R-:W-:-:S01]  /*15da0*/  FADD.FTZ R14, R83, R14 ;  /* 0x0000000e530e7221 */ /* 0x008fc20000010000 */
[----:B------:R-:W-:-:S06]  /*15db0*/  F2FP.SATFINITE.E4M3.F32.PACK_AB_MERGE_C R223, R21, R46, R223 ;  /* 0x0000002e15df723e */ /* 0x000fcc00048070df */
[----:B------:R-:W3:Y:S01]  /*15dc0*/  MUFU.EX2 R60, R60 ;  /* 0x0000003c003c7308 */ /* 0x000ee20000000800 */
[----:B----4-:R-:W-:-:S07]  /*15dd0*/  FADD.FTZ R21, R77, R104 ;  /* 0x000000684d157221 */ /* 0x010fce0000010000 */
[----:B------:R-:W4:Y:S01]  /*15de0*/  MUFU.EX2 R108, R108 ;  /* 0x0000006c006c7308 */ /* 0x000f220000000800 */
[----:B------:R-:W-:-:S01]  /*15df0*/  FFMA.FTZ R193, R2, R193, -R88 ;  /* 0x000000c102c17223 */ /* 0x000fc20000010858 */
[----:B------:R-:W-:-:S06]  /*15e00*/  F2FP.SATFINITE.E4M3.F32.PACK_AB_MERGE_C R227, R131, R30, R227 ;  /* 0x0000001e83e3723e */ /* 0x000fcc00048070e3 */
[----:B------:R-:W4:Y:S01]  /*15e10*/  MUFU.EX2 R59, R59 ;  /* 0x0000003b003b7308 */ /* 0x000f220000000800 */
[----:B0-----:R-:W-:-:S07]  /*15e20*/  FADD.FTZ R30, R98, R21 ;  /* 0x00000015621e7221 */ /* 0x001fce0000010000 */
[----:B------:R-:W0:Y:S01]  /*15e30*/  MUFU.EX2 R57, R191 ;  /* 0x000000bf00397308 */ /* 0x000e220000000800 */
[----:B-1----:R-:W-:-:S07]  /*15e40*/  F2FP.SATFINITE.E4M3.F32.PACK_AB_MERGE_C R215, R56, R13, RZ ;  /* 0x0000000d38d7723e */ /* 0x002fce00048070ff */
[----:B------:R-:W-:Y:S08]  /*15e50*/  MUFU.EX2 R40, R40 ;  /* 0x0000002800287308 */ /* 0x000ff00000000800 */
[----:B------:R-:W1:Y:S08]  /*15e60*/  MUFU.EX2 R41, R41 ;  /* 0x0000002900297308 */ /* 0x000e700000000800 */
[----:B------:R5:W-:Y:S08]  /*15e70*/  MUFU.EX2 R42, R65 ;  /* 0x00000041002a7308 */ /* 0x000bf00000000800 */
[----:B------:R-:W1:Y:S01]  /*15e80*/  MUFU.EX2 R106, R106 ;  /* 0x0000006a006a7308 */ /* 0x000e620000000800 */
[----:B-----5:R-:W-:-:S01]  /*15e90*/  FADD.FTZ R65, R13, R14 ;  /* 0x0000000e0d417221 */ /* 0x020fc20000010000 */
[----:B------:R-:W-:-:S03]  /*15ea0*/  FADD.FTZ R13, R81, R30 ;  /* 0x0000001e510d7221 */ /* 0x000fc60000010000 */
[----:B------:R-:W-:-:S03]  /*15eb0*/  FADD.FTZ R65, R56, R65 ;  /* 0x0000004138417221 */ /* 0x000fc60000010000 */
[----:B------:R-:W5:Y:S01]  /*15ec0*/  MUFU.EX2 R61, R193 ;  /* 0x000000c1003d7308 */ /* 0x000f620000000800 */
[----:B---3--:R-:W-:-:S01]  /*15ed0*/  FADD.FTZ R30, R60, R65 ;  /* 0x000000413c1e7221 */ /* 0x008fc20000010000 */
[C---:B----4-:R-:W-:Y:S01]  /*15ee0*/  F2FP.SATFINITE.E4M3.F32.PACK_AB_MERGE_C R214, R108.reuse, R81, RZ ;  /* 0x000000516cd6723e */ /* 0x050fe200048070ff */
[----:B------:R-:W-:-:S05]  /*15ef0*/  FADD.FTZ R108, R108, R13 ;  /* 0x0000000d6c6c7221 */ /* 0x000fca0000010000 */
[----:B------:R-:W-:Y:S01]  /*15f00*/  MUFU.EX2 R24, R24 ;  /* 0x0000001800187308 */ /* 0x000fe20000000800 */
[----:B------:R-:W-:-:S07]  /*15f10*/  FADD.FTZ R21, R59, R30 ;  /* 0x0000001e3b157221 */ /* 0x000fce0000010000 */
[----:B------:R-:W3:Y:S01]  /*15f20*/  MUFU.EX2 R25, R25 ;  /* 0x0000001900197308 */ /* 0x000ee20000000800 */
[----:B0-----:R-:W-:-:S07]  /*15f30*/  FADD.FTZ R13, R57, R108 ;  /* 0x0000006c390d7221 */ /* 0x001fce0000010000 */
[----:B------:R-:W0:Y:S08]  /*15f40*/  MUFU.EX2 R44, R44 ;  /* 0x0000002c002c7308 */ /* 0x000e300000000800 */
[----:B------:R-:W4:Y:S01]  /*15f50*/  MUFU.EX2 R112, R112 ;  /* 0x0000007000707308 */ /* 0x000f220000000800 */
[----:B-1----:R-:W-:Y:S01]  /*15f60*/  F2FP.SATFINITE.E4M3.F32.PACK_AB_MERGE_C R209, R41, R40, RZ ;  /* 0x0000002829d1723e */ /* 0x002fe200048070ff */
[----:B------:R-:W-:-:S06]  /*15f70*/  FFMA.FTZ R167, R2, R167, -R88 ;  /* 0x000000a702a77223 */ /* 0x000fcc0000010858 */
[----:B------:R-:W1:Y:S01]  /*15f80*/  MUFU.EX2 R49, R49 ;  /* 0x0000003100317308 */ /* 0x000e620000000800 */
[----:B------:R-:W-:Y:S01]  /*15f90*/  F2FP.SATFINITE.E4M3.F32.PACK_AB_MERGE_C R221, R107, R38, R221 ;  /* 0x000000266bdd723e */ /* 0x000fe200048070dd */
[----:B------:R-:W-:Y:S01]  /*15fa0*/  FADD.FTZ R40, R40, R21 ;  /* 0x0000001528287221 */ /* 0x000fe20000010000 */
[----:B------:R-:W-:-:S05]  /*15fb0*/  FADD.FTZ R38, R106, R13 ;  /* 0x0000000d6a267221 */ /* 0x000fca0000010000 */
[----:B------:R-:W1:Y:S01]  /*15fc0*/  MUFU.EX2 R110, R110 ;  /* 0x0000006e006e7308 */ /* 0x000e620000000800 */
[----:B------:R-:W-:-:S01]  /*15fd0*/  FADD.FTZ R41, R41, R40 ;  /* 0x0000002829297221 */ /* 0x000fc20000010000 */
[----:B-----5:R-:W-:Y:S01]  /*15fe0*/  FADD.FTZ R13, R61, R38 ;  /* 0x000000263d0d7221 */ /* 0x020fe20000010000 */
[----:B---3--:R-:W-:Y:S01]  /*15ff0*/  F2FP.SATFINITE.E4M3.F32.PACK_AB_MERGE_C R211, R25, R24, RZ ;  /* 0x0000001819d3723e */ /* 0x008fe200048070ff */
[----:B------:R-:W-:-:S04]  /*16000*/  FFMA.FTZ R195, R2, R195, -R88 ;  /* 0x000000c302c37223 */ /* 0x000fc80000010858 */
[----:B------:R-:W3:Y:S01]  /*16010*/  MUFU.EX2 R69, R167 ;  /* 0x000000a700457308 */ /* 0x000ee20000000800 */
[----:B0-----:R-:W-:-:S01]  /*16020*/  FADD.FTZ R38, R44, R41 ;  /* 0x000000292c267221 */ /* 0x001fc20000010000 */
[C---:B----4-:R-:W-:Y:S01]  /*16030*/  F2FP.SATFINITE.E4M3.F32.PACK_AB_MERGE_C R208, R112.reuse, R61, RZ ;  /* 0x0000003d70d0723e */ /* 0x050fe200048070ff */
[----:B------:R-:W-:-:S05]  /*16040*/  FADD.FTZ R112, R112, R13 ;  /* 0x0000000d70707221 */ /* 0x000fca0000010000 */
[----:B------:R-:W-:Y:S01]  /*16050*/  MUFU.EX2 R20, R20 ;  /* 0x0000001400147308 */ /* 0x000fe20000000800 */
[----:B-1----:R-:W-:Y:S01]  /*16060*/  F2FP.SATFINITE.E4M3.F32.PACK_AB_MERGE_C R211, R49, R44, R211 ;  /* 0x0000002c31d3723e */ /* 0x002fe200048070d3 */
[----:B------:R-:W-:-:S06]  /*16070*/  FFMA.FTZ R169, R2, R169, -R88 ;  /* 0x000000a902a97223 */ /* 0x000fcc0000010858 */
[----:B------:R-:W0:Y:S01]  /*16080*/  MUFU.EX2 R33, R33 ;  /* 0x0000002100217308 */ /* 0x000e220000000800 */
[----:B------:R-:W-:-:S01]  /*16090*/  FADD.FTZ R49, R49, R38 ;  /* 0x0000002631317221 */ /* 0x000fc20000010000 */
[----:B------:R-:W-:-:S06]  /*160a0*/  FADD.FTZ R13, R45, R112 ;  /* 0x000000702d0d7221 */ /* 0x000fcc0000010000 */
[----:B------:R-:W1:Y:S01]  /*160b0*/  MUFU.EX2 R28, R28 ;  /* 0x0000001c001c7308 */ /* 0x000e620000000800 */
[----:B------:R-:W-:-:S01]  /*160c0*/  FFMA.FTZ R197, R2, R197, -R88 ;  /* 0x000000c502c57223 */ /* 0x000fc20000010858 */
[----:B------:R-:W-:-:S06]  /*160d0*/  F2FP.SATFINITE.E4M3.F32.PACK_AB_MERGE_C R219, R66, R15, RZ ;  /* 0x0000000f42db723e */ /* 0x000fcc00048070ff */
[----:B------:R-:W4:Y:S01]  /*160e0*/  MUFU.EX2 R29, R29 ;  /* 0x0000001d001d7308 */ /* 0x000f220000000800 */
[----:B------:R-:W-:-:S01]  /*160f0*/  FADD.FTZ R24, R24, R49 ;  /* 0x0000003118187221 */ /* 0x000fc20000010000 */
[----:B------:R-:W-:-:S06]  /*16100*/  FADD.FTZ R38, R110, R13 ;  /* 0x0000000d6e267221 */ /* 0x000fcc0000010000 */
[----:B------:R-:W5:Y:S01]  /*16110*/  MUFU.EX2 R26, R195 ;  /* 0x000000c3001a7308 */ /* 0x000f620000000800 */
[----:B------:R-:W-:-:S01]  /*16120*/  FADD.FTZ R25, R25, R24 ;  /* 0x0000001819197221 */ /* 0x000fc20000010000 */
[----:B---3--:R-:W-:-:S06]  /*16130*/  FADD.FTZ R21, R69, R38 ;  /* 0x0000002645157221 */ /* 0x008fcc0000010000 */
[----:B------:R-:W3:Y:S01]  /*16140*/  MUFU.EX2 R15, R169 ;  /* 0x000000a9000f7308 */ /* 0x000ee20000000800 */
[----:B------:R-:W-:-:S01]  /*16150*/  FFMA.FTZ R63, R2, R63, -R88 ;  /* 0x0000003f023f7223 */ /* 0x000fc20000010858 */
[----:B0-----:R-:W-:Y:S01]  /*16160*/  F2FP.SATFINITE.E4M3.F32.PACK_AB_MERGE_C R13, R33, R20, RZ ;  /* 0x00000014210d723e */ /* 0x001fe200048070ff */
[----:B-1----:R-:W-:-:S05]  /*16170*/  FADD.FTZ R38, R28, R25 ;  /* 0x000000191c267221 */ /* 0x002fca0000010000 */
[----:B------:R-:W0:Y:S01]  /*16180*/  MUFU.EX2 R197, R197 ;  /* 0x000000c500c57308 */ /* 0x000e220000000800 */
[----:B------:R-:W-:-:S01]  /*16190*/  FADD.FTZ R21, R34, R21 ;  /* 0x0000001522157221 */ /* 0x000fc20000010000 */
[----:B----4-:R-:W-:Y:S01]  /*161a0*/  F2FP.SATFINITE.E4M3.F32.PACK_AB_MERGE_C R13, R29, R28, R13 ;  /* 0x0000001c1d0d723e */ /* 0x010fe2000480700d */
[----:B------:R-:W-:-:S01]  /*161b0*/  FFMA.FTZ R171, R2, R171, -R88 ;  /* 0x000000ab02ab7223 */ /* 0x000fc20000010858 */
[----:B------:R-:W-:-:S04]  /*161c0*/  FADD.FTZ R29, R29, R38 ;  /* 0x000000261d1d7221 */ /* 0x000fc80000010000 */
[----:B------:R-:W1:Y:S01]  /*161d0*/  MUFU.EX2 R32, R32 ;  /* 0x0000002000207308 */ /* 0x000e620000000800 */
[----:B-----5:R-:W-:-:S01]  /*161e0*/  FADD.FTZ R28, R26, R21 ;  /* 0x000000151a1c7221 */ /* 0x020fc20000010000 */
[----:B------:R-:W-:Y:S01]  /*161f0*/  FFMA.FTZ R199, R2, R199, -R88 ;  /* 0x000000c702c77223 */ /* 0x000fe20000010858 */
[----:B------:R-:W-:-:S05]  /*16200*/  FADD.FTZ R20, R20, R29 ;  /* 0x0000001d14147221 */ /* 0x000fca0000010000 */
[----:B------:R-:W-:Y:S01]  /*16210*/  MUFU.EX2 R36, R36 ;  /* 0x0000002400247308 */ /* 0x000fe20000000800 */
[----:B---3--:R-:W-:-:S07]  /*16220*/  FADD.FTZ R28, R15, R28 ;  /* 0x0000001c0f1c7221 */ /* 0x008fce0000010000 */
[----:B------:R-:W3:Y:S01]  /*16230*/  MUFU.EX2 R43, R43 ;  /* 0x0000002b002b7308 */ /* 0x000ee20000000800 */
[----:B------:R-:W-:-:S07]  /*16240*/  FFMA.FTZ R53, R2, R53, -R88 ;  /* 0x0000003502357223 */ /* 0x000fce0000010858 */
[----:B------:R-:W4:Y:S01]  /*16250*/  MUFU.EX2 R63, R63 ;  /* 0x0000003f003f7308 */ /* 0x000f220000000800 */
[----:B------:R-:W-:-:S01]  /*16260*/  FADD.FTZ R33, R33, R20 ;  /* 0x0000001421217221 */ /* 0x000fc20000010000 */
[----:B0-----:R-:W-:-:S06]  /*16270*/  FADD.FTZ R21, R197, R28 ;  /* 0x0000001cc5157221 */ /* 0x001fcc0000010000 */
[----:B------:R-:W0:Y:S01]  /*16280*/  MUFU.EX2 R37, R37 ;  /* 0x0000002500257308 */ /* 0x000e220000000800 */
[----:B------:R-:W-:-:S07]  /*16290*/  FFMA.FTZ R67, R2, R67, -R88 ;  /* 0x0000004302437223 */ /* 0x000fce0000010858 */
[----:B------:R-:W5:Y:S01]  /*162a0*/  MUFU.EX2 R14, R171 ;  /* 0x000000ab000e7308 */ /* 0x000f620000000800 */
[----:B------:R-:W-:Y:S01]  /*162b0*/  F2FP.SATFINITE.E4M3.F32.PACK_AB_MERGE_C R197, R42, R197, RZ ;  /* 0x000000c52ac5723e */ /* 0x000fe200048070ff */
[----:B-1----:R-:W-:Y:S01]  /*162c0*/  FADD.FTZ R28, R32, R33 ;  /* 0x00000021201c7221 */ /* 0x002fe20000010000 */
[----:B------:R-:W-:-:S01]  /*162d0*/  FADD.FTZ R42, R42, R21 ;  /* 0x000000152a2a7221 */ /* 0x000fc20000010000 */
[C-C-:B------:R-:W-:Y:S01]  /*162e0*/  FFMA.FTZ R173, R2.reuse, R173, -R88.reuse ;  /* 0x000000ad02ad7223 */ /* 0x140fe20000010858 */
[----:B------:R-:W-:-:S01]  /*162f0*/  FFMA.FTZ R201, R2, R201, -R88 ;  /* 0x000000c902c97223 */ /* 0x000fc20000010858 */
[C-C-:B------:R-:W-:Y:S01]  /*16300*/  FFMA.FTZ R71, R2.reuse, R71, -R88.reuse ;  /* 0x0000004702477223 */ /* 0x140fe20000010858 */
[----:B------:R-:W-:-:S01]  /*16310*/  FFMA.FTZ R203, R2, R203, -R88 ;  /* 0x000000cb02cb7223 */ /* 0x000fc20000010858 */
[----:B------:R-:W1:Y:S01]  /*16320*/  MUFU.EX2 R199, R199 ;  /* 0x000000c700c77308 */ /* 0x000e620000000800 */
[----:B------:R-:W-:-:S01]  /*16330*/  FFMA.FTZ R175, R2, R175, -R88 ;  /* 0x000000af02af7223 */ /* 0x000fc20000010858 */
[C-C-:B------:R-:W-:Y:S01]  /*16340*/  FFMA.FTZ R205, R2.reuse, R205, -R88.reuse ;  /* 0x000000cd02cd7223 */ /* 0x140fe20000010858 */
[----:B------:R-:W2:Y:S01]  /*16350*/  @P0 LDC R33, c[0x0][0x44c] ;  /* 0x00011300ff210b82 */ /* 0x000ea20000000800 */
[----:B------:R-:W-:-:S04]  /*16360*/  FFMA.FTZ R88, R2, R207, -R88 ;  /* 0x000000cf02587223 */ /* 0x000fc80000010858 */
[----:B------:R-:W1:Y:S01]  /*16370*/  MUFU.EX2 R30, R53 ;  /* 0x00000035001e7308 */ /* 0x000e620000000800 */
[----:B---3--:R-:W-:Y:S01]  /*16380*/  F2FP.SATFINITE.E4M3.F32.PACK_AB_MERGE_C R207, R43, R36, RZ ;  /* 0x000000242bcf723e */ /* 0x008fe200048070ff */
[----:B----4-:R-:W-:Y:S01]  /*16390*/  FADD.FTZ R21, R63, R42 ;  /* 0x0000002a3f157221 */ /* 0x010fe20000010000 */
[----:B------:R-:W-:Y:S02]  /*163a0*/  F2FP.SATFINITE.E4M3.F32.PACK_AB_MERGE_C R69, R34, R69, RZ ;  /* 0x000000452245723e */ /* 0x000fe400048070ff */
[----:B------:R-:W3:Y:S03]  /*163b0*/  @P0 LDC R34, c[0x0][0x450] ;  /* 0x00011400ff220b82 */ /* 0x000ee60000000800 */
[----:B------:R-:W4:Y:S01]  /*163c0*/  MUFU.EX2 R67, R67 ;  /* 0x0000004300437308 */ /* 0x000f220000000800 */
[----:B0-----:R-:W-:Y:S01]  /*163d0*/  F2FP.SATFINITE.E4M3.F32.PACK_AB_MERGE_C R207, R37, R32, R207 ;  /* 0x0000002025cf723e */ /* 0x001fe200048070cf */
[----:B-----5:R-:W-:-:S06]  /*163e0*/  FADD.FTZ R32, R14, R21 ;  /* 0x000000150e207221 */ /* 0x020fcc0000010000 */
[----:B------:R-:W-:Y:S01]  /*163f0*/  MUFU.EX2 R27, R27 ;  /* 0x0000001b001b7308 */ /* 0x000fe20000000800 */
[----:B------:R-:W-:-:S01]  /*16400*/  FADD.FTZ R37, R37, R28 ;  /* 0x0000001c25257221 */ /* 0x000fc20000010000 */
[----:B-1----:R-:W-:-:S06]  /*16410*/  FADD.FTZ R21, R199, R32 ;  /* 0x00000020c7157221 */ /* 0x002fcc0000010000 */
[----:B------:R-:W0:Y:S08]  /*16420*/  MUFU.EX2 R52, R52 ;  /* 0x0000003400347308 */ /* 0x000e300000000800 */
[----:B------:R-:W1:Y:S08]  /*16430*/  MUFU.EX2 R47, R47 ;  /* 0x0000002f002f7308 */ /* 0x000e700000000800 */
[----:B------:R-:W5:Y:S01]  /*16440*/  MUFU.EX2 R24, R173 ;  /* 0x000000ad00187308 */ /* 0x000f620000000800 */
[----:B------:R-:W-:Y:S01]  /*16450*/  F2FP.SATFINITE.E4M3.F32.PACK_AB_MERGE_C R199, R30, R199, RZ ;  /* 0x000000c71ec7723e */ /* 0x000fe200048070ff */
[----:B------:R-:W-:-:S06]  /*16460*/  FADD.FTZ R36, R36, R37 ;  /* 0x0000002524247221 */ /* 0x000fcc0000010000 */
[----:B------:R-:W3:Y:S01]  /*16470*/  MUFU.EX2 R48, R48 ;  /* 0x0000003000307308 */ /* 0x000ee20000000800 */
[----:B------:R-:W-:-:S07]  /*16480*/  FADD.FTZ R30, R30, R21 ;  /* 0x000000151e1e7221 */ /* 0x000fce0000010000 */
[----:B------:R-:W3:Y:S01]  /*16490*/  MUFU.EX2 R201, R201 ;  /* 0x000000c900c97308 */ /* 0x000ee20000000800 */
[----:B------:R-:W-:-:S01]  /*164a0*/  FADD.FTZ R36, R43, R36 ;  /* 0x000000242b247221 */ /* 0x000fc20000010000 */
[----:B----4-:R-:W-:-:S06]  /*164b0*/  FADD.FTZ R21, R67, R30 ;  /* 0x0000001e43157221 */ /* 0x010fcc0000010000 */
[----:B------:R-:W4:Y:S01]  /*164c0*/  MUFU.EX2 R20, R71 ;  /* 0x0000004700147308 */ /* 0x000f220000000800 */
[----:B------:R-:W-:-:S07]  /*164d0*/  F2FP.SATFINITE.E4M3.F32.PACK_AB_MERGE_C R216, R117, R100, RZ ;  /* 0x0000006475d8723e */ /* 0x000fce00048070ff */
[----:B------:R-:W-:Y:S01]  /*164e0*/  MUFU.EX2 R35, R35 ;  /* 0x0000002300237308 */ /* 0x000fe20000000800 */
[----:B0-----:R-:W-:-:S07]  /*164f0*/  F2FP.SATFINITE.E4M3.F32.PACK_AB_MERGE_C R29, R52, R27, RZ ;  /* 0x0000001b341d723e */ /* 0x001fce00048070ff */
[----:B------:R-:W0:Y:S01]  /*16500*/  MUFU.EX2 R12, R12 ;  /* 0x0000000c000c7308 */ /* 0x000e220000000800 */
[----:B------:R-:W-:Y:S01]  /*16510*/  F2FP.SATFINITE.E4M3.F32.PACK_AB_MERGE_C R204, R15, R26, R197 ;  /* 0x0000001a0fcc723e */ /* 0x000fe200048070c5 */
[----:B-1----:R-:W-:Y:S01]  /*16520*/  FADD.FTZ R25, R47, R36 ;  /* 0x000000242f197221 */ /* 0x002fe20000010000 */
[----:B-----5:R-:W-:-:S05]  /*16530*/  FADD.FTZ R26, R24, R21 ;  /* 0x00000015181a7221 */ /* 0x020fca0000010000 */
[----:B------:R-:W1:Y:S01]  /*16540*/  MUFU.EX2 R31, R31 ;  /* 0x0000001f001f7308 */ /* 0x000e620000000800 */
[----:B--2---:R-:W-:Y:S01]  /*16550*/  @P0 IMAD.HI.U32 R21, R142, R33, RZ ;  /* 0x000000218e150227 */ /* 0x004fe200078e00ff */
[----:B------:R-:W-:-:S06]  /*16560*/  F2FP.SATFINITE.E4M3.F32.PACK_AB_MERGE_C R216, R89, R82, R216 ;  /* 0x0000005259d8723e */ /* 0x000fcc00048070d8 */
[----:B------:R-:W2:Y:S01]  /*16570*/  MUFU.EX2 R203, R203 ;  /* 0x000000cb00cb7308 */ /* 0x000ea20000000800 */
[C---:B---3--:R-:W-:Y:S01]  /*16580*/  F2FP.SATFINITE.E4M3.F32.PACK_AB_MERGE_C R89, R48.reuse, R47, R29 ;  /* 0x0000002f3059723e */ /* 0x048fe2000480701d */
[----:B------:R-:W-:Y:S01]  /*16590*/  FADD.FTZ R48, R48, R25 ;  /* 0x0000001930307221 */ /* 0x000fe20000010000 */
[----:B------:R-:W-:Y:S02]  /*165a0*/  IMAD.MOV.U32 R25, RZ, RZ, R142 ;  /* 0x000000ffff197224 */ /* 0x000fe400078e008e */
[----:B------:R-:W-:-:S03]  /*165b0*/  FADD.FTZ R15, R201, R26 ;  /* 0x0000001ac90f7221 */ /* 0x000fc60000010000 */
[----:B------:R-:W3:Y:S01]  /*165c0*/  MUFU.EX2 R28, R175 ;  /* 0x000000af001c7308 */ /* 0x000ee20000000800 */
[----:B------:R-:W-:Y:S02]  /*165d0*/  @P0 SHF.R.U32.HI R25, RZ, R34, R21 ;  /* 0x00000022ff190219 */ /* 0x000fe40000011615 */
[C---:B----4-:R-:W-:Y:S01]  /*165e0*/  F2FP.SATFINITE.E4M3.F32.PACK_AB_MERGE_C R201, R20.reuse, R201, RZ ;  /* 0x000000c914c9723e */ /* 0x050fe200048070ff */
[----:B------:R-:W-:-:S01]  /*165f0*/  FADD.FTZ R20, R20, R15 ;  /* 0x0000000f14147221 */ /* 0x000fc20000010000 */
[----:B0-----:R-:W-:Y:S02]  /*16600*/  F2FP.SATFINITE.E4M3.F32.PACK_AB_MERGE_C R21, R12, R35, RZ ;  /* 0x000000230c15723e */ /* 0x001fe400048070ff */
[----:B------:R-:W-:Y:S01]  /*16610*/  IADD3 R15, R25, R138, -R140 ;  /* 0x0000008a190f7210 */ /* 0x000fe20007ffe88c */
[----:B------:R-:W-:Y:S01]  /*16620*/  MUFU.EX2 R205, R205 ;  /* 0x000000cd00cd7308 */ /* 0x000fe20000000800 */
[----:B------:R-:W-:Y:S01]  /*16630*/  F2FP.SATFINITE.E4M3.F32.PACK_AB_MERGE_C R206, R14, R63, R199 ;  /* 0x0000003f0ece723e */ /* 0x000fe200048070c7 */
[----:B------:R-:W-:Y:S01]  /*16640*/  IMAD.MOV.U32 R14, RZ, RZ, RZ ;  /* 0x000000ffff0e7224 */ /* 0x000fe200078e00ff */
[----:B------:R-:W-:-:S02]  /*16650*/  F2FP.SATFINITE.E4M3.F32.PACK_AB_MERGE_C R224, R115, R90, RZ ;  /* 0x0000005a73e0723e */ /* 0x000fc400048070ff */
[----:B-1----:R-:W-:-:S03]  /*16660*/  F2FP.SATFINITE.E4M3.F32.PACK_AB_MERGE_C R90, R64, R31, R21 ;  /* 0x0000001f405a723e */ /* 0x002fc60004807015 */
[----:B------:R-:W0:Y:S01]  /*16670*/  MUFU.EX2 R88, R88 ;  /* 0x0000005800587308 */ /* 0x000e220000000800 */
[----:B--2---:R-:W-:-:S01]  /*16680*/  FADD.FTZ R21, R203, R20 ;  /* 0x00000014cb157221 */ /* 0x004fc20000010000 */
[----:B------:R-:W-:-:S04]  /*16690*/  IMAD.HI R20, R15, -0x6db6db6d, R14 ;  /* 0x924924930f147827 */ /* 0x000fc800078e020e */
[----:B---3--:R-:W-:Y:S01]  /*166a0*/  FADD.FTZ R14, R28, R21 ;  /* 0x000000151c0e7221 */ /* 0x008fe20000010000 */
[----:B------:R-:W-:Y:S02]  /*166b0*/  SHF.R.U32.HI R21, RZ, 0x1f, R20 ;  /* 0x0000001fff157819 */ /* 0x000fe40000011614 */
[----:B------:R-:W-:Y:S02]  /*166c0*/  F2FP.SATFINITE.E4M3.F32.PACK_AB_MERGE_C R217, R95, R58, RZ ;  /* 0x0000003a5fd9723e */ /* 0x000fe400048070ff */
[----:B------:R-:W-:Y:S01]  /*166d0*/  LEA.HI.SX32 R21, R20, R21, 0x19 ;  /* 0x0000001514157211 */ /* 0x000fe200078fcaff */
[----:B------:R-:W-:Y:S01]  /*166e0*/  @!P2 VIADD R137, R137, 0x2e840 ;  /* 0x0002e8408989a836 */ /* 0x000fe20000000000 */
[----:B------:R-:W-:Y:S02]  /*166f0*/  F2FP.SATFINITE.E4M3.F32.PACK_AB_MERGE_C R217, R91, R54, R217 ;  /* 0x000000365bd9723e */ /* 0x000fe400048070d9 */
[----:B------:R-:W-:Y:S02]  /*16700*/  VIMNMX R91, R84, R21, !PT ;  /* 0x00000015545b7248 */ /* 0x000fe40007fe0100 */
[----:B0-----:R-:W-:Y:S01]  /*16710*/  F2FP.SATFINITE.E4M3.F32.PACK_AB_MERGE_C R15, R88, R205, RZ ;  /* 0x000000cd580f723e */ /* 0x001fe200048070ff */
[----:B------:R-:W-:Y:S01]  /*16720*/  FADD.FTZ R27, R27, R48 ;  /* 0x000000301b1b7221 */ /* 0x000fe20000010000 */
[----:B------:R-:W-:Y:S01]  /*16730*/  @!P2 PRMT R137, RZ, 0x654, R137 ;  /* 0x00000654ff89a816 */ /* 0x000fe20000000089 */
[----:B------:R0:W-:Y:S01]  /*16740*/  STL [R1+0x3c], R91 ;  /* 0x00003c5b01007387 */ /* 0x0001e20000100800 */
[----:B------:R-:W-:Y:S01]  /*16750*/  F2FP.SATFINITE.E4M3.F32.PACK_AB_MERGE_C R202, R28, R203, R15 ;  /* 0x000000cb1cca723e */ /* 0x000fe2000480700f */
[----:B------:R-:W-:-:S02]  /*16760*/  VIADD R15, R136, 0xfffffffe ;  /* 0xfffffffe880f7836 */ /* 0x000fc40000000000 */
[----:B------:R-:W-:-:S01]  /*16770*/  FADD.FTZ R52, R52, R27 ;  /* 0x0000001b34347221 */ /* 0x000fc20000010000 */
[----:B------:R0:W-:Y:S02]  /*16780*/  @!P2 SYNCS.ARRIVE.TRANS64.RED.A1T0 RZ, [R137+URZ], RZ ;  /* 0x000000ff89ffa9a7 */ /* 0x0001e4000810043f */
[----:B------:R-:W-:Y:S01]  /*16790*/  ISETP.GE.AND P2, PT, R15, R91, PT ;  /* 0x0000005b0f00720c */ /* 0x000fe20003f46270 */
[----:B------:R-:W-:-:S04]  /*167a0*/  FADD.FTZ R25, R31, R52 ;  /* 0x000000341f197221 */ /* 0x000fc80000010000 */
[----:B------:R-:W-:Y:S01]  /*167b0*/  FADD.FTZ R64, R64, R25 ;  /* 0x0000001940407221 */ /* 0x000fe20000010000 */
[----:B------:R-:W-:Y:S01]  /*167c0*/  F2FP.SATFINITE.E4M3.F32.PACK_AB_MERGE_C R226, R121, R92, RZ ;  /* 0x0000005c79e2723e */ /* 0x000fe200048070ff */
[----:B------:R-:W-:Y:S01]  /*167d0*/  FADD.FTZ R205, R205, R14 ;  /* 0x0000000ecdcd7221 */ /* 0x000fe20000010000 */
[----:B------:R-:W-:Y:S01]  /*167e0*/  F2FP.SATFINITE.E4M3.F32.PACK_AB_MERGE_C R220, R109, R94, RZ ;  /* 0x0000005e6ddc723e */ /* 0x000fe200048070ff */
[----:B------:R-:W-:Y:S01]  /*167f0*/  FADD.FTZ R35, R35, R64 ;  /* 0x0000004023237221 */ /* 0x000fe20000010000 */
[----:B------:R-:W-:Y:S01]  /*16800*/  F2FP.SATFINITE.E4M3.F32.PACK_AB_MERGE_C R222, R113, R96, RZ ;  /* 0x0000006071de723e */ /* 0x000fe200048070ff */
[----:B------:R-:W-:Y:S01]  /*16810*/  FADD.FTZ R236, R88, R205 ;  /* 0x000000cd58ec7221 */ /* 0x000fe20000010000 */
[----:B------:R-:W-:Y:S01]  /*16820*/  F2FP.SATFINITE.E4M3.F32.PACK_AB_MERGE_C R219, R99, R62, R219 ;  /* 0x0000003e63db723e */ /* 0x000fe200048070db */
[----:B------:R-:W-:Y:S01]  /*16830*/  FADD.FTZ R14, R12, R35 ;  /* 0x000000230c0e7221 */ /* 0x000fe20000010000 */
[----:B------:R-:W-:Y:S02]  /*16840*/  F2FP.SATFINITE.E4M3.F32.PACK_AB_MERGE_C R213, R75, R70, R213 ;  /* 0x000000464bd5723e */ /* 0x000fe400048070d5 */
[----:B------:R-:W-:-:S02]  /*16850*/  CS2R R26, SRZ ;  /* 0x00000000001a7805 */ /* 0x000fc4000001ff00 */
[----:B------:R-:W-:Y:S02]  /*16860*/  F2FP.SATFINITE.E4M3.F32.PACK_AB_MERGE_C R215, R83, R74, R215 ;  /* 0x0000004a53d7723e */ /* 0x000fe400048070d7 */
[----:B------:R-:W-:Y:S02]  /*16870*/  CS2R R28, SRZ ;  /* 0x00000000001c7805 */ /* 0x000fe4000001ff00 */
[----:B------:R-:W-:Y:S02]  /*16880*/  F2FP.SATFINITE.E4M3.F32.PACK_AB_MERGE_C R209, R59, R60, R209 ;  /* 0x0000003c3bd1723e */ /* 0x000fe400048070d1 */
[----:B------:R-:W-:Y:S02]  /*16890*/  CS2R R30, SRZ ;  /* 0x00000000001e7805 */ /* 0x000fe4000001ff00 */
        /* <DEDUP_REMOVED lines=38> */
[----:B------:R-:W-:-:S02]  /*16b00*/  IMAD.MOV.U32 R205, RZ, RZ, R13 ;  /* 0x000000ffffcd7224 */ /* 0x000fc400078e000d */
[----:B------:R-:W-:Y:S02]  /*16b10*/  IMAD.MOV.U32 R201, RZ, RZ, R89 ;  /* 0x000000ffffc97224 */ /* 0x000fe400078e0059 */
[----:B------:R-:W-:Y:S01]  /*16b20*/  IMAD.MOV.U32 R203, RZ, RZ, R90 ;  /* 0x000000ffffcb7224 */ /* 0x000fe200078e005a */
[----:B0-----:R-:W-:Y:S06]  /*16b30*/  @!P2 BRA `(.L_x_2428) ;  /* 0x000000500088a947 */ /* 0x001fec0003800000 */
        /* <DEDUP_REMOVED lines=35> */
.L_x_2439:
[----:B------:R-:W2:Y:S01]  /*16d70*/  LDL R0, [R1+0x44] ;  /* 0x0000440001007983 */ /* 0x000ea20000100800 */
[----:B------:R-:W-:Y:S01]  /*16d80*/  ISETP.NE.AND P2, PT, R231, 0x1, PT ;  /* 0x00000001e700780c */ /* 0x000fe20003f45270 */
[----:B------:R-:W-:Y:S05]  /*16d90*/  YIELD ;  /* 0x0000000000007946 */ /* 0x000fea0003800000 */
[----:B------:R-:W-:-:S04]  /*16da0*/  SEL R3, RZ, 0x1, P2 ;  /* 0x00000001ff037807 */ /* 0x000fc80001000000 */
[----:B------:R-:W-:Y:S02]  /*16db0*/  LOP3.LUT R232, R12, R3, RZ, 0x3c, !PT ;  /* 0x000000030ce87212 */ /* 0x000fe400078e3cff */
[----:B--2---:R-:W-:-:S13]  /*16dc0*/  ISETP.NE.AND P2, PT, R0, RZ, PT ;  /* 0x000000ff0000720c */ /* 0x004fda0003f45270 */
[----:B0-----:R-:W-:Y:S05]  /*16dd0*/  @P2 BRA `(.L_x_2429) ;  /* 0x00000000003c2947 */ /* 0x001fea0003800000 */
[----:B------:R-:W-:Y:S05]  /*16de0*/  @!P1 BRA `(.L_x_2430) ;  /* 0x0000000000049947 */ /* 0x000fea0003800000 */
[----:B------:R-:W-:Y:S01]  /*16df0*/  BPT.TRAP 0x1 ;  /* 0x000000040000795c */ /* 0x000fe20000300000 */
.L_x_2430:
        /* <DEDUP_REMOVED lines=8> */
.L_x_2431:
[----:B------:R-:W-:Y:S04]  /*16e80*/  BSSY B0, `(.L_x_2429) ;  /* 0x0000004000007945 */ /* 0x000fe80003800000 */
[----:B-1----:R-:W-:Y:S05]  /*16e90*/  @P3 BRA `(.L_x_2432) ;  /* 0x0000000000083947 */ /* 0x002fea0003800000 */
[----:B------:R-:W1:Y:S02]  /*16ea0*/  SYNCS.PHASECHK.TRANS64.TRYWAIT P3, [R3+URZ+0x2e830], R0 ;  /* 0x02e83000030075a7 */ /* 0x000e64000806017f */
[----:B-1----:R-:W-:Y:S05]  /*16eb0*/  @!P3 BRA `(.L_x_2433) ;  /* 0x0000016000e0b947 */ /* 0x002fea0003800000 */
.L_x_2432:
[----:B------:R-:W-:Y:S05]  /*16ec0*/  BSYNC B0 ;  /* 0x0000000000007941 */ /* 0x000fea0003800000 */
.L_x_2429:
[----:B01----:R-:W2:Y:S01]  /*16ed0*/  LDL R0, [R1+0x48] ;  /* 0x0000480001007983 */ /* 0x003ea20000100800 */
[----:B------:R-:W-:Y:S01]  /*16ee0*/  VIADD R233, R231, 0x1 ;  /* 0x00000001e7e97836 */ /* 0x000fe20000000000 */
[----:B------:R-:W-:Y:S05]  /*16ef0*/  WARPSYNC.ALL ;  /* 0x0000000000007948 */ /* 0x000fea0003800000 */
[C---:B------:R-:W-:Y:S01]  /*16f00*/  ISETP.NE.AND P3, PT, R233.reuse, 0x2, PT ;  /* 0x00000002e900780c */ /* 0x040fe20003f65270 */
[----:B------:R-:W0:Y:S01]  /*16f10*/  S2R R3, SR_TID.X ;  /* 0x0000000000037919 */ /* 0x000e220000002100 */
[----:B------:R-:W-:Y:S01]  /*16f20*/  IMAD.MOV.U32 R91, RZ, RZ, 0x40000040 ;  /* 0x40000040ff5b7424 */ /* 0x000fe200078e00ff */
[----:B------:R-:W-:Y:S01]  /*16f30*/  MOV R234, UR39 ;  /* 0x0000002700ea7c02 */ /* 0x000fe20008000f00 */
[----:B------:R-:W-:Y:S01]  /*16f40*/  IMAD.MOV.U32 R95, RZ, RZ, 0x40000040 ;  /* 0x40000040ff5f7424 */ /* 0x000fe200078e00ff */
[----:B------:R-:W-:Y:S01]  /*16f50*/  SEL R233, R233, RZ, P3 ;  /* 0x000000ffe9e97207 */ /* 0x000fe20001800000 */
[----:B------:R-:W-:Y:S01]  /*16f60*/  STL [R1+0xd8], R26 ;  /* 0x0000d81a01007387 */ /* 0x000fe20000100800 */
[----:B------:R-:W-:Y:S01]  /*16f70*/  R2UR UR35, R91 ;  /* 0x000000005b2372ca */ /* 0x000fe200000e0000 */
[----:B------:R-:W-:Y:S01]  /*16f80*/  IMAD.MOV.U32 R89, RZ, RZ, 0x40000040 ;  /* 0x40000040ff597424 */ /* 0x000fe200078e00ff */
[----:B------:R-:W-:Y:S01]  /*16f90*/  R2UR UR17, R95 ;  /* 0x000000005f1172ca */ /* 0x000fe200000e0000 */
[----:B------:R-:W-:Y:S01]  /*16fa0*/  STL [R1+0xd4], R25 ;  /* 0x0000d41901007387 */ /* 0x000fe20000100800 */
[----:B------:R-:W-:Y:S01]  /*16fb0*/  IMAD.MOV.U32 R93, RZ, RZ, 0x40000040 ;  /* 0x40000040ff5d7424 */ /* 0x000fe200078e00ff */
[----:B------:R-:W-:-:S02]  /*16fc0*/  R2UR UR25, R91 ;  /* 0x000000005b1972ca */ /* 0x000fc400000e0000 */
[----:B------:R-:W-:Y:S01]  /*16fd0*/  STL [R1+0xd0], R24 ;  /* 0x0000d01801007387 */ /* 0x000fe20000100800 */
[----:B------:R-:W-:Y:S01]  /*16fe0*/  R2UR UR19, R89 ;  /* 0x00000000591372ca */ /* 0x000fe200000e0000 */
[----:B------:R-:W-:Y:S01]  /*16ff0*/  IMAD.MOV.U32 R89, RZ, RZ, 0x40000040 ;  /* 0x40000040ff597424 */ /* 0x000fe200078e00ff */
[C---:B------:R-:W-:Y:S01]  /*17000*/  R2UR UR43, R93.reuse ;  /* 0x000000005d2b72ca */ /* 0x040fe200000e0000 */
[----:B------:R-:W-:Y:S01]  /*17010*/  STL [R1+0xcc], R23 ;  /* 0x0000cc1701007387 */ /* 0x000fe20000100800 */
[C---:B------:R-:W-:Y:S02]  /*17020*/  R2UR UR5, R93.reuse ;  /* 0x000000005d0572ca */ /* 0x040fe400000e0000 */
[----:B------:R-:W-:Y:S01]  /*17030*/  R2UR UR7, R93 ;  /* 0x000000005d0772ca */ /* 0x000fe200000e0000 */
[----:B------:R-:W-:Y:S01]  /*17040*/  STL [R1+0xc8], R22 ;  /* 0x0000c81601007387 */ /* 0x000fe20000100800 */
[----:B------:R-:W-:Y:S02]  /*17050*/  R2UR UR9, R95 ;  /* 0x000000005f0972ca */ /* 0x000fe400000e0000 */
[----:B------:R-:W-:Y:S01]  /*17060*/  R2UR UR11, R91 ;  /* 0x000000005b0b72ca */ /* 0x000fe200000e0000 */
[----:B------:R-:W-:Y:S01]  /*17070*/  STL [R1+0xc4], R21 ;  /* 0x0000c41501007387 */ /* 0x000fe20000100800 */
[----:B------:R-:W-:-:S02]  /*17080*/  R2UR UR59, R93 ;  /* 0x000000005d3b72ca */ /* 0x000fc400000e0000 */
[----:B------:R-:W-:Y:S01]  /*17090*/  R2UR UR29, R93 ;  /* 0x000000005d1d72ca */ /* 0x000fe200000e0000 */
[----:B------:R-:W-:Y:S01]  /*170a0*/  STL [R1+0xc0], R20 ;  /* 0x0000c01401007387 */ /* 0x000fe20000100800 */
[----:B------:R-:W-:Y:S02]  /*170b0*/  R2UR UR13, R91 ;  /* 0x000000005b0d72ca */ /* 0x000fe400000e0000 */
[----:B0-----:R-:W-:Y:S01]  /*170c0*/  SHF.R.U32.HI R3, RZ, 0x7, R3 ;  /* 0x00000007ff037819 */ /* 0x001fe20000011603 */
[----:B------:R-:W-:Y:S01]  /*170d0*/  STL [R1+0xbc], R19 ;  /* 0x0000bc1301007387 */ /* 0x000fe20000100800 */
[----:B------:R-:W-:Y:S02]  /*170e0*/  R2UR UR15, R95 ;  /* 0x000000005f0f72ca */ /* 0x000fe400000e0000 */
[----:B------:R-:W-:Y:S01]  /*170f0*/  MOV R13, UR38 ;  /* 0x00000026000d7c02 */ /* 0x000fe20008000f00 */
        /* <DEDUP_REMOVED lines=8> */
[----:B0-----:R-:W-:Y:S01]  /*17180*/  MOV R18, UR43 ;  /* 0x0000002b00127c02 */ /* 0x001fe20008000f00 */
[----:B------:R-:W-:Y:S01]  /*17190*/  STL [R1+0xb4], R17 ;  /* 0x0000b41101007387 */ /* 0x000fe20000100800 */
[----:B------:R-:W-:Y:S01]  /*171a0*/  UMOV UR43, UR25 ;  /* 0x00000019002b7c82 */ /* 0x000fe20008000000 */
[----:B------:R-:W-:-:S02]  /*171b0*/  R2UR UR25, R5 ;  /* 0x00000000051972ca */ /* 0x000fc400000e0000 */
[----:B------:R0:W-:Y:S01]  /*171c0*/  STL [R1+0xb0], R16 ;  /* 0x0000b01001007387 */ /* 0x0001e20000100800 */
[----:B------:R-:W-:Y:S01]  /*171d0*/  MOV R26, UR43 ;  /* 0x0000002b001a7c02 */ /* 0x000fe20008000f00 */
[----:B------:R-:W-:Y:S01]  /*171e0*/  UMOV UR43, UR5 ;  /* 0x00000005002b7c82 */ /* 0x000fe20008000000 */
[----:B------:R-:W-:Y:S01]  /*171f0*/  R2UR UR5, R5 ;  /* 0x00000000050572ca */ /* 0x000fe200000e0000 */
[----:B------:R-:W-:Y:S01]  /*17200*/  STL [R1+0xac], R15 ;  /* 0x0000ac0f01007387 */ /* 0x000fe20000100800 */
[----:B------:R-:W-:Y:S02]  /*17210*/  R2UR UR47, R91 ;  /* 0x000000005b2f72ca */ /* 0x000fe400000e0000 */
[----:B------:R-:W-:Y:S01]  /*17220*/  R2UR UR51, R93 ;  /* 0x000000005d3372ca */ /* 0x000fe200000e0000 */
[----:B------:R3:W-:Y:S01]  /*17230*/  STL [R1+0xa8], R14 ;  /* 0x0000a80e01007387 */ /* 0x0007e20000100800 */
[----:B------:R-:W-:Y:S01]  /*17240*/  R2UR UR55, R91 ;  /* 0x000000005b3772ca */ /* 0x000fe200000e0000 */
[----:B------:R-:W-:Y:S01]  /*17250*/  IMAD.MOV.U32 R93, RZ, RZ, 0x40000040 ;  /* 0x40000040ff5d7424 */ /* 0x000fe200078e00ff */
[----:B0-----:R-:W-:Y:S01]  /*17260*/  MOV R16, UR35 ;  /* 0x0000002300107c02 */ /* 0x001fe20008000f00 */
[----:B------:R-:W-:Y:S01]  /*17270*/  UMOV UR35, UR17 ;  /* 0x0000001100237c82 */ /* 0x000fe20008000000 */
[C---:B------:R-:W-:Y:S01]  /*17280*/  R2UR UR17, R5.reuse ;  /* 0x00000000051172ca */ /* 0x040fe200000e0000 */
[----:B------:R-:W-:Y:S01]  /*17290*/  WARPGROUP.ARRIVE ;  /* 0x00000000000079c5 */ /* 0x000fe20000000000 */
[----:B------:R-:W-:Y:S01]  /*172a0*/  MOV R24, UR35 ;  /* 0x0000002300187c02 */ /* 0x000fe20008000f00 */
[----:B------:R-:W-:Y:S01]  /*172b0*/  UMOV UR35, UR9 ;  /* 0x0000000900237c82 */ /* 0x000fe20008000000 */
[C---:B------:R-:W-:Y:S01]  /*172c0*/  R2UR UR9, R5.reuse ;  /* 0x00000000050972ca */ /* 0x040fe200000e0000 */
[----:B------:R-:W-:Y:S01]  /*172d0*/  STL [R1+0xa4], R12 ;  /* 0x0000a40c01007387 */ /* 0x000fe20000100800 */
[----:B---3--:R-:W-:Y:S01]  /*172e0*/  MOV R14, UR59 ;  /* 0x0000003b000e7c02 */ /* 0x008fe20008000f00 */
[----:B------:R-:W-:Y:S01]  /*172f0*/  UMOV UR59, UR29 ;  /* 0x0000001d003b7c82 */ /* 0x000fe20008000000 */
[----:B------:R-:W-:Y:S01]  /*17300*/  IMAD.MOV.U32 R91, RZ, RZ, 0x40000040 ;  /* 0x40000040ff5b7424 */ /* 0x000fe200078e00ff */
[----:B------:R-:W-:Y:S01]  /*17310*/  MOV R22, UR59 ;  /* 0x0000003b00167c02 */ /* 0x000fe20008000f00 */
[----:B------:R-:W-:Y:S01]  /*17320*/  UMOV UR59, UR13 ;  /* 0x0000000d003b7c82 */ /* 0x000fe20008000000 */
[----:B------:R-:W-:Y:S01]  /*17330*/  R2UR UR13, R5 ;  /* 0x00000000050d72ca */ /* 0x000fe200000e0000 */
[----:B------:R0:W-:Y:S01]  /*17340*/  STL [R1+0xa0], R2 ;  /* 0x0000a00201007387 */ /* 0x0001e20000100800 */
[----:B------:R-:W-:-:S02]  /*17350*/  R2UR UR40, R4 ;  /* 0x00000000042872ca */ /* 0x000fc400000e0000 */
[----:B------:R-:W-:Y:S02]  /*17360*/  R2UR UR41, R5 ;  /* 0x00000000052972ca */ /* 0x000fe400000e0000 */
[C---:B------:R-:W-:Y:S02]  /*17370*/  R2UR UR32, R10.reuse ;  /* 0x000000000a2072ca */ /* 0x040fe400000e0000 */
[----:B------:R-:W-:Y:S02]  /*17380*/  R2UR UR33, R11 ;  /* 0x000000000b2172ca */ /* 0x000fe400000e0000 */
[----:B------:R-:W-:Y:S02]  /*17390*/  R2UR UR56, R10 ;  /* 0x000000000a3872ca */ /* 0x000fe400000e0000 */
[----:B0-----:R-:W-:Y:S01]  /*173a0*/  MOV R2, UR39 ;  /* 0x0000002700027c02 */ /* 0x001fe20008000f00 */
[----:B------:R-:W-:Y:S01]  /*173b0*/  UMOV UR39, UR31 ;  /* 0x0000001f00277c82 */ /* 0x000fe20008000000 */
[----:B------:R-:W-:-:S02]  /*173c0*/  R2UR UR31, R89 ;  /* 0x00000000591f72ca */ /* 0x000fc400000e0000 */
[----:B------:R-:W-:Y:S01]  /*173d0*/  MOV R20, UR39 ;  /* 0x0000002700147c02 */ /* 0x000fe20008000f00 */
[----:B------:R-:W-:Y:S01]  /*173e0*/  UMOV UR39, UR21 ;  /* 0x0000001500277c82 */ /* 0x000fe20008000000 */
[----:B------:R-:W-:Y:S02]  /*173f0*/  R2UR UR21, R5 ;  /* 0x00000000051572ca */ /* 0x000fe400000e0000 */
[----:B------:R-:W-:Y:S02]  /*17400*/  R2UR UR57, R11 ;  /* 0x000000000b3972ca */ /* 0x000fe400000e0000 */
[----:B------:R-:W-:Y:S01]  /*17410*/  MOV R3, UR37 ;  /* 0x0000002500037c02 */ /* 0x000fe20008000f00 */
[----:B--2---:R-:W-:Y:S01]  /*17420*/  IMAD R88, R233, 0x700, R0 ;  /* 0x00000700e9587824 */ /* 0x004fe200078e0200 */
[----:B------:R-:W-:-:S03]  /*17430*/  MOV R0, UR36 ;  /* 0x0000002400007c02 */ /* 0x000fc60008000f00 */
        /* <DEDUP_REMOVED lines=28> */
[----:B------:R-:W-:-:S03]  /*17600*/  VIADD R90, R88, 0x204 ;  /* 0x00000204585a7836 */ /* 0x000fc60000000000 */
[----:B------:R-:W-:Y:S01]  /*17610*/  R2UR UR28, R92 ;  /* 0x000000005c1c72ca */ /* 0x000fe200000e0000 */
[----:B------:R-:W-:Y:S01]  /*17620*/  VIADD R92, R88, 0x104 ;  /* 0x00000104585c7836 */ /* 0x000fe20000000000 */
[----:B------:R-:W-:Y:S01]  /*17630*/  R2UR UR34, R90 ;  /* 0x000000005a2272ca */ /* 0x000fe200000e0000 */
[----:B------:R-:W-:Y:S02]  /*17640*/  VIADD R90, R88, 0x404 ;  /* 0x00000404585a7836 */ /* 0x000fe40000000000 */
[----:B------:R-:W-:Y:S02]  /*17650*/  MOV R235, UR38 ;  /* 0x0000002600eb7c02 */ /* 0x000fe40008000f00 */
[----:B------:R-:W-:Y:S01]  /*17660*/  R2UR UR58, R92 ;  /* 0x000000005c3a72ca */ /* 0x000fe200000e0000 */
[----:B------:R-:W-:Y:S01]  /*17670*/  VIADD R92, R88, 0x304 ;  /* 0x00000304585c7836 */ /* 0x000fe20000000000 */
[----:B------:R-:W-:Y:S01]  /*17680*/  UMOV UR38, UR30 ;  /* 0x0000001e00267c82 */ /* 0x000fe20008000000 */
[----:B------:R-:W-:Y:S01]  /*17690*/  R2UR UR46, R90 ;  /* 0x000000005a2e72ca */ /* 0x000fe200000e0000 */
[----:B------:R-:W-:Y:S01]  /*176a0*/  VIADD R90, R88, 0x604 ;  /* 0x00000604585a7836 */ /* 0x000fe20000000000 */
[----:B------:R-:W-:Y:S01]  /*176b0*/  MOV R19, UR38 ;  /* 0x0000002600137c02 */ /* 0x000fe20008000f00 */
        /* <DEDUP_REMOVED lines=9> */
[----:B------:R-:W-:Y:S01]  /*17750*/  MOV R12, UR58 ;  /* 0x0000003a000c7c02 */ /* 0x000fe20008000f00 */
[----:B------:R-:W-:Y:S01]  /*17760*/  UMOV UR58, UR28 ;  /* 0x0000001c003a7c82 */ /* 0x000fe20008000000 */
[C---:B------:R-:W-:Y:S02]  /*17770*/  R2UR UR20, R4.reuse ;  /* 0x00000000041472ca */ /* 0x040fe400000e0000 */
[----:B------:R-:W-:Y:S01]  /*17780*/  MOV R17, UR42 ;  /* 0x0000002a00117c02 */ /* 0x000fe20008000f00 */
[----:B------:R-:W-:Y:S01]  /*17790*/  UMOV UR42, UR24 ;  /* 0x00000018002a7c82 */ /* 0x000fe20008000000 */
[----:B------:R-:W-:Y:S01]  /*177a0*/  MOV R21, UR58 ;  /* 0x0000003a00157c02 */ /* 0x000fe20008000f00 */
[----:B------:R-:W-:Y:S01]  /*177b0*/  QGMMA.64x32x32.F32.E4M3.E4M3 R184, gdesc[UR16], RZ, !UPT, gsb0 ;  /* 0x0060000010b879f3 */ /* 0x000fe2000c0008ff */
[----:B------:R-:W-:Y:S01]  /*177c0*/  MOV R25, UR42 ;  /* 0x0000002a00197c02 */ /* 0x000fe20008000f00 */
[----:B------:R-:W-:Y:S01]  /*177d0*/  UMOV UR42, UR4 ;  /* 0x00000004002a7c82 */ /* 0x000fe20008000000 */
[C---:B------:R-:W-:Y:S01]  /*177e0*/  R2UR UR4, R4.reuse ;  /* 0x00000000040472ca */ /* 0x040fe200000e0000 */
[----:B------:R-:W-:Y:S01]  /*177f0*/  UMOV UR58, UR12 ;  /* 0x0000000c003a7c82 */ /* 0x000fe20008000000 */
[----:B------:R-:W-:-:S02]  /*17800*/  R2UR UR12, R4 ;  /* 0x00000000040c72ca */ /* 0x000fc400000e0000 */
[----:B------:R-:W-:Y:S02]  /*17810*/  R2UR UR24, R4 ;  /* 0x00000000041872ca */ /* 0x000fe400000e0000 */
[----:B------:R-:W-:Y:S01]  /*17820*/  R2UR UR50, R92 ;  /* 0x000000005c3272ca */ /* 0x000fe200000e0000 */
[----:B------:R-:W-:Y:S01]  /*17830*/  VIADD R92, R88, 0x6 ;  /* 0x00000006585c7836 */ /* 0x000fe20000000000 */
[----:B------:R-:W-:Y:S01]  /*17840*/  R2UR UR54, R90 ;  /* 0x000000005a3672ca */ /* 0x000fe200000e0000 */
[----:B------:R-:W-:Y:S01]  /*17850*/  VIADD R90, R88, 0x106 ;  /* 0x00000106585a7836 */ /* 0x000fe20000000000 */
        /* <DEDUP_REMOVED lines=22> */
[C---:B------:R-:W-:Y:S01]  /*179c0*/  VIADD R92, R88.reuse, 0x406 ;  /* 0x00000406585c7836 */ /* 0x040fe20000000000 */
[----:B------:R-:W-:Y:S01]  /*179d0*/  R2UR UR15, R93 ;  /* 0x000000005d0f72ca */ /* 0x000fe200000e0000 */
[----:B------:R-:W-:Y:S02]  /*179e0*/  IMAD.MOV.U32 R93, RZ, RZ, 0x40000040 ;  /* 0x40000040ff5d7424 */ /* 0x000fe400078e00ff */
        /* <DEDUP_REMOVED lines=13> */
[----:B-1----:R-:W-:-:S06]  /*17ac0*/  WARPGROUP.ARRIVE ;  /* 0x00000000000079c5 */ /* 0x002fcc0000000000 */
[----:B------:R-:W-:Y:S01]  /*17ad0*/  QGMMA.64x32x32.F32.E4M3.E4M3 R88, gdesc[UR40], RZ, !UPT, gsb0 ;  /* 0x00600000285879f3 */ /* 0x000fe2000c0008ff */
        /* <DEDUP_REMOVED lines=78> */
[C---:B------:R-:W-:Y:S01]  /*17fc0*/  R2UR UR49, R9.reuse ;  /* 0x00000000093172ca */ /* 0x040fe200000e0000 */
[----:B------:R0:W5:Y:S01]  /*17fd0*/  LDL.LU R15, [R1+0xac] ;  /* 0x0000ac00010f7983 */ /* 0x0001620000300800 */
[----:B------:R-:W-:Y:S02]  /*17fe0*/  R2UR UR52, R8 ;  /* 0x00000000083472ca */ /* 0x000fe400000e0000 */
[----:B------:R-:W-:Y:S01]  /*17ff0*/  R2UR UR53, R9 ;  /* 0x00000000093572ca */ /* 0x000fe200000e0000 */
        /* <DEDUP_REMOVED lines=58> */
.L_x_2435:
[----:B-----5:R-:W-:Y:S01]  /*183a0*/  SHF.L.U32 R0, R12, 0x1f, RZ ;  /* 0x0000001f0c007819 */ /* 0x020fe200000006ff */
[----:B------:R-:W-:-:S04]  /*183b0*/  IMAD R3, R231, 0x8, R16 ;  /* 0x00000008e7037824 */ /* 0x000fc800078e0210 */
[----:B------:R0:W1:Y:S01]  /*183c0*/  SYNCS.PHASECHK.TRANS64.TRYWAIT P2, [R3+URZ+0x2e850], R0 ;  /* 0x02e85000030075a7 */ /* 0x000062000804017f */
[----:B------:R-:W-:Y:S05]  /*183d0*/  @!P1 BRA `(.L_x_2436) ;  /* 0x0000000000049947 */ /* 0x000fea0003800000 */
[----:B------:R-:W-:Y:S01]  /*183e0*/  BPT.TRAP 0x1 ;  /* 0x000000040000795c */ /* 0x000fe20000300000 */
.L_x_2436:
[----:B-1----:R-:W-:Y:S05]  /*183f0*/  @P2 BRA `(.L_x_2434) ;  /* 0x0000000000082947 */ /* 0x002fea0003800000 */
[----:B------:R-:W1:Y:S02]  /*18400*/  SYNCS.PHASECHK.TRANS64.TRYWAIT P2, [R3+URZ+0x2e850], R0 ;  /* 0x02e85000030075a7 */ /* 0x000e64000804017f */
[----:B-1----:R-:W-:Y:S05]  /*18410*/  @!P2 BRA `(.L_x_2437) ;  /* 0x0000014c009ca947 */ /* 0x002fea0003800000 */
.L_x_2434:
[----:B01---5:R-:W-:Y:S01]  /*18420*/  VIADD R0, R16, 0x400 ;  /* 0x0000040010007836 */ /* 0x023fe20000000000 */
[----:B------:R-:W-:Y:S05]  /*18430*/  WARPSYNC.ALL ;  /* 0x0000000000007948 */ /* 0x000fea0003800000 */
[----:B------:R-:W-:Y:S01]  /*18440*/  SHF.R.U32.HI R0, RZ, 0x4, R0 ;  /* 0x00000004ff007819 */ /* 0x000fe20000011600 */
[----:B------:R-:W-:Y:S01]  /*18450*/  IMAD.MOV.U32 R13, RZ, RZ, -0x3ffffff0 ;  /* 0xc0000010ff0d7424 */ /* 0x000fe200078e00ff */
[----:B------:R-:W2:Y:S01]  /*18460*/  LDL R235, [R1+0x5c] ;  /* 0x00005c0001eb7983 */ /* 0x000ea20000100800 */
[----:B------:R-:W0:Y:S01]  /*18470*/  @P0 LDC R3, c[0x0][0x450] ;  /* 0x00011400ff030b82 */ /* 0x000e220000000800 */
[----:B------:R-:W-:-:S02]  /*18480*/  LOP3.LUT R0, R0, 0x3fff, RZ, 0xc0, !PT ;  /* 0x00003fff00007812 */ /* 0x000fc400078ec0ff */
[----:B------:R-:W2:Y:S02]  /*18490*/  LDL R234, [R1+0x40] ;  /* 0x0000400001ea7983 */ /* 0x000ea40000100800 */
[----:B------:R-:W-:-:S05]  /*184a0*/  LOP3.LUT R0, R0, 0x10000, RZ, 0xfc, !PT ;  /* 0x0001000000007812 */ /* 0x000fca00078efcff */
[----:B------:R-:W-:Y:S01]  /*184b0*/  IMAD R12, R231, 0x700, R0 ;  /* 0x00000700e70c7824 */ /* 0x000fe200078e0200 */
[----:B------:R-:W-:Y:S01]  /*184c0*/  R2UR UR7, R13 ;  /* 0x000000000d0772ca */ /* 0x000fe200000e0000 */
[----:B------:R-:W-:Y:S01]  /*184d0*/  WARPGROUP.ARRIVE ;  /* 0x00000000000079c5 */ /* 0x000fe20000000000 */
[----:B------:R-:W3:Y:S01]  /*184e0*/  LDL R0, [R1+0x6c] ;  /* 0x00006c0001007983 */ /* 0x000ee20000100800 */
[----:B------:R-:W1:Y:S01]  /*184f0*/  @P0 LDC R13, c[0x0][0x44c] ;  /* 0x00011300ff0d0b82 */ /* 0x000e620000000800 */
[----:B------:R-:W-:-:S13]  /*18500*/  R2UR UR6, R12 ;  /* 0x000000000c0672ca */ /* 0x000fda00000e0000 */
[----:B------:R-:W-:Y:S03]  /*18510*/  QGMMA.64x128x32.F32.E4M3.E4M3 R24, R224, gdesc[UR4], R24, gsb0 ;  /* 0x01e00004e0187df3 */ /* 0x000fe60008000818 */
[----:B------:R-:W-:Y:S02]  /*18520*/  WARPGROUP.DEPBAR.LE gsb0, 0x0 ;  /* 0x00008000000079c5 */ /* 0x000fe40000010000 */
[----:B------:R-:W-:Y:S01]  /*18530*/  VIADD R224, R12, 0x100 ;  /* 0x000001000ce07836 */ /* 0x000fe20000000000 */
[----:B------:R-:W3:Y:S01]  /*18540*/  LDL R226, [R1+0x50] ;  /* 0x0000500001e27983 */ /* 0x000ee20000100800 */
[----:B------:R-:W-:-:S03]  /*18550*/  IMAD.MOV.U32 R225, RZ, RZ, -0x3ffffff0 ;  /* 0xc0000010ffe17424 */ /* 0x000fc600078e00ff */
[----:B------:R-:W-:Y:S01]  /*18560*/  R2UR UR6, R224 ;  /* 0x00000000e00672ca */ /* 0x000fe200000e0000 */
[----:B------:R-:W4:Y:S01]  /*18570*/  LDL R227, [R1+0x4c] ;  /* 0x00004c0001e37983 */ /* 0x000f220000100800 */
[----:B------:R-:W-:Y:S01]  /*18580*/  R2UR UR7, R225 ;  /* 0x00000000e10772ca */ /* 0x000fe200000e0000 */
[----:B------:R-:W-:-:S12]  /*18590*/  WARPGROUP.ARRIVE ;  /* 0x00000000000079c5 */ /* 0x000fd80000000000 */
[----:B------:R-:W-:Y:S03]  /*185a0*/  QGMMA.64x128x32.F32.E4M3.E4M3 R24, R220, gdesc[UR4], R24, gsb0 ;  /* 0x01e00004dc187df3 */ /* 0x000fe60008000818 */
[----:B------:R-:W-:Y:S02]  /*185b0*/  WARPGROUP.DEPBAR.LE gsb0, 0x0 ;  /* 0x00008000000079c5 */ /* 0x000fe40000010000 */
[----:B------:R-:W-:Y:S01]  /*185c0*/  VIADD R220, R12, 0x200 ;  /* 0x000002000cdc7836 */ /* 0x000fe20000000000 */
[----:B------:R-:W-:Y:S01]  /*185d0*/  WARPGROUP.ARRIVE ;  /* 0x00000000000079c5 */ /* 0x000fe20000000000 */
[----:B------:R-:W-:-:S03]  /*185e0*/  IMAD.MOV.U32 R221, RZ, RZ, -0x3ffffff0 ;  /* 0xc0000010ffdd7424 */ /* 0x000fc600078e00ff */
[----:B------:R-:W-:Y:S02]  /*185f0*/  R2UR UR6, R220 ;  /* 0x00000000dc0672ca */ /* 0x000fe400000e0000 */
[----:B------:R-:W-:-:S13]  /*18600*/  R2UR UR7, R221 ;  /* 0x00000000dd0772ca */ /* 0x000fda00000e0000 */
[----:B------:R-:W-:Y:S01]  /*18610*/  QGMMA.64x128x32.F32.E4M3.E4M3 R24, R216, gdesc[UR4], R24, gsb0 ;  /* 0x01e00004d8187df3 */ /* 0x000fe20008000818 */
[----:B---3--:R-:W-:-:S04]  /*18620*/  IMAD.IADD R0, R0, 0x1, R226 ;  /* 0x0000000100007824 */ /* 0x008fc800078e02e2 */
[----:B-1----:R-:W-:-:S05]  /*18630*/  @P0 IMAD.HI.U32 R13, R0, R13, RZ ;  /* 0x0000000d000d0227 */ /* 0x002fca00078e00ff */
[----:B0-----:R-:W-:Y:S01]  /*18640*/  @P0 SHF.R.U32.HI R0, RZ, R3, R13 ;  /* 0x00000003ff000219 */ /* 0x001fe2000001160d */
[----:B------:R-:W-:-:S04]  /*18650*/  IMAD R13, R15, -0xe0, RZ ;  /* 0xffffff200f0d7824 */ /* 0x000fc800078e02ff */
[----:B------:R-:W0:Y:S01]  /*18660*/  SHFL.IDX PT, R3, R0, RZ, 0x1c1f ;  /* 0x001c1fff00037589 */ /* 0x000e2200000e0000 */
[----:B----4-:R-:W-:-:S03]  /*18670*/  IADD3 R13, -R227, 0x1, R13 ;  /* 0x00000001e30d7810 */ /* 0x010fc60007ffe10d */
[----:B------:R-:W1:Y:S01]  /*18680*/  SHFL.IDX PT, R0, R0, 0x1, 0x1c1f ;  /* 0x003c1f0000007f89 */ /* 0x000e6200000e0000 */
[----:B--2---:R-:W-:Y:S02]  /*18690*/  IADD3 R13, -R234, R13, R235 ;  /* 0x0000000dea0d7210 */ /* 0x004fe40007ffe1eb */
[----:B------:R-:W2:Y:S01]  /*186a0*/  S2R R234, SR_TID.X ;  /* 0x0000000000ea7919 */ /* 0x000ea20000002100 */
[----:B------:R-:W-:Y:S02]  /*186b0*/  WARPGROUP.DEPBAR.LE gsb0, 0x0 ;  /* 0x00008000000079c5 */ /* 0x000fe40000010000 */
[----:B------:R-:W-:Y:S01]  /*186c0*/  VIADD R216, R12, 0x300 ;  /* 0x000003000cd87836 */ /* 0x000fe20000000000 */
[----:B------:R-:W-:Y:S01]  /*186d0*/  WARPGROUP.ARRIVE ;  /* 0x00000000000079c5 */ /* 0x000fe20000000000 */
[----:B------:R-:W-:-:S03]  /*186e0*/  IMAD.MOV.U32 R217, RZ, RZ, -0x3ffffff0 ;  /* 0xc0000010ffd97424 */ /* 0x000fc600078e00ff */
[----:B------:R-:W-:Y:S02]  /*186f0*/  R2UR UR6, R216 ;  /* 0x00000000d80672ca */ /* 0x000fe400000e0000 */
[----:B------:R-:W-:Y:S01]  /*18700*/  R2UR UR7, R217 ;  /* 0x00000000d90772ca */ /* 0x000fe200000e0000 */
[C---:B0-----:R-:W-:Y:S02]  /*18710*/  IMAD.IADD R3, R13.reuse, 0x1, R3 ;  /* 0x000000010d037824 */ /* 0x041fe400078e0203 */
[----:B-1----:R-:W-:-:S03]  /*18720*/  IMAD.IADD R0, R13, 0x1, R0 ;  /* 0x000000010d007824 */ /* 0x002fc600078e0200 */
[C---:B------:R-:W-:Y:S02]  /*18730*/  ISETP.GT.AND P2, PT, R3.reuse, RZ, PT ;  /* 0x000000ff0300720c */ /* 0x040fe40003f44270 */
[----:B------:R-:W-:-:S05]  /*18740*/  ISETP.GT.AND P3, PT, R3, 0x1, PT ;  /* 0x000000010300780c */ /* 0x000fca0003f64270 */
[----:B------:R-:W-:Y:S01]  /*18750*/  QGMMA.64x128x32.F32.E4M3.E4M3 R24, R212, gdesc[UR4], R24, gsb0 ;  /* 0x01e00004d4187df3 */ /* 0x000fe20008000818 */
[----:B------:R-:W-:Y:S02]  /*18760*/  FSEL R184, R184, -INF , P2 ;  /* 0xff800000b8b87808 */ /* 0x000fe40001000000 */
[----:B------:R-:W-:Y:S02]  /*18770*/  ISETP.GT.AND P2, PT, R3, 0x8, PT ;  /* 0x000000080300780c */ /* 0x000fe40003f44270 */
        /* <DEDUP_REMOVED lines=68> */
[----:B------:R-:W-:Y:S01]  /*18bc0*/  FSEL R125, R125, -INF , P3 ;  /* 0xff8000007d7d7808 */ /* 0x000fe20001800000 */
[----:B------:R-:W-:Y:S02]  /*18bd0*/  WARPGROUP.DEPBAR.LE gsb0, 0x0 ;  /* 0x00008000000079c5 */ /* 0x000fe40000010000 */
[----:B------:R-:W-:Y:S01]  /*18be0*/  VIADD R212, R12, 0x400 ;  /* 0x000004000cd47836 */ /* 0x000fe20000000000 */
[----:B------:R-:W-:Y:S01]  /*18bf0*/  WARPGROUP.ARRIVE ;  /* 0x00000000000079c5 */ /* 0x000fe20000000000 */
[----:B------:R-:W-:Y:S01]  /*18c00*/  IMAD.MOV.U32 R213, RZ, RZ, -0x3ffffff0 ;  /* 0xc0000010ffd57424 */ /* 0x000fe200078e00ff */
[----:B------:R-:W-:-:S02]  /*18c10*/  ISETP.GT.AND P3, PT, R3, 0x91, PT ;  /* 0x000000910300780c */ /* 0x000fc40003f64270 */
[----:B------:R-:W-:Y:S02]  /*18c20*/  R2UR UR6, R212 ;  /* 0x00000000d40672ca */ /* 0x000fe400000e0000 */
[----:B------:R-:W-:Y:S02]  /*18c30*/  R2UR UR7, R213 ;  /* 0x00000000d50772ca */ /* 0x000fe400000e0000 */
[----:B------:R-:W-:Y:S02]  /*18c40*/  FSEL R128, R128, -INF , P2 ;  /* 0xff80000080807808 */ /* 0x000fe40001000000 */
[----:B------:R-:W-:Y:S02]  /*18c50*/  ISETP.GT.AND P2, PT, R3, 0x98, PT ;  /* 0x000000980300780c */ /* 0x000fe40003f44270 */
[----:B------:R-:W-:Y:S02]  /*18c60*/  FSEL R129, R129, -INF , P3 ;  /* 0xff80000081817808 */ /* 0x000fe40001800000 */
[----:B------:R-:W-:-:S02]  /*18c70*/  ISETP.GT.AND P3, PT, R3, 0x99, PT ;  /* 0x000000990300780c */ /* 0x000fc40003f64270 */
[----:B------:R-:W-:Y:S02]  /*18c80*/  FSEL R132, R132, -INF , P2 ;  /* 0xff80000084847808 */ /* 0x000fe40001000000 */
[----:B------:R-:W-:Y:S01]  /*18c90*/  ISETP.GT.AND P2, PT, R3, 0xa0, PT ;  /* 0x000000a00300780c */ /* 0x000fe20003f44270 */
[----:B------:R-:W-:Y:S01]  /*18ca0*/  QGMMA.64x128x32.F32.E4M3.E4M3 R24, R208, gdesc[UR4], R24, gsb0 ;  /* 0x01e00004d0187df3 */ /* 0x000fe20008000818 */
        /* <DEDUP_REMOVED lines=18> */
[C---:B------:R-:W-:Y:S02]  /*18dd0*/  ISETP.GT.AND P5, PT, R3.reuse, 0xc8, PT ;  /* 0x000000c80300780c */ /* 0x040fe40003fa4270 */
[----:B------:R-:W-:Y:S02]  /*18de0*/  ISETP.GT.AND P4, PT, R3, 0xc9, PT ;  /* 0x000000c90300780c */ /* 0x000fe40003f84270 */
[----:B------:R-:W-:Y:S02]  /*18df0*/  FSEL R92, R92, -INF , P5 ;  /* 0xff8000005c5c7808 */ /* 0x000fe40002800000 */
[----:B------:R-:W-:-:S02]  /*18e00*/  FSEL R93, R93, -INF , P4 ;  /* 0xff8000005d5d7808 */ /* 0x000fc40002000000 */
[C---:B------:R-:W-:Y:S02]  /*18e10*/  ISETP.GT.AND P5, PT, R3.reuse, 0xd8, PT ;  /* 0x000000d80300780c */ /* 0x040fe40003fa4270 */
[----:B------:R-:W-:Y:S02]  /*18e20*/  ISETP.GT.AND P4, PT, R3, 0xd9, PT ;  /* 0x000000d90300780c */ /* 0x000fe40003f84270 */
[----:B------:R-:W-:Y:S02]  /*18e30*/  FSEL R100, R100, -INF , P5 ;  /* 0xff80000064647808 */ /* 0x000fe40002800000 */
[----:B------:R-:W-:Y:S02]  /*18e40*/  FSEL R101, R101, -INF , P4 ;  /* 0xff80000065657808 */ /* 0x000fe40002000000 */
[----:B------:R-:W-:-:S04]  /*18e50*/  ISETP.GT.AND P4, PT, R0, 0x1, PT ;  /* 0x000000010000780c */ /* 0x000fc80003f84270 */
        /* <DEDUP_REMOVED lines=28> */
[----:B------:R-:W-:Y:S01]  /*19020*/  FSEL R147, R147, -INF , P4 ;  /* 0xff80000093937808 */ /* 0x000fe20002000000 */
[----:B------:R-:W-:Y:S02]  /*19030*/  WARPGROUP.DEPBAR.LE gsb0, 0x0 ;  /* 0x00008000000079c5 */ /* 0x000fe40000010000 */
[----:B------:R-:W-:Y:S01]  /*19040*/  FMNMX.FTZ R208, R184, R20, !PT ;  /* 0x00000014b8d07209 */ /* 0x000fe20007810000 */
[----:B------:R-:W-:Y:S01]  /*19050*/  WARPGROUP.ARRIVE ;  /* 0x00000000000079c5 */ /* 0x000fe20000000000 */
        /* <DEDUP_REMOVED lines=34> */
[----:B--2---:R-:W-:Y:S02]  /*19280*/  LOP3.LUT R211, R234, 0x7f, RZ, 0xc0, !PT ;  /* 0x0000007fead37812 */ /* 0x004fe400078ec0ff */
[----:B------:R-:W-:Y:S01]  /*19290*/  FMNMX.FTZ R208, R156, R208, !PT ;  /* 0x000000d09cd07209 */ /* 0x000fe20007810000 */
[----:B------:R-:W0:Y:S03]  /*192a0*/  S2R R234, SR_TID.X ;  /* 0x0000000000ea7919 */ /* 0x000e260000002100 */
        /* <DEDUP_REMOVED lines=27> */
[----:B------:R-:W-:Y:S02]  /*19460*/  FMNMX.FTZ R209, R116, R208, !PT ;  /* 0x000000d074d17209 */ /* 0x000fe40007810000 */
[----:B------:R-:W-:Y:S02]  /*19470*/  FSEL R208, R88, -INF , P2 ;  /* 0xff80000058d07808 */ /* 0x000fe40001000000 */
[----:B------:R-:W-:Y:S02]  /*19480*/  FMNMX.FTZ R88, R117, R209, !PT ;  /* 0x000000d175587209 */ /* 0x000fe40007810000 */
[----:B------:R-:W-:Y:S01]  /*19490*/  FSEL R209, R89, -INF , P3 ;  /* 0xff80000059d17808 */ /* 0x000fe20001800000 */
[----:B------:R-:W-:Y:S01]  /*194a0*/  IMAD.MOV.U32 R89, RZ, RZ, -0x3ffffff0 ;  /* 0xc0000010ff597424 */ /* 0x000fe200078e00ff */
[----:B------:R-:W-:Y:S02]  /*194b0*/  FMNMX.FTZ R88, R208, R88, !PT ;  /* 0x00000058d0587209 */ /* 0x000fe40007810000 */
[----:B------:R-:W-:-:S02]  /*194c0*/  ISETP.GT.AND P2, PT, R3, 0xd0, PT ;  /* 0x000000d00300780c */ /* 0x000fc40003f44270 */
[----:B------:R-:W-:Y:S02]  /*194d0*/  FMNMX.FTZ R88, R209, R88, !PT ;  /* 0x00000058d1587209 */ /* 0x000fe40007810000 */
[----:B------:R-:W-:Y:S02]  /*194e0*/  ISETP.GT.AND P3, PT, R3, 0xd1, PT ;  /* 0x000000d10300780c */ /* 0x000fe40003f64270 */
[----:B------:R-:W-:Y:S02]  /*194f0*/  FMNMX.FTZ R88, R92, R88, !PT ;  /* 0x000000585c587209 */ /* 0x000fe40007810000 */
[----:B------:R-:W-:Y:S02]  /*19500*/  FSEL R96, R96, -INF , P2 ;  /* 0xff80000060607808 */ /* 0x000fe40001000000 */
[----:B------:R-:W-:Y:S02]  /*19510*/  FMNMX.FTZ R88, R93, R88, !PT ;  /* 0x000000585d587209 */ /* 0x000fe40007810000 */
[----:B------:R-:W-:-:S02]  /*19520*/  FSEL R97, R97, -INF , P3 ;  /* 0xff80000061617808 */ /* 0x000fc40001800000 */
[----:B------:R-:W-:Y:S02]  /*19530*/  FMNMX.FTZ R88, R96, R88, !PT ;  /* 0x0000005860587209 */ /* 0x000fe40007810000 */
[----:B------:R-:W-:Y:S02]  /*19540*/  R2UR UR7, R89 ;  /* 0x00000000590772ca */ /* 0x000fe400000e0000 */
[----:B------:R-:W-:Y:S02]  /*19550*/  FMNMX.FTZ R88, R97, R88, !PT ;  /* 0x0000005861587209 */ /* 0x000fe40007810000 */
[----:B------:R-:W-:Y:S02]  /*19560*/  ISETP.GT.AND P3, PT, R0, RZ, PT ;  /* 0x000000ff0000720c */ /* 0x000fe40003f64270 */
[----:B------:R-:W-:Y:S02]  /*19570*/  FMNMX.FTZ R3, R100, R88, !PT ;  /* 0x0000005864037209 */ /* 0x000fe40007810000 */
[----:B------:R-:W-:-:S02]  /*19580*/  FSEL R186, R186, -INF , P3 ;  /* 0xff800000baba7808 */ /* 0x000fc40001800000 */
[----:B------:R-:W-:Y:S02]  /*19590*/  FMNMX.FTZ R3, R101, R3, !PT ;  /* 0x0000000365037209 */ /* 0x000fe40007810000 */
[----:B------:R-:W-:-:S03]  /*195a0*/  ISETP.GT.AND P3, PT, R0, 0x8, PT ;  /* 0x000000080000780c */ /* 0x000fc60003f64270 */
[----:B------:R-:W1:Y:S01]  /*195b0*/  SHFL.BFLY PT, R88, R3, 0x2, 0x1f ;  /* 0x0c401f0003587f89 */ /* 0x000e6200000e0000 */
        /* <DEDUP_REMOVED lines=8> */
[----:B-1----:R-:W-:Y:S01]  /*19640*/  FMNMX.FTZ R3, R3, R88, !PT ;  /* 0x0000005803037209 */ /* 0x002fe20007810000 */
[----:B------:R-:W-:Y:S01]  /*19650*/  VIADD R88, R12, 0x500 ;  /* 0x000005000c587836 */ /* 0x000fe20000000000 */
[----:B------:R-:W-:Y:S02]  /*19660*/  FSEL R174, R174, -INF , P3 ;  /* 0xff800000aeae7808 */ /* 0x000fe40001800000 */
[----:B------:R-:W-:Y:S01]  /*19670*/  ISETP.GT.AND P3, PT, R0, 0x30, PT ;  /* 0x000000300000780c */ /* 0x000fe20003f64270 */
[----:B------:R-:W1:Y:S01]  /*19680*/  SHFL.BFLY PT, R210, R3, 0x1, 0x1f ;  /* 0x0c201f0003d27f89 */ /* 0x000e6200000e0000 */
[----:B------:R-:W-:-:S02]  /*19690*/  R2UR UR6, R88 ;  /* 0x00000000580672ca */ /* 0x000fc400000e0000 */
[----:B------:R-:W-:Y:S02]  /*196a0*/  FSEL R178, R178, -INF , P3 ;  /* 0xff800000b2b27808 */ /* 0x000fe40001800000 */
[----:B------:R-:W-:-:S04]  /*196b0*/  ISETP.GT.AND P3, PT, R0, 0x38, PT ;  /* 0x000000380000780c */ /* 0x000fc80003f64270 */
[----:B------:R-:W-:Y:S02]  /*196c0*/  FSEL R182, R182, -INF , P3 ;  /* 0xff800000b6b67808 */ /* 0x000fe40001800000 */
[----:B------:R-:W-:-:S03]  /*196d0*/  ISETP.GT.AND P3, PT, R0, 0x40, PT ;  /* 0x000000400000780c */ /* 0x000fc60003f64270 */
[----:B------:R-:W-:Y:S01]  /*196e0*/  QGMMA.64x128x32.F32.E4M3.E4M3 R24, R204, gdesc[UR4], R24, gsb0 ;  /* 0x01e00004cc187df3 */ /* 0x000fe20008000818 */
[----:B------:R-:W-:Y:S02]  /*196f0*/  FSEL R154, R154, -INF , P3 ;  /* 0xff8000009a9a7808 */ /* 0x000fe40001800000 */
[----:B------:R-:W-:-:S04]  /*19700*/  ISETP.GT.AND P3, PT, R0, 0x48, PT ;  /* 0x000000480000780c */ /* 0x000fc80003f64270 */
[----:B------:R-:W-:Y:S02]  /*19710*/  FSEL R158, R158, -INF , P3 ;  /* 0xff8000009e9e7808 */ /* 0x000fe40001800000 */
[----:B------:R-:W-:Y:S02]  /*19720*/  ISETP.GT.AND P3, PT, R0, 0x50, PT ;  /* 0x000000500000780c */ /* 0x000fe40003f64270 */
[----:B-1----:R-:W-:Y:S02]  /*19730*/  FMNMX.FTZ R3, R3, R210, !PT ;  /* 0x000000d203037209 */ /* 0x002fe40007810000 */
        /* <DEDUP_REMOVED lines=8> */
[C-C-:B------:R-:W-:Y:S01]  /*197c0*/  FFMA.FTZ R88, R2.reuse, R184, -R89.reuse ;  /* 0x000000b802587223 */ /* 0x140fe20000010859 */
[----:B------:R-:W-:-:S01]  /*197d0*/  FFMA.FTZ R184, R2, R185, -R89 ;  /* 0x000000b902b87223 */ /* 0x000fc20000010859 */
[C-C-:B------:R-:W-:Y:S01]  /*197e0*/  FFMA.FTZ R185, R2.reuse, R188, -R89.reuse ;  /* 0x000000bc02b97223 */ /* 0x140fe20000010859 */
[----:B------:R1:W-:Y:S01]  /*197f0*/  MUFU.EX2 R13, R177 ;  /* 0x000000b1000d7308 */ /* 0x0003e20000000800 */
[----:B------:R-:W-:-:S01]  /*19800*/  FFMA.FTZ R188, R2, R189, -R89 ;  /* 0x000000bd02bc7223 */ /* 0x000fc20000010859 */
[C-C-:B------:R-:W-:Y:S01]  /*19810*/  FFMA.FTZ R189, R2.reuse, R192, -R89.reuse ;  /* 0x000000c002bd7223 */ /* 0x140fe20000010859 */
[----:B------:R-:W-:-:S01]  /*19820*/  FFMA.FTZ R192, R2, R193, -R89 ;  /* 0x000000c102c07223 */ /* 0x000fc20000010859 */
[C-C-:B------:R-:W-:Y:S01]  /*19830*/  FFMA.FTZ R193, R2.reuse, R196, -R89.reuse ;  /* 0x000000c402c17223 */ /* 0x140fe20000010859 */
[----:B------:R-:W-:-:S01]  /*19840*/  FFMA.FTZ R196, R2, R197, -R89 ;  /* 0x000000c502c47223 */ /* 0x000fc20000010859 */
[----:B------:R-:W-:Y:S01]  /*19850*/  FSEL R138, R138, -INF , P3 ;  /* 0xff8000008a8a7808 */ /* 0x000fe20001800000 */
[----:B------:R-:W-:-:S01]  /*19860*/  FFMA.FTZ R181, R2, R181, -R89 ;  /* 0x000000b502b57223 */ /* 0x000fc20000010859 */
[----:B------:R-:W-:Y:S01]  /*19870*/  ISETP.GT.AND P3, PT, R0, 0x68, PT ;  /* 0x000000680000780c */ /* 0x000fe20003f64270 */
[----:B-1----:R-:W-:-:S01]  /*19880*/  FFMA.FTZ R177, R2, R180, -R89 ;  /* 0x000000b402b17223 */ /* 0x002fc20000010859 */
[----:B------:R-:W-:Y:S01]  /*19890*/  FMNMX.FTZ R180, R186, R21, !PT ;  /* 0x00000015bab47209 */ /* 0x000fe20007810000 */
[----:B------:R-:W-:-:S01]  /*198a0*/  FFMA.FTZ R168, R2, R168, -R89 ;  /* 0x000000a802a87223 */ /* 0x000fc20000010859 */
[----:B------:R-:W-:Y:S01]  /*198b0*/  FSEL R142, R142, -INF , P3 ;  /* 0xff8000008e8e7808 */ /* 0x000fe20001800000 */
[----:B------:R-:W-:-:S01]  /*198c0*/  FFMA.FTZ R169, R2, R169, -R89 ;  /* 0x000000a902a97223 */ /* 0x000fc20000010859 */
[----:B------:R-:W-:Y:S01]  /*198d0*/  FMNMX.FTZ R197, R187, R180, !PT ;  /* 0x000000b4bbc57209 */ /* 0x000fe20007810000 */
[----:B------:R-:W-:-:S01]  /*198e0*/  FFMA.FTZ R172, R2, R172, -R89 ;  /* 0x000000ac02ac7223 */ /* 0x000fc20000010859 */
[----:B------:R-:W-:Y:S01]  /*198f0*/  ISETP.GT.AND P3, PT, R0, 0x70, PT ;  /* 0x000000700000780c */ /* 0x000fe20003f64270 */
[----:B------:R1:W-:Y:S01]  /*19900*/  MUFU.EX2 R180, R181 ;  /* 0x000000b500b47308 */ /* 0x0003e20000000800 */
[----:B------:R-:W-:Y:S01]  /*19910*/  FMNMX.FTZ R197, R190, R197, !PT ;  /* 0x000000c5bec57209 */ /* 0x000fe20007810000 */
[--C-:B------:R-:W-:Y:S01]  /*19920*/  FFMA.FTZ R173, R2, R173, -R89.reuse ;  /* 0x000000ad02ad7223 */ /* 0x100fe20000010859 */
[----:B------:R-:W-:Y:S01]  /*19930*/  FSEL R146, R146, -INF , P3 ;  /* 0xff80000092927808 */ /* 0x000fe20001800000 */
[C-C-:B------:R-:W-:Y:S01]  /*19940*/  FFMA.FTZ R176, R2.reuse, R176, -R89.reuse ;  /* 0x000000b002b07223 */ /* 0x140fe20000010859 */
[----:B------:R-:W-:Y:S01]  /*19950*/  FMNMX.FTZ R197, R191, R197, !PT ;  /* 0x000000c5bfc57209 */ /* 0x000fe20007810000 */
[--C-:B------:R-:W-:Y:S01]  /*19960*/  FFMA.FTZ R152, R2, R152, -R89.reuse ;  /* 0x0000009802987223 */ /* 0x100fe20000010859 */
[----:B------:R-:W-:Y:S01]  /*19970*/  ISETP.GT.AND P3, PT, R0, 0x78, PT ;  /* 0x000000780000780c */ /* 0x000fe20003f64270 */
[--C-:B------:R-:W-:Y:S01]  /*19980*/  FFMA.FTZ R153, R2, R153, -R89.reuse ;  /* 0x0000009902997223 */ /* 0x100fe20000010859 */
[----:B------:R-:W-:Y:S01]  /*19990*/  FMNMX.FTZ R197, R194, R197, !PT ;  /* 0x000000c5c2c57209 */ /* 0x000fe20007810000 */
[--C-:B-1----:R-:W-:Y:S01]  /*199a0*/  FFMA.FTZ R181, R2, R129, -R89.reuse ;  /* 0x0000008102b57223 */ /* 0x102fe20000010859 */
[----:B------:R-:W-:Y:S01]  /*199b0*/  FSEL R150, R150, -INF , P3 ;  /* 0xff80000096967808 */ /* 0x000fe20001800000 */
[C-C-:B------:R-:W-:Y:S01]  /*199c0*/  FFMA.FTZ R156, R2.reuse, R156, -R89.reuse ;  /* 0x0000009c029c7223 */ /* 0x140fe20000010859 */
[----:B------:R-:W-:Y:S01]  /*199d0*/  FMNMX.FTZ R197, R195, R197, !PT ;  /* 0x000000c5c3c57209 */ /* 0x000fe20007810000 */
[--C-:B------:R-:W-:Y:S01]  /*199e0*/  FFMA.FTZ R157, R2, R157, -R89.reuse ;  /* 0x0000009d029d7223 */ /* 0x100fe20000010859 */
[----:B------:R-:W-:Y:S01]  /*199f0*/  ISETP.GT.AND P3, PT, R0, 0x80, PT ;  /* 0x000000800000780c */ /* 0x000fe20003f64270 */
[--C-:B------:R-:W-:Y:S01]  /*19a00*/  FFMA.FTZ R160, R2, R160, -R89.reuse ;  /* 0x000000a002a07223 */ /* 0x100fe20000010859 */
        /* <DEDUP_REMOVED lines=60> */
[----:B------:R-:W-:Y:S01]  /*19dd0*/  MUFU.EX2 R184, R184 ;  /* 0x000000b800b87308 */ /* 0x000fe20000000800 */
[----:B------:R-:W-:Y:S02]  /*19de0*/  FMNMX.FTZ R197, R166, R197, !PT ;  /* 0x000000c5a6c57209 */ /* 0x000fe40007810000 */
[----:B------:R-:W-:Y:S02]  /*19df0*/  ISETP.GT.AND P3, PT, R0, 0xc0, PT ;  /* 0x000000c00000780c */ /* 0x000fe40003f64270 */
[----:B------:R-:W-:-:S02]  /*19e00*/  FMNMX.FTZ R197, R167, R197, !PT ;  /* 0x000000c5a7c57209 */ /* 0x000fc40007810000 */
[----:B------:R-:W-:Y:S01]  /*19e10*/  ISETP.GT.AND P4, PT, R0, 0xc1, PT ;  /* 0x000000c10000780c */ /* 0x000fe20003f84270 */
[----:B------:R1:W-:Y:S01]  /*19e20*/  MUFU.EX2 R119, R181 ;  /* 0x000000b500777308 */ /* 0x0003e20000000800 */
[----:B------:R-:W-:Y:S02]  /*19e30*/  FMNMX.FTZ R197, R138, R197, !PT ;  /* 0x000000c58ac57209 */ /* 0x000fe40007810000 */
[----:B------:R-:W-:Y:S02]  /*19e40*/  FSEL R90, R90, -INF , P3 ;  /* 0xff8000005a5a7808 */ /* 0x000fe40001800000 */
[----:B------:R-:W-:Y:S02]  /*19e50*/  FMNMX.FTZ R197, R139, R197, !PT ;  /* 0x000000c58bc57209 */ /* 0x000fe40007810000 */
[----:B------:R-:W-:Y:S01]  /*19e60*/  ISETP.GT.AND P3, PT, R0, 0xc8, PT ;  /* 0x000000c80000780c */ /* 0x000fe20003f64270 */
[----:B------:R-:W-:Y:S02]  /*19e70*/  WARPGROUP.DEPBAR.LE gsb0, 0x0 ;  /* 0x00008000000079c5 */ /* 0x000fe40000010000 */
[----:B------:R-:W-:Y:S01]  /*19e80*/  FMNMX.FTZ R197, R142, R197, !PT ;  /* 0x000000c58ec57209 */ /* 0x000fe20007810000 */
[----:B-1----:R-:W-:-:S01]  /*19e90*/  FFMA.FTZ R181, R2, R132, -R89 ;  /* 0x0000008402b57223 */ /* 0x002fc20000010859 */
[----:B------:R-:W-:Y:S01]  /*19ea0*/  FSEL R132, R91, -INF , P4 ;  /* 0xff8000005b847808 */ /* 0x000fe20002000000 */
[----:B------:R-:W-:Y:S01]  /*19eb0*/  MUFU.EX2 R185, R185 ;  /* 0x000000b900b97308 */ /* 0x000fe20000000800 */
[----:B------:R-:W-:Y:S01]  /*19ec0*/  FMNMX.FTZ R197, R143, R197, !PT ;  /* 0x000000c58fc57209 */ /* 0x000fe20007810000 */
[----:B------:R-:W-:Y:S01]  /*19ed0*/  WARPGROUP.ARRIVE ;  /* 0x00000000000079c5 */ /* 0x000fe20000000000 */
[----:B------:R-:W-:-:S02]  /*19ee0*/  ISETP.GT.AND P4, PT, R0, 0xc9, PT ;  /* 0x000000c90000780c */ /* 0x000fc40003f84270 */
[----:B------:R-:W-:Y:S02]  /*19ef0*/  FMNMX.FTZ R197, R146, R197, !PT ;  /* 0x000000c592c57209 */ /* 0x000fe40007810000 */
[----:B------:R-:W-:Y:S01]  /*19f00*/  FSEL R94, R94, -INF , P3 ;  /* 0xff8000005e5e7808 */ /* 0x000fe20001800000 */
[----:B------:R1:W-:Y:S01]  /*19f10*/  MUFU.EX2 R91, R181 ;  /* 0x000000b5005b7308 */ /* 0x0003e20000000800 */
[----:B------:R-:W-:Y:S02]  /*19f20*/  FMNMX.FTZ R197, R147, R197, !PT ;  /* 0x000000c593c57209 */ /* 0x000fe40007810000 */
[----:B------:R-:W-:Y:S02]  /*19f30*/  ISETP.GT.AND P3, PT, R0, 0xd0, PT ;  /* 0x000000d00000780c */ /* 0x000fe40003f64270 */
[----:B------:R-:W-:Y:S02]  /*19f40*/  FMNMX.FTZ R197, R150, R197, !PT ;  /* 0x000000c596c57209 */ /* 0x000fe40007810000 */
[----:B------:R-:W-:Y:S01]  /*19f50*/  FSEL R98, R98, -INF , P3 ;  /* 0xff80000062627808 */ /* 0x000fe20001800000 */
[----:B------:R-:W-:Y:S01]  /*19f60*/  MUFU.EX2 R188, R188 ;  /* 0x000000bc00bc7308 */ /* 0x000fe20000000800 */
[----:B------:R-:W-:Y:S01]  /*19f70*/  FMNMX.FTZ R197, R151, R197, !PT ;  /* 0x000000c597c57209 */ /* 0x000fe20007810000 */
[----:B-1----:R-:W-:Y:S01]  /*19f80*/  FFMA.FTZ R181, R2, R133, -R89 ;  /* 0x0000008502b57223 */ /* 0x002fe20000010859 */
[----:B------:R-:W-:-:S02]  /*19f90*/  FSEL R133, R95, -INF , P4 ;  /* 0xff8000005f857808 */ /* 0x000fc40002000000 */
[----:B------:R-:W-:Y:S02]  /*19fa0*/  FMNMX.FTZ R197, R122, R197, !PT ;  /* 0x000000c57ac57209 */ /* 0x000fe40007810000 */
[C---:B------:R-:W-:Y:S01]  /*19fb0*/  ISETP.GT.AND P4, PT, R0.reuse, 0xd1, PT ;  /* 0x000000d10000780c */ /* 0x040fe20003f84270 */
        /* <DEDUP_REMOVED lines=10> */
[----:B------:R-:W-:Y:S01]  /*1a060*/  ISETP.GT.AND P4, PT, R0, 0xd9, PT ;  /* 0x000000d90000780c */ /* 0x000fe20003f84270 */
[----:B------:R-:W-:Y:S01]  /*1a070*/  FFMA.FTZ R0, R2, R105, -R89 ;  /* 0x0000006902007223 */ /* 0x000fe20000010859 */
[----:B------:R-:W-:Y:S01]  /*1a080*/  FMNMX.FTZ R197, R131, R197, !PT ;  /* 0x000000c583c57209 */ /* 0x000fe20007810000 */
[----:B------:R-:W-:Y:S01]  /*1a090*/  MUFU.EX2 R99, R181 ;  /* 0x000000b500637308 */ /* 0x000fe20000000800 */
[----:B------:R-:W-:Y:S02]  /*1a0a0*/  FSEL R105, R103, -INF , P4 ;  /* 0xff80000067697808 */ /* 0x000fe40002000000 */
[----:B------:R-:W-:-:S04]  /*1a0b0*/  FMNMX.FTZ R197, R134, R197, !PT ;  /* 0x000000c586c57209 */ /* 0x000fc80007810000 */
[----:B------:R-:W-:Y:S01]  /*1a0c0*/  FMNMX.FTZ R197, R135, R197, !PT ;  /* 0x000000c587c57209 */ /* 0x000fe20007810000 */
[----:B------:R1:W-:Y:S03]  /*1a0d0*/  MUFU.EX2 R103, R0 ;  /* 0x0000000000677308 */ /* 0x0003e60000000800 */
        /* <DEDUP_REMOVED lines=21> */
[----:B-1----:R-:W-:Y:S01]  /*1a230*/  FMNMX.FTZ R0, R102, R197, !PT ;  /* 0x000000c566007209 */ /* 0x002fe20007810000 */
[----:B------:R-:W-:-:S03]  /*1a240*/  FFMA.FTZ R197, R2, R209, -R89 ;  /* 0x000000d102c57223 */ /* 0x000fc60000010859 */
[----:B------:R-:W-:Y:S01]  /*1a250*/  FMNMX.FTZ R0, R105, R0, !PT ;  /* 0x0000000069007209 */ /* 0x000fe20007810000 */
[----:B------:R-:W-:Y:S04]  /*1a260*/  MUFU.EX2 R176, R176 ;  /* 0x000000b000b07308 */ /* 0x000fe80000000800 */
[----:B------:R-:W1:Y:S04]  /*1a270*/  SHFL.BFLY PT, R181, R0, 0x2, 0x1f ;  /* 0x0c401f0000b57f89 */ /* 0x000e6800000e0000 */
[----:B------:R-:W-:Y:S08]  /*1a280*/  MUFU.EX2 R177, R177 ;  /* 0x000000b100b17308 */ /* 0x000ff00000000800 */
[----:B------:R-:W-:Y:S08]  /*1a290*/  MUFU.EX2 R152, R152 ;  /* 0x0000009800987308 */ /* 0x000ff00000000800 */
[----:B------:R-:W-:Y:S01]  /*1a2a0*/  MUFU.EX2 R153, R153 ;  /* 0x0000009900997308 */ /* 0x000fe20000000800 */
[----:B-1----:R-:W-:Y:S01]  /*1a2b0*/  FMNMX.FTZ R0, R0, R181, !PT ;  /* 0x000000b500007209 */ /* 0x002fe20007810000 */
[C-C-:B------:R-:W-:Y:S01]  /*1a2c0*/  FFMA.FTZ R181, R2.reuse, R208, -R89.reuse ;  /* 0x000000d002b57223 */ /* 0x140fe20000010859 */
[----:B------:R-:W-:-:S05]  /*1a2d0*/  FFMA.FTZ R89, R2, R101, -R89 ;  /* 0x0000006502597223 */ /* 0x000fca0000010859 */
[----:B------:R-:W-:Y:S01]  /*1a2e0*/  MUFU.EX2 R156, R156 ;  /* 0x0000009c009c7308 */ /* 0x000fe20000000800 */
[----:B------:R-:W1:Y:S07]  /*1a2f0*/  SHFL.BFLY PT, R204, R0, 0x1, 0x1f ;  /* 0x0c201f0000cc7f89 */ /* 0x000e6e00000e0000 */
[----:B------:R-:W-:Y:S08]  /*1a300*/  MUFU.EX2 R157, R157 ;  /* 0x0000009d009d7308 */ /* 0x000ff00000000800 */
[----:B------:R-:W-:Y:S08]  /*1a310*/  MUFU.EX2 R160, R160 ;  /* 0x000000a000a07308 */ /* 0x000ff00000000800 */
[----:B------:R-:W-:Y:S01]  /*1a320*/  MUFU.EX2 R161, R161 ;  /* 0x000000a100a17308 */ /* 0x000fe20000000800 */
[----:B-1----:R-:W-:-:S04]  /*1a330*/  FMNMX.FTZ R0, R0, R204, !PT ;  /* 0x000000cc00007209 */ /* 0x002fc80007810000 */
[----:B------:R-:W-:Y:S01]  /*1a340*/  FSETP.NEU.FTZ.AND P3, PT, R0, -INF , PT ;  /* 0xff8000000000780b */ /* 0x000fe20003f7d000 */
[----:B------:R-:W-:-:S02]  /*1a350*/  FFMA.FTZ R204, R2, R0, -8 ;  /* 0xc100000002cc7423 */ /* 0x000fc40000010000 */
[----:B------:R-:W-:Y:S03]  /*1a360*/  MUFU.EX2 R164, R164 ;  /* 0x000000a400a47308 */ /* 0x000fe60000000800 */
[----:B------:R-:W-:Y:S02]  /*1a370*/  FSEL R101, R204, RZ, P3 ;  /* 0x000000ffcc657208 */ /* 0x000fe40001800000 */
[----:B------:R-:W-:Y:S02]  /*1a380*/  FSEL R204, R3, RZ, P2 ;  /* 0x000000ff03cc7208 */ /* 0x000fe40001000000 */
[----:B------:R-:W-:Y:S01]  /*1a390*/  ISETP.NE.AND P2, PT, R211, RZ, PT ;  /* 0x000000ffd300720c */ /* 0x000fe20003f45270 */
[C-C-:B------:R-:W-:Y:S01]  /*1a3a0*/  FFMA.FTZ R186, R2.reuse, R186, -R101.reuse ;  /* 0x000000ba02ba7223 */ /* 0x140fe20000010865 */
[----:B------:R-:W-:-:S01]  /*1a3b0*/  FFMA.FTZ R187, R2, R187, -R101 ;  /* 0x000000bb02bb7223 */ /* 0x000fc20000010865 */
[----:B------:R-:W-:Y:S01]  /*1a3c0*/  FADD.FTZ R204, -R204, R20 ;  /* 0x00000014cccc7221 */ /* 0x000fe20000010100 */
[----:B------:R-:W-:Y:S01]  /*1a3d0*/  FSEL R20, R0, RZ, P3 ;  /* 0x000000ff00147208 */ /* 0x000fe20001800000 */
[C-C-:B------:R-:W-:Y:S01]  /*1a3e0*/  FFMA.FTZ R190, R2.reuse, R190, -R101.reuse ;  /* 0x000000be02be7223 */ /* 0x140fe20000010865 */
[----:B------:R-:W-:-:S01]  /*1a3f0*/  FFMA.FTZ R191, R2, R191, -R101 ;  /* 0x000000bf02bf7223 */ /* 0x000fc20000010865 */
[----:B------:R-:W-:Y:S01]  /*1a400*/  FMUL.FTZ R204, R2, R204 ;  /* 0x000000cc02cc7220 */ /* 0x000fe20000410000 */
        /* <DEDUP_REMOVED lines=25> */
[----:B-1----:R-:W-:-:S01]  /*1a5a0*/  FFMA.FTZ R236, R205, R236, R88 ;  /* 0x000000eccdec7223 */ /* 0x002fc20000010058 */
[C-C-:B------:R-:W-:Y:S01]  /*1a5b0*/  FFMA.FTZ R167, R2.reuse, R167, -R101.reuse ;  /* 0x000000a702a77223 */ /* 0x140fe20000010865 */
[----:B------:R-:W-:-:S01]  /*1a5c0*/  FFMA.FTZ R138, R2, R138, -R101 ;  /* 0x0000008a028a7223 */ /* 0x000fc20000010865 */
[----:B------:R-:W-:Y:S01]  /*1a5d0*/  FFMA.FTZ R139, R2, R139, -R101 ;  /* 0x0000008b028b7223 */ /* 0x000fe20000010865 */
[----:B------:R-:W-:-:S01]  /*1a5e0*/  FADD.FTZ R236, R184, R236 ;  /* 0x000000ecb8ec7221 */ /* 0x000fc20000010000 */
[C-C-:B------:R-:W-:Y:S01]  /*1a5f0*/  FFMA.FTZ R142, R2.reuse, R142, -R101.reuse ;  /* 0x0000008e028e7223 */ /* 0x140fe20000010865 */
[----:B------:R-:W-:-:S01]  /*1a600*/  FFMA.FTZ R143, R2, R143, -R101 ;  /* 0x0000008f028f7223 */ /* 0x000fc20000010865 */
[----:B------:R-:W1:Y:S01]  /*1a610*/  MUFU.EX2 R190, R190 ;  /* 0x000000be00be7308 */ /* 0x000e620000000800 */
[----:B--2---:R-:W-:-:S01]  /*1a620*/  FFMA.FTZ R14, R204, R14, R186 ;  /* 0x0000000ecc0e7223 */ /* 0x004fc200000100ba */
[----:B------:R-:W-:Y:S01]  /*1a630*/  FADD.FTZ R236, R185, R236 ;  /* 0x000000ecb9ec7221 */ /* 0x000fe20000010000 */
[----:B------:R-:W-:-:S01]  /*1a640*/  FFMA.FTZ R146, R2, R146, -R101 ;  /* 0x0000009202927223 */ /* 0x000fc20000010865 */
[C-C-:B------:R-:W-:Y:S01]  /*1a650*/  FFMA.FTZ R147, R2.reuse, R147, -R101.reuse ;  /* 0x0000009302937223 */ /* 0x140fe20000010865 */
[----:B------:R-:W-:-:S01]  /*1a660*/  FFMA.FTZ R150, R2, R150, -R101 ;  /* 0x0000009602967223 */ /* 0x000fc20000010865 */
[----:B------:R-:W-:Y:S01]  /*1a670*/  FADD.FTZ R236, R188, R236 ;  /* 0x000000ecbcec7221 */ /* 0x000fe20000010000 */
[----:B------:R-:W-:-:S01]  /*1a680*/  FFMA.FTZ R151, R2, R151, -R101 ;  /* 0x0000009702977223 */ /* 0x000fc20000010865 */
[----:B------:R-:W2:Y:S01]  /*1a690*/  MUFU.EX2 R191, R191 ;  /* 0x000000bf00bf7308 */ /* 0x000ea20000000800 */
[----:B---3--:R-:W-:-:S01]  /*1a6a0*/  FADD.FTZ R14, R187, R14 ;  /* 0x0000000ebb0e7221 */ /* 0x008fc20000010000 */
[----:B------:R-:W-:Y:S01]  /*1a6b0*/  FADD.FTZ R236, R189, R236 ;  /* 0x000000ecbdec7221 */ /* 0x000fe20000010000 */
[----:B------:R-:W-:-:S01]  /*1a6c0*/  FFMA.FTZ R122, R2, R122, -R101 ;  /* 0x0000007a027a7223 */ /* 0x000fc20000010865 */
[C-C-:B------:R-:W-:Y:S01]  /*1a6d0*/  FFMA.FTZ R123, R2.reuse, R123, -R101.reuse ;  /* 0x0000007b027b7223 */ /* 0x140fe20000010865 */
[----:B------:R-:W-:-:S01]  /*1a6e0*/  FFMA.FTZ R126, R2, R126, -R101 ;  /* 0x0000007e027e7223 */ /* 0x000fc20000010865 */
[----:B------:R-:W-:Y:S01]  /*1a6f0*/  FADD.FTZ R236, R192, R236 ;  /* 0x000000ecc0ec7221 */ /* 0x000fe20000010000 */
[----:B------:R-:W-:-:S01]  /*1a700*/  FFMA.FTZ R127, R2, R127, -R101 ;  /* 0x0000007f027f7223 */ /* 0x000fc20000010865 */
[----:B------:R-:W3:Y:S01]  /*1a710*/  MUFU.EX2 R194, R194 ;  /* 0x000000c200c27308 */ /* 0x000ee20000000800 */
[----:B-1----:R-:W-:-:S01]  /*1a720*/  FADD.FTZ R14, R190, R14 ;  /* 0x0000000ebe0e7221 */ /* 0x002fc20000010000 */
[----:B------:R-:W-:Y:S01]  /*1a730*/  FADD.FTZ R236, R193, R236 ;  /* 0x000000ecc1ec7221 */ /* 0x000fe20000010000 */
[----:B------:R-:W-:-:S01]  /*1a740*/  FFMA.FTZ R130, R2, R130, -R101 ;  /* 0x0000008202827223 */ /* 0x000fc20000010865 */
[C-C-:B------:R-:W-:Y:S01]  /*1a750*/  FFMA.FTZ R131, R2.reuse, R131, -R101.reuse ;  /* 0x0000008302837223 */ /* 0x140fe20000010865 */
[----:B------:R-:W-:-:S01]  /*1a760*/  FFMA.FTZ R134, R2, R134, -R101 ;  /* 0x0000008602867223 */ /* 0x000fc20000010865 */
[----:B------:R-:W-:Y:S01]  /*1a770*/  FADD.FTZ R236, R196, R236 ;  /* 0x000000ecc4ec7221 */ /* 0x000fe20000010000 */
        /* <DEDUP_REMOVED lines=28> */
[----:B0-----:R-:W-:-:S03]  /*1a940*/  SHF.R.U32.HI R211, RZ, 0x7, R234 ;  /* 0x00000007ffd37819 */ /* 0x001fc600000116ea */
[----:B------:R-:W-:Y:S02]  /*1a950*/  FADD.FTZ R236, R180, R236 ;  /* 0x000000ecb4ec7221 */ /* 0x000fe40000010000 */
[----:B------:R-:W0:Y:S01]  /*1a960*/  MUFU.EX2 R171, R171 ;  /* 0x000000ab00ab7308 */ /* 0x000e220000000800 */
[----:B---3--:R-:W-:-:S01]  /*1a970*/  FADD.FTZ R14, R199, R14 ;  /* 0x0000000ec70e7221 */ /* 0x008fc20000010000 */
        /* <DEDUP_REMOVED lines=45> */
[----:B------:R-:W-:Y:S02]  /*1ac50*/  VIADD R20, R12, 0x600 ;  /* 0x000006000c147836 */ /* 0x000fe40000000000 */
[----:B------:R-:W-:-:S03]  /*1ac60*/  FFMA.FTZ R12, R2, R111, -R101 ;  /* 0x0000006f020c7223 */ /* 0x000fc60000010865 */
[----:B------:R-:W-:Y:S01]  /*1ac70*/  R2UR UR6, R20 ;  /* 0x00000000140672ca */ /* 0x000fe200000e0000 */
[----:B------:R-:W1:Y:S01]  /*1ac80*/  MUFU.EX2 R165, R165 ;  /* 0x000000a500a57308 */ /* 0x000e620000000800 */
[----:B0-----:R-:W-:-:S01]  /*1ac90*/  FADD.FTZ R21, R143, R21 ;  /* 0x000000158f157221 */ /* 0x001fc20000010000 */
[----:B------:R-:W-:-:S06]  /*1aca0*/  FFMA.FTZ R20, R2, R115, -R101 ;  /* 0x0000007302147223 */ /* 0x000fcc0000010865 */
[----:B------:R-:W0:Y:S01]  /*1acb0*/  MUFU.EX2 R136, R136 ;  /* 0x0000008800887308 */ /* 0x000e220000000800 */
[----:B--2---:R-:W-:-:S01]  /*1acc0*/  FADD.FTZ R111, R146, R21 ;  /* 0x00000015926f7221 */ /* 0x004fc20000010000 */
[----:B------:R-:W-:-:S05]  /*1acd0*/  IMAD.MOV.U32 R21, RZ, RZ, -0x3ffffff0 ;  /* 0xc0000010ff157424 */ /* 0x000fca00078e00ff */
[----:B------:R-:W-:Y:S01]  /*1ace0*/  R2UR UR7, R21 ;  /* 0x00000000150772ca */ /* 0x000fe200000e0000 */
[----:B------:R-:W2:Y:S01]  /*1acf0*/  MUFU.EX2 R137, R137 ;  /* 0x0000008900897308 */ /* 0x000ea20000000800 */
[----:B-1----:R-:W-:-:S01]  /*1ad00*/  FADD.FTZ R236, R165, R236 ;  /* 0x000000eca5ec7221 */ /* 0x002fc20000010000 */
[C-C-:B------:R-:W-:Y:S01]  /*1ad10*/  FFMA.FTZ R21, R2.reuse, R129, -R101.reuse ;  /* 0x0000008102157223 */ /* 0x140fe20000010865 */
[----:B------:R-:W-:-:S05]  /*1ad20*/  FFMA.FTZ R101, R2, R105, -R101 ;  /* 0x0000006902657223 */ /* 0x000fca0000010865 */
[----:B------:R-:W1:Y:S01]  /*1ad30*/  MUFU.EX2 R140, R140 ;  /* 0x0000008c008c7308 */ /* 0x000e620000000800 */
[----:B0-----:R-:W-:-:S03]  /*1ad40*/  FADD.FTZ R236, R136, R236 ;  /* 0x000000ec88ec7221 */ /* 0x001fc60000010000 */
[----:B------:R-:W-:Y:S04]  /*1ad50*/  QGMMA.64x128x32.F32.E4M3.E4M3 R24, R200, gdesc[UR4], R24, gsb0 ;  /* 0x01e00004c8187df3 */ /* 0x000fe80008000818 */
        /* <DEDUP_REMOVED lines=36> */
[----:B------:R-:W-:-:S06]  /*1afa0*/  WARPGROUP.DEPBAR.LE gsb0, 0x0 ;  /* 0x00008000000079c5 */ /* 0x000fcc0000010000 */
[----:B------:R-:W0:Y:S01]  /*1afb0*/  MUFU.EX2 R131, R131 ;  /* 0x0000008300837308 */ /* 0x000e220000000800 */
[----:B--2---:R-:W-:-:S04]  /*1afc0*/  FADD.FTZ R14, R128, R14 ;  /* 0x0000000e800e7221 */ /* 0x004fc80000010000 */
[----:B------:R-:W-:-:S03]  /*1afd0*/  FADD.FTZ R14, R119, R14 ;  /* 0x0000000e770e7221 */ /* 0x000fc60000010000 */
        /* <DEDUP_REMOVED lines=18> */
[----:B------:R-:W-:Y:S01]  /*1b100*/  MUFU.EX2 R12, R12 ;  /* 0x0000000c000c7308 */ /* 0x000fe20000000800 */
[----:B0-----:R-:W-:-:S07]  /*1b110*/  FADD.FTZ R115, R110, R115 ;  /* 0x000000736e737221 */ /* 0x001fce0000010000 */
[----:B------:R-:W0:Y:S01]  /*1b120*/  MUFU.EX2 R112, R112 ;  /* 0x0000007000707308 */ /* 0x000e220000000800 */
[----:B--2---:R-:W-:-:S07]  /*1b130*/  FADD.FTZ R14, R109, R14 ;  /* 0x0000000e6d0e7221 */ /* 0x004fce0000010000 */
[----:B------:R-:W-:Y:S08]  /*1b140*/  MUFU.EX2 R114, R114 ;  /* 0x0000007200727308 */ /* 0x000ff00000000800 */
[----:B------:R-:W1:Y:S01]  /*1b150*/  MUFU.EX2 R113, R113 ;  /* 0x0000007100717308 */ /* 0x000e620000000800 */
[----:B0-----:R-:W-:-:S01]  /*1b160*/  FADD.FTZ R129, R112, R14 ;  /* 0x0000000e70817221 */ /* 0x001fc20000010000 */
[----:B------:R-:W-:-:S05]  /*1b170*/  IADD3 R14, -R211, 0xb, RZ ;  /* 0x0000000bd30e7810 */ /* 0x000fca0007ffe1ff */
[----:B------:R0:W-:Y:S06]  /*1b180*/  BAR.ARV R14, 0x100 ;  /* 0x0004000e0000751d */ /* 0x0001ec0000002000 */
[----:B------:R-:W-:Y:S01]  /*1b190*/  MUFU.EX2 R20, R20 ;  /* 0x0000001400147308 */ /* 0x000fe20000000800 */
[----:B0-----:R-:W-:Y:S02]  /*1b1a0*/  @!P2 IMAD R14, R233, 0x8, R16 ;  /* 0x00000008e90ea824 */ /* 0x001fe400078e0210 */
[----:B-1----:R-:W-:Y:S02]  /*1b1b0*/  FADD.FTZ R129, R113, R129 ;  /* 0x0000008171817221 */ /* 0x002fe40000010000 */
[----:B------:R-:W-:-:S03]  /*1b1c0*/  @!P2 VIADD R14, R14, 0x2e840 ;  /* 0x0002e8400e0ea836 */ /* 0x000fc60000000000 */
[----:B------:R-:W0:Y:S02]  /*1b1d0*/  MUFU.EX2 R116, R116 ;  /* 0x0000007400747308 */ /* 0x000e240000000800 */
[----:B------:R-:W-:-:S04]  /*1b1e0*/  @!P2 PRMT R14, RZ, 0x654, R14 ;  /* 0x00000654ff0ea816 */ /* 0x000fc8000000000e */
[----:B------:R1:W-:Y:S02]  /*1b1f0*/  @!P2 SYNCS.ARRIVE.TRANS64.RED.A1T0 RZ, [R14+URZ], RZ ;  /* 0x000000ff0effa9a7 */ /* 0x0003e4000810043f */
[----:B------:R-:W-:Y:S08]  /*1b200*/  MUFU.EX2 R118, R118 ;  /* 0x0000007600767308 */ /* 0x000ff00000000800 */
[----:B------:R-:W2:Y:S01]  /*1b210*/  MUFU.EX2 R117, R117 ;  /* 0x0000007500757308 */ /* 0x000ea20000000800 */
[----:B0-----:R-:W-:-:S07]  /*1b220*/  FADD.FTZ R129, R116, R129 ;  /* 0x0000008174817221 */ /* 0x001fce0000010000 */
[----:B------:R-:W0:Y:S08]  /*1b230*/  MUFU.EX2 R21, R21 ;  /* 0x0000001500157308 */ /* 0x000e300000000800 */
[----:B------:R3:W-:Y:S01]  /*1b240*/  MUFU.EX2 R111, R132 ;  /* 0x00000084006f7308 */ /* 0x0007e20000000800 */
[----:B--2---:R-:W-:-:S07]  /*1b250*/  FADD.FTZ R129, R117, R129 ;  /* 0x0000008175817221 */ /* 0x004fce0000010000 */
[----:B------:R-:W2:Y:S01]  /*1b260*/  MUFU.EX2 R181, R181 ;  /* 0x000000b500b57308 */ /* 0x000ea20000000800 */
[----:B---3--:R-:W-:-:S04]  /*1b270*/  FADD.FTZ R132, R12, R115 ;  /* 0x000000730c847221 */ /* 0x008fc80000010000 */
[----:B------:R-:W-:-:S03]  /*1b280*/  FADD.FTZ R132, R114, R132 ;  /* 0x0000008472847221 */ /* 0x000fc60000010000 */
[----:B------:R-:W3:Y:S01]  /*1b290*/  MUFU.EX2 R90, R90 ;  /* 0x0000005a005a7308 */ /* 0x000ee20000000800 */
[----:B------:R-:W-:-:S04]  /*1b2a0*/  FADD.FTZ R132, R20, R132 ;  /* 0x0000008414847221 */ /* 0x000fc80000010000 */
[----:B------:R-:W-:-:S03]  /*1b2b0*/  FADD.FTZ R132, R118, R132 ;  /* 0x0000008476847221 */ /* 0x000fc60000010000 */
[----:B------:R-:W4:Y:S01]  /*1b2c0*/  MUFU.EX2 R197, R197 ;  /* 0x000000c500c57308 */ /* 0x000f220000000800 */
[----:B0-----:R-:W-:-:S01]  /*1b2d0*/  FADD.FTZ R132, R21, R132 ;  /* 0x0000008415847221 */ /* 0x001fc20000010000 */
[----:B--2---:R-:W-:-:S06]  /*1b2e0*/  FADD.FTZ R129, R181, R129 ;  /* 0x00000081b5817221 */ /* 0x004fcc0000010000 */
[----:B------:R-:W0:Y:S01]  /*1b2f0*/  MUFU.EX2 R92, R92 ;  /* 0x0000005c005c7308 */ /* 0x000e220000000800 */
[----:B---3--:R-:W-:-:S04]  /*1b300*/  FADD.FTZ R132, R90, R132 ;  /* 0x000000845a847221 */ /* 0x008fc80000010000 */
[----:B------:R-:W-:-:S03]  /*1b310*/  FADD.FTZ R132, R111, R132 ;  /* 0x000000846f847221 */ /* 0x000fc60000010000 */
[----:B------:R-:W2:Y:S01]  /*1b320*/  MUFU.EX2 R94, R94 ;  /* 0x0000005e005e7308 */ /* 0x000ea20000000800 */
[----:B----4-:R-:W-:-:S07]  /*1b330*/  FADD.FTZ R129, R197, R129 ;  /* 0x00000081c5817221 */ /* 0x010fce0000010000 */
        /* <DEDUP_REMOVED lines=19> */
[----:B0-----:R-:W-:-:S01]  /*1b470*/  FADD.FTZ R132, R102, R132 ;  /* 0x0000008466847221 */ /* 0x001fc20000010000 */
[----:B--2---:R-:W-:-:S03]  /*1b480*/  FADD.FTZ R236, R89, R129 ;  /* 0x0000008159ec7221 */ /* 0x004fc60000010000 */
[----:B-1----:R-:W-:Y:S01]  /*1b490*/  FADD.FTZ R14, R101, R132 ;  /* 0x00000084650e7221 */ /* 0x002fe20000010000 */
[----:B------:R-:W-:Y:S06]  /*1b4a0*/  @!P1 BRA `(.L_x_2438) ;  /* 0x0000000000049947 */ /* 0x000fec0003800000 */
[----:B------:R-:W-:Y:S01]  /*1b4b0*/  BPT.TRAP 0x1 ;  /* 0x000000040000795c */ /* 0x000fe20000300000 */
.L_x_2438:
[----:B------:R-:W2:Y:S04]  /*1b4c0*/  LDL R105, [R1+0x58] ;  /* 0x0000580001697983 */ /* 0x000ea80000100800 */
[----:B------:R-:W3:Y:S01]  /*1b4d0*/  LDL R132, [R1+0x3c] ;  /* 0x00003c0001847983 */ /* 0x000ee20000100800 */
[----:B------:R-:W-:Y:S02]  /*1b4e0*/  F2FP.SATFINITE.E4M3.F32.PACK_AB_MERGE_C R108, R109, R108, RZ ;  /* 0x0000006c6d6c723e */ /* 0x000fe400048070ff */
[----:B------:R-:W-:Y:S02]  /*1b4f0*/  F2FP.SATFINITE.E4M3.F32.PACK_AB_MERGE_C R12, R12, R110, RZ ;  /* 0x0000006e0c0c723e */ /* 0x000fe400048070ff */
[----:B------:R-:W-:Y:S02]  /*1b500*/  F2FP.SATFINITE.E4M3.F32.PACK_AB_MERGE_C R21, R21, R118, RZ ;  /* 0x000000761515723e */ /* 0x000fe400048070ff */
[----:B------:R-:W-:-:S02]  /*1b510*/  F2FP.SATFINITE.E4M3.F32.PACK_AB_MERGE_C R108, R103, R99, R108 ;  /* 0x00000063676c723e */ /* 0x000fc4000480706c */
[----:B------:R-:W-:Y:S02]  /*1b520*/  F2FP.SATFINITE.E4M3.F32.PACK_AB_MERGE_C R106, R107, R106, R12 ;  /* 0x0000006a6b6a723e */ /* 0x000fe4000480700c */
        /* <DEDUP_REMOVED lines=128> */
[----:B------:R-:W-:Y:S01]  /*1bd30*/  IMAD.MOV.U32 R231, RZ, RZ, R233 ;  /* 0x000000ffffe77224 */ /* 0x000fe200078e00e9 */
[----:B------:R-:W-:Y:S06]  /*1bd40*/  @P2 BRA `(.L_x_2439) ;  /* 0xffffffb000082947 */ /* 0x000fec000383ffff */
[----:B------:R-:W-:-:S07]  /*1bd50*/  IMAD.MOV.U32 R231, RZ, RZ, R233 ;  /* 0x000000ffffe77224 */ /* 0x000fce00078e00e9 */
.L_x_2428:
[----:B------:R-:W2:Y:S02]  /*1bd60*/  LDL R12, [R1+0x54] ;  /* 0x00005400010c7983 */ /* 0x000ea40000100800 */
[----:B--2---:R-:W-:-:S13]  /*1bd70*/  ISETP.GE.AND P0, PT, R15, R12, PT ;  /* 0x0000000c0f00720c */ /* 0x004fda0003f06270 */
[----:B------:R-:W-:Y:S05]  /*1bd80*/  @!P0 BRA `(.L_x_2440) ;  /* 0x0000004000288947 */ /* 0x000fea0003800000 */
[----:B------:R-:W-:Y:S02]  /*1bd90*/  IMAD.MOV.U32 R233, RZ, RZ, R0 ;  /* 0x000000ffffe97224 */ /* 0x000fe400078e0000 */
[----:B------:R-:W-:Y:S02]  /*1bda0*/  IMAD.MOV.U32 R234, RZ, RZ, R3 ;  /* 0x000000ffffea7224 */ /* 0x000fe400078e0003 */
[----:B------:R-:W-:Y:S02]  /*1bdb0*/  IMAD.MOV.U32 R12, RZ, RZ, R232 ;  /* 0x000000ffff0c7224 */ /* 0x000fe400078e00e8 */
[----:B------:R-:W-:-:S07]  /*1bdc0*/  IMAD.MOV.U32 R235, RZ, RZ, R231 ;  /* 0x000000ffffeb7224 */ /* 0x000fce00078e00e7 */
.L_x_2451:
        /* <DEDUP_REMOVED lines=8> */
[----:B-1----:R-:W-:Y:S05]  /*1be50*/  @P2 BRA `(.L_x_2441) ;  /* 0x0000000000302947 */ /* 0x002fea0003800000 */
[----:B------:R-:W-:Y:S05]  /*1be60*/  @!P1 BRA `(.L_x_2442) ;  /* 0x0000000000049947 */ /* 0x000fea0003800000 */
[----:B------:R-:W-:Y:S01]  /*1be70*/  BPT.TRAP 0x1 ;  /* 0x000000040000795c */ /* 0x000fe20000300000 */
.L_x_2442:
[----:B------:R-:W-:Y:S01]  /*1be80*/  IMAD R0, R231, 0x8, R16 ;  /* 0x00000008e7007824 */ /* 0x000fe200078e0210 */
[----:B------:R-:W-:-:S04]  /*1be90*/  SHF.L.U32 R3, R232, 0x1f, RZ ;  /* 0x0000001fe8037819 */ /* 0x000fc800000006ff */
[----:B------:R1:W2:Y:S01]  /*1bea0*/  SYNCS.PHASECHK.TRANS64.TRYWAIT P0, [R0+URZ+0x2e830], R3 ;  /* 0x02e83003000075a7 */ /* 0x0002a2000800017f */
[----:B------:R-:W-:Y:S05]  /*1beb0*/  @!P1 BRA `(.L_x_2443) ;  /* 0x0000000000049947 */ /* 0x000fea0003800000 */
[----:B------:R-:W-:Y:S01]  /*1bec0*/  BPT.TRAP 0x1 ;  /* 0x000000040000795c */ /* 0x000fe20000300000 */
.L_x_2443:
[----:B------:R-:W-:Y:S04]  /*1bed0*/  BSSY B0, `(.L_x_2441) ;  /* 0x0000004000007945 */ /* 0x000fe80003800000 */
[----:B--2---:R-:W-:Y:S05]  /*1bee0*/  @P0 BRA `(.L_x_2444) ;  /* 0x0000000000080947 */ /* 0x004fea0003800000 */
[----:B------:R-:W2:Y:S02]  /*1bef0*/  SYNCS.PHASECHK.TRANS64.TRYWAIT P0, [R0+URZ+0x2e830], R3 ;  /* 0x02e83003000075a7 */ /* 0x000ea4000800017f */
[----:B--2---:R-:W-:Y:S05]  /*1bf00*/  @!P0 BRA `(.L_x_2445) ;  /* 0x0000011000f48947 */ /* 0x004fea0003800000 */
.L_x_2444:
[----:B------:R-:W-:Y:S05]  /*1bf10*/  BSYNC B0 ;  /* 0x0000000000007941 */ /* 0x000fea0003800000 */
.L_x_2441:
[----:B-12---:R-:W2:Y:S01]  /*1bf20*/  LDL R3, [R1+0x48] ;  /* 0x0000480001037983 */ /* 0x006ea20000100800 */
[----:B------:R-:W-:Y:S05]  /*1bf30*/  WARPSYNC.ALL ;  /* 0x0000000000007948 */ /* 0x000fea0003800000 */
[----:B------:R-:W1:Y:S01]  /*1bf40*/  S2R R0, SR_TID.X ;  /* 0x0000000000007919 */ /* 0x000e620000002100 */
[----:B------:R-:W-:Y:S01]  /*1bf50*/  IMAD.MOV.U32 R89, RZ, RZ, 0x40000040 ;  /* 0x40000040ff597424 */ /* 0x000fe200078e00ff */
[----:B------:R-:W-:Y:S01]  /*1bf60*/  MOV R13, UR38 ;  /* 0x00000026000d7c02 */ /* 0x000fe20008000f00 */
[----:B------:R-:W-:Y:S01]  /*1bf70*/  IMAD.MOV.U32 R93, RZ, RZ, 0x40000040 ;  /* 0x40000040ff5d7424 */ /* 0x000fe200078e00ff */
[----:B------:R-:W-:Y:S01]  /*1bf80*/  STL [R1+0xd8], R28 ;  /* 0x0000d81c01007387 */ /* 0x000fe20000100800 */
[----:B------:R-:W-:Y:S01]  /*1bf90*/  IMAD.MOV.U32 R21, RZ, RZ, 0x40000040 ;  /* 0x40000040ff157424 */ /* 0x000fe200078e00ff */
[----:B------:R-:W-:Y:S01]  /*1bfa0*/  R2UR UR35, R89 ;  /* 0x00000000592372ca */ /* 0x000fe200000e0000 */
[----:B------:R-:W-:Y:S01]  /*1bfb0*/  IMAD.MOV.U32 R91, RZ, RZ, 0x40000040 ;  /* 0x40000040ff5b7424 */ /* 0x000fe200078e00ff */
[----:B------:R-:W-:Y:S01]  /*1bfc0*/  R2UR UR17, R93 ;  /* 0x000000005d1172ca */ /* 0x000fe200000e0000 */
[----:B------:R-:W-:Y:S01]  /*1bfd0*/  STL [R1+0xd4], R27 ;  /* 0x0000d41b01007387 */ /* 0x000fe20000100800 */
[----:B------:R-:W-:Y:S01]  /*1bfe0*/  R2UR UR19, R21 ;  /* 0x00000000151372ca */ /* 0x000fe200000e0000 */
[----:B------:R-:W-:Y:S01]  /*1bff0*/  IMAD.MOV.U32 R95, RZ, RZ, 0x40000040 ;  /* 0x40000040ff5f7424 */ /* 0x000fe200078e00ff */
[C---:B------:R-:W-:Y:S01]  /*1c000*/  R2UR UR43, R91.reuse ;  /* 0x000000005b2b72ca */ /* 0x040fe200000e0000 */
[----:B------:R-:W-:Y:S01]  /*1c010*/  STL [R1+0xd0], R26 ;  /* 0x0000d01a01007387 */ /* 0x000fe20000100800 */
[----:B------:R-:W-:Y:S01]  /*1c020*/  R2UR UR25, R91 ;  /* 0x000000005b1972ca */ /* 0x000fe200000e0000 */
[----:B------:R-:W-:Y:S01]  /*1c030*/  IMAD.MOV.U32 R21, RZ, RZ, 0x40000040 ;  /* 0x40000040ff157424 */ /* 0x000fe200078e00ff */
[C---:B------:R-:W-:Y:S01]  /*1c040*/  R2UR UR5, R89.reuse ;  /* 0x00000000590572ca */ /* 0x040fe200000e0000 */
[----:B------:R-:W-:Y:S01]  /*1c050*/  STL [R1+0xcc], R25 ;  /* 0x0000cc1901007387 */ /* 0x000fe20000100800 */
[----:B------:R-:W-:-:S02]  /*1c060*/  R2UR UR7, R89 ;  /* 0x00000000590772ca */ /* 0x000fc400000e0000 */
[----:B------:R-:W-:Y:S01]  /*1c070*/  R2UR UR9, R93 ;  /* 0x000000005d0972ca */ /* 0x000fe200000e0000 */
[----:B------:R-:W-:Y:S01]  /*1c080*/  STL [R1+0xc8], R24 ;  /* 0x0000c81801007387 */ /* 0x000fe20000100800 */
[C---:B------:R-:W-:Y:S02]  /*1c090*/  R2UR UR11, R91.reuse ;  /* 0x000000005b0b72ca */ /* 0x040fe400000e0000 */
[----:B------:R-:W-:Y:S01]  /*1c0a0*/  R2UR UR59, R91 ;  /* 0x000000005b3b72ca */ /* 0x000fe200000e0000 */
[----:B------:R-:W-:Y:S01]  /*1c0b0*/  STL [R1+0xc4], R23 ;  /* 0x0000c41701007387 */ /* 0x000fe20000100800 */
[----:B------:R-:W-:Y:S02]  /*1c0c0*/  R2UR UR29, R89 ;  /* 0x00000000591d72ca */ /* 0x000fe400000e0000 */
[----:B------:R-:W-:Y:S01]  /*1c0d0*/  R2UR UR13, R91 ;  /* 0x000000005b0d72ca */ /* 0x000fe200000e0000 */
[----:B------:R3:W-:Y:S01]  /*1c0e0*/  STL [R1+0xc0], R22 ;  /* 0x0000c01601007387 */ /* 0x0007e20000100800 */
[----:B------:R-:W-:-:S02]  /*1c0f0*/  R2UR UR15, R93 ;  /* 0x000000005d0f72ca */ /* 0x000fc400000e0000 */
[----:B-1----:R-:W-:Y:S01]  /*1c100*/  SHF.R.U32.HI R0, RZ, 0x7, R0 ;  /* 0x00000007ff007819 */ /* 0x002fe20000011600 */
[----:B------:R-:W-:Y:S01]  /*1c110*/  STL [R1+0xbc], R19 ;  /* 0x0000bc1301007387 */ /* 0x000fe20000100800 */
[----:B------:R-:W-:Y:S02]  /*1c120*/  R2UR UR31, R93 ;  /* 0x000000005d1f72ca */ /* 0x000fe400000e0000 */
[C---:B------:R-:W-:Y:S01]  /*1c130*/  R2UR UR21, R89.reuse ;  /* 0x00000000591572ca */ /* 0x040fe200000e0000 */
[----:B------:R-:W-:Y:S01]  /*1c140*/  VIADD R94, R0, 0x8 ;  /* 0x00000008005e7836 */ /* 0x000fe20000000000 */
[----:B------:R1:W-:Y:S01]  /*1c150*/  STL [R1+0xb8], R18 ;  /* 0x0000b81201007387 */ /* 0x0003e20000100800 */
[----:B---3--:R-:W-:Y:S01]  /*1c160*/  MOV R22, UR43 ;  /* 0x0000002b00167c02 */ /* 0x008fe20008000f00 */
[----:B------:R-:W-:Y:S01]  /*1c170*/  UMOV UR43, UR25 ;  /* 0x00000019002b7c82 */ /* 0x000fe20008000000 */
[----:B------:R-:W-:Y:S01]  /*1c180*/  R2UR UR23, R89 ;  /* 0x00000000591772ca */ /* 0x000fe200000e0000 */
[----:B------:R3:W-:Y:S01]  /*1c190*/  BAR.SYNC.DEFER_BLOCKING R94, 0x100 ;  /* 0x0004005e0000751d */ /* 0x0007e20000010000 */
[----:B------:R-:W-:-:S02]  /*1c1a0*/  MOV R97, UR43 ;  /* 0x0000002b00617c02 */ /* 0x000fc40008000f00 */
[----:B------:R-:W-:Y:S02]  /*1c1b0*/  R2UR UR27, R91 ;  /* 0x000000005b1b72ca */ /* 0x000fe400000e0000 */
[C---:B------:R-:W-:Y:S01]  /*1c1c0*/  R2UR UR25, R5.reuse ;  /* 0x00000000051972ca */ /* 0x040fe200000e0000 */
[----:B------:R-:W-:Y:S01]  /*1c1d0*/  UMOV UR43, UR5 ;  /* 0x00000005002b7c82 */ /* 0x000fe20008000000 */
[----:B-1----:R-:W-:Y:S01]  /*1c1e0*/  MOV R18, UR35 ;  /* 0x0000002300127c02 */ /* 0x002fe20008000f00 */
[----:B------:R-:W-:Y:S01]  /*1c1f0*/  STL [R1+0xb4], R17 ;  /* 0x0000b41101007387 */ /* 0x000fe20000100800 */
[----:B------:R-:W-:Y:S01]  /*1c200*/  UMOV UR35, UR17 ;  /* 0x0000001100237c82 */ /* 0x000fe20008000000 */
[C---:B------:R-:W-:Y:S02]  /*1c210*/  R2UR UR17, R5.reuse ;  /* 0x00000000051172ca */ /* 0x040fe400000e0000 */
[C---:B------:R-:W-:Y:S01]  /*1c220*/  R2UR UR5, R5.reuse ;  /* 0x00000000050572ca */ /* 0x040fe200000e0000 */
[----:B------:R1:W-:Y:S01]  /*1c230*/  STL [R1+0xb0], R16 ;  /* 0x0000b01001007387 */ /* 0x0003e20000100800 */
[----:B------:R-:W-:Y:S01]  /*1c240*/  MOV R28, UR35 ;  /* 0x00000023001c7c02 */ /* 0x000fe20008000f00 */
[----:B------:R-:W-:Y:S01]  /*1c250*/  UMOV UR35, UR9 ;  /* 0x0000000900237c82 */ /* 0x000fe20008000000 */
[----:B------:R-:W-:Y:S01]  /*1c260*/  R2UR UR9, R5 ;  /* 0x00000000050972ca */ /* 0x000fe200000e0000 */
[----:B------:R-:W-:Y:S01]  /*1c270*/  STL [R1+0xac], R15 ;  /* 0x0000ac0f01007387 */ /* 0x000fe20000100800 */
[----:B------:R-:W-:-:S02]  /*1c280*/  R2UR UR47, R89 ;  /* 0x00000000592f72ca */ /* 0x000fc400000e0000 */
[----:B------:R-:W-:Y:S01]  /*1c290*/  R2UR UR51, R91 ;  /* 0x000000005b3372ca */ /* 0x000fe200000e0000 */
[----:B------:R-:W-:Y:S01]  /*1c2a0*/  STL [R1+0xa8], R14 ;  /* 0x0000a80e01007387 */ /* 0x000fe20000100800 */
[----:B------:R-:W-:Y:S01]  /*1c2b0*/  R2UR UR55, R89 ;  /* 0x00000000593772ca */ /* 0x000fe200000e0000 */
[----:B------:R-:W-:Y:S01]  /*1c2c0*/  IMAD.MOV.U32 R91, RZ, RZ, 0x40000040 ;  /* 0x40000040ff5b7424 */ /* 0x000fe200078e00ff */
[----:B------:R-:W-:Y:S01]  /*1c2d0*/  WARPGROUP.ARRIVE ;  /* 0x00000000000079c5 */ /* 0x000fe20000000000 */
[----:B-1----:R-:W-:Y:S01]  /*1c2e0*/  MOV R16, UR59 ;  /* 0x0000003b00107c02 */ /* 0x002fe20008000f00 */
[----:B------:R-:W-:Y:S01]  /*1c2f0*/  UMOV UR59, UR29 ;  /* 0x0000001d003b7c82 */ /* 0x000fe20008000000 */
[----:B------:R-:W-:Y:S01]  /*1c300*/  STL [R1+0xa4], R12 ;  /* 0x0000a40c01007387 */ /* 0x000fe20000100800 */
[----:B------:R-:W-:Y:S01]  /*1c310*/  MOV R26, UR59 ;  /* 0x0000003b001a7c02 */ /* 0x000fe20008000f00 */
[----:B------:R-:W-:Y:S01]  /*1c320*/  UMOV UR59, UR13 ;  /* 0x0000000d003b7c82 */ /* 0x000fe20008000000 */
[----:B------:R-:W-:Y:S01]  /*1c330*/  R2UR UR13, R5 ;  /* 0x00000000050d72ca */ /* 0x000fe200000e0000 */
[----:B------:R1:W-:Y:S01]  /*1c340*/  STL [R1+0xa0], R2 ;  /* 0x0000a00201007387 */ /* 0x0003e20000100800 */
[----:B------:R-:W-:Y:S01]  /*1c350*/  IMAD.MOV.U32 R89, RZ, RZ, 0x40000040 ;  /* 0x40000040ff597424 */ /* 0x000fe200078e00ff */
[----:B------:R-:W-:-:S02]  /*1c360*/  R2UR UR40, R4 ;  /* 0x00000000042872ca */ /* 0x000fc400000e0000 */
[----:B------:R-:W-:Y:S02]  /*1c370*/  R2UR UR41, R5 ;  /* 0x00000000052972ca */ /* 0x000fe400000e0000 */
[C---:B------:R-:W-:Y:S02]  /*1c380*/  R2UR UR32, R10.reuse ;  /* 0x000000000a2072ca */ /* 0x040fe400000e0000 */
[----:B------:R-:W-:Y:S02]  /*1c390*/  R2UR UR33, R11 ;  /* 0x000000000b2172ca */ /* 0x000fe400000e0000 */
[----:B-1----:R-:W-:Y:S02]  /*1c3a0*/  MOV R2, UR39 ;  /* 0x0000002700027c02 */ /* 0x002fe40008000f00 */
[----:B------:R-:W-:Y:S02]  /*1c3b0*/  R2UR UR39, R95 ;  /* 0x000000005f2772ca */ /* 0x000fe400000e0000 */
[----:B------:R-:W-:-:S02]  /*1c3c0*/  R2UR UR56, R10 ;  /* 0x000000000a3872ca */ /* 0x000fc400000e0000 */
[----:B------:R-:W-:Y:S02]  /*1c3d0*/  R2UR UR57, R11 ;  /* 0x000000000b3972ca */ /* 0x000fe400000e0000 */
[----:B------:R-:W-:-:S07]  /*1c3e0*/  MOV R0, UR36 ;  /* 0x0000002400007c02 */ /* 0x000fce0008000f00 */
[----:B------:R-:W-:Y:S01]  /*1c3f0*/  MOV R14, UR39 ;  /* 0x00000027000e7c02 */ /* 0x000fe20008000f00 */
[----:B------:R-:W-:Y:S01]  /*1c400*/  UMOV UR39, UR31 ;  /* 0x0000001f00277c82 */ /* 0x000fe20008000000 */
[----:B------:R-:W-:Y:S02]  /*1c410*/  R2UR UR31, R21 ;  /* 0x00000000151f72ca */ /* 0x000fe400000e0000 */
[----:B------:R-:W-:Y:S01]  /*1c420*/  MOV R24, UR39 ;  /* 0x0000002700187c02 */ /* 0x000fe20008000f00 */
[----:B------:R-:W-:Y:S01]  /*1c430*/  UMOV UR39, UR21 ;  /* 0x0000001500277c82 */ /* 0x000fe20008000000 */
[----:B------:R-:W-:Y:S01]  /*1c440*/  R2UR UR21, R5 ;  /* 0x00000000051572ca */ /* 0x000fe200000e0000 */
        /* <DEDUP_REMOVED lines=21> */
[----:B---3--:R-:W-:Y:S01]  /*1c5a0*/  VIADD R94, R20, 0x4 ;  /* 0x00000004145e7836 */ /* 0x008fe20000000000 */
        /* <DEDUP_REMOVED lines=14> */
[----:B------:R-:W-:Y:S02]  /*1c690*/  VIADD R88, R20, 0x404 ;  /* 0x0000040414587836 */ /* 0x000fe40000000000 */
[----:B------:R-:W-:Y:S02]  /*1c6a0*/  MOV R12, UR38 ;  /* 0x00000026000c7c02 */ /* 0x000fe40008000f00 */
[----:B------:R-:W-:Y:S01]  /*1c6b0*/  R2UR UR42, R90 ;  /* 0x000000005a2a72ca */ /* 0x000fe200000e0000 */
[----:B------:R-:W-:Y:S01]  /*1c6c0*/  VIADD R90, R20, 0x504 ;  /* 0x00000504145a7836 */ /* 0x000fe20000000000 */
[----:B------:R-:W-:Y:S01]  /*1c6d0*/  R2UR UR46, R88 ;  /* 0x00000000582e72ca */ /* 0x000fe200000e0000 */
[----:B------:R-:W-:Y:S01]  /*1c6e0*/  VIADD R88, R20, 0x604 ;  /* 0x0000060414587836 */ /* 0x000fe20000000000 */
[----:B------:R-:W-:-:S02]  /*1c6f0*/  UMOV UR38, UR30 ;  /* 0x0000001e00267c82 */ /* 0x000fc40008000000 */
[----:B------:R-:W-:Y:S01]  /*1c700*/  MOV R15, UR58 ;  /* 0x0000003a000f7c02 */ /* 0x000fe20008000f00 */
[----:B------:R-:W-:Y:S01]  /*1c710*/  UMOV UR58, UR28 ;  /* 0x0000001c003a7c82 */ /* 0x000fe20008000000 */
[----:B------:R-:W-:Y:S01]  /*1c720*/  MOV R17, UR34 ;  /* 0x0000002200117c02 */ /* 0x000fe20008000f00 */
[----:B------:R-:W-:Y:S01]  /*1c730*/  UMOV UR34, UR16 ;  /* 0x0000001000227c82 */ /* 0x000fe20008000000 */
[C---:B------:R-:W-:Y:S02]  /*1c740*/  R2UR UR16, R4.reuse ;  /* 0x00000000041072ca */ /* 0x040fe400000e0000 */
        /* <DEDUP_REMOVED lines=8> */
[----:B------:R-:W-:Y:S01]  /*1c7d0*/  MOV R25, UR58 ;  /* 0x0000003a00197c02 */ /* 0x000fe20008000f00 */
[----:B------:R-:W-:Y:S01]  /*1c7e0*/  QGMMA.64x32x32.F32.E4M3.E4M3 R184, gdesc[UR16], RZ, !UPT, gsb0 ;  /* 0x0060000010b879f3 */ /* 0x000fe2000c0008ff */
[----:B------:R-:W-:Y:S01]  /*1c7f0*/  UMOV UR58, UR12 ;  /* 0x0000000c003a7c82 */ /* 0x000fe20008000000 */
[C---:B------:R-:W-:Y:S01]  /*1c800*/  R2UR UR12, R4.reuse ;  /* 0x00000000040c72ca */ /* 0x040fe200000e0000 */
[----:B------:R-:W-:Y:S01]  /*1c810*/  IMAD.MOV.U32 R21, RZ, RZ, R96 ;  /* 0x000000ffff157224 */ /* 0x000fe200078e0060 */
[----:B------:R-:W-:Y:S01]  /*1c820*/  MOV R23, UR38 ;  /* 0x0000002600177c02 */ /* 0x000fe20008000f00 */
        /* <DEDUP_REMOVED lines=31> */
[----:B------:R-:W-:Y:S02]  /*1ca20*/  VIADD R20, R20, 0x606 ;  /* 0x0000060614147836 */ /* 0x000fe40000000000 */
[----:B------:R-:W-:-:S03]  /*1ca30*/  IMAD.MOV.U32 R91, RZ, RZ, 0x40000040 ;  /* 0x40000040ff5b7424 */ /* 0x000fc600078e00ff */
[----:B------:R-:W-:Y:S01]  /*1ca40*/  R2UR UR30, R20 ;  /* 0x00000000141e72ca */ /* 0x000fe200000e0000 */
[----:B------:R-:W-:Y:S01]  /*1ca50*/  IMAD.MOV.U32 R20, RZ, RZ, R97 ;  /* 0x000000ffff147224 */ /* 0x000fe200078e0061 */
[----:B------:R-:W-:Y:S02]  /*1ca60*/  WARPGROUP.DEPBAR.LE gsb0, 0x0 ;  /* 0x00008000000079c5 */ /* 0x000fe40000010000 */
[----:B------:R-:W-:-:S06]  /*1ca70*/  WARPGROUP.ARRIVE ;  /* 0x00000000000079c5 */ /* 0x000fcc0000000000 */
[----:B------:R-:W-:Y:S01]  /*1ca80*/  QGMMA.64x32x32.F32.E4M3.E4M3 R120, gdesc[UR20], RZ, !UPT, gsb0 ;  /* 0x00600000147879f3 */ /* 0x000fe2000c0008ff */
[----:B------:R-:W-:Y:S02]  /*1ca90*/  R2UR UR22, R90 ;  /* 0x000000005a1672ca */ /* 0x000fe400000e0000 */
[----:B------:R-:W-:Y:S01]  /*1caa0*/  R2UR UR23, R91 ;  /* 0x000000005b1772ca */ /* 0x000fe200000e0000 */
[----:B------:R-:W-:Y:S02]  /*1cab0*/  WARPGROUP.DEPBAR.LE gsb0, 0x0 ;  /* 0x00008000000079c5 */ /* 0x000fe40000010000 */
[----:B0-----:R-:W-:-:S06]  /*1cac0*/  WARPGROUP.ARRIVE ;  /* 0x00000000000079c5 */ /* 0x001fcc0000000000 */
        /* <DEDUP_REMOVED lines=115> */
[----:B------:R0:W5:Y:S01]  /*1d200*/  LDL.LU R2, [R1+0xa0] ;  /* 0x0000a00001027983 */ /* 0x0001620000300800 */
        /* <DEDUP_REMOVED lines=25> */
[----:B------:R-:W-:Y:S01]  /*1d3a0*/  R2UR UR36, R0 ;  /* 0x00000000002472ca */ /* 0x000fe200000e0000 */
[----:B------:R-:W-:Y:S02]  /*1d3b0*/  WARPGROUP.DEPBAR.LE gsb0, 0x0 ;  /* 0x00008000000079c5 */ /* 0x000fe40000010000 */
[----:B0-----:R-:W-:-:S12]  /*1d3c0*/  @P2 BRA `(.L_x_2446) ;  /* 0x0000000000282947 */ /* 0x001fd80003800000 */
[----:B------:R-:W-:Y:S05]  /*1d3d0*/  @!P1 BRA `(.L_x_2447) ;  /* 0x0000000000049947 */ /* 0x000fea0003800000 */
[----:B------:R-:W-:Y:S01]  /*1d3e0*/  BPT.TRAP 0x1 ;  /* 0x000000040000795c */ /* 0x000fe20000300000 */
.L_x_2447:
[----:B-----5:R-:W-:Y:S01]  /*1d3f0*/  SHF.L.U32 R0, R12, 0x1f, RZ ;  /* 0x0000001f0c007819 */ /* 0x020fe200000006ff */
[----:B------:R-:W-:-:S04]  /*1d400*/  IMAD R3, R235, 0x8, R16 ;  /* 0x00000008eb037824 */ /* 0x000fc800078e0210 */
[----:B------:R0:W1:Y:S01]  /*1d410*/  SYNCS.PHASECHK.TRANS64.TRYWAIT P0, [R3+URZ+0x2e850], R0 ;  /* 0x02e85000030075a7 */ /* 0x000062000800017f */
[----:B------:R-:W-:Y:S05]  /*1d420*/  @!P1 BRA `(.L_x_2448) ;  /* 0x0000000000049947 */ /* 0x000fea0003800000 */
[----:B------:R-:W-:Y:S01]  /*1d430*/  BPT.TRAP 0x1 ;  /* 0x000000040000795c */ /* 0x000fe20000300000 */
.L_x_2448:
[----:B-1----:R-:W-:Y:S05]  /*1d440*/  @P0 BRA `(.L_x_2446) ;  /* 0x0000000000080947 */ /* 0x002fea0003800000 */
[----:B------:R-:W1:Y:S02]  /*1d450*/  SYNCS.PHASECHK.TRANS64.TRYWAIT P0, [R3+URZ+0x2e850], R0 ;  /* 0x02e85000030075a7 */ /* 0x000e64000800017f */
[----:B-1----:R-:W-:Y:S05]  /*1d460*/  @!P0 BRA `(.L_x_2449) ;  /* 0x000000fc00b08947 */ /* 0x002fea0003800000 */
.L_x_2446:
[----:B01---5:R-:W-:Y:S01]  /*1d470*/  VIADD R0, R16, 0x400 ;  /* 0x0000040010007836 */ /* 0x023fe20000000000 */
[----:B------:R-:W-:Y:S05]  /*1d480*/  WARPSYNC.ALL ;  /* 0x0000000000007948 */ /* 0x000fea0003800000 */
[----:B------:R-:W-:Y:S01]  /*1d490*/  SHF.R.U32.HI R0, RZ, 0x4, R0 ;  /* 0x00000004ff007819 */ /* 0x000fe20000011600 */
[----:B------:R-:W-:Y:S01]  /*1d4a0*/  IMAD.MOV.U32 R13, RZ, RZ, -0x3ffffff0 ;  /* 0xc0000010ff0d7424 */ /* 0x000fe200078e00ff */
[----:B------:R-:W-:Y:S01]  /*1d4b0*/  WARPGROUP.ARRIVE ;  /* 0x00000000000079c5 */ /* 0x000fe20000000000 */
[----:B------:R-:W-:Y:S01]  /*1d4c0*/  IMAD.MOV.U32 R21, RZ, RZ, -0x3ffffff0 ;  /* 0xc0000010ff157424 */ /* 0x000fe200078e00ff */
[----:B------:R-:W-:-:S02]  /*1d4d0*/  LOP3.LUT R0, R0, 0x3fff, RZ, 0xc0, !PT ;  /* 0x00003fff00007812 */ /* 0x000fc400078ec0ff */
[----:B------:R-:W-:Y:S02]  /*1d4e0*/  R2UR UR7, R13 ;  /* 0x000000000d0772ca */ /* 0x000fe400000e0000 */
[----:B------:R-:W-:-:S05]  /*1d4f0*/  LOP3.LUT R0, R0, 0x10000, RZ, 0xfc, !PT ;  /* 0x0001000000007812 */ /* 0x000fca00078efcff */
[----:B------:R-:W-:Y:S01]  /*1d500*/  IMAD R12, R235, 0x700, R0 ;  /* 0x00000700eb0c7824 */ /* 0x000fe200078e0200 */
[----:B------:R-:W-:-:S03]  /*1d510*/  FMNMX.FTZ R0, R184, R234, !PT ;  /* 0x000000eab8007209 */ /* 0x000fc60007810000 */
[C---:B------:R-:W-:Y:S01]  /*1d520*/  VIADD R20, R12.reuse, 0x100 ;  /* 0x000001000c147836 */ /* 0x040fe20000000000 */
[----:B------:R-:W-:Y:S02]  /*1d530*/  R2UR UR6, R12 ;  /* 0x000000000c0672ca */ /* 0x000fe400000e0000 */
[----:B------:R-:W-:-:S04]  /*1d540*/  FMNMX.FTZ R0, R185, R0, !PT ;  /* 0x00000000b9007209 */ /* 0x000fc80007810000 */
[----:B------:R-:W-:Y:S02]  /*1d550*/  FMNMX.FTZ R13, R188, R0, !PT ;  /* 0x00000000bc0d7209 */ /* 0x000fe40007810000 */
        /* <DEDUP_REMOVED lines=118> */
[----:B0-----:R-:W-:Y:S02]  /*1dcc0*/  LOP3.LUT R226, R227, 0x7f, RZ, 0xc0, !PT ;  /* 0x0000007fe3e27812 */ /* 0x001fe400078ec0ff */
[----:B------:R-:W-:Y:S01]  /*1dcd0*/  FMNMX.FTZ R0, R98, R0, !PT ;  /* 0x0000000062007209 */ /* 0x000fe20007810000 */
[----:B------:R-:W0:Y:S01]  /*1dce0*/  S2R R227, SR_TID.X ;  /* 0x0000000000e37919 */ /* 0x000e220000002100 */
[----:B------:R-:W-:-:S02]  /*1dcf0*/  ISETP.NE.AND P0, PT, R226, RZ, PT ;  /* 0x000000ffe200720c */ /* 0x000fc40003f05270 */
[----:B------:R-:W-:-:S04]  /*1dd00*/  FMNMX.FTZ R0, R99, R0, !PT ;  /* 0x0000000063007209 */ /* 0x000fc80007810000 */
[----:B------:R-:W-:-:S04]  /*1dd10*/  FMNMX.FTZ R0, R102, R0, !PT ;  /* 0x0000000066007209 */ /* 0x000fc80007810000 */
[----:B------:R-:W-:-:S05]  /*1dd20*/  FMNMX.FTZ R0, R103, R0, !PT ;  /* 0x0000000067007209 */ /* 0x000fca0007810000 */
[----:B------:R-:W1:Y:S01]  /*1dd30*/  SHFL.BFLY PT, R3, R0, 0x2, 0x1f ;  /* 0x0c401f0000037f89 */ /* 0x000e6200000e0000 */
[----:B0-----:R-:W-:Y:S02]  /*1dd40*/  SHF.R.U32.HI R227, RZ, 0x7, R227 ;  /* 0x00000007ffe37819 */ /* 0x001fe400000116e3 */
[----:B-1----:R-:W-:Y:S01]  /*1dd50*/  FMNMX.FTZ R0, R0, R3, !PT ;  /* 0x0000000300007209 */ /* 0x002fe20007810000 */
[----:B------:R-:W-:Y:S02]  /*1dd60*/  WARPGROUP.DEPBAR.LE gsb0, 0x0 ;  /* 0x00008000000079c5 */ /* 0x000fe40000010000 */
[----:B------:R-:W-:-:S06]  /*1dd70*/  WARPGROUP.ARRIVE ;  /* 0x00000000000079c5 */ /* 0x000fcc0000000000 */
[----:B------:R-:W-:Y:S01]  /*1dd80*/  QGMMA.64x128x32.F32.E4M3.E4M3 R24, R216, gdesc[UR4], R24, gsb0 ;  /* 0x01e00004d8187df3 */ /* 0x000fe20008000818 */
[----:B------:R-:W-:Y:S02]  /*1dd90*/  R2UR UR6, R20 ;  /* 0x00000000140672ca */ /* 0x000fe400000e0000 */
[----:B------:R-:W-:Y:S01]  /*1dda0*/  R2UR UR7, R21 ;  /* 0x00000000150772ca */ /* 0x000fe200000e0000 */
[----:B------:R-:W0:Y:S01]  /*1ddb0*/  SHFL.BFLY PT, R20, R13, 0x2, 0x1f ;  /* 0x0c401f000d147f89 */ /* 0x000e2200000e0000 */
[----:B------:R-:W-:Y:S01]  /*1ddc0*/  IMAD.MOV.U32 R21, RZ, RZ, -0x3ffffff0 ;  /* 0xc0000010ff157424 */ /* 0x000fe200078e00ff */
[----:B0-----:R-:W-:Y:S01]  /*1ddd0*/  FMNMX.FTZ R13, R13, R20, !PT ;  /* 0x000000140d0d7209 */ /* 0x001fe20007810000 */
[----:B------:R-:W-:-:S04]  /*1dde0*/  VIADD R20, R12, 0x400 ;  /* 0x000004000c147836 */ /* 0x000fc80000000000 */
[----:B------:R-:W0:Y:S02]  /*1ddf0*/  SHFL.BFLY PT, R3, R13, 0x1, 0x1f ;  /* 0x0c201f000d037f89 */ /* 0x000e2400000e0000 */
[----:B0-----:R-:W-:Y:S01]  /*1de00*/  FMNMX.FTZ R3, R13, R3, !PT ;  /* 0x000000030d037209 */ /* 0x001fe20007810000 */
[----:B------:R-:W-:Y:S02]  /*1de10*/  WARPGROUP.DEPBAR.LE gsb0, 0x0 ;  /* 0x00008000000079c5 */ /* 0x000fe40000010000 */
[----:B------:R-:W-:-:S06]  /*1de20*/  WARPGROUP.ARRIVE ;  /* 0x00000000000079c5 */ /* 0x000fcc0000000000 */
        /* <DEDUP_REMOVED lines=23> */
[--C-:B------:R-:W-:Y:S01]  /*1dfa0*/  FFMA.FTZ R156, R2, R156, -R21.reuse ;  /* 0x0000009c029c7223 */ /* 0x100fe20000010815 */
[----:B0-----:R-:W-:Y:S01]  /*1dfb0*/  FMNMX.FTZ R0, R0, R20, !PT ;  /* 0x0000001400007209 */ /* 0x001fe20007810000 */
[----:B------:R-:W-:Y:S01]  /*1dfc0*/  FADD.FTZ R20, -R3, R234 ;  /* 0x000000ea03147221 */ /* 0x000fe20000010100 */
[----:B------:R-:W-:-:S01]  /*1dfd0*/  FFMA.FTZ R157, R2, R157, -R21 ;  /* 0x0000009d029d7223 */ /* 0x000fc20000010815 */
[C-C-:B------:R-:W-:Y:S01]  /*1dfe0*/  FFMA.FTZ R160, R2.reuse, R160, -R21.reuse ;  /* 0x000000a002a07223 */ /* 0x140fe20000010815 */
[----:B------:R-:W-:-:S01]  /*1dff0*/  FFMA.FTZ R161, R2, R161, -R21 ;  /* 0x000000a102a17223 */ /* 0x000fc20000010815 */
[----:B------:R-:W-:Y:S01]  /*1e000*/  FADD.FTZ R13, -R0, R233 ;  /* 0x000000e9000d7221 */ /* 0x000fe20000010100 */
[C---:B------:R-:W-:Y:S01]  /*1e010*/  FMUL.FTZ R20, R2.reuse, R20 ;  /* 0x0000001402147220 */ /* 0x040fe20000410000 */
[C-C-:B------:R-:W-:Y:S01]  /*1e020*/  FFMA.FTZ R164, R2.reuse, R164, -R21.reuse ;  /* 0x000000a402a47223 */ /* 0x140fe20000010815 */
[----:B------:R-:W-:-:S01]  /*1e030*/  FFMA.FTZ R165, R2, R165, -R21 ;  /* 0x000000a502a57223 */ /* 0x000fc20000010815 */
[C---:B------:R-:W-:Y:S01]  /*1e040*/  FMUL.FTZ R13, R2.reuse, R13 ;  /* 0x0000000d020d7220 */ /* 0x040fe20000410000 */
        /* <DEDUP_REMOVED lines=29> */
[----:B------:R-:W-:Y:S08]  /*1e220*/  MUFU.EX2 R20, R20 ;  /* 0x0000001400147308 */ /* 0x000ff00000000800 */
[----:B------:R-:W0:Y:S08]  /*1e230*/  MUFU.EX2 R184, R184 ;  /* 0x000000b800b87308 */ /* 0x000e300000000800 */
[----:B------:R-:W1:Y:S08]  /*1e240*/  MUFU.EX2 R185, R185 ;  /* 0x000000b900b97308 */ /* 0x000e700000000800 */
[----:B------:R-:W2:Y:S01]  /*1e250*/  MUFU.EX2 R188, R188 ;  /* 0x000000bc00bc7308 */ /* 0x000ea20000000800 */
[----:B0-----:R-:W-:-:S07]  /*1e260*/  FFMA.FTZ R236, R20, R236, R184 ;  /* 0x000000ec14ec7223 */ /* 0x001fce00000100b8 */
        /* <DEDUP_REMOVED lines=47> */
[----:B------:R-:W-:Y:S01]  /*1e560*/  MUFU.EX2 R137, R137 ;  /* 0x0000008900897308 */ /* 0x000fe20000000800 */
[----:B--2---:R-:W-:-:S07]  /*1e570*/  FADD.FTZ R236, R165, R236 ;  /* 0x000000eca5ec7221 */ /* 0x004fce0000010000 */
[----:B------:R-:W-:Y:S01]  /*1e580*/  MUFU.EX2 R140, R140 ;  /* 0x0000008c008c7308 */ /* 0x000fe20000000800 */
[----:B0-----:R-:W-:-:S07]  /*1e590*/  FADD.FTZ R236, R136, R236 ;  /* 0x000000ec88ec7221 */ /* 0x001fce0000010000 */
[----:B------:R-:W-:Y:S01]  /*1e5a0*/  MUFU.EX2 R141, R141 ;  /* 0x0000008d008d7308 */ /* 0x000fe20000000800 */
[----:B------:R-:W-:Y:S02]  /*1e5b0*/  WARPGROUP.DEPBAR.LE gsb0, 0x0 ;  /* 0x00008000000079c5 */ /* 0x000fe40000010000 */
[C-C-:B------:R-:W-:Y:S01]  /*1e5c0*/  FFMA.FTZ R208, R2.reuse, R88, -R21.reuse ;  /* 0x0000005802d07223 */ /* 0x140fe20000010815 */
[----:B------:R-:W-:-:S01]  /*1e5d0*/  FFMA.FTZ R88, R2, R100, -R21 ;  /* 0x0000006402587223 */ /* 0x000fc20000010815 */
[C---:B------:R-:W-:Y:S01]  /*1e5e0*/  FFMA.FTZ R100, R2.reuse, R101, -R21 ;  /* 0x0000006502647223 */ /* 0x040fe20000010815 */
[----:B------:R-:W-:-:S01]  /*1e5f0*/  FFMA.FTZ R101, R2, R0, -8 ;  /* 0xc100000002657423 */ /* 0x000fc20000010000 */
[C---:B------:R-:W-:Y:S01]  /*1e600*/  FFMA.FTZ R209, R2.reuse, R89, -R21 ;  /* 0x0000005902d17223 */ /* 0x040fe20000010815 */
[----:B------:R-:W-:Y:S01]  /*1e610*/  IMAD.MOV.U32 R89, RZ, RZ, -0x3ffffff0 ;  /* 0xc0000010ff597424 */ /* 0x000fe200078e00ff */
        /* <DEDUP_REMOVED lines=10> */
[----:B0-----:R-:W-:-:S02]  /*1e6c0*/  VIADD R88, R12, 0x500 ;  /* 0x000005000c587836 */ /* 0x001fc40000000000 */
[----:B------:R-:W-:-:S01]  /*1e6d0*/  FFMA.FTZ R170, R2, R170, -R101 ;  /* 0x000000aa02aa7223 */ /* 0x000fc20000010865 */
[----:B------:R-:W-:Y:S01]  /*1e6e0*/  R2UR UR7, R89 ;  /* 0x00000000590772ca */ /* 0x000fe200000e0000 */
[----:B------:R-:W-:-:S01]  /*1e6f0*/  FFMA.FTZ R171, R2, R171, -R101 ;  /* 0x000000ab02ab7223 */ /* 0x000fc20000010865 */
[--C-:B------:R-:W-:Y:S01]  /*1e700*/  FFMA.FTZ R174, R2, R174, -R101.reuse ;  /* 0x000000ae02ae7223 */ /* 0x100fe20000010865 */
[----:B------:R-:W-:Y:S01]  /*1e710*/  R2UR UR6, R88 ;  /* 0x00000000580672ca */ /* 0x000fe200000e0000 */
[----:B------:R-:W0:Y:S01]  /*1e720*/  MUFU.EX2 R187, R187 ;  /* 0x000000bb00bb7308 */ /* 0x000e220000000800 */
[----:B------:R-:W-:Y:S01]  /*1e730*/  WARPGROUP.ARRIVE ;  /* 0x00000000000079c5 */ /* 0x000fe20000000000 */
        /* <DEDUP_REMOVED lines=10> */
[----:B------:R-:W-:Y:S01]  /*1e7e0*/  QGMMA.64x128x32.F32.E4M3.E4M3 R24, R204, gdesc[UR4], R24, gsb0 ;  /* 0x01e00004cc187df3 */ /* 0x000fe20008000818 */
        /* <DEDUP_REMOVED lines=15> */
[----:B------:R-:W-:Y:S01]  /*1e8e0*/  FFMA.FTZ R150, R2, R150, -R101 ;  /* 0x0000009602967223 */ /* 0x000fe20000010865 */
[----:B------:R-:W-:-:S01]  /*1e8f0*/  FADD.FTZ R236, R137, R236 ;  /* 0x000000ec89ec7221 */ /* 0x000fc20000010000 */
[C-C-:B------:R-:W-:Y:S01]  /*1e900*/  FFMA.FTZ R151, R2.reuse, R151, -R101.reuse ;  /* 0x0000009702977223 */ /* 0x140fe20000010865 */
[----:B------:R-:W-:-:S01]  /*1e910*/  FFMA.FTZ R122, R2, R122, -R101 ;  /* 0x0000007a027a7223 */ /* 0x000fc20000010865 */
[----:B------:R-:W2:Y:S01]  /*1e920*/  MUFU.EX2 R195, R195 ;  /* 0x000000c300c37308 */ /* 0x000ea20000000800 */
        /* <DEDUP_REMOVED lines=25> */
[----:B------:R-:W-:-:S06]  /*1eac0*/  FFMA.FTZ R102, R2, R102, -R101 ;  /* 0x0000006602667223 */ /* 0x000fcc0000010865 */
        /* <DEDUP_REMOVED lines=40> */
[----:B------:R-:W-:-:S04]  /*1ed50*/  FADD.FTZ R14, R140, R236 ;  /* 0x000000ec8c0e7221 */ /* 0x000fc80000010000 */
[----:B------:R-:W-:Y:S02]  /*1ed60*/  FADD.FTZ R14, R141, R14 ;  /* 0x0000000e8d0e7221 */ /* 0x000fe40000010000 */
[----:B------:R-:W0:Y:S01]  /*1ed70*/  MUFU.EX2 R146, R146 ;  /* 0x0000009200927308 */ /* 0x000e220000000800 */
[----:B--2---:R-:W-:-:S01]  /*1ed80*/  FADD.FTZ R89, R142, R88 ;  /* 0x000000588e597221 */ /* 0x004fc20000010000 */
[----:B------:R-:W-:Y:S02]  /*1ed90*/  VIADD R88, R12, 0x600 ;  /* 0x000006000c587836 */ /* 0x000fe40000000000 */
[----:B------:R-:W-:-:S03]  /*1eda0*/  FFMA.FTZ R12, R2, R111, -R101 ;  /* 0x0000006f020c7223 */ /* 0x000fc60000010865 */
[----:B------:R-:W-:Y:S01]  /*1edb0*/  R2UR UR6, R88 ;  /* 0x00000000580672ca */ /* 0x000fe200000e0000 */
[----:B------:R-:W2:Y:S01]  /*1edc0*/  MUFU.EX2 R144, R144 ;  /* 0x0000009000907308 */ /* 0x000ea20000000800 */
[----:B-1----:R-:W-:-:S01]  /*1edd0*/  FADD.FTZ R89, R143, R89 ;  /* 0x000000598f597221 */ /* 0x002fc20000010000 */
[----:B------:R-:W-:-:S06]  /*1ede0*/  FFMA.FTZ R88, R2, R115, -R101 ;  /* 0x0000007302587223 */ /* 0x000fcc0000010865 */
[----:B------:R-:W1:Y:S01]  /*1edf0*/  MUFU.EX2 R145, R145 ;  /* 0x0000009100917308 */ /* 0x000e620000000800 */
[----:B0-----:R-:W-:-:S01]  /*1ee00*/  FADD.FTZ R111, R146, R89 ;  /* 0x00000059926f7221 */ /* 0x001fc20000010000 */
[----:B------:R-:W-:-:S05]  /*1ee10*/  IMAD.MOV.U32 R89, RZ, RZ, -0x3ffffff0 ;  /* 0xc0000010ff597424 */ /* 0x000fca00078e00ff */
[----:B------:R-:W-:Y:S01]  /*1ee20*/  R2UR UR7, R89 ;  /* 0x00000000590772ca */ /* 0x000fe200000e0000 */
[----:B------:R-:W0:Y:S01]  /*1ee30*/  MUFU.EX2 R147, R147 ;  /* 0x0000009300937308 */ /* 0x000e220000000800 */
[----:B--2---:R-:W-:-:S01]  /*1ee40*/  FADD.FTZ R14, R144, R14 ;  /* 0x0000000e900e7221 */ /* 0x004fc20000010000 */
[C-C-:B------:R-:W-:Y:S01]  /*1ee50*/  FFMA.FTZ R89, R2.reuse, R119, -R101.reuse ;  /* 0x0000007702597223 */ /* 0x140fe20000010865 */
[----:B------:R-:W-:-:S05]  /*1ee60*/  FFMA.FTZ R101, R2, R103, -R101 ;  /* 0x0000006702657223 */ /* 0x000fca0000010865 */
[----:B------:R-:W2:Y:S01]  /*1ee70*/  MUFU.EX2 R148, R148 ;  /* 0x0000009400947308 */ /* 0x000ea20000000800 */
[----:B-1----:R-:W-:-:S03]  /*1ee80*/  FADD.FTZ R14, R145, R14 ;  /* 0x0000000e910e7221 */ /* 0x002fc60000010000 */
[----:B------:R-:W-:Y:S04]  /*1ee90*/  QGMMA.64x128x32.F32.E4M3.E4M3 R24, R200, gdesc[UR4], R24, gsb0 ;  /* 0x01e00004c8187df3 */ /* 0x000fe80008000818 */
        /* <DEDUP_REMOVED lines=36> */
[----:B------:R-:W-:-:S06]  /*1f0e0*/  WARPGROUP.DEPBAR.LE gsb0, 0x0 ;  /* 0x00008000000079c5 */ /* 0x000fcc0000010000 */
        /* <DEDUP_REMOVED lines=28> */
[----:B-1----:R-:W-:Y:S02]  /*1f2b0*/  @!P0 IMAD R14, R231, 0x8, R16 ;  /* 0x00000008e70e8824 */ /* 0x002fe400078e0210 */
[----:B--2---:R-:W-:-:S02]  /*1f2c0*/  FADD.FTZ R111, R113, R111 ;  /* 0x0000006f716f7221 */ /* 0x004fc40000010000 */
[----:B------:R-:W-:Y:S02]  /*1f2d0*/  @!P0 VIADD R14, R14, 0x2e840 ;  /* 0x0002e8400e0e8836 */ /* 0x000fe40000000000 */
[----:B------:R-:W0:Y:S03]  /*1f2e0*/  MUFU.EX2 R116, R116 ;  /* 0x0000007400747308 */ /* 0x000e260000000800 */
[----:B------:R-:W-:-:S04]  /*1f2f0*/  @!P0 PRMT R14, RZ, 0x654, R14 ;  /* 0x00000654ff0e8816 */ /* 0x000fc8000000000e */
[----:B------:R1:W-:Y:S01]  /*1f300*/  @!P0 SYNCS.ARRIVE.TRANS64.RED.A1T0 RZ, [R14+URZ], RZ ;  /* 0x000000ff0eff89a7 */ /* 0x0003e2000810043f */
        /* <DEDUP_REMOVED lines=31> */
[----:B---3--:R-:W-:-:S04]  /*1f500*/  FADD.FTZ R111, R97, R111 ;  /* 0x0000006f616f7221 */ /* 0x008fc80000010000 */
[----:B------:R-:W-:-:S03]  /*1f510*/  FADD.FTZ R111, R21, R111 ;  /* 0x0000006f156f7221 */ /* 0x000fc60000010000 */
[----:B------:R-:W3:Y:S01]  /*1f520*/  MUFU.EX2 R100, R100 ;  /* 0x0000006400647308 */ /* 0x000ee20000000800 */
[----:B0-----:R-:W-:-:S07]  /*1f530*/  FADD.FTZ R115, R99, R115 ;  /* 0x0000007363737221 */ /* 0x001fce0000010000 */
[----:B------:R-:W1:Y:S01]  /*1f540*/  MUFU.EX2 R101, R101 ;  /* 0x0000006500657308 */ /* 0x000e620000000800 */
[----:B--2---:R-:W-:-:S01]  /*1f550*/  FADD.FTZ R115, R102, R115 ;  /* 0x0000007366737221 */ /* 0x004fc20000010000 */
[----:B---3--:R-:W-:-:S03]  /*1f560*/  FADD.FTZ R236, R100, R111 ;  /* 0x0000006f64ec7221 */ /* 0x008fc60000010000 */
[----:B-1----:R-:W-:Y:S01]  /*1f570*/  FADD.FTZ R14, R101, R115 ;  /* 0x00000073650e7221 */ /* 0x002fe20000010000 */
[----:B------:R-:W-:Y:S06]  /*1f580*/  @!P1 BRA `(.L_x_2450) ;  /* 0x0000000000049947 */ /* 0x000fec0003800000 */
[----:B------:R-:W-:Y:S01]  /*1f590*/  BPT.TRAP 0x1 ;  /* 0x000000040000795c */ /* 0x000fe20000300000 */
.L_x_2450:
[----:B------:R-:W2:Y:S04]  /*1f5a0*/  LDL R103, [R1+0x58] ;  /* 0x0000580001677983 */ /* 0x000ea80000100800 */
[----:B------:R-:W3:Y:S01]  /*1f5b0*/  LDL R115, [R1+0x54] ;  /* 0x0000540001737983 */ /* 0x000ee20000100800 */
[----:B------:R-:W-:Y:S02]  /*1f5c0*/  F2FP.SATFINITE.E4M3.F32.PACK_AB_MERGE_C R124, R125, R124, RZ ;  /* 0x0000007c7d7c723e */ /* 0x000fe400048070ff */
[----:B------:R-:W-:Y:S02]  /*1f5d0*/  F2FP.SATFINITE.E4M3.F32.PACK_AB_MERGE_C R126, R127, R126, RZ ;  /* 0x0000007e7f7e723e */ /* 0x000fe400048070ff */
[----:B------:R-:W-:Y:S02]  /*1f5e0*/  F2FP.SATFINITE.E4M3.F32.PACK_AB_MERGE_C R12, R12, R110, RZ ;  /* 0x0000006e0c0c723e */ /* 0x000fe400048070ff */
[----:B------:R-:W-:-:S02]  /*1f5f0*/  F2FP.SATFINITE.E4M3.F32.PACK_AB_MERGE_C R92, R93, R92, RZ ;  /* 0x0000005c5d5c723e */ /* 0x000fc400048070ff */
[----:B------:R-:W-:Y:S02]  /*1f600*/  F2FP.SATFINITE.E4M3.F32.PACK_AB_MERGE_C R124, R121, R120, R124 ;  /* 0x00000078797c723e */ /* 0x000fe4000480707c */
[----:B------:R-:W-:Y:S02]  /*1f610*/  F2FP.SATFINITE.E4M3.F32.PACK_AB_MERGE_C R126, R123, R122, R126 ;  /* 0x0000007a7b7e723e */ /* 0x000fe4000480707e */
        /* <DEDUP_REMOVED lines=117> */
[----:B------:R-:W-:Y:S02]  /*1fd70*/  IMAD.MOV.U32 R208, RZ, RZ, R124 ;  /* 0x000000ffffd07224 */ /* 0x000fe400078e007c */
[----:B------:R-:W-:Y:S01]  /*1fd80*/  IMAD.MOV.U32 R209, RZ, RZ, R126 ;  /* 0x000000ffffd17224 */ /* 0x000fe200078e007e */
        /* <DEDUP_REMOVED lines=10> */
.L_x_2440:
[----:B------:R-:W-:Y:S05]  /*1fe30*/  WARPSYNC.ALL ;  /* 0x0000000000007948 */ /* 0x000fea0003800000 */
[----:B------:R-:W-:Y:S06]  /*1fe40*/  BAR.ARV 0x8, 0x180 ;  /* 0x0206000000007b1d */ /* 0x000fec0000002000 */
[----:B------:R-:W-:Y:S05]  /*1fe50*/  @!P1 BRA `(.L_x_2452) ;  /* 0x0000000000049947 */ /* 0x000fea0003800000 */
[----:B------:R-:W-:Y:S01]  /*1fe60*/  BPT.TRAP 0x1 ;  /* 0x000000040000795c */ /* 0x000fe20000300000 */
.L_x_2452:
[----:B------:R-:W-:Y:S01]  /*1fe70*/  IMAD R13, R231, 0x8, R16 ;  /* 0x00000008e70d7824 */ /* 0x000fe200078e0210 */
[----:B------:R-:W-:-:S04]  /*1fe80*/  SHF.L.U32 R4, R232, 0x1f, RZ ;  /* 0x0000001fe8047819 */ /* 0x000fc800000006ff */
[----:B------:R2:W3:Y:S01]  /*1fe90*/  SYNCS.PHASECHK.TRANS64.TRYWAIT P0, [R13+URZ+0x2e850], R4 ;  /* 0x02e850040d0075a7 */ /* 0x0004e2000800017f */
[----:B------:R-:W-:Y:S05]  /*1fea0*/  @!P1 BRA `(.L_x_2453) ;  /* 0x0000000000049947 */ /* 0x000fea0003800000 */
[----:B------:R-:W-:Y:S01]  /*1feb0*/  BPT.TRAP 0x1 ;  /* 0x000000040000795c */ /* 0x000fe20000300000 */
.L_x_2453:
[----:B------:R-:W-:-:S05]  /*1fec0*/  VIADD R16, R16, 0x400 ;  /* 0x0000040010107836 */ /* 0x000fca0000000000 */
[----:B------:R-:W-:-:S04]  /*1fed0*/  SHF.R.U32.HI R16, RZ, 0x4, R16 ;  /* 0x00000004ff107819 */ /* 0x000fc80000011610 */
[----:B------:R-:W-:-:S04]  /*1fee0*/  LOP3.LUT R16, R16, 0x3fff, RZ, 0xc0, !PT ;  /* 0x00003fff10107812 */ /* 0x000fc800078ec0ff */
[----:B------:R-:W-:Y:S01]  /*1fef0*/  LOP3.LUT R16, R16, 0x10000, RZ, 0xfc, !PT ;  /* 0x0001000010107812 */ /* 0x000fe200078efcff */
[----:B---3--:R-:W-:Y:S06]  /*1ff00*/  @P0 BRA `(.L_x_2454) ;  /* 0x0000000000080947 */ /* 0x008fec0003800000 */
[----:B------:R-:W3:Y:S02]  /*1ff10*/  SYNCS.PHASECHK.TRANS64.TRYWAIT P0, [R13+URZ+0x2e850], R4 ;  /* 0x02e850040d0075a7 */ /* 0x000ee4000800017f */
[----:B---3--:R-:W-:Y:S05]  /*1ff20*/  @!P0 BRA `(.L_x_2455) ;  /* 0x000000d400148947 */ /* 0x008fea0003800000 */
.L_x_2454:
[----:B--23--:R-:W-:Y:S01]  /*1ff30*/  IMAD R4, R231, 0x700, R16 ;  /* 0x00000700e7047824 */ /* 0x00cfe200078e0210 */
        /* <DEDUP_REMOVED lines=10> */
[----:B------:R-:W4:Y:S01]  /*1ffe0*/  LDL R12, [R1+0x64] ;  /* 0x00006400010c7983 */ /* 0x000f220000100800 */
[----:B------:R-:W-:Y:S01]  /*1fff0*/  ISETP.NE.U32.AND P0, PT, RZ, UR4, PT ;  /* 0x00000004ff007c0c */ /* 0x000fe2000bf05070 */
[----:B------:R-:W-:Y:S01]  /*20000*/  IMAD.MOV.U32 R21, RZ, RZ, -0x3ffffff0 ;  /* 0xc0000010ff157424 */ /* 0x000fe200078e00ff */
[----:B------:R-:W-:Y:S02]  /*20010*/  ULDC.64 UR8, c[0x0][0x208] ;  /* 0x0000820000087ab9 */ /* 0x000fe40000000a00 */
[----:B------:R-:W-:Y:S01]  /*20020*/  ISETP.NE.AND.EX P0, PT, RZ, UR5, PT, P0 ;  /* 0x00000005ff007c0c */ /* 0x000fe2000bf05300 */
[----:B------:R-:W-:Y:S01]  /*20030*/  QGMMA.64x128x32.F32.E4M3.E4M3 R24, R224, gdesc[UR4], R24, gsb0 ;  /* 0x01e00004e0187df3 */ /* 0x000fe20008000818 */
[----:B------:R-:W-:Y:S01]  /*20040*/  R2UR UR6, R6 ;  /* 0x00000000060672ca */ /* 0x000fe200000e0000 */
[----:B------:R-:W-:Y:S01]  /*20050*/  VIADD R6, R4, 0x200 ;  /* 0x0000020004067836 */ /* 0x000fe20000000000 */
[----:B------:R-:W-:Y:S01]  /*20060*/  R2UR UR7, R7 ;  /* 0x00000000070772ca */ /* 0x000fe200000e0000 */
[----:B------:R-:W-:-:S08]  /*20070*/  IMAD.MOV.U32 R7, RZ, RZ, -0x3ffffff0 ;  /* 0xc0000010ff077424 */ /* 0x000fd000078e00ff */
[----:B------:R-:W2:Y:S08]  /*20080*/  @P0 LDC.64 R8, c[0x0][0x9c8] ;  /* 0x00027200ff080b82 */ /* 0x000eb00000000a00 */
[----:B------:R-:W4:Y:S01]  /*20090*/  @P0 LDC.64 R10, c[0x0][0x9d0] ;  /* 0x00027400ff0a0b82 */ /* 0x000f220000000a00 */
        /* <DEDUP_REMOVED lines=10> */
[----:B------:R-:W-:Y:S01]  /*20140*/  R2UR UR6, R6 ;  /* 0x00000000060672ca */ /* 0x000fe200000e0000 */
[-C--:B--2---:R-:W-:Y:S01]  /*20150*/  @P0 IMAD R6, R20, R8.reuse, RZ ;  /* 0x0000000814060224 */ /* 0x084fe200078e02ff */
[----:B------:R-:W-:Y:S01]  /*20160*/  R2UR UR7, R7 ;  /* 0x00000000070772ca */ /* 0x000fe200000e0000 */
[----:B------:R-:W-:Y:S02]  /*20170*/  VIADD R20, R4, 0x400 ;  /* 0x0000040004147836 */ /* 0x000fe40000000000 */
[C---:B---3--:R-:W-:Y:S02]  /*20180*/  @P0 IMAD R5, R15.reuse, R9, R6 ;  /* 0x000000090f050224 */ /* 0x048fe400078e0206 */
[----:B------:R-:W-:-:S04]  /*20190*/  @P0 IMAD.WIDE.U32 R6, R15, R8, RZ ;  /* 0x000000080f060225 */ /* 0x000fc800078e00ff */
[----:B------:R-:W-:Y:S02]  /*201a0*/  @P0 IMAD.IADD R7, R7, 0x1, R5 ;  /* 0x0000000107070824 */ /* 0x000fe400078e0205 */
[----:B----4-:R-:W-:-:S04]  /*201b0*/  @P0 IMAD.WIDE.U32 R6, R12, R10, R6 ;  /* 0x0000000a0c060225 */ /* 0x010fc800078e0006 */
[----:B------:R-:W-:Y:S01]  /*201c0*/  @P0 IMAD R5, R12, R11, R7 ;  /* 0x0000000b0c050224 */ /* 0x000fe200078e0207 */
[----:B------:R-:W-:Y:S01]  /*201d0*/  @P0 LEA R8, P2, R6, UR4, 0x2 ;  /* 0x0000000406080c11 */ /* 0x000fe2000f8410ff */
[----:B------:R-:W-:-:S03]  /*201e0*/  IMAD.MOV.U32 R10, RZ, RZ, 0x3f800000 ;  /* 0x3f800000ff0a7424 */ /* 0x000fc600078e00ff */
[----:B------:R-:W-:-:S05]  /*201f0*/  @P0 LEA.HI.X R9, R6, UR5, R5, 0x2, P2 ;  /* 0x0000000506090c11 */ /* 0x000fca00090f1405 */
[----:B------:R2:W3:Y:S01]  /*20200*/  @P0 LDG.E R10, desc[UR8][R8.64] ;  /* 0x00000008080a0981 */ /* 0x0004e2000c1e1900 */
        /* <DEDUP_REMOVED lines=14> */
[----:B------:R-:W4:Y:S01]  /*202f0*/  SHFL.BFLY PT, R7, R236, 0x2, 0x1f ;  /* 0x0c401f00ec077f89 */ /* 0x000f2200000e0000 */
[----:B------:R-:W-:Y:S02]  /*20300*/  WARPGROUP.DEPBAR.LE gsb0, 0x0 ;  /* 0x00008000000079c5 */ /* 0x000fe40000010000 */
[----:B------:R-:W-:-:S06]  /*20310*/  WARPGROUP.ARRIVE ;  /* 0x00000000000079c5 */ /* 0x000fcc0000000000 */
[----:B------:R-:W-:Y:S01]  /*20320*/  QGMMA.64x128x32.F32.E4M3.E4M3 R24, R204, gdesc[UR4], R24, gsb0 ;  /* 0x01e00004cc187df3 */ /* 0x000fe20008000818 */
[----:B------:R-:W-:Y:S02]  /*20330*/  R2UR UR6, R4 ;  /* 0x00000000040672ca */ /* 0x000fe400000e0000 */
[----:B------:R-:W-:Y:S02]  /*20340*/  R2UR UR7, R5 ;  /* 0x00000000050772ca */ /* 0x000fe400000e0000 */
[----:B------:R-:W5:Y:S01]  /*20350*/  SHFL.BFLY PT, R5, R14, 0x2, 0x1f ;  /* 0x0c401f000e057f89 */ /* 0x000f6200000e0000 */
[----:B----4-:R-:W-:-:S05]  /*20360*/  FADD.FTZ R7, R7, R236 ;  /* 0x000000ec07077221 */ /* 0x010fca0000010000 */
[----:B------:R-:W4:Y:S01]  /*20370*/  SHFL.BFLY PT, R4, R7, 0x1, 0x1f ;  /* 0x0c201f0007047f89 */ /* 0x000f2200000e0000 */
[----:B-----5:R-:W-:-:S05]  /*20380*/  FADD.FTZ R5, R5, R14 ;  /* 0x0000000e05057221 */ /* 0x020fca0000010000 */
[----:B------:R-:W5:Y:S01]  /*20390*/  SHFL.BFLY PT, R6, R5, 0x1, 0x1f ;  /* 0x0c201f0005067f89 */ /* 0x000f6200000e0000 */
[----:B----4-:R-:W-:-:S05]  /*203a0*/  FADD.FTZ R11, R7, R4 ;  /* 0x00000004070b7221 */ /* 0x010fca0000010000 */
[C---:B------:R-:W-:Y:S01]  /*203b0*/  FSETP.NE.FTZ.AND P0, PT, R11.reuse, RZ, PT ;  /* 0x000000ff0b00720b */ /* 0x040fe20003f15000 */
[----:B------:R-:W-:Y:S01]  /*203c0*/  FMUL.FTZ R15, R11, 0.00390625 ;  /* 0x3b8000000b0f7820 */ /* 0x000fe20000410000 */
[----:B--2---:R-:W-:-:S04]  /*203d0*/  IMAD.MOV.U32 R9, RZ, RZ, RZ ;  /* 0x000000ffff097224 */ /* 0x004fc800078e00ff */
[----:B------:R-:W-:Y:S01]  /*203e0*/  FSETP.NE.FTZ.AND P2, PT, R15, RZ, PT ;  /* 0x000000ff0f00720b */ /* 0x000fe20003f55000 */
[----:B-----5:R-:W-:-:S04]  /*203f0*/  FADD.FTZ R12, R5, R6 ;  /* 0x00000006050c7221 */ /* 0x020fc80000010000 */
[----:B------:R-:W-:Y:S02]  /*20400*/  FMUL.FTZ R8, R12, 0.00390625 ;  /* 0x3b8000000c087820 */ /* 0x000fe40000410000 */
[----:B------:R-:W-:Y:S03]  /*20410*/  @P0 MUFU.RCP R9, R11 ;  /* 0x0000000b00090308 */ /* 0x000fe60000001000 */
[----:B------:R-:W-:Y:S01]  /*20420*/  FSETP.NE.FTZ.AND P3, PT, R8, RZ, PT ;  /* 0x000000ff0800720b */ /* 0x000fe20003f75000 */
[----:B------:R-:W-:Y:S02]  /*20430*/  WARPGROUP.DEPBAR.LE gsb0, 0x0 ;  /* 0x00008000000079c5 */ /* 0x000fe40000010000 */
[----:B------:R-:W-:-:S06]  /*20440*/  WARPGROUP.ARRIVE ;  /* 0x00000000000079c5 */ /* 0x000fcc0000000000 */
[----:B------:R-:W-:Y:S01]  /*20450*/  QGMMA.64x128x32.F32.E4M3.E4M3 R24, R200, gdesc[UR4], R24, gsb0 ;  /* 0x01e00004c8187df3 */ /* 0x000fe20008000818 */
[----:B------:R-:W-:Y:S01]  /*20460*/  FSETP.NE.FTZ.AND P0, PT, R12, RZ, PT ;  /* 0x000000ff0c00720b */ /* 0x000fe20003f15000 */
[----:B------:R-:W-:Y:S01]  /*20470*/  IMAD.MOV.U32 R7, RZ, RZ, RZ ;  /* 0x000000ffff077224 */ /* 0x000fe200078e00ff */
[----:B------:R-:W2:Y:S08]  /*20480*/  @P2 MUFU.LG2 R6, R15 ;  /* 0x0000000f00062308 */ /* 0x000eb00000000c00 */
[----:B------:R-:W4:Y:S08]  /*20490*/  @P3 MUFU.LG2 R8, R8 ;  /* 0x0000000800083308 */ /* 0x000f300000000c00 */
[----:B------:R-:W5:Y:S01]  /*204a0*/  @P0 MUFU.RCP R7, R12 ;  /* 0x0000000c00070308 */ /* 0x000f620000001000 */
[----:B------:R-:W-:Y:S01]  /*204b0*/  @P2 FMUL.FTZ R4, R2, 0.69314718246459960938 ;  /* 0x3f31721802042820 */ /* 0x000fe20000410000 */
[----:B--2---:R-:W-:Y:S01]  /*204c0*/  @P2 FMUL.FTZ R5, R6, 0.69314718246459960938 ;  /* 0x3f31721806052820 */ /* 0x004fe20000410000 */
[----:B------:R-:W-:Y:S01]  /*204d0*/  @P3 FMUL.FTZ R2, R2, 0.69314718246459960938 ;  /* 0x3f31721802023820 */ /* 0x000fe20000410000 */
[----:B------:R-:W-:-:S02]  /*204e0*/  IMAD.MOV.U32 R88, RZ, RZ, -0x800000 ;  /* 0xff800000ff587424 */ /* 0x000fc400078e00ff */
[----:B------:R-:W-:Y:S02]  /*204f0*/  IMAD.MOV.U32 R89, RZ, RZ, -0x800000 ;  /* 0xff800000ff597424 */ /* 0x000fe400078e00ff */
[----:B----4-:R-:W-:Y:S01]  /*20500*/  @P3 FMUL.FTZ R11, R8, 0.69314718246459960938 ;  /* 0x3f317218080b3820 */ /* 0x010fe20000410000 */
[----:B------:R-:W-:-:S01]  /*20510*/  @P2 FFMA.FTZ R88, R4, R3, R5 ;  /* 0x0000000304582223 */ /* 0x000fc20000010005 */
[----:B---3--:R-:W-:Y:S02]  /*20520*/  FMUL.FTZ R3, R9, R10 ;  /* 0x0000000a09037220 */ /* 0x008fe40000410000 */
[----:B------:R-:W-:-:S01]  /*20530*/  @P3 FFMA.FTZ R89, R2, R0, R11 ;  /* 0x0000000002593223 */ /* 0x000fc2000001000b */
[----:B-----5:R-:W-:Y:S01]  /*20540*/  FMUL.FTZ R7, R7, R10 ;  /* 0x0000000a07077220 */ /* 0x020fe20000410000 */
[----:B------:R-:W-:Y:S02]  /*20550*/  WARPGROUP.DEPBAR.LE gsb0, 0x0 ;  /* 0x00008000000079c5 */ /* 0x000fe40000010000 */
[----:B------:R-:W-:Y:S05]  /*20560*/  @!P1 BRA `(.L_x_2456) ;  /* 0x0000000000049947 */ /* 0x000fea0003800000 */
[----:B------:R-:W-:Y:S01]  /*20570*/  BPT.TRAP 0x1 ;  /* 0x000000040000795c */ /* 0x000fe20000300000 */
.L_x_2456:
        /* <DEDUP_REMOVED lines=62> */
[----:B-1----:R-:W-:Y:S01]  /*20960*/  FMUL.FTZ R103, R83, R7 ;  /* 0x0000000753677220 */ /* 0x002fe20000410000 */
[----:B------:R-:W-:-:S02]  /*20970*/  SEL R231, R231, RZ, P1 ;  /* 0x000000ffe7e77207 */ /* 0x000fc40000800000 */
[----:B--2---:R-:W-:Y:S01]  /*20980*/  R2UR UR4, R2 ;  /* 0x00000000020472ca */ /* 0x004fe200000e0000 */
[----:B------:R-:W-:Y:S02]  /*20990*/  VIADD R2, R13, 0x2e860 ;  /* 0x0002e8600d027836 */ /* 0x000fe40000000000 */
[----:B------:R-:W-:-:S10]  /*209a0*/  FMUL.FTZ R13, R25, R3 ;  /* 0x00000003190d7220 */ /* 0x000fd40000410000 */
[----:B------:R-:W-:Y:S01]  /*209b0*/  IMAD.U32 R5, RZ, RZ, UR4 ;  /* 0x00000004ff057e24 */ /* 0x000fe2000f8e00ff */
[----:B---3--:R-:W-:Y:S01]  /*209c0*/  R2UR UR4, R0 ;  /* 0x00000000000472ca */ /* 0x008fe200000e0000 */
[----:B------:R-:W-:-:S03]  /*209d0*/  FMUL.FTZ R0, R24, R3 ;  /* 0x0000000318007220 */ /* 0x000fc60000410000 */
[----:B------:R-:W-:Y:S01]  /*209e0*/  PRMT R2, R5, 0x654, R2 ;  /* 0x0000065405027816 */ /* 0x000fe20000000002 */
[-C--:B------:R-:W-:Y:S01]  /*209f0*/  FMUL.FTZ R5, R64, R3.reuse ;  /* 0x0000000340057220 */ /* 0x080fe20000410000 */
[-C--:B------:R-:W-:Y:S01]  /*20a00*/  FMUL.FTZ R64, R69, R3.reuse ;  /* 0x0000000345407220 */ /* 0x080fe20000410000 */
[----:B------:R-:W-:Y:S01]  /*20a10*/  FMUL.FTZ R69, R68, R3 ;  /* 0x0000000344457220 */ /* 0x000fe20000410000 */
[----:B------:R1:W-:Y:S01]  /*20a20*/  SYNCS.ARRIVE.TRANS64.RED.A1T0 RZ, [R2+URZ], RZ ;  /* 0x000000ff02ff79a7 */ /* 0x0003e2000810043f */
[----:B------:R-:W-:Y:S01]  /*20a30*/  SEL R3, RZ, 0x1, P1 ;  /* 0x00000001ff037807 */ /* 0x000fe20000800000 */
[----:B------:R-:W-:-:S03]  /*20a40*/  FMUL.FTZ R68, R34, R7 ;  /* 0x0000000722447220 */ /* 0x000fc60000410000 */
[----:B------:R-:W-:Y:S01]  /*20a50*/  UIADD3 UR4, UR4, 0x1, URZ ;  /* 0x0000000104047890 */ /* 0x000fe2000fffe03f */
[----:B------:R-:W-:-:S05]  /*20a60*/  LOP3.LUT R232, R232, R3, RZ, 0x3c, !PT ;  /* 0x00000003e8e87212 */ /* 0x000fca00078e3cff */
[----:B-1----:R-:W-:-:S05]  /*20a70*/  IMAD.U32 R2, RZ, RZ, UR4 ;  /* 0x00000004ff027e24 */ /* 0x002fca000f8e00ff */
[----:B------:R1:W-:Y:S02]  /*20a80*/  STL [R1+0x90], R2 ;  /* 0x0000900201007387 */ /* 0x0003e40000100800 */
.L_x_2389:
[----:B------:R-:W2:Y:S01]  /*20a90*/  LDL R126, [R1+0x60] ;  /* 0x00006000017e7983 */ /* 0x000ea20000100800 */
[----:B------:R-:W-:Y:S05]  /*20aa0*/  WARPSYNC.ALL ;  /* 0x0000000000007948 */ /* 0x000fea0003800000 */
[----:B--2---:R-:W-:Y:S01]  /*20ab0*/  VIADD R95, R126, 0x40 ;  /* 0x000000407e5f7836 */ /* 0x004fe20000000000 */
[----:B------:R-:W2:Y:S01]  /*20ac0*/  LDL R128, [R1+0x7c] ;  /* 0x00007c0001807983 */ /* 0x000ea20000100800 */
[----:B------:R-:W1:Y:S01]  /*20ad0*/  S2UR UR5, SR_CgaCtaId ;  /* 0x00000000000579c3 */ /* 0x000e620000008800 */
[----:B------:R-:W-:Y:S01]  /*20ae0*/  UMOV UR4, 0x400 ;  /* 0x0000040000047882 */ /* 0x000fe20000000000 */
[----:B------:R-:W-:Y:S01]  /*20af0*/  BSSY B0, `(.L_x_2457) ;  /* 0x000041c000007945 */ /* 0x000fe20003800000 */
[----:B-1----:R-:W-:Y:S01]  /*20b00*/  IMAD.U32 R2, RZ, RZ, UR5 ;  /* 0x00000005ff027e24 */ /* 0x002fe2000f8e00ff */
[----:B------:R-:W-:-:S04]  /*20b10*/  ULEA UR4, UR5, UR4, 0x18 ;  /* 0x0000000405047291 */ /* 0x000fc8000f8ec03f */
[----:B------:R1:W-:Y:S02]  /*20b20*/  STL [R1+0x58], R2 ;  /* 0x0000580201007387 */ /* 0x0003e40000100800 */
[----:B------:R-:W-:Y:S01]  /*20b30*/  IMAD.U32 R16, RZ, RZ, UR4 ;  /* 0x00000004ff107e24 */ /* 0x000fe2000f8e00ff */
[----:B------:R-:W-:Y:S06]  /*20b40*/  BAR.SYNC.DEFER_BLOCKING 0x5, 0x180 ;  /* 0x0146000000007b1d */ /* 0x000fec0000010000 */
[----:B------:R1:W3:Y:S02]  /*20b50*/  LDS.128 R24, [R16+0x2e8d0] ;  /* 0x02e8d00010187984 */ /* 0x0002e40000000c00 */
[----:B------:R-:W-:Y:S06]  /*20b60*/  BAR.ARV 0x4, 0x180 ;  /* 0x0106000000007b1d */ /* 0x000fec0000002000 */
[----:B--2---:R-:W-:-:S13]  /*20b70*/  ISETP.NE.AND P1, PT, R128, RZ, PT ;  /* 0x000000ff8000720c */ /* 0x004fda0003f25270 */
[----:B------:R-:W2:Y:S02]  /*20b80*/  @!P1 LDC R128, c[0x0][0xad4] ;  /* 0x0002b500ff809b82 */ /* 0x000ea40000000800 */
[----:B--2---:R1:W-:Y:S01]  /*20b90*/  @!P1 STL [R1+0x7c], R128 ;  /* 0x00007c8001009387 */ /* 0x0043e20000100800 */
[----:B---3--:R-:W-:Y:S05]  /*20ba0*/  @P0 BRA `(.L_x_2458) ;  /* 0x0000003000e80947 */ /* 0x008fea0003800000 */
[----:B------:R-:W2:Y:S01]  /*20bb0*/  LDL R8, [R1+0x9c] ;  /* 0x00009c0001087983 */ /* 0x000ea20000100800 */
[----:B------:R-:W-:Y:S01]  /*20bc0*/  ULDC.64 UR4, c[0x4][0x38] ;  /* 0x01000e0000047ab9 */ /* 0x000fe20000000a00 */
[----:B------:R-:W1:Y:S01]  /*20bd0*/  S2R R14, SR_TID.X ;  /* 0x00000000000e7919 */ /* 0x000e620000002100 */
[----:B------:R-:W3:Y:S01]  /*20be0*/  S2R R3, SR_SWINHI ;  /* 0x0000000000037919 */ /* 0x000ee20000002f00 */
[----:B------:R-:W-:Y:S01]  /*20bf0*/  ULDC.64 UR6, c[0x0][0x208] ;  /* 0x0000820000067ab9 */ /* 0x000fe20000000a00 */
[----:B-1----:R-:W-:Y:S01]  /*20c00*/  IMAD.SHL.U32 R2, R14, 0x4, RZ ;  /* 0x000000040e027824 */ /* 0x002fe200078e00ff */
[----:B------:R-:W-:Y:S02]  /*20c10*/  MOV R72, R16 ;  /* 0x0000001000487202 */ /* 0x000fe40000000f00 */
[----:B---3--:R-:W-:Y:S02]  /*20c20*/  MOV R73, R3 ;  /* 0x0000000300497202 */ /* 0x008fe40000000f00 */
[----:B------:R-:W-:-:S04]  /*20c30*/  LOP3.LUT R2, R2, 0xc, RZ, 0xc0, !PT ;  /* 0x0000000c02027812 */ /* 0x000fc800078ec0ff */
[----:B------:R-:W-:-:S05]  /*20c40*/  IADD3 R6, P0, R2, UR4, RZ ;  /* 0x0000000402067c10 */ /* 0x000fca000ff1e0ff */
[----:B------:R-:W-:Y:S01]  /*20c50*/  IMAD.X R7, RZ, RZ, UR5, P0 ;  /* 0x00000005ff077e24 */ /* 0x000fe200080e06ff */
[----:B------:R-:W-:-:S04]  /*20c60*/  LOP3.LUT P0, R2, R14, 0x3, RZ, 0xc0, !PT ;  /* 0x000000030e027812 */ /* 0x000fc8000780c0ff */
[----:B------:R1:W5:Y:S01]  /*20c70*/  LDG.E.CONSTANT R24, desc[UR6][R6.64] ;  /* 0x0000000606187981 */ /* 0x000362000c1e9900 */
[----:B------:R-:W-:-:S04]  /*20c80*/  ISETP.EQ.OR P0, PT, R2, 0x3, !P0 ;  /* 0x000000030200780c */ /* 0x000fc80004702670 */
[----:B------:R-:W-:Y:S02]  /*20c90*/  SEL R3, R0, R13, P0 ;  /* 0x0000000d00037207 */ /* 0x000fe40000000000 */
[----:B------:R-:W-:Y:S02]  /*20ca0*/  SEL R0, R13, R0, P0 ;  /* 0x000000000d007207 */ /* 0x000fe40000000000 */
[----:B------:R-:W-:Y:S02]  /*20cb0*/  SEL R13, R4, R9, P0 ;  /* 0x00000009040d7207 */ /* 0x000fe40000000000 */
[----:B------:R-:W-:Y:S01]  /*20cc0*/  SEL R4, R9, R4, P0 ;  /* 0x0000000409047207 */ /* 0x000fe20000000000 */
[----:B------:R-:W-:Y:S01]  /*20cd0*/  UMOV UR4, 0xffffffff ;  /* 0xffffffff00047882 */ /* 0x000fe20000000000 */
[----:B--2---:R-:W-:-:S03]  /*20ce0*/  IMAD.WIDE R34, R8, 0x2, R72 ;  /* 0x0000000208227825 */ /* 0x004fc600078e0248 */
[C---:B------:R-:W-:Y:S02]  /*20cf0*/  IADD3 R99, P5, R34.reuse, 0x4060, RZ ;  /* 0x0000406022637810 */ /* 0x040fe40007fbe0ff */
[C---:B------:R-:W-:Y:S02]  /*20d00*/  IADD3 R33, P1, R34.reuse, 0x4040, RZ ;  /* 0x0000404022217810 */ /* 0x040fe40007f3e0ff */
[----:B------:R-:W-:Y:S02]  /*20d10*/  LOP3.LUT R98, R99, 0x380, RZ, 0xc0, !PT ;  /* 0x0000038063627812 */ /* 0x000fe400078ec0ff */
[----:B------:R-:W-:Y:S02]  /*20d20*/  LOP3.LUT R32, R33, 0x380, RZ, 0xc0, !PT ;  /* 0x0000038021207812 */ /* 0x000fe400078ec0ff */
[----:B-1----:R-:W-:Y:S02]  /*20d30*/  IADD3 R7, P3, R34, 0x4000, RZ ;  /* 0x0000400022077810 */ /* 0x002fe40007f7e0ff */
[----:B------:R-:W-:-:S02]  /*20d40*/  SHF.R.U64 R98, R98, 0x3, RZ ;  /* 0x0000000362627819 */ /* 0x000fc400000012ff */
[----:B------:R-:W-:Y:S02]  /*20d50*/  SHF.R.U64 R32, R32, 0x3, RZ ;  /* 0x0000000320207819 */ /* 0x000fe400000012ff */
[----:B------:R-:W-:Y:S02]  /*20d60*/  LOP3.LUT R20, R7, 0x380, RZ, 0xc0, !PT ;  /* 0x0000038007147812 */ /* 0x000fe400078ec0ff */
[----:B------:R-:W-:Y:S01]  /*20d70*/  LOP3.LUT R98, R98, R99, RZ, 0x3c, !PT ;  /* 0x0000006362627212 */ /* 0x000fe200078e3cff */
[--C-:B------:R-:W-:Y:S01]  /*20d80*/  IMAD.X R99, RZ, RZ, R35.reuse, P5 ;  /* 0x000000ffff637224 */ /* 0x100fe200028e0623 */
[----:B------:R-:W-:Y:S01]  /*20d90*/  LOP3.LUT R32, R32, R33, RZ, 0x3c, !PT ;  /* 0x0000002120207212 */ /* 0x000fe200078e3cff */
[----:B------:R-:W-:Y:S01]  /*20da0*/  IMAD.X R33, RZ, RZ, R35, P1 ;  /* 0x000000ffff217224 */ /* 0x000fe200008e0623 */
[----:B------:R-:W-:Y:S02]  /*20db0*/  SHF.R.U64 R20, R20, 0x3, RZ ;  /* 0x0000000314147819 */ /* 0x000fe400000012ff */
[----:B------:R-:W-:-:S02]  /*20dc0*/  IADD3 R31, P2, R34, 0x4020, RZ ;  /* 0x00004020221f7810 */ /* 0x000fc40007f5e0ff */
[C---:B------:R-:W-:Y:S02]  /*20dd0*/  IADD3 R21, P4, R34.reuse, 0x60, RZ ;  /* 0x0000006022157810 */ /* 0x040fe40007f9e0ff */
[C---:B------:R-:W-:Y:S02]  /*20de0*/  IADD3 R15, P5, R34.reuse, 0x40, RZ ;  /* 0x00000040220f7810 */ /* 0x040fe40007fbe0ff */
[----:B------:R-:W-:Y:S02]  /*20df0*/  IADD3 R9, P1, R34, 0x20, RZ ;  /* 0x0000002022097810 */ /* 0x000fe40007f3e0ff */
[----:B------:R-:W-:Y:S02]  /*20e00*/  LOP3.LUT R20, R20, R7, RZ, 0x3c, !PT ;  /* 0x0000000714147212 */ /* 0x000fe400078e3cff */
[----:B------:R-:W-:Y:S02]  /*20e10*/  LOP3.LUT R30, R31, 0x380, RZ, 0xc0, !PT ;  /* 0x000003801f1e7812 */ /* 0x000fe400078ec0ff */
[----:B------:R-:W-:-:S02]  /*20e20*/  LOP3.LUT R14, R21, 0x380, RZ, 0xc0, !PT ;  /* 0x00000380150e7812 */ /* 0x000fc400078ec0ff */
[----:B------:R-:W-:Y:S02]  /*20e30*/  LOP3.LUT R8, R15, 0x380, RZ, 0xc0, !PT ;  /* 0x000003800f087812 */ /* 0x000fe400078ec0ff */
[----:B------:R-:W-:Y:S02]  /*20e40*/  LOP3.LUT R6, R9, 0x380, RZ, 0xc0, !PT ;  /* 0x0000038009067812 */ /* 0x000fe400078ec0ff */
[----:B------:R-:W-:Y:S02]  /*20e50*/  LOP3.LUT R7, R34, 0x380, RZ, 0xc0, !PT ;  /* 0x0000038022077812 */ /* 0x000fe400078ec0ff */
        /* <DEDUP_REMOVED lines=22> */
[----:B0-----:R-:W-:Y:S01]  /*20fc0*/  MOV R105, R6 ;  /* 0x0000000600697202 */ /* 0x001fe20000000f00 */
[----:B------:R-:W-:Y:S06]  /*20fd0*/  BRA.DIV UR4, `(.L_x_2459) ;  /* 0x000000c204fc7947 */ /* 0x000fec000b800000 */
        /* <DEDUP_REMOVED lines=13> */
[----:B------:R-:W-:Y:S02]  /*210b0*/  SEL R112, R81, R112, P0 ;  /* 0x0000007051707207 */ /* 0x000fe40000000000 */
[----:B------:R-:W-:Y:S01]  /*210c0*/  SEL R71, R76, R85, P0 ;  /* 0x000000554c477207 */ /* 0x000fe20000000000 */
[----:B------:R-:W-:Y:S01]  /*210d0*/  SHFL.IDX PT, R51, R51, R24, 0x1c1f ;  /* 0x001c1f1833337589 */ /* 0x000fe200000e0000 */
[----:B------:R-:W-:Y:S02]  /*210e0*/  SEL R77, R87, R80, P0 ;  /* 0x00000050574d7207 */ /* 0x000fe40000000000 */
[----:B------:R-:W-:Y:S01]  /*210f0*/  LOP3.LUT R9, R24, 0x2, RZ, 0x3c, !PT ;  /* 0x0000000218097812 */ /* 0x000fe200078e3cff */
        /* <DEDUP_REMOVED lines=66> */
[----:B------:R1:W2:Y:S01]  /*21520*/  SHFL.IDX PT, R49, R100, R9, 0x1c1f ;  /* 0x001c1f0964317589 */ /* 0x0002a200000e0000 */
[----:B------:R-:W-:Y:S02]  /*21530*/  SEL R31, R82, R103, P0 ;  /* 0x00000067521f7207 */ /* 0x000fe40000000000 */
[----:B------:R-:W-:Y:S01]  /*21540*/  SEL R8, R103, R82, P0 ;  /* 0x0000005267087207 */ /* 0x000fe20000000000 */
[----:B------:R-:W3:Y:S01]  /*21550*/  SHFL.IDX PT, R53, R90, R9, 0x1c1f ;  /* 0x001c1f095a357589 */ /* 0x000ee200000e0000 */
[----:B------:R-:W-:Y:S02]  /*21560*/  SEL R29, R93, R10, P0 ;  /* 0x0000000a5d1d7207 */ /* 0x000fe40000000000 */
[----:B------:R-:W-:Y:S01]  /*21570*/  SEL R10, R10, R93, P0 ;  /* 0x0000005d0a0a7207 */ /* 0x000fe20000000000 */
[----:B------:R-:W-:Y:S01]  /*21580*/  SHFL.IDX PT, R82, R83, R24, 0x1c1f ;  /* 0x001c1f1853527589 */ /* 0x000fe200000e0000 */
[----:B0-----:R-:W-:-:S02]  /*21590*/  SEL R3, R5, R4, P0 ;  /* 0x0000000405037207 */ /* 0x001fc40000000000 */
[----:B-1----:R-:W-:Y:S01]  /*215a0*/  SEL R100, R6, R7, P0 ;  /* 0x0000000706647207 */ /* 0x002fe20000000000 */
[----:B------:R-:W0:Y:S01]  /*215b0*/  SHFL.IDX PT, R70, R70, R9, 0x1c1f ;  /* 0x001c1f0946467589 */ /* 0x000e2200000e0000 */
        /* <DEDUP_REMOVED lines=12> */
[----:B--2---:R-:W-:Y:S02]  /*21680*/  SEL R103, R46, R49, P0 ;  /* 0x000000312e677207 */ /* 0x004fe40000000000 */
[----:B------:R-:W-:Y:S01]  /*21690*/  SEL R7, R49, R46, P0 ;  /* 0x0000002e31077207 */ /* 0x000fe20000000000 */
[----:B------:R-:W-:Y:S01]  /*216a0*/  SHFL.IDX PT, R85, R85, R24, 0x1c1f ;  /* 0x001c1f1855557589 */ /* 0x000fe200000e0000 */
[----:B------:R-:W-:-:S02]  /*216b0*/  SEL R20, R51, R52, P0 ;  /* 0x0000003433147207 */ /* 0x000fc40000000000 */
[----:B------:R-:W-:Y:S01]  /*216c0*/  SEL R4, R52, R51, P0 ;  /* 0x0000003334047207 */ /* 0x000fe20000000000 */
[----:B------:R-:W-:Y:S01]  /*216d0*/  SHFL.IDX PT, R91, R65, R24, 0x1c1f ;  /* 0x001c1f18415b7589 */ /* 0x000fe200000e0000 */
[----:B---3--:R-:W-:Y:S02]  /*216e0*/  SEL R21, R50, R53, P0 ;  /* 0x0000003532157207 */ /* 0x008fe40000000000 */
[----:B------:R-:W-:Y:S01]  /*216f0*/  SEL R45, R53, R50, P0 ;  /* 0x00000032352d7207 */ /* 0x000fe20000000000 */
[----:B------:R-:W1:Y:S01]  /*21700*/  SHFL.IDX PT, R76, R76, R9, 0x1c1f ;  /* 0x001c1f094c4c7589 */ /* 0x000e6200000e0000 */
[----:B------:R-:W-:Y:S02]  /*21710*/  SEL R46, R57, R62, P0 ;  /* 0x0000003e392e7207 */ /* 0x000fe40000000000 */
[----:B------:R-:W-:Y:S01]  /*21720*/  SEL R48, R62, R57, P0 ;  /* 0x000000393e307207 */ /* 0x000fe20000000000 */
[----:B------:R-:W2:Y:S01]  /*21730*/  SHFL.IDX PT, R75, R112, R9, 0x1c1f ;  /* 0x001c1f09704b7589 */ /* 0x000ea200000e0000 */
[----:B------:R-:W-:-:S02]  /*21740*/  SEL R47, R55, R60, P0 ;  /* 0x0000003c372f7207 */ /* 0x000fc40000000000 */
[----:B------:R-:W-:Y:S01]  /*21750*/  SEL R49, R60, R55, P0 ;  /* 0x000000373c317207 */ /* 0x000fe20000000000 */
[----:B------:R-:W3:Y:S01]  /*21760*/  SHFL.IDX PT, R80, R80, R9, 0x1c1f ;  /* 0x001c1f0950507589 */ /* 0x000ee200000e0000 */
[----:B------:R-:W-:Y:S02]  /*21770*/  SEL R52, R68, R69, P0 ;  /* 0x0000004544347207 */ /* 0x000fe40000000000 */
[----:B------:R-:W-:Y:S01]  /*21780*/  SEL R44, R61, R66, P0 ;  /* 0x000000423d2c7207 */ /* 0x000fe20000000000 */
[----:B------:R-:W4:Y:S01]  /*21790*/  SHFL.IDX PT, R84, R84, R9, 0x1c1f ;  /* 0x001c1f0954547589 */ /* 0x000f2200000e0000 */
[----:B------:R-:W-:Y:S02]  /*217a0*/  SEL R50, R66, R61, P0 ;  /* 0x0000003d42327207 */ /* 0x000fe40000000000 */
[----:B------:R-:W-:Y:S01]  /*217b0*/  SEL R51, R59, R64, P0 ;  /* 0x000000403b337207 */ /* 0x000fe20000000000 */
[----:B------:R-:W4:Y:S01]  /*217c0*/  SHFL.IDX PT, R83, R58, R9, 0x1c1f ;  /* 0x001c1f093a537589 */ /* 0x000f2200000e0000 */
[----:B------:R-:W-:-:S02]  /*217d0*/  SEL R53, R64, R59, P0 ;  /* 0x0000003b40357207 */ /* 0x000fc40000000000 */
[----:B------:R-:W-:Y:S01]  /*217e0*/  SEL R68, R69, R68, P0 ;  /* 0x0000004445447207 */ /* 0x000fe20000000000 */
[----:B------:R-:W4:Y:S01]  /*217f0*/  SHFL.IDX PT, R90, R54, R9, 0x1c1f ;  /* 0x001c1f09365a7589 */ /* 0x000f2200000e0000 */
[----:B0-----:R-:W-:Y:S02]  /*21800*/  SEL R55, R67, R70, P0 ;  /* 0x0000004643377207 */ /* 0x001fe40000000000 */
[----:B------:R-:W-:Y:S01]  /*21810*/  SEL R57, R70, R67, P0 ;  /* 0x0000004346397207 */ /* 0x000fe20000000000 */
[----:B------:R-:W0:Y:S01]  /*21820*/  SHFL.IDX PT, R87, R56, R9, 0x1c1f ;  /* 0x001c1f0938577589 */ /* 0x000e2200000e0000 */
[----:B-1----:R-:W-:Y:S02]  /*21830*/  SEL R111, R71, R76, P0 ;  /* 0x0000004c476f7207 */ /* 0x002fe40000000000 */
[----:B------:R-:W-:Y:S01]  /*21840*/  SEL R115, R76, R71, P0 ;  /* 0x000000474c737207 */ /* 0x000fe20000000000 */
[----:B------:R-:W1:Y:S01]  /*21850*/  SHFL.IDX PT, R42, R42, R9, 0x1c1f ;  /* 0x001c1f092a2a7589 */ /* 0x000e6200000e0000 */
[----:B--2---:R-:W-:-:S03]  /*21860*/  SEL R112, R75, R74, P0 ;  /* 0x0000004a4b707207 */ /* 0x004fc60000000000 */
[----:B------:R2:W-:Y:S01]  /*21870*/  SHFL.IDX PT, R92, R63, R24, 0x1c1f ;  /* 0x001c1f183f5c7589 */ /* 0x0005e200000e0000 */
[----:B---3--:R-:W-:Y:S02]  /*21880*/  SEL R113, R77, R80, P0 ;  /* 0x000000504d717207 */ /* 0x008fe40000000000 */
[----:B------:R-:W-:Y:S01]  /*21890*/  SEL R117, R80, R77, P0 ;  /* 0x0000004d50757207 */ /* 0x000fe20000000000 */
[----:B------:R-:W-:Y:S01]  /*218a0*/  SHFL.IDX PT, R41, R41, R24, 0x1c1f ;  /* 0x001c1f1829297589 */ /* 0x000fe200000e0000 */
[----:B----4-:R-:W-:Y:S02]  /*218b0*/  SEL R59, R81, R84, P0 ;  /* 0x00000054513b7207 */ /* 0x010fe40000000000 */
[----:B------:R-:W-:Y:S01]  /*218c0*/  SEL R61, R84, R81, P0 ;  /* 0x00000051543d7207 */ /* 0x000fe20000000000 */
[----:B------:R-:W-:Y:S01]  /*218d0*/  SHFL.IDX PT, R43, R43, R24, 0x1c1f ;  /* 0x001c1f182b2b7589 */ /* 0x000fe200000e0000 */
[----:B------:R-:W-:Y:S02]  /*218e0*/  SEL R58, R82, R83, P0 ;  /* 0x00000053523a7207 */ /* 0x000fe40000000000 */
[----:B------:R-:W-:Y:S01]  /*218f0*/  SEL R60, R83, R82, P0 ;  /* 0x00000052533c7207 */ /* 0x000fe20000000000 */
[----:B------:R-:W-:Y:S01]  /*21900*/  SHFL.IDX PT, R37, R37, R24, 0x1c1f ;  /* 0x001c1f1825257589 */ /* 0x000fe200000e0000 */
[----:B--2---:R-:W-:-:S02]  /*21910*/  SEL R63, R85, R90, P0 ;  /* 0x0000005a553f7207 */ /* 0x004fc40000000000 */
[----:B------:R-:W-:Y:S01]  /*21920*/  SEL R65, R90, R85, P0 ;  /* 0x000000555a417207 */ /* 0x000fe20000000000 */
[----:B------:R-:W-:Y:S01]  /*21930*/  SHFL.IDX PT, R39, R39, R24, 0x1c1f ;  /* 0x001c1f1827277589 */ /* 0x000fe200000e0000 */
[----:B0-----:R-:W-:Y:S02]  /*21940*/  SEL R62, R86, R87, P0 ;  /* 0x00000057563e7207 */ /* 0x001fe40000000000 */
[----:B------:R-:W-:Y:S01]  /*21950*/  SEL R64, R87, R86, P0 ;  /* 0x0000005657407207 */ /* 0x000fe20000000000 */
[----:B------:R-:W-:Y:S01]  /*21960*/  SHFL.IDX PT, R33, R33, R24, 0x1c1f ;  /* 0x001c1f1821217589 */ /* 0x000fe200000e0000 */
[----:B-1----:R-:W-:Y:S02]  /*21970*/  SEL R67, R91, R42, P0 ;  /* 0x0000002a5b437207 */ /* 0x002fe40000000000 */
[----:B------:R-:W-:Y:S01]  /*21980*/  SEL R69, R42, R91, P0 ;  /* 0x0000005b2a457207 */ /* 0x000fe20000000000 */
[----:B------:R-:W-:Y:S01]  /*21990*/  SHFL.IDX PT, R35, R35, R24, 0x1c1f ;  /* 0x001c1f1823237589 */ /* 0x000fe200000e0000 */
[----:B------:R-:W-:-:S03]  /*219a0*/  IMAD.MOV.U32 R91, RZ, RZ, RZ ;  /* 0x000000ffff5b7224 */ /* 0x000fc600078e00ff */
[----:B------:R0:W1:Y:S04]  /*219b0*/  SHFL.IDX PT, R79, R108, R9, 0x1c1f ;  /* 0x001c1f096c4f7589 */ /* 0x00006800000e0000 */
[----:B------:R-:W2:Y:S04]  /*219c0*/  SHFL.IDX PT, R93, R38, R9, 0x1c1f ;  /* 0x001c1f09265d7589 */ /* 0x000ea800000e0000 */
[----:B------:R-:W3:Y:S01]  /*219d0*/  SHFL.IDX PT, R34, R34, R9, 0x1c1f ;  /* 0x001c1f0922227589 */ /* 0x000ee200000e0000 */
[----:B0-----:R-:W-:-:S03]  /*219e0*/  SEL R108, R74, R75, P0 ;  /* 0x0000004b4a6c7207 */ /* 0x001fc60000000000 */
[----:B------:R-:W0:Y:S04]  /*219f0*/  SHFL.IDX PT, R32, R32, R9, 0x1c1f ;  /* 0x001c1f0920207589 */ /* 0x000e2800000e0000 */
[----:B------:R-:W4:Y:S04]  /*21a00*/  SHFL.IDX PT, R36, R36, R9, 0x1c1f ;  /* 0x001c1f0924247589 */ /* 0x000f2800000e0000 */
[----:B------:R-:W4:Y:S04]  /*21a10*/  SHFL.IDX PT, R30, R30, R9, 0x1c1f ;  /* 0x001c1f091e1e7589 */ /* 0x000f2800000e0000 */
[----:B------:R-:W4:Y:S01]  /*21a20*/  SHFL.IDX PT, R40, R40, R9, 0x1c1f ;  /* 0x001c1f0928287589 */ /* 0x000f2200000e0000 */
[----:B-1----:R-:W-:-:S02]  /*21a30*/  SEL R54, R78, R79, P0 ;  /* 0x0000004f4e367207 */ /* 0x002fc40000000000 */
[----:B------:R-:W-:Y:S01]  /*21a40*/  SEL R56, R79, R78, P0 ;  /* 0x0000004e4f387207 */ /* 0x000fe20000000000 */
[----:B------:R-:W1:Y:S01]  /*21a50*/  SHFL.IDX PT, R28, R28, R9, 0x1c1f ;  /* 0x001c1f091c1c7589 */ /* 0x000e6200000e0000 */
[----:B--2---:R-:W-:-:S03]  /*21a60*/  SEL R66, R92, R93, P0 ;  /* 0x0000005d5c427207 */ /* 0x004fc60000000000 */
[----:B------:R-:W2:Y:S01]  /*21a70*/  SHFL.IDX PT, R10, R10, R9, 0x1c1f ;  /* 0x001c1f090a0a7589 */ /* 0x000ea200000e0000 */
[----:B---3--:R-:W-:Y:S02]  /*21a80*/  SEL R71, R43, R34, P0 ;  /* 0x000000222b477207 */ /* 0x008fe40000000000 */
[----:B------:R-:W-:Y:S01]  /*21a90*/  SEL R75, R34, R43, P0 ;  /* 0x0000002b224b7207 */ /* 0x000fe20000000000 */
[----:B------:R-:W3:Y:S01]  /*21aa0*/  SHFL.IDX PT, R14, R8, R9, 0x1c1f ;  /* 0x001c1f09080e7589 */ /* 0x000ee200000e0000 */
[----:B0-----:R-:W-:Y:S02]  /*21ab0*/  SEL R70, R41, R32, P0 ;  /* 0x0000002029467207 */ /* 0x001fe40000000000 */
[----:B------:R-:W-:Y:S01]  /*21ac0*/  SEL R74, R32, R41, P0 ;  /* 0x00000029204a7207 */ /* 0x000fe20000000000 */
[----:B------:R-:W0:Y:S01]  /*21ad0*/  SHFL.IDX PT, R2, R31, R24, 0x1c1f ;  /* 0x001c1f181f027589 */ /* 0x000e2200000e0000 */
[----:B----4-:R-:W-:Y:S02]  /*21ae0*/  SEL R77, R39, R36, P0 ;  /* 0x00000024274d7207 */ /* 0x010fe40000000000 */
[----:B------:R-:W-:Y:S01]  /*21af0*/  SEL R83, R36, R39, P0 ;  /* 0x0000002724537207 */ /* 0x000fe20000000000 */
[----:B------:R4:W0:Y:S01]  /*21b00*/  SHFL.IDX PT, R29, R29, R24, 0x1c1f ;  /* 0x001c1f181d1d7589 */ /* 0x00082200000e0000 */
[----:B------:R-:W-:-:S02]  /*21b10*/  SEL R76, R37, R30, P0 ;  /* 0x0000001e254c7207 */ /* 0x000fc40000000000 */
[----:B------:R-:W-:Y:S02]  /*21b20*/  SEL R82, R30, R37, P0 ;  /* 0x000000251e527207 */ /* 0x000fe40000000000 */
[----:B------:R-:W-:Y:S02]  /*21b30*/  SEL R85, R35, R40, P0 ;  /* 0x0000002823557207 */ /* 0x000fe40000000000 */
[----:B------:R-:W-:Y:S02]  /*21b40*/  SEL R87, R40, R35, P0 ;  /* 0x0000002328577207 */ /* 0x000fe40000000000 */
[----:B-1----:R-:W-:Y:S02]  /*21b50*/  SEL R84, R33, R28, P0 ;  /* 0x0000001c21547207 */ /* 0x002fe40000000000 */
[----:B----4-:R-:W-:Y:S02]  /*21b60*/  SEL R24, R93, R92, P0 ;  /* 0x0000005c5d187207 */ /* 0x010fe40000000000 */
[----:B--2---:R-:W-:-:S07]  /*21b70*/  SEL R86, R28, R33, P0 ;  /* 0x000000211c567207 */ /* 0x004fce0000000000 */
.L_x_2716:
[----:B------:R-:W2:Y:S04]  /*21b80*/  LDL.LU R92, [R1+0x80] ;  /* 0x00008000015c7983 */ /* 0x000ea80000300800 */
[----:B------:R-:W4:Y:S01]  /*21b90*/  LDL.LU R90, [R1+0x84] ;  /* 0x00008400015a7983 */ /* 0x000f220000300800 */
[----:B------:R-:W-:Y:S05]  /*21ba0*/  WARPSYNC.ALL ;  /* 0x0000000000007948 */ /* 0x000fea0003800000 */
[----:B0-----:R-:W-:Y:S01]  /*21bb0*/  SEL R79, R29, R10, P0 ;  /* 0x0000000a1d4f7207 */ /* 0x001fe20000000000 */
[----:B------:R-:W-:Y:S01]  /*21bc0*/  ULDC.64 UR6, c[0x0][0xc08] ;  /* 0x0003020000067ab9 */ /* 0x000fe20000000a00 */
[----:B------:R-:W-:Y:S01]  /*21bd0*/  SEL R81, R10, R29, P0 ;  /* 0x0000001d0a517207 */ /* 0x000fe20000000000 */
[----:B------:R-:W-:Y:S01]  /*21be0*/  ULDC.64 UR4, c[0x0][0xc00] ;  /* 0x0003000000047ab9 */ /* 0x000fe20000000a00 */
[----:B---3--:R-:W-:Y:S01]  /*21bf0*/  SEL R78, R2, R14, P0 ;  /* 0x0000000e024e7207 */ /* 0x008fe20000000000 */
[----:B------:R-:W-:Y:S01]  /*21c00*/  ULDC.64 UR8, c[0x0][0x208] ;  /* 0x0000820000087ab9 */ /* 0x000fe20000000a00 */
[----:B------:R-:W-:-:S02]  /*21c10*/  SEL R80, R14, R2, P0 ;  /* 0x000000020e507207 */ /* 0x000fc40000000000 */
        /* <DEDUP_REMOVED lines=46> */
[----:B------:R-:W-:Y:S02]  /*21f00*/  ISETP.NE.AND.EX P3, PT, RZ, UR7, PT, P3 ;  /* 0x00000007ff007c0c */ /* 0x000fe4000bf65330 */
[----:B------:R-:W-:Y:S01]  /*21f10*/  ISETP.NE.AND.EX P0, PT, RZ, UR5, PT, P0 ;  /* 0x00000005ff007c0c */ /* 0x000fe2000bf05300 */
[----:B-1----:R-:W-:-:S05]  /*21f20*/  IMAD.MOV.U32 R14, RZ, RZ, 0x9b8 ;  /* 0x000009b8ff0e7424 */ /* 0x002fca00078e00ff */
[----:B------:R-:W-:-:S04]  /*21f30*/  SEL R14, R14, 0x978, P2 ;  /* 0x000009780e0e7807 */ /* 0x000fc80001000000 */
[----:B------:R1:W3:Y:S08]  /*21f40*/  LDC.64 R8, c[0x0][R14+0x220] ;  /* 0x000088000e087b82 */ /* 0x0002f00000000a00 */
[----:B------:R1:W0:Y:S08]  /*21f50*/  LDC.64 R10, c[0x0][R14+0x218] ;  /* 0x000086000e0a7b82 */ /* 0x0002300000000a00 */
[----:B------:R1:W0:Y:S01]  /*21f60*/  LDC.64 R12, c[0x0][R14+0x228] ;  /* 0x00008a000e0c7b82 */ /* 0x0002220000000a00 */
[----:B--2---:R-:W-:-:S04]  /*21f70*/  IADD3 R28, P1, R92, UR4, RZ ;  /* 0x000000045c1c7c10 */ /* 0x004fc8000ff3e0ff */
[----:B----4-:R-:W-:Y:S02]  /*21f80*/  IADD3.X R29, R90, UR5, RZ, P1, !PT ;  /* 0x000000055a1d7c10 */ /* 0x010fe40008ffe4ff */
[----:B------:R-:W-:Y:S01]  /*21f90*/  @P3 IADD3 R30, P1, R92, UR6, RZ ;  /* 0x000000065c1e3c10 */ /* 0x000fe2000ff3e0ff */
[----:B------:R-:W-:Y:S02]  /*21fa0*/  ULDC UR6, c[0x0][0xa88] ;  /* 0x0002a20000067ab9 */ /* 0x000fe40000000800 */
[----:B------:R-:W-:Y:S01]  /*21fb0*/  IMAD.U32 R33, RZ, RZ, UR6 ;  /* 0x00000006ff217e24 */ /* 0x000fe2000f8e00ff */
[----:B------:R-:W-:Y:S01]  /*21fc0*/  @P3 IADD3.X R31, R90, UR7, RZ, P1, !PT ;  /* 0x000000075a1f3c10 */ /* 0x000fe20008ffe4ff */
[----:B------:R1:W5:Y:S01]  /*21fd0*/  @P0 LDG.E R91, desc[UR8][R28.64] ;  /* 0x000000081c5b0981 */ /* 0x000362000c1e1900 */
[----:B0-----:R-:W-:-:S03]  /*21fe0*/  ISETP.NE.AND P1, PT, R2, 0x1, PT ;  /* 0x000000010200780c */ /* 0x001fc60003f25270 */
[----:B------:R1:W5:Y:S01]  /*21ff0*/  @P3 LDG.E R33, desc[UR8][R30.64] ;  /* 0x000000081e213981 */ /* 0x000362000c1e1900 */
[----:B---3--:R-:W-:Y:S09]  /*22000*/  @P3 BRA `(.L_x_2460) ;  /* 0x0000000000143947 */ /* 0x008ff20003800000 */
[----:B------:R-:W-:Y:S05]  /*22010*/  @!P0 BRA `(.L_x_2460) ;  /* 0x0000000000108947 */ /* 0x000fea0003800000 */
[----:B------:R-:W-:Y:S02]  /*22020*/  ULDC.64 UR6, c[0x0][0x208] ;  /* 0x0000820000067ab9 */ /* 0x000fe40000000a00 */
[----:B-1----:R-:W2:Y:S04]  /*22030*/  LDG.E R30, desc[UR6][R28.64] ;  /* 0x000000061c1e7981 */ /* 0x002ea8000c1e1900 */
[----:B-----5:R-:W2:Y:S02]  /*22040*/  LDG.E R33, desc[UR6][R28.64+0x4] ;  /* 0x000004061c217981 */ /* 0x020ea4000c1e1900 */
[----:B--2---:R-:W-:-:S07]  /*22050*/  IMAD.IADD R33, R33, 0x1, -R30 ;  /* 0x0000000121217824 */ /* 0x004fce00078e0a1e */
.L_x_2460:
[----:B------:R-:W2:Y:S01]  /*22060*/  LDL R15, [R1+0x64] ;  /* 0x00006400010f7983 */ /* 0x000ea20000100800 */
[----:B------:R-:W-:Y:S01]  /*22070*/  ISETP.NE.U32.AND P0, PT, RZ, UR4, PT ;  /* 0x00000004ff007c0c */ /* 0x000fe2000bf05070 */
[----:B-1----:R-:W0:Y:S02]  /*22080*/  @P1 LDC R30, c[0x0][0xbec] ;  /* 0x0002fb00ff1e1b82 */ /* 0x002e240000000800 */
[----:B------:R-:W3:Y:S04]  /*22090*/  LDL.LU R28, [R1+0x78] ;  /* 0x00007800011c7983 */ /* 0x000ee80000300800 */
[----:B------:R-:W4:Y:S02]  /*220a0*/  LDL.LU R31, [R1+0x88] ;  /* 0x00008800011f7983 */ /* 0x000f240000300800 */
[----:B------:R-:W1:Y:S02]  /*220b0*/  @P1 LDC R39, c[0x0][0xbf0] ;  /* 0x0002fc00ff271b82 */ /* 0x000e640000000800 */
[----:B------:R-:W4:Y:S04]  /*220c0*/  LDL R32, [R1+0x6c] ;  /* 0x00006c0001207983 */ /* 0x000f280000100800 */
[----:B------:R-:W4:Y:S04]  /*220d0*/  LDL R98, [R1+0x50] ;  /* 0x0000500001627983 */ /* 0x000f280000100800 */
[----:B------:R-:W4:Y:S04]  /*220e0*/  LDL R94, [R1+0x8c] ;  /* 0x00008c00015e7983 */ /* 0x000f280000100800 */
[----:B------:R-:W4:Y:S01]  /*220f0*/  LDL R34, [R1+0x98] ;  /* 0x0000980001227983 */ /* 0x000f220000100800 */
[----:B------:R-:W-:-:S02]  /*22100*/  ISETP.NE.AND.EX P0, PT, RZ, UR5, PT, P0 ;  /* 0x00000005ff007c0c */ /* 0x000fc4000bf05300 */
[----:B-----5:R-:W-:Y:S01]  /*22110*/  SHF.R.S32.HI R92, RZ, 0x1f, R91 ;  /* 0x0000001fff5c7819 */ /* 0x020fe2000001145b */
[----:B------:R-:W-:Y:S01]  /*22120*/  IMAD R90, R33, R2, RZ ;  /* 0x00000002215a7224 */ /* 0x000fe200078e02ff */
[----:B------:R-:W-:Y:S01]  /*22130*/  ULDC.64 UR6, c[0x0][0x208] ;  /* 0x0000820000067ab9 */ /* 0x000fe20000000a00 */
[----:B--2---:R-:W-:Y:S02]  /*22140*/  IMAD.MOV.U32 R96, RZ, RZ, R15 ;  /* 0x000000ffff607224 */ /* 0x004fe400078e000f */
[----:B------:R-:W2:Y:S01]  /*22150*/  LDC.64 R14, c[0x0][R14+0x210] ;  /* 0x000084000e0e7b82 */ /* 0x000ea20000000a00 */
[----:B---3--:R-:W-:-:S07]  /*22160*/  SEL R93, R28, RZ, !P0 ;  /* 0x000000ff1c5d7207 */ /* 0x008fce0004000000 */
[----:B------:R-:W3:Y:S01]  /*22170*/  LDC.64 R28, c[0x0][0xba8] ;  /* 0x0002ea00ff1c7b82 */ /* 0x000ee20000000a00 */
[----:B----4-:R-:W-:Y:S01]  /*22180*/  SEL R31, R31, RZ, !P0 ;  /* 0x000000ff1f1f7207 */ /* 0x010fe20004000000 */
[----:B------:R-:W-:Y:S02]  /*22190*/  IMAD R9, R9, R93, RZ ;  /* 0x0000005d09097224 */ /* 0x000fe400078e02ff */
[----:B------:R-:W-:Y:S02]  /*221a0*/  IMAD.IADD R41, R32, 0x1, R98 ;  /* 0x0000000120297824 */ /* 0x000fe400078e0262 */
[----:B------:R-:W4:Y:S01]  /*221b0*/  S2R R32, SR_TID.X ;  /* 0x0000000000207919 */ /* 0x000f220000002100 */
[----:B------:R-:W-:Y:S02]  /*221c0*/  IMAD R37, R8, R31, R9 ;  /* 0x0000001f08257224 */ /* 0x000fe400078e0209 */
[-C--:B------:R-:W-:Y:S02]  /*221d0*/  IMAD R35, R11, R96.reuse, RZ ;  /* 0x000000600b237224 */ /* 0x080fe400078e02ff */
[----:B------:R-:W-:-:S04]  /*221e0*/  IMAD.WIDE.U32 R10, R10, R96, RZ ;  /* 0x000000600a0a7225 */ /* 0x000fc800078e00ff */
[----:B------:R-:W-:Y:S01]  /*221f0*/  IMAD.WIDE.U32 R8, R8, R93, RZ ;  /* 0x0000005d08087225 */ /* 0x000fe200078e00ff */
[----:B------:R-:W-:Y:S02]  /*22200*/  SEL R31, R94, RZ, P2 ;  /* 0x000000ff5e1f7207 */ /* 0x000fe40001000000 */
[----:B------:R-:W-:Y:S01]  /*22210*/  IADD3 R10, P0, P3, R8, R10, R91 ;  /* 0x0000000a080a7210 */ /* 0x000fe20007b1e05b */
[----:B0-----:R-:W-:Y:S01]  /*22220*/  @P1 IMAD.HI.U32 R8, R41, R30, RZ ;  /* 0x0000001e29081227 */ /* 0x001fe200078e00ff */
[----:B---3--:R-:W0:Y:S03]  /*22230*/  @!P2 LDC R28, c[0x0][0xb50] ;  /* 0x0002d400ff1cab82 */ /* 0x008e260000000800 */
[----:B------:R-:W-:Y:S02]  /*22240*/  IMAD.IADD R37, R9, 0x1, R37 ;  /* 0x0000000109257824 */ /* 0x000fe400078e0225 */
[----:B------:R-:W-:Y:S01]  /*22250*/  IMAD.MOV.U32 R9, RZ, RZ, R41 ;  /* 0x000000ffff097224 */ /* 0x000fe200078e0029 */
[----:B-1----:R-:W-:Y:S01]  /*22260*/  @P1 SHF.R.U32.HI R9, RZ, R39, R8 ;  /* 0x00000027ff091219 */ /* 0x002fe20000011608 */
[----:B------:R-:W-:Y:S01]  /*22270*/  IMAD.IADD R11, R11, 0x1, R35 ;  /* 0x000000010b0b7824 */ /* 0x000fe200078e0223 */
[----:B------:R-:W1:Y:S01]  /*22280*/  @!P2 LDC R29, c[0x0][0xb54] ;  /* 0x0002d500ff1dab82 */ /* 0x000e620000000800 */
[----:B------:R-:W-:-:S02]  /*22290*/  IMAD R35, R13, R31, RZ ;  /* 0x0000001f0d237224 */ /* 0x000fc400078e02ff */
[----:B------:R-:W-:Y:S01]  /*222a0*/  IMAD.WIDE.U32 R12, R12, R31, RZ ;  /* 0x0000001f0c0c7225 */ /* 0x000fe200078e00ff */
[----:B------:R-:W-:-:S03]  /*222b0*/  IADD3.X R11, R37, R11, R92, P0, P3 ;  /* 0x0000000b250b7210 */ /* 0x000fc600007e645c */
[----:B------:R-:W-:Y:S01]  /*222c0*/  IMAD.MOV R31, RZ, RZ, -R9 ;  /* 0x000000ffff1f7224 */ /* 0x000fe200078e0a09 */
[----:B------:R-:W-:Y:S01]  /*222d0*/  IADD3 R12, P0, P3, R9, R10, R12 ;  /* 0x0000000a090c7210 */ /* 0x000fe20007b1e00c */
[----:B------:R-:W-:Y:S01]  /*222e0*/  IMAD.IADD R35, R13, 0x1, R35 ;  /* 0x000000010d237824 */ /* 0x000fe200078e0223 */
[----:B------:R-:W-:Y:S01]  /*222f0*/  SHF.R.S32.HI R8, RZ, 0x1f, R9 ;  /* 0x0000001fff087819 */ /* 0x000fe20000011409 */
[----:B------:R-:W-:-:S03]  /*22300*/  IMAD R9, R2, R31, R41 ;  /* 0x0000001f02097224 */ /* 0x000fc600078e0229 */
[----:B------:R-:W-:Y:S01]  /*22310*/  IADD3.X R13, R8, R11, R35, P0, P3 ;  /* 0x0000000b080d7210 */ /* 0x000fe200007e6423 */
[-C--:B--2---:R-:W-:Y:S01]  /*22320*/  IMAD R8, R15, R9.reuse, RZ ;  /* 0x000000090f087224 */ /* 0x084fe200078e02ff */
[----:B------:R-:W-:Y:S01]  /*22330*/  SHF.R.S32.HI R11, RZ, 0x1f, R9 ;  /* 0x0000001fff0b7819 */ /* 0x000fe20000011409 */
[----:B----4-:R-:W-:Y:S02]  /*22340*/  VIADD R36, R32, 0xffffff80 ;  /* 0xffffff8020247836 */ /* 0x010fe40000000000 */
[----:B------:R-:W-:-:S04]  /*22350*/  IMAD.WIDE.U32 R12, R14, R9, R12 ;  /* 0x000000090e0c7225 */ /* 0x000fc800078e000c */
[----:B------:R-:W-:Y:S01]  /*22360*/  IMAD R11, R14, R11, R8 ;  /* 0x0000000b0e0b7224 */ /* 0x000fe200078e0208 */
[----:B------:R-:W-:Y:S02]  /*22370*/  SHF.R.S32.HI R32, RZ, 0x1f, R36 ;  /* 0x0000001fff207819 */ /* 0x000fe40000011424 */
[----:B0-----:R-:W-:Y:S01]  /*22380*/  LEA R28, P0, R12, R28, 0x2 ;  /* 0x0000001c0c1c7211 */ /* 0x001fe200078010ff */
[----:B------:R-:W-:Y:S01]  /*22390*/  IMAD.IADD R8, R13, 0x1, R11 ;  /* 0x000000010d087824 */ /* 0x000fe200078e020b */
[----:B------:R-:W-:-:S04]  /*223a0*/  LEA.HI R32, R32, R36, RZ, 0x7 ;  /* 0x0000002420207211 */ /* 0x000fc800078f38ff */
[----:B-1----:R-:W-:Y:S02]  /*223b0*/  LEA.HI.X R29, R12, R29, R8, 0x2, P0 ;  /* 0x0000001d0c1d7211 */ /* 0x002fe400000f1408 */
[----:B------:R-:W-:Y:S01]  /*223c0*/  LOP3.LUT R32, R32, 0xffffff80, RZ, 0xc0, !PT ;  /* 0xffffff8020207812 */ /* 0x000fe200078ec0ff */
[----:B------:R-:W-:Y:S01]  /*223d0*/  SHFL.IDX PT, R8, R28, RZ, 0x1c1f ;  /* 0x001c1fff1c087589 */ /* 0x000fe200000e0000 */
[----:B------:R-:W-:-:S03]  /*223e0*/  IMAD.IADD R31, R34, 0x1, R98 ;  /* 0x00000001221f7824 */ /* 0x000fc600078e0262 */
[----:B------:R-:W0:Y:S01]  /*223f0*/  SHFL.IDX PT, R9, R29, RZ, 0x1c1f ;  /* 0x001c1fff1d097589 */ /* 0x000e2200000e0000 */
[----:B------:R-:W-:-:S03]  /*22400*/  IMAD.IADD R32, R36, 0x1, -R32 ;  /* 0x0000000124207824 */ /* 0x000fc600078e0a20 */
        /* <DEDUP_REMOVED lines=9> */
[----:B------:R-:W1:Y:S01]  /*224a0*/  S2R R32, SR_TID.X ;  /* 0x0000000000207919 */ /* 0x000e620000002100 */
[----:B0-----:R-:W0:Y:S01]  /*224b0*/  @P1 LDC R11, c[0x0][0xbec] ;  /* 0x0002fb00ff0b1b82 */ /* 0x001e220000000800 */
[----:B------:R-:W-:-:S07]  /*224c0*/  ULDC.64 UR4, c[0x0][0x208] ;  /* 0x0000820000047ab9 */ /* 0x000fce0000000a00 */
[----:B------:R-:W2:Y:S01]  /*224d0*/  @P1 LDC R13, c[0x0][0xbf0] ;  /* 0x0002fc00ff0d1b82 */ /* 0x000ea20000000800 */
[----:B-1----:R-:W-:-:S05]  /*224e0*/  VIADD R105, R32, 0xffffff80 ;  /* 0xffffff8020697836 */ /* 0x002fca0000000000 */
[----:B------:R-:W-:-:S04]  /*224f0*/  SHF.R.S32.HI R97, RZ, 0x1f, R105 ;  /* 0x0000001fff617819 */ /* 0x000fc80000011469 */
[----:B------:R-:W-:-:S04]  /*22500*/  LEA.HI R97, R97, R105, RZ, 0x3 ;  /* 0x0000006961617211 */ /* 0x000fc800078f18ff */
[----:B------:R-:W-:-:S05]  /*22510*/  SHF.R.S32.HI R97, RZ, 0x3, R97 ;  /* 0x00000003ff617819 */ /* 0x000fca0000011461 */
[----:B------:R-:W-:-:S04]  /*22520*/  IMAD R3, R97, 0x40, R126 ;  /* 0x0000004061037824 */ /* 0x000fc800078e027e */
        /* <DEDUP_REMOVED lines=12> */
[C---:B------:R-:W-:Y:S01]  /*225f0*/  IADD3 R49, P3, R72.reuse, 0x4000, RZ ;  /* 0x0000400048317810 */ /* 0x040fe20007f7e0ff */
[----:B------:R-:W5:Y:S01]  /*22600*/  LD.E.128 R40, desc[UR4][R40.64] ;  /* 0x0000000428287980 */ /* 0x000f62000c101d00 */
[C---:B------:R-:W-:Y:S02]  /*22610*/  IADD3 R45, P4, R72.reuse, 0x5000, RZ ;  /* 0x00005000482d7810 */ /* 0x040fe40007f9e0ff */
[C---:B------:R-:W-:Y:S01]  /*22620*/  IADD3 R37, P5, R72.reuse, 0x6000, RZ ;  /* 0x0000600048257810 */ /* 0x040fe20007fbe0ff */
[----:B------:R-:W5:Y:S01]  /*22630*/  LD.E.128 R32, desc[UR4][R32.64] ;  /* 0x0000000420207980 */ /* 0x000f62000c101d00 */
[----:B------:R-:W-:-:S02]  /*22640*/  IADD3 R3, P0, R72, 0x7000, RZ ;  /* 0x0000700048037810 */ /* 0x000fc40007f1e0ff */
[----:B------:R-:W-:Y:S02]  /*22650*/  LOP3.LUT R4, R5, 0x380, RZ, 0xc0, !PT ;  /* 0x0000038005047812 */ /* 0x000fe400078ec0ff */
[----:B------:R-:W-:Y:S01]  /*22660*/  LOP3.LUT R48, R49, 0x380, RZ, 0xc0, !PT ;  /* 0x0000038031307812 */ /* 0x000fe200078ec0ff */
[----:B------:R-:W-:Y:S01]  /*22670*/  IMAD.X R29, RZ, RZ, R73, P0 ;  /* 0x000000ffff1d7224 */ /* 0x000fe200000e0649 */
[----:B------:R-:W-:Y:S02]  /*22680*/  LOP3.LUT R44, R45, 0x380, RZ, 0xc0, !PT ;  /* 0x000003802d2c7812 */ /* 0x000fe400078ec0ff */
[----:B------:R-:W-:Y:S02]  /*22690*/  LOP3.LUT R36, R37, 0x380, RZ, 0xc0, !PT ;  /* 0x0000038025247812 */ /* 0x000fe400078ec0ff */
[----:B------:R-:W-:Y:S02]  /*226a0*/  LOP3.LUT R0, R3, 0x380, RZ, 0xc0, !PT ;  /* 0x0000038003007812 */ /* 0x000fe400078ec0ff */
[----:B------:R-:W-:-:S02]  /*226b0*/  LOP3.LUT R7, R72, 0x380, RZ, 0xc0, !PT ;  /* 0x0000038048077812 */ /* 0x000fc400078ec0ff */
[----:B------:R-:W-:Y:S02]  /*226c0*/  SHF.R.U64 R4, R4, 0x3, RZ ;  /* 0x0000000304047819 */ /* 0x000fe400000012ff */
[----:B------:R-:W-:Y:S02]  /*226d0*/  SHF.R.U64 R48, R48, 0x3, RZ ;  /* 0x0000000330307819 */ /* 0x000fe400000012ff */
[----:B------:R-:W-:Y:S02]  /*226e0*/  SHF.R.U64 R44, R44, 0x3, RZ ;  /* 0x000000032c2c7819 */ /* 0x000fe400000012ff */
[----:B------:R-:W-:Y:S02]  /*226f0*/  SHF.R.U64 R36, R36, 0x3, RZ ;  /* 0x0000000324247819 */ /* 0x000fe400000012ff */
[----:B------:R-:W-:Y:S02]  /*22700*/  SHF.R.U64 R0, R0, 0x3, RZ ;  /* 0x0000000300007819 */ /* 0x000fe400000012ff */
[----:B------:R-:W-:-:S02]  /*22710*/  SHF.R.U64 R7, R7, 0x3, RZ ;  /* 0x0000000307077819 */ /* 0x000fc400000012ff */
        /* <DEDUP_REMOVED lines=10> */
[----:B------:R-:W-:-:S02]  /*227c0*/  LOP3.LUT R72, R7, R72, RZ, 0x3c, !PT ;  /* 0x0000004807487212 */ /* 0x000fc400078e3cff */
[----:B------:R-:W-:Y:S01]  /*227d0*/  SHF.R.S32.HI R10, RZ, 0x1f, R105 ;  /* 0x0000001fff0a7819 */ /* 0x000fe20000011469 */
[----:B------:R-:W5:Y:S03]  /*227e0*/  LD.E.128 R4, desc[UR4][R4.64] ;  /* 0x0000000404047980 */ /* 0x000f66000c101d00 */
[----:B------:R-:W-:Y:S01]  /*227f0*/  LEA.HI R10, R10, R105, RZ, 0x3 ;  /* 0x000000690a0a7211 */ /* 0x000fe200078f18ff */
[----:B------:R1:W5:Y:S04]  /*22800*/  LD.E.128 R52, desc[UR4][R72.64] ;  /* 0x0000000448347980 */ /* 0x000368000c101d00 */
[----:B------:R-:W5:Y:S01]  /*22810*/  LD.E.128 R44, desc[UR4][R44.64] ;  /* 0x000000042c2c7980 */ /* 0x000f62000c101d00 */
[----:B------:R-:W-:-:S03]  /*22820*/  LOP3.LUT R10, R10, 0xfffffff8, RZ, 0xc0, !PT ;  /* 0xfffffff80a0a7812 */ /* 0x000fc600078ec0ff */
[----:B------:R-:W5:Y:S04]  /*22830*/  LD.E.128 R36, desc[UR4][R36.64] ;  /* 0x0000000424247980 */ /* 0x000f68000c101d00 */
[----:B------:R-:W5:Y:S01]  /*22840*/  LD.E.128 R28, desc[UR4][R28.64] ;  /* 0x000000041c1c7980 */ /* 0x000f62000c101d00 */
[----:B------:R-:W-:Y:S02]  /*22850*/  ULDC.64 UR4, c[0x0][0xaa0] ;  /* 0x0002a80000047ab9 */ /* 0x000fe40000000a00 */
[----:B------:R-:W-:Y:S01]  /*22860*/  IMAD R0, R92, UR4, RZ ;  /* 0x000000045c007c24 */ /* 0x000fe2000f8e02ff */
[----:B------:R-:W-:Y:S01]  /*22870*/  @!PT LDS RZ, [RZ] ;  /* 0x00000000fffff984 */ /* 0x000fe20000000800 */
[----:B------:R-:W-:Y:S01]  /*22880*/  @!PT LDS RZ, [RZ] ;  /* 0x00000000fffff984 */ /* 0x000fe20000000800 */
[----:B------:R-:W-:Y:S01]  /*22890*/  @!PT LDS RZ, [RZ] ;  /* 0x00000000fffff984 */ /* 0x000fe20000000800 */
[----:B------:R-:W-:Y:S01]  /*228a0*/  @!PT LDS RZ, [RZ] ;  /* 0x00000000fffff984 */ /* 0x000fe20000000800 */
[----:B------:R3:W-:Y:S06]  /*228b0*/  MEMBAR.ALL.CTA ;  /* 0x0000000000007992 */ /* 0x0007ec0000008000 */
[----:B---3--:R-:W3:Y:S01]  /*228c0*/  FENCE.VIEW.ASYNC.S ;  /* 0x00000000000073c6 */ /* 0x008ee20000000000 */
[----:B------:R-:W-:-:S04]  /*228d0*/  IMAD.WIDE.U32 R8, R91, UR4, RZ ;  /* 0x000000045b087c25 */ /* 0x000fc8000f8e00ff */
[----:B------:R-:W-:Y:S01]  /*228e0*/  IMAD R3, R91, UR5, R0 ;  /* 0x000000055b037c24 */ /* 0x000fe2000f8e0200 */
[----:B------:R-:W-:Y:S01]  /*228f0*/  ULDC.64 UR4, c[0x0][0xae8] ;  /* 0x0002ba0000047ab9 */ /* 0x000fe20000000a00 */
[----:B------:R-:W-:Y:S02]  /*22900*/  IMAD.IADD R10, R105, 0x1, -R10 ;  /* 0x00000001690a7824 */ /* 0x000fe400078e0a0a */
[----:B------:R-:W-:Y:S02]  /*22910*/  IMAD.IADD R9, R9, 0x1, R3 ;  /* 0x0000000109097824 */ /* 0x000fe400078e0203 */
[----:B------:R-:W-:Y:S02]  /*22920*/  IMAD R0, R10, 0x20, R97 ;  /* 0x000000200a007824 */ /* 0x000fe400078e0261 */
[----:B------:R-:W-:Y:S01]  /*22930*/  IMAD.WIDE.U32 R8, R96, UR4, R8 ;  /* 0x0000000460087c25 */ /* 0x000fe2000f8e0008 */
[----:B------:R-:W-:-:S03]  /*22940*/  SHF.R.S32.HI R10, RZ, 0x1f, R93 ;  /* 0x0000001fff0a7819 */ /* 0x000fc6000001145d */
[----:B------:R-:W-:Y:S02]  /*22950*/  IMAD.IADD R12, R98, 0x1, R0 ;  /* 0x00000001620c7824 */ /* 0x000fe400078e0200 */
[----:B------:R-:W-:Y:S01]  /*22960*/  IMAD R9, R96, UR5, R9 ;  /* 0x0000000560097c24 */ /* 0x000fe2000f8e0209 */
[----:B------:R-:W-:Y:S01]  /*22970*/  ULDC.64 UR4, c[0x0][0xaf0] ;  /* 0x0002bc0000047ab9 */ /* 0x000fe20000000a00 */
[----:B0-----:R-:W-:-:S04]  /*22980*/  @P1 IMAD.HI.U32 R0, R12, R11, RZ ;  /* 0x0000000b0c001227 */ /* 0x001fc800078e00ff */
[----:B------:R-:W-:Y:S02]  /*22990*/  IMAD R10, R10, UR4, RZ ;  /* 0x000000040a0a7c24 */ /* 0x000fe4000f8e02ff */
[----:B------:R-:W-:Y:S01]  /*229a0*/  IMAD.MOV.U32 R3, RZ, RZ, R12 ;  /* 0x000000ffff037224 */ /* 0x000fe200078e000c */
[----:B--2---:R-:W-:Y:S01]  /*229b0*/  @P1 SHF.R.U32.HI R3, RZ, R13, R0 ;  /* 0x0000000dff031219 */ /* 0x004fe20000011600 */
        /* <DEDUP_REMOVED lines=26> */
[----:B-1----:R-:W-:Y:S06]  /*22b60*/  BRA.DIV UR4, `(.L_x_2462) ;  /* 0x000000c604847947 */ /* 0x002fec000b800000 */
[----:B------:R0:W1:Y:S04]  /*22b70*/  SHFL.IDX PT, R0, R3, RZ, 0x181f ;  /* 0x00181fff03007589 */ /* 0x00006800000e0000 */
[----:B------:R0:W2:Y:S02]  /*22b80*/  SHFL.IDX PT, R14, R2, RZ, 0x181f ;  /* 0x00181fff020e7589 */ /* 0x0000a400000e0000 */
.L_x_2719:
        /* <DEDUP_REMOVED lines=8> */
[CC--:B--2---:R-:W-:Y:S02]  /*22c10*/  @!P0 LEA R8, P2, R126.reuse, R14.reuse, 0x1 ;  /* 0x0000000e7e088211 */ /* 0x0c4fe400078408ff */
[C---:B------:R-:W-:Y:S02]  /*22c20*/  @!P1 LEA R14, P3, R95.reuse, R14, 0x1 ;  /* 0x0000000e5f0e9211 */ /* 0x040fe400078608ff */
[-C--:B-1----:R-:W-:Y:S02]  /*22c30*/  @!P0 LEA.HI.X R9, R126, R0.reuse, R57, 0x1, P2 ;  /* 0x000000007e098211 */ /* 0x082fe400010f0c39 */
[----:B------:R-:W-:-:S03]  /*22c40*/  @!P1 LEA.HI.X R15, R95, R0, R10, 0x1, P3 ;  /* 0x000000005f0f9211 */ /* 0x000fc600018f0c0a */
[----:B-----5:R3:W-:Y:S04]  /*22c50*/  @!P0 ST.E.128 desc[UR6][R8.64], R52 ;  /* 0x0000003408008985 */ /* 0x0207e8000c101d06 */
[----:B------:R3:W-:Y:S02]  /*22c60*/  @!P1 ST.E.128 desc[UR6][R14.64], R48 ;  /* 0x000000300e009985 */ /* 0x0007e4000c101d06 */
.L_x_2464:
[----:B------:R-:W-:Y:S05]  /*22c70*/  BSYNC B1 ;  /* 0x0000000000017941 */ /* 0x000fea0003800000 */
.L_x_2463:
[----:B------:R-:W-:-:S03]  /*22c80*/  UMOV UR4, 0xffffffff ;  /* 0xffffffff00047882 */ /* 0x000fc60000000000 */
[----:B------:R-:W-:Y:S05]  /*22c90*/  BRA.DIV UR4, `(.L_x_2465) ;  /* 0x000000c6046c7947 */ /* 0x000fea000b800000 */
[----:B-1----:R1:W4:Y:S04]  /*22ca0*/  SHFL.IDX PT, R0, R3, 0x1, 0x181f ;  /* 0x00381f0003007f89 */ /* 0x00232800000e0000 */
[----:B--23--:R1:W2:Y:S02]  /*22cb0*/  SHFL.IDX PT, R14, R2, 0x1, 0x181f ;  /* 0x00381f00020e7f89 */ /* 0x00c2a400000e0000 */
.L_x_2723:
        /* <DEDUP_REMOVED lines=10> */
[-C--:B----4-:R-:W-:Y:S02]  /*22d60*/  @!P2 LEA.HI.X R9, R126, R0.reuse, R57, 0x1, P0 ;  /* 0x000000007e09a211 */ /* 0x090fe400000f0c39 */
[----:B------:R-:W-:-:S03]  /*22d70*/  @!P3 LEA.HI.X R15, R95, R0, R10, 0x1, P1 ;  /* 0x000000005f0fb211 */ /* 0x000fc600008f0c0a */
[----:B-----5:R3:W-:Y:S04]  /*22d80*/  @!P2 ST.E.128 desc[UR6][R8.64], R40 ;  /* 0x000000280800a985 */ /* 0x0207e8000c101d06 */
[----:B------:R3:W-:Y:S02]  /*22d90*/  @!P3 ST.E.128 desc[UR6][R14.64], R44 ;  /* 0x0000002c0e00b985 */ /* 0x0007e4000c101d06 */
.L_x_2467:
[----:B------:R-:W-:Y:S05]  /*22da0*/  BSYNC B1 ;  /* 0x0000000000017941 */ /* 0x000fea0003800000 */
.L_x_2466:
[----:B------:R-:W-:-:S03]  /*22db0*/  UMOV UR4, 0xffffffff ;  /* 0xffffffff00047882 */ /* 0x000fc60000000000 */
[----:B------:R-:W-:Y:S05]  /*22dc0*/  BRA.DIV UR4, `(.L_x_2468) ;  /* 0x000000c604687947 */ /* 0x000fea000b800000 */
[----:B----4-:R4:W0:Y:S04]  /*22dd0*/  SHFL.IDX PT, R0, R3, 0x2, 0x181f ;  /* 0x00581f0003007f89 */ /* 0x01082800000e0000 */
[----:B--23--:R4:W2:Y:S02]  /*22de0*/  SHFL.IDX PT, R14, R2, 0x2, 0x181f ;  /* 0x00581f00020e7f89 */ /* 0x00c8a400000e0000 */
.L_x_2727:
        /* <DEDUP_REMOVED lines=10> */
[-C--:B0-----:R-:W-:Y:S02]  /*22e90*/  @!P2 LEA.HI.X R9, R126, R0.reuse, R57, 0x1, P0 ;  /* 0x000000007e09a211 */ /* 0x081fe400000f0c39 */
[----:B------:R-:W-:-:S03]  /*22ea0*/  @!P3 LEA.HI.X R15, R95, R0, R10, 0x1, P1 ;  /* 0x000000005f0fb211 */ /* 0x000fc600008f0c0a */
[----:B-----5:R3:W-:Y:S04]  /*22eb0*/  @!P2 ST.E.128 desc[UR6][R8.64], R32 ;  /* 0x000000200800a985 */ /* 0x0207e8000c101d06 */
[----:B------:R3:W-:Y:S02]  /*22ec0*/  @!P3 ST.E.128 desc[UR6][R14.64], R36 ;  /* 0x000000240e00b985 */ /* 0x0007e4000c101d06 */
.L_x_2470:
[----:B------:R-:W-:Y:S05]  /*22ed0*/  BSYNC B1 ;  /* 0x0000000000017941 */ /* 0x000fea0003800000 */
.L_x_2469:
[----:B------:R-:W-:-:S03]  /*22ee0*/  UMOV UR4, 0xffffffff ;  /* 0xffffffff00047882 */ /* 0x000fc60000000000 */
[----:B------:R-:W-:Y:S05]  /*22ef0*/  BRA.DIV UR4, `(.L_x_2471) ;  /* 0x000000c604647947 */ /* 0x000fea000b800000 */
[----:B0-----:R0:W0:Y:S04]  /*22f00*/  SHFL.IDX PT, R0, R3, 0x3, 0x181f ;  /* 0x00781f0003007f89 */ /* 0x00102800000e0000 */
[----:B--23--:R2:W3:Y:S02]  /*22f10*/  SHFL.IDX PT, R14, R2, 0x3, 0x181f ;  /* 0x00781f00020e7f89 */ /* 0x00c4e400000e0000 */
.L_x_2731:
        /* <DEDUP_REMOVED lines=16> */
.L_x_2461:
[----:B------:R-:W2:Y:S01]  /*23020*/  LDL R125, [R1+0x4c] ;  /* 0x00004c00017d7983 */ /* 0x000ea20000100800 */
[----:B------:R-:W1:Y:S01]  /*23030*/  @P1 LDC R12, c[0x0][0xbec] ;  /* 0x0002fb00ff0c1b82 */ /* 0x000e620000000800 */
[----:B------:R-:W-:-:S07]  /*23040*/  ULDC.64 UR4, c[0x0][0xb08] ;  /* 0x0002c20000047ab9 */ /* 0x000fce0000000a00 */
[----:B------:R-:W3:Y:S01]  /*23050*/  @P1 LDC R15, c[0x0][0xbf0] ;  /* 0x0002fc00ff0f1b82 */ /* 0x000ee20000000800 */
[----:B0-----:R-:W-:Y:S01]  /*23060*/  IMAD R10, R92, UR4, RZ ;  /* 0x000000045c0a7c24 */ /* 0x001fe2000f8e02ff */
[----:B------:R-:W-:Y:S01]  /*23070*/  ULDC.64 UR6, c[0x0][0xb30] ;  /* 0x0002cc0000067ab9 */ /* 0x000fe20000000a00 */
[----:B------:R-:W-:-:S04]  /*23080*/  IMAD.WIDE.U32 R8, R91, UR4, RZ ;  /* 0x000000045b087c25 */ /* 0x000fc8000f8e00ff */
[----:B------:R-:W-:Y:S01]  /*23090*/  IMAD R91, R91, UR5, R10 ;  /* 0x000000055b5b7c24 */ /* 0x000fe2000f8e020a */
[----:B------:R-:W-:Y:S01]  /*230a0*/  ULDC.64 UR4, c[0x0][0xb38] ;  /* 0x0002ce0000047ab9 */ /* 0x000fe20000000a00 */
[----:B------:R-:W-:Y:S02]  /*230b0*/  SHF.R.S32.HI R10, RZ, 0x1f, R93 ;  /* 0x0000001fff0a7819 */ /* 0x000fe4000001145d */
[----:B------:R-:W-:Y:S02]  /*230c0*/  IMAD.IADD R9, R9, 0x1, R91 ;  /* 0x0000000109097824 */ /* 0x000fe400078e025b */
        /* <DEDUP_REMOVED lines=33> */
[C---:B--2---:R-:W-:Y:S02]  /*232e0*/  VIADD R116, R125.reuse, 0x18 ;  /* 0x000000187d747836 */ /* 0x044fe40000000000 */
        /* <DEDUP_REMOVED lines=13> */
[----:B------:R-:W-:Y:S01]  /*233c0*/  VIADD R123, R125, 0x10 ;  /* 0x000000107d7b7836 */ /* 0x000fe20000000000 */
        /* <DEDUP_REMOVED lines=14> */
[----:B------:R-:W-:Y:S01]  /*234b0*/  SHF.R.S32.HI R72, RZ, 0x1f, R73 ;  /* 0x0000001fff487819 */ /* 0x000fe20000011449 */
[----:B0-----:R-:W-:Y:S06]  /*234c0*/  BRA.DIV UR4, `(.L_x_2473) ;  /* 0x000000c204387947 */ /* 0x001fec000b800000 */
[----:B------:R0:W1:Y:S04]  /*234d0*/  SHFL.IDX PT, R9, R8, RZ, 0x1c1f ;  /* 0x001c1fff08097589 */ /* 0x00006800000e0000 */
[----:B------:R0:W2:Y:S02]  /*234e0*/  SHFL.IDX PT, R14, R2, RZ, 0x1c1f ;  /* 0x001c1fff020e7589 */ /* 0x0000a400000e0000 */
.L_x_2734:
        /* <DEDUP_REMOVED lines=17> */
[----:B------:R-:W-:Y:S01]  /*23600*/  @!P2 LEA R30, P4, R123, R14, 0x2 ;  /* 0x0000000e7b1ea211 */ /* 0x000fe200078810ff */
[----:B------:R-:W-:Y:S01]  /*23610*/  @!P1 IMAD.MOV.U32 R107, RZ, RZ, R101 ;  /* 0x000000ffff6b9224 */ /* 0x000fe200078e0065 */
[----:B------:R1:W-:Y:S01]  /*23620*/  @!P0 ST.E.64 desc[UR6][R12.64], R28 ;  /* 0x0000001c0c008985 */ /* 0x0003e2000c101b06 */
[----:B------:R-:W-:-:S02]  /*23630*/  ISETP.GE.AND P0, PT, R118, UR4, PT ;  /* 0x0000000476007c0c */ /* 0x000fc4000bf06270 */
        /* <DEDUP_REMOVED lines=27> */
[-C--:B-1----:R-:W-:Y:S01]  /*237f0*/  @!P3 LEA R10, P4, R89, R14.reuse, 0x2 ;  /* 0x0000000e590ab211 */ /* 0x082fe200078810ff */
[----:B--2---:R-:W-:Y:S01]  /*23800*/  @!P1 IMAD.MOV.U32 R6, RZ, RZ, R4 ;  /* 0x000000ffff069224 */ /* 0x004fe200078e0004 */
[----:B------:R-:W-:Y:S01]  /*23810*/  @!P0 LEA R4, P2, R91, R14, 0x2 ;  /* 0x0000000e5b048211 */ /* 0x000fe200078410ff */
[----:B------:R-:W-:Y:S01]  /*23820*/  @!P1 IMAD.MOV.U32 R7, RZ, RZ, R45 ;  /* 0x000000ffff079224 */ /* 0x000fe200078e002d */
[-C--:B------:R-:W-:Y:S01]  /*23830*/  @!P3 LEA.HI.X R11, R89, R9.reuse, R92, 0x2, P4 ;  /* 0x00000009590bb211 */ /* 0x080fe200020f145c */
[----:B------:R-:W-:Y:S01]  /*23840*/  @!P5 IMAD.MOV.U32 R45, RZ, RZ, R51 ;  /* 0x000000ffff2dd224 */ /* 0x000fe200078e0033 */
[----:B------:R-:W-:-:S02]  /*23850*/  @!P0 LEA.HI.X R5, R91, R9, R94, 0x2, P2 ;  /* 0x000000095b058211 */ /* 0x000fc400010f145e */
[----:B------:R1:W-:Y:S01]  /*23860*/  @!P1 ST.E.64 desc[UR6][R12.64], R6 ;  /* 0x000000060c009985 */ /* 0x0003e2000c101b06 */
[----:B------:R-:W-:Y:S02]  /*23870*/  ISETP.GE.AND P1, PT, R43, UR4, PT ;  /* 0x000000042b007c0c */ /* 0x000fe4000bf26270 */
[-C--:B------:R-:W-:Y:S01]  /*23880*/  @!P5 LEA R28, P2, R73, R14.reuse, 0x2 ;  /* 0x0000000e491cd211 */ /* 0x080fe200078410ff */
[----:B------:R2:W-:Y:S01]  /*23890*/  @!P0 ST.E.64 desc[UR6][R4.64], R46 ;  /* 0x0000002e04008985 */ /* 0x0005e2000c101b06 */
[----:B------:R-:W-:Y:S02]  /*238a0*/  ISETP.GE.AND P0, PT, R41, UR4, PT ;  /* 0x0000000429007c0c */ /* 0x000fe4000bf06270 */
[----:B------:R-:W-:Y:S01]  /*238b0*/  @!P5 LEA.HI.X R29, R73, R9, R72, 0x2, P2 ;  /* 0x00000009491dd211 */ /* 0x000fe200010f1448 */
[----:B------:R3:W-:Y:S01]  /*238c0*/  @!P3 ST.E.64 desc[UR6][R10.64], R48 ;  /* 0x000000300a00b985 */ /* 0x0007e2000c101b06 */
[----:B------:R-:W-:Y:S02]  /*238d0*/  ISETP.GE.AND P3, PT, R39, UR4, PT ;  /* 0x0000000427007c0c */ /* 0x000fe4000bf66270 */
[----:B------:R-:W-:Y:S01]  /*238e0*/  ISETP.GE.AND P4, PT, R34, UR4, PT ;  /* 0x0000000422007c0c */ /* 0x000fe2000bf86270 */
[----:B------:R-:W-:Y:S01]  /*238f0*/  @!P5 ST.E.64 desc[UR6][R28.64], R44 ;  /* 0x0000002c1c00d985 */ /* 0x000fe2000c101b06 */
[----:B------:R-:W-:Y:S01]  /*23900*/  ISETP.GE.AND P5, PT, R37, UR4, PT ;  /* 0x0000000425007c0c */ /* 0x000fe2000bfa6270 */
[----:B------:R-:W-:Y:S01]  /*23910*/  @!P1 IMAD.MOV.U32 R51, RZ, RZ, R53 ;  /* 0x000000ffff339224 */ /* 0x000fe200078e0035 */
[----:B-1----:R-:W-:-:S03]  /*23920*/  @!P1 LEA R6, P2, R43, R14, 0x2 ;  /* 0x0000000e2b069211 */ /* 0x002fc600078410ff */
[----:B------:R-:W-:Y:S01]  /*23930*/  @!P0 IMAD.MOV.U32 R53, RZ, RZ, R55 ;  /* 0x000000ffff358224 */ /* 0x000fe200078e0037 */
[----:B------:R-:W-:Y:S02]  /*23940*/  @!P1 LEA.HI.X R7, R43, R9, R88, 0x2, P2 ;  /* 0x000000092b079211 */ /* 0x000fe400010f1458 */
[----:B--2---:R-:W-:-:S03]  /*23950*/  @!P0 LEA R4, P2, R41, R14, 0x2 ;  /* 0x0000000e29048211 */ /* 0x004fc600078410ff */
[----:B------:R-:W-:Y:S01]  /*23960*/  @!P1 ST.E.64 desc[UR6][R6.64], R50 ;  /* 0x0000003206009985 */ /* 0x000fe2000c101b06 */
[-C--:B------:R-:W-:Y:S01]  /*23970*/  @!P0 LEA.HI.X R5, R41, R9.reuse, R42, 0x2, P2 ;  /* 0x0000000929058211 */ /* 0x080fe200010f142a */
[----:B------:R-:W-:Y:S01]  /*23980*/  @!P5 IMAD.MOV.U32 R109, RZ, RZ, R111 ;  /* 0x000000ffff6dd224 */ /* 0x000fe200078e006f */
[-C--:B---3--:R-:W-:Y:S01]  /*23990*/  @!P3 LEA R10, P1, R39, R14.reuse, 0x2 ;  /* 0x0000000e270ab211 */ /* 0x088fe200078210ff */
[----:B------:R-:W-:Y:S02]  /*239a0*/  @!P4 IMAD.MOV.U32 R114, RZ, RZ, R112 ;  /* 0x000000ffff72c224 */ /* 0x000fe400078e0070 */
[----:B------:R1:W-:Y:S01]  /*239b0*/  @!P0 ST.E.64 desc[UR6][R4.64], R52 ;  /* 0x0000003404008985 */ /* 0x0003e2000c101b06 */
[-C--:B------:R-:W-:Y:S02]  /*239c0*/  @!P5 LEA R12, P0, R37, R14.reuse, 0x2 ;  /* 0x0000000e250cd211 */ /* 0x080fe400078010ff */
[----:B------:R-:W-:Y:S02]  /*239d0*/  @!P4 LEA R14, P2, R34, R14, 0x2 ;  /* 0x0000000e220ec211 */ /* 0x000fe400078410ff */
[----:B------:R-:W-:-:S02]  /*239e0*/  @!P3 LEA.HI.X R11, R39, R9, R40, 0x2, P1 ;  /* 0x00000009270bb211 */ /* 0x000fc400008f1428 */
[-C--:B------:R-:W-:Y:S02]  /*239f0*/  @!P5 LEA.HI.X R13, R37, R9.reuse, R38, 0x2, P0 ;  /* 0x00000009250dd211 */ /* 0x080fe400000f1426 */
[----:B------:R-:W-:Y:S01]  /*23a00*/  @!P4 LEA.HI.X R15, R34, R9, R36, 0x2, P2 ;  /* 0x00000009220fc211 */ /* 0x000fe200010f1424 */
[----:B-1----:R-:W-:Y:S02]  /*23a10*/  @!P3 IMAD.MOV.U32 R4, RZ, RZ, R68 ;  /* 0x000000ffff04b224 */ /* 0x002fe400078e0044 */
[----:B------:R-:W-:-:S05]  /*23a20*/  @!P3 IMAD.MOV.U32 R5, RZ, RZ, R57 ;  /* 0x000000ffff05b224 */ /* 0x000fca00078e0039 */
[----:B------:R3:W-:Y:S04]  /*23a30*/  @!P3 ST.E.64 desc[UR6][R10.64], R4 ;  /* 0x000000040a00b985 */ /* 0x0007e8000c101b06 */
[----:B------:R3:W-:Y:S04]  /*23a40*/  @!P5 ST.E.64 desc[UR6][R12.64], R108 ;  /* 0x0000006c0c00d985 */ /* 0x0007e8000c101b06 */
[----:B------:R3:W-:Y:S02]  /*23a50*/  @!P4 ST.E.64 desc[UR6][R14.64], R114 ;  /* 0x000000720e00c985 */ /* 0x0007e4000c101b06 */
.L_x_2475:
[----:B------:R-:W-:Y:S05]  /*23a60*/  BSYNC B1 ;  /* 0x0000000000017941 */ /* 0x000fea0003800000 */
.L_x_2474:
[----:B------:R-:W-:-:S03]  /*23a70*/  UMOV UR4, 0xffffffff ;  /* 0xffffffff00047882 */ /* 0x000fc60000000000 */
[----:B------:R-:W-:Y:S05]  /*23a80*/  BRA.DIV UR4, `(.L_x_2476) ;  /* 0x000000ba04fc7947 */ /* 0x000fea000b800000 */
[----:B------:R4:W0:Y:S04]  /*23a90*/  SHFL.IDX PT, R3, R8, 0x1, 0x1c1f ;  /* 0x003c1f0008037f89 */ /* 0x00082800000e0000 */
[----:B--23--:R4:W2:Y:S02]  /*23aa0*/  SHFL.IDX PT, R14, R2, 0x1, 0x1c1f ;  /* 0x003c1f00020e7f89 */ /* 0x00c8a400000e0000 */
.L_x_2738:
        /* <DEDUP_REMOVED lines=9> */
[----:B--2---:R-:W-:Y:S01]  /*23b40*/  @!P2 LEA R6, P4, R120, R14, 0x2 ;  /* 0x0000000e7806a211 */ /* 0x004fe200078810ff */
[----:B------:R-:W-:-:S03]  /*23b50*/  @!P2 IMAD.MOV.U32 R57, RZ, RZ, R117 ;  /* 0x000000ffff39a224 */ /* 0x000fc600078e0075 */
[-C--:B0-----:R-:W-:Y:S02]  /*23b60*/  @!P2 LEA.HI.X R7, R120, R3.reuse, R121, 0x2, P4 ;  /* 0x000000037807a211 */ /* 0x081fe400020f1479 */
[CC--:B----4-:R-:W-:Y:S01]  /*23b70*/  @!P1 LEA R8, P4, R123.reuse, R14.reuse, 0x2 ;  /* 0x0000000e7b089211 */ /* 0x0d0fe200078810ff */
[----:B------:R-:W-:Y:S02]  /*23b80*/  @!P3 IMAD.MOV.U32 R2, RZ, RZ, R14 ;  /* 0x000000ffff02b224 */ /* 0x000fe400078e000e */
[----:B------:R-:W-:Y:S01]  /*23b90*/  @!P3 IMAD.MOV.U32 R55, RZ, RZ, R113 ;  /* 0x000000ffff37b224 */ /* 0x000fe200078e0071 */
[----:B-1----:R-:W-:Y:S01]  /*23ba0*/  @!P1 LEA.HI.X R9, R123, R3, R124, 0x2, P4 ;  /* 0x000000037b099211 */ /* 0x002fe200020f147c */
[----:B------:R-:W-:Y:S01]  /*23bb0*/  @!P3 IMAD.WIDE R4, R125, 0x4, R2 ;  /* 0x000000047d04b825 */ /* 0x000fe200078e0202 */
[----:B------:R-:W-:-:S04]  /*23bc0*/  @!P0 LEA R10, P4, R116, R14, 0x2 ;  /* 0x0000000e740a8211 */ /* 0x000fc800078810ff */
[-C--:B------:R-:W-:Y:S01]  /*23bd0*/  @!P0 LEA.HI.X R11, R116, R3.reuse, R122, 0x2, P4 ;  /* 0x00000003740b8211 */ /* 0x080fe200020f147a */
[----:B------:R-:W-:Y:S01]  /*23be0*/  @!P3 ST.E.64 desc[UR6][R4.64], R54 ;  /* 0x000000360400b985 */ /* 0x000fe2000c101b06 */
[C---:B------:R-:W-:Y:S02]  /*23bf0*/  @!P5 LEA R12, P4, R118.reuse, R14, 0x2 ;  /* 0x0000000e760cd211 */ /* 0x040fe400078810ff */
[----:B------:R-:W-:Y:S01]  /*23c00*/  ISETP.GE.AND P3, PT, R97, UR4, PT ;  /* 0x0000000461007c0c */ /* 0x000fe2000bf66270 */
[----:B------:R0:W-:Y:S01]  /*23c10*/  @!P2 ST.E.64 desc[UR6][R6.64], R56 ;  /* 0x000000380600a985 */ /* 0x0001e2000c101b06 */
[----:B------:R-:W-:Y:S02]  /*23c20*/  @!P5 LEA.HI.X R13, R118, R3, R119, 0x2, P4 ;  /* 0x00000003760dd211 */ /* 0x000fe400020f1477 */
[----:B------:R-:W-:Y:S01]  /*23c30*/  ISETP.GE.AND P4, PT, R95, UR4, PT ;  /* 0x000000045f007c0c */ /* 0x000fe2000bf86270 */
[----:B------:R1:W-:Y:S01]  /*23c40*/  @!P1 ST.E.64 desc[UR6][R8.64], R58 ;  /* 0x0000003a08009985 */ /* 0x0003e2000c101b06 */
[----:B------:R-:W-:-:S02]  /*23c50*/  ISETP.GE.AND P2, PT, R93, UR4, PT ;  /* 0x000000045d007c0c */ /* 0x000fc4000bf46270 */
[----:B------:R-:W-:Y:S01]  /*23c60*/  ISETP.GE.AND P1, PT, R91, UR4, PT ;  /* 0x000000045b007c0c */ /* 0x000fe2000bf26270 */
[----:B------:R2:W-:Y:S04]  /*23c70*/  @!P0 ST.E.64 desc[UR6][R10.64], R60 ;  /* 0x0000003c0a008985 */ /* 0x0005e8000c101b06 */
[----:B------:R-:W-:Y:S01]  /*23c80*/  @!P5 ST.E.64 desc[UR6][R12.64], R62 ;  /* 0x0000003e0c00d985 */ /* 0x000fe2000c101b06 */
[----:B0-----:R-:W-:-:S03]  /*23c90*/  @!P3 LEA R6, P5, R97, R14, 0x2 ;  /* 0x0000000e6106b211 */ /* 0x001fc600078a10ff */
[-C--:B------:R-:W-:Y:S02]  /*23ca0*/  @!P4 LEA R4, P0, R95, R14.reuse, 0x2 ;  /* 0x0000000e5f04c211 */ /* 0x080fe400078010ff */
[-C--:B------:R-:W-:Y:S01]  /*23cb0*/  @!P3 LEA.HI.X R7, R97, R3.reuse, R110, 0x2, P5 ;  /* 0x000000036107b211 */ /* 0x080fe200028f146e */
[----:B------:R-:W-:Y:S01]  /*23cc0*/  @!P2 IMAD.MOV.U32 R68, RZ, RZ, R24 ;  /* 0x000000ffff44a224 */ /* 0x000fe200078e0018 */
[----:B------:R-:W-:Y:S02]  /*23cd0*/  @!P4 LEA.HI.X R5, R95, R3, R98, 0x2, P0 ;  /* 0x000000035f05c211 */ /* 0x000fe400000f1462 */
[----:B------:R-:W-:Y:S02]  /*23ce0*/  ISETP.GE.AND P0, PT, R89, UR4, PT ;  /* 0x0000000459007c0c */ /* 0x000fe4000bf06270 */
[----:B-1----:R-:W-:Y:S01]  /*23cf0*/  @!P2 LEA R8, P5, R93, R14, 0x2 ;  /* 0x0000000e5d08a211 */ /* 0x002fe200078a10ff */
[----:B------:R0:W-:Y:S01]  /*23d00*/  @!P4 ST.E.64 desc[UR6][R4.64], R64 ;  /* 0x000000400400c985 */ /* 0x0001e2000c101b06 */
[----:B------:R-:W-:-:S02]  /*23d10*/  ISETP.GE.AND P4, PT, R73, UR4, PT ;  /* 0x0000000449007c0c */ /* 0x000fc4000bf86270 */
[-C--:B------:R-:W-:Y:S01]  /*23d20*/  @!P2 LEA.HI.X R9, R93, R3.reuse, R96, 0x2, P5 ;  /* 0x000000035d09a211 */ /* 0x080fe200028f1460 */
[----:B------:R1:W-:Y:S01]  /*23d30*/  @!P3 ST.E.64 desc[UR6][R6.64], R66 ;  /* 0x000000420600b985 */ /* 0x0003e2000c101b06 */
[-C--:B--2---:R-:W-:Y:S02]  /*23d40*/  @!P1 LEA R10, P5, R91, R14.reuse, 0x2 ;  /* 0x0000000e5b0a9211 */ /* 0x084fe400078a10ff */
[----:B------:R-:W-:Y:S01]  /*23d50*/  ISETP.GE.AND P3, PT, R43, UR4, PT ;  /* 0x000000042b007c0c */ /* 0x000fe2000bf66270 */
[----:B------:R2:W-:Y:S01]  /*23d60*/  @!P2 ST.E.64 desc[UR6][R8.64], R68 ;  /* 0x000000440800a985 */ /* 0x0005e2000c101b06 */
[-C--:B------:R-:W-:Y:S02]  /*23d70*/  @!P1 LEA.HI.X R11, R91, R3.reuse, R94, 0x2, P5 ;  /* 0x000000035b0b9211 */ /* 0x080fe400028f145e */
[----:B------:R-:W-:Y:S02]  /*23d80*/  @!P0 LEA R20, P5, R89, R14, 0x2 ;  /* 0x0000000e59148211 */ /* 0x000fe400078a10ff */
[----:B------:R-:W-:Y:S01]  /*23d90*/  ISETP.GE.AND P2, PT, R41, UR4, PT ;  /* 0x0000000429007c0c */ /* 0x000fe2000bf46270 */
[----:B------:R3:W-:Y:S01]  /*23da0*/  @!P1 ST.E.64 desc[UR6][R10.64], R70 ;  /* 0x000000460a009985 */ /* 0x0007e2000c101b06 */
[----:B------:R-:W-:-:S02]  /*23db0*/  @!P0 LEA.HI.X R21, R89, R3, R92, 0x2, P5 ;  /* 0x0000000359158211 */ /* 0x000fc400028f145c */
[----:B------:R-:W-:Y:S02]  /*23dc0*/  ISETP.GE.AND P1, PT, R39, UR4, PT ;  /* 0x0000000427007c0c */ /* 0x000fe4000bf26270 */
[-C--:B0-----:R-:W-:Y:S01]  /*23dd0*/  @!P4 LEA R4, P5, R73, R14.reuse, 0x2 ;  /* 0x0000000e4904c211 */ /* 0x081fe200078a10ff */
[----:B------:R0:W-:Y:S01]  /*23de0*/  @!P0 ST.E.64 desc[UR6][R20.64], R74 ;  /* 0x0000004a14008985 */ /* 0x0001e2000c101b06 */
[-C--:B-1----:R-:W-:Y:S02]  /*23df0*/  @!P3 LEA R6, P0, R43, R14.reuse, 0x2 ;  /* 0x0000000e2b06b211 */ /* 0x082fe400078010ff */
[-C--:B------:R-:W-:Y:S02]  /*23e00*/  @!P4 LEA.HI.X R5, R73, R3.reuse, R72, 0x2, P5 ;  /* 0x000000034905c211 */ /* 0x080fe400028f1448 */
[----:B------:R-:W-:Y:S02]  /*23e10*/  ISETP.GE.AND P5, PT, R37, UR4, PT ;  /* 0x0000000425007c0c */ /* 0x000fe4000bfa6270 */
[----:B------:R-:W-:Y:S01]  /*23e20*/  @!P3 LEA.HI.X R7, R43, R3, R88, 0x2, P0 ;  /* 0x000000032b07b211 */ /* 0x000fe200000f1458 */
[----:B------:R0:W-:Y:S01]  /*23e30*/  @!P4 ST.E.64 desc[UR6][R4.64], R76 ;  /* 0x0000004c0400c985 */ /* 0x0001e2000c101b06 */
[----:B--2---:R-:W-:-:S03]  /*23e40*/  @!P2 LEA R8, P0, R41, R14, 0x2 ;  /* 0x0000000e2908a211 */ /* 0x004fc600078010ff */
[----:B------:R0:W-:Y:S01]  /*23e50*/  @!P3 ST.E.64 desc[UR6][R6.64], R82 ;  /* 0x000000520600b985 */ /* 0x0001e2000c101b06 */
[----:B------:R-:W-:Y:S02]  /*23e60*/  @!P2 LEA.HI.X R9, R41, R3, R42, 0x2, P0 ;  /* 0x000000032909a211 */ /* 0x000fe400000f142a */
[----:B---3--:R-:W-:-:S03]  /*23e70*/  @!P1 LEA R10, P0, R39, R14, 0x2 ;  /* 0x0000000e270a9211 */ /* 0x008fc600078010ff */
        /* <DEDUP_REMOVED lines=13> */
.L_x_2458:
[----:B------:R-:W1:Y:S01]  /*23f50*/  LDL.LU R4, [R1+0x80] ;  /* 0x0000800001047983 */ /* 0x000e620000300800 */
[----:B------:R-:W-:Y:S01]  /*23f60*/  ULDC.64 UR6, c[0x0][0xc08] ;  /* 0x0003020000067ab9 */ /* 0x000fe20000000a00 */
[----:B------:R-:W-:Y:S02]  /*23f70*/  ULDC.64 UR4, c[0x0][0xc00] ;  /* 0x0003000000047ab9 */ /* 0x000fe40000000a00 */
[----:B------:R-:W2:Y:S01]  /*23f80*/  LDL.LU R0, [R1+0x84] ;  /* 0x0000840001007983 */ /* 0x000ea20000300800 */
[----:B------:R-:W-:Y:S01]  /*23f90*/  ISETP.NE.U32.AND P1, PT, RZ, UR6, PT ;  /* 0x00000006ff007c0c */ /* 0x000fe2000bf25070 */
[----:B------:R-:W-:Y:S01]  /*23fa0*/  IMAD.MOV.U32 R13, RZ, RZ, RZ ;  /* 0x000000ffff0d7224 */ /* 0x000fe200078e00ff */
[----:B------:R-:W-:Y:S01]  /*23fb0*/  ISETP.NE.U32.AND P0, PT, RZ, UR4, PT ;  /* 0x00000004ff007c0c */ /* 0x000fe2000bf05070 */
[----:B------:R-:W3:Y:S01]  /*23fc0*/  S2R R6, SR_TID.X ;  /* 0x0000000000067919 */ /* 0x000ee20000002100 */
[----:B------:R-:W-:Y:S01]  /*23fd0*/  ISETP.NE.AND.EX P1, PT, RZ, UR7, PT, P1 ;  /* 0x00000007ff007c0c */ /* 0x000fe2000bf25310 */
[----:B------:R-:W-:Y:S01]  /*23fe0*/  ULDC.64 UR8, c[0x0][0x208] ;  /* 0x0000820000087ab9 */ /* 0x000fe20000000a00 */
[----:B------:R-:W-:Y:S01]  /*23ff0*/  ISETP.NE.AND.EX P0, PT, RZ, UR5, PT, P0 ;  /* 0x00000005ff007c0c */ /* 0x000fe2000bf05300 */
[----:B---3--:R-:W-:-:S05]  /*24000*/  VIADD R28, R6, 0xffffff80 ;  /* 0xffffff80061c7836 */ /* 0x008fca0000000000 */
[----:B------:R-:W-:Y:S02]  /*24010*/  ISETP.GT.AND P3, PT, R28, 0x7f, PT ;  /* 0x0000007f1c00780c */ /* 0x000fe40003f64270 */
[----:B-1----:R-:W-:Y:S01]  /*24020*/  IADD3 R2, P2, R4, UR4, RZ ;  /* 0x0000000404027c10 */ /* 0x002fe2000ff5e0ff */
[----:B------:R-:W-:-:S03]  /*24030*/  ULDC UR4, c[0x0][0xa88] ;  /* 0x0002a20000047ab9 */ /* 0x000fc60000000800 */
[----:B--2---:R-:W-:Y:S02]  /*24040*/  IADD3.X R3, R0, UR5, RZ, P2, !PT ;  /* 0x0000000500037c10 */ /* 0x004fe400097fe4ff */
[----:B------:R-:W-:Y:S01]  /*24050*/  @P1 IADD3 R4, P2, R4, UR6, RZ ;  /* 0x0000000604041c10 */ /* 0x000fe2000ff5e0ff */
[----:B------:R-:W-:Y:S02]  /*24060*/  IMAD.U32 R20, RZ, RZ, UR4 ;  /* 0x00000004ff147e24 */ /* 0x000fe4000f8e00ff */
[----:B------:R1:W5:Y:S01]  /*24070*/  @P0 LDG.E R13, desc[UR8][R2.64] ;  /* 0x00000008020d0981 */ /* 0x000362000c1e1900 */
[----:B------:R-:W-:Y:S02]  /*24080*/  @P1 IADD3.X R5, R0, UR7, RZ, P2, !PT ;  /* 0x0000000700051c10 */ /* 0x000fe400097fe4ff */
[----:B------:R-:W-:-:S03]  /*24090*/  ISETP.GT.AND P2, PT, R128, 0x1, PT ;  /* 0x000000018000780c */ /* 0x000fc60003f44270 */
[----:B------:R1:W5:Y:S01]  /*240a0*/  @P1 LDG.E R20, desc[UR8][R4.64] ;  /* 0x0000000804141981 */ /* 0x000362000c1e1900 */
[----:B------:R-:W-:Y:S09]  /*240b0*/  @P1 BRA `(.L_x_2477) ;  /* 0x0000000000141947 */ /* 0x000ff20003800000 */
[----:B------:R-:W-:Y:S05]  /*240c0*/  @!P0 BRA `(.L_x_2477) ;  /* 0x0000000000108947 */ /* 0x000fea0003800000 */
[----:B------:R-:W-:Y:S02]  /*240d0*/  ULDC.64 UR4, c[0x0][0x208] ;  /* 0x0000820000047ab9 */ /* 0x000fe40000000a00 */
[----:B-1----:R-:W2:Y:S04]  /*240e0*/  LDG.E R5, desc[UR4][R2.64] ;  /* 0x0000000402057981 */ /* 0x002ea8000c1e1900 */
[----:B-----5:R-:W2:Y:S02]  /*240f0*/  LDG.E R20, desc[UR4][R2.64+0x4] ;  /* 0x0000040402147981 */ /* 0x020ea4000c1e1900 */
[----:B--2---:R-:W-:-:S07]  /*24100*/  IMAD.IADD R20, R20, 0x1, -R5 ;  /* 0x0000000114147824 */ /* 0x004fce00078e0a05 */
.L_x_2477:
[----:B------:R-:W2:Y:S04]  /*24110*/  LDL.LU R0, [R1+0x88] ;  /* 0x0000880001007983 */ /* 0x000ea80000300800 */
[----:B-1----:R-:W3:Y:S01]  /*24120*/  LDL.LU R2, [R1+0x78] ;  /* 0x0000780001027983 */ /* 0x002ee20000300800 */
[----:B------:R-:W-:Y:S01]  /*24130*/  BSSY B1, `(.L_x_2478) ;  /* 0x0000039000017945 */ /* 0x000fe20003800000 */
[----:B-----5:R-:W-:Y:S02]  /*24140*/  SHF.R.S32.HI R12, RZ, 0x1f, R13 ;  /* 0x0000001fff0c7819 */ /* 0x020fe4000001140d */
[----:B--2---:R-:W-:Y:S02]  /*24150*/  SEL R14, R0, RZ, !P0 ;  /* 0x000000ff000e7207 */ /* 0x004fe40004000000 */
[----:B---3--:R-:W-:Y:S01]  /*24160*/  SEL R21, R2, RZ, !P0 ;  /* 0x000000ff02157207 */ /* 0x008fe20004000000 */
[----:B------:R-:W-:Y:S06]  /*24170*/  @P3 BRA `(.L_x_2479) ;  /* 0x0000000000d03947 */ /* 0x000fec0003800000 */
[----:B------:R-:W2:Y:S01]  /*24180*/  LDL R2, [R1+0x50] ;  /* 0x0000500001027983 */ /* 0x000ea20000100800 */
        /* <DEDUP_REMOVED lines=17> */
[----:B------:R-:W0:Y:S08]  /*242a0*/  LDC.64 R4, c[0x0][R24+0x210] ;  /* 0x0000840018047b82 */ /* 0x000e300000000a00 */
[----:B------:R-:W5:Y:S08]  /*242b0*/  @P0 LDC R0, c[0x0][0xbec] ;  /* 0x0002fb00ff000b82 */ /* 0x000f700000000800 */
[----:B------:R-:W0:Y:S01]  /*242c0*/  @P0 LDC R37, c[0x0][0xbf0] ;  /* 0x0002fc00ff250b82 */ /* 0x000e220000000800 */
        /* <DEDUP_REMOVED lines=31> */
.L_x_2479:
[----:B------:R-:W-:Y:S05]  /*244c0*/  BSYNC B1 ;  /* 0x0000000000017941 */ /* 0x000fea0003800000 */
.L_x_2478:
[----:B------:R-:W-:Y:S05]  /*244d0*/  @P2 BRA `(.L_x_2472) ;  /* 0x0000000400f42947 */ /* 0x000fea0003800000 */
[----:B------:R-:W2:Y:S01]  /*244e0*/  LDL.LU R10, [R1+0x64] ;  /* 0x00006400010a7983 */ /* 0x000ea20000300800 */
[----:B------:R-:W3:Y:S01]  /*244f0*/  LDC R29, c[0x0][0xbe8] ;  /* 0x0002fa00ff1d7b82 */ /* 0x000ee20000000800 */
[--C-:B------:R-:W-:Y:S01]  /*24500*/  SHF.R.S32.HI R9, RZ, 0x1f, R28.reuse ;  /* 0x0000001fff097819 */ /* 0x100fe2000001141c */
[----:B------:R-:W-:Y:S01]  /*24510*/  ULDC.64 UR4, c[0x0][0xaa0] ;  /* 0x0002a80000047ab9 */ /* 0x000fe20000000a00 */
[----:B------:R-:W4:Y:S01]  /*24520*/  LDL R8, [R1+0x50] ;  /* 0x0000500001087983 */ /* 0x000f220000100800 */
[----:B------:R-:W-:Y:S01]  /*24530*/  SHF.R.S32.HI R6, RZ, 0x1f, R28 ;  /* 0x0000001fff067819 */ /* 0x000fe2000001141c */
[----:B------:R-:W-:Y:S01]  /*24540*/  IMAD R0, R12, UR4, RZ ;  /* 0x000000040c007c24 */ /* 0x000fe2000f8e02ff */
[-C--:B------:R-:W-:Y:S01]  /*24550*/  LEA.HI R9, R9, R28.reuse, RZ, 0x3 ;  /* 0x0000001c09097211 */ /* 0x080fe200078f18ff */
[----:B-1----:R-:W-:Y:S01]  /*24560*/  IMAD.WIDE.U32 R2, R13, UR4, RZ ;  /* 0x000000040d027c25 */ /* 0x002fe2000f8e00ff */
[----:B------:R-:W-:Y:S01]  /*24570*/  LEA.HI R6, R6, R28, RZ, 0x3 ;  /* 0x0000001c06067211 */ /* 0x000fe200078f18ff */
[----:B------:R-:W-:Y:S01]  /*24580*/  ULDC.64 UR6, c[0x0][0xaf0] ;  /* 0x0002bc0000067ab9 */ /* 0x000fe20000000a00 */
[----:B------:R-:W-:Y:S01]  /*24590*/  LOP3.LUT R9, R9, 0xfffffff8, RZ, 0xc0, !PT ;  /* 0xfffffff809097812 */ /* 0x000fe200078ec0ff */
[----:B------:R-:W-:Y:S01]  /*245a0*/  IMAD R5, R13, UR5, R0 ;  /* 0x000000050d057c24 */ /* 0x000fe2000f8e0200 */
[----:B------:R-:W-:Y:S01]  /*245b0*/  SHF.R.S32.HI R6, RZ, 0x3, R6 ;  /* 0x00000003ff067819 */ /* 0x000fe20000011406 */
[----:B------:R-:W-:-:S02]  /*245c0*/  ULDC.64 UR4, c[0x0][0xae8] ;  /* 0x0002ba0000047ab9 */ /* 0x000fc40000000a00 */
[----:B------:R-:W-:Y:S02]  /*245d0*/  IMAD.IADD R9, R28, 0x1, -R9 ;  /* 0x000000011c097824 */ /* 0x000fe400078e0a09 */
[----:B------:R-:W-:Y:S02]  /*245e0*/  IMAD.IADD R3, R3, 0x1, R5 ;  /* 0x0000000103037824 */ /* 0x000fe400078e0205 */
[----:B------:R-:W-:Y:S01]  /*245f0*/  IMAD R0, R9, 0x20, R6 ;  /* 0x0000002009007824 */ /* 0x000fe200078e0206 */
[----:B---3--:R-:W-:-:S13]  /*24600*/  ISETP.NE.AND P0, PT, R29, 0x1, PT ;  /* 0x000000011d00780c */ /* 0x008fda0003f05270 */
[----:B------:R-:W1:Y:S08]  /*24610*/  @P0 LDC R4, c[0x0][0xbec] ;  /* 0x0002fb00ff040b82 */ /* 0x000e700000000800 */
[----:B------:R-:W3:Y:S01]  /*24620*/  @P0 LDC R7, c[0x0][0xbf0] ;  /* 0x0002fc00ff070b82 */ /* 0x000ee20000000800 */
[----:B--2---:R-:W-:-:S04]  /*24630*/  IMAD.WIDE.U32 R2, R10, UR4, R2 ;  /* 0x000000040a027c25 */ /* 0x004fc8000f8e0002 */
[----:B----4-:R-:W-:Y:S02]  /*24640*/  IMAD.IADD R9, R8, 0x1, R0 ;  /* 0x0000000108097824 */ /* 0x010fe400078e0200 */
[----:B------:R-:W-:Y:S01]  /*24650*/  IMAD R3, R10, UR5, R3 ;  /* 0x000000050a037c24 */ /* 0x000fe2000f8e0203 */
[----:B------:R-:W-:Y:S01]  /*24660*/  ULDC.64 UR4, c[0x0][0xae0] ;  /* 0x0002b80000047ab9 */ /* 0x000fe20000000a00 */
[----:B-1----:R-:W-:-:S04]  /*24670*/  @P0 IMAD.HI.U32 R0, R9, R4, RZ ;  /* 0x0000000409000227 */ /* 0x002fc800078e00ff */
[----:B------:R-:W-:Y:S01]  /*24680*/  IMAD.MOV.U32 R5, RZ, RZ, R9 ;  /* 0x000000ffff057224 */ /* 0x000fe200078e0009 */
[----:B---3--:R-:W-:Y:S01]  /*24690*/  @P0 SHF.R.U32.HI R5, RZ, R7, R0 ;  /* 0x00000007ff050219 */ /* 0x008fe20000011600 */
        /* <DEDUP_REMOVED lines=26> */
.L_x_2741:
        /* <DEDUP_REMOVED lines=9> */
[CC--:B---3--:R-:W-:Y:S02]  /*248d0*/  @!P2 LEA R8, P0, R126.reuse, R14.reuse, 0x1 ;  /* 0x0000000e7e08a211 */ /* 0x0c8fe400078008ff */
[C---:B------:R-:W-:Y:S02]  /*248e0*/  @!P3 LEA R14, P1, R95.reuse, R14, 0x1 ;  /* 0x0000000e5f0eb211 */ /* 0x040fe400078208ff */
[-C--:B--2---:R-:W-:Y:S02]  /*248f0*/  @!P2 LEA.HI.X R9, R126, R0.reuse, R7, 0x1, P0 ;  /* 0x000000007e09a211 */ /* 0x084fe400000f0c07 */
[----:B------:R-:W-:-:S03]  /*24900*/  @!P3 LEA.HI.X R15, R95, R0, R5, 0x1, P1 ;  /* 0x000000005f0fb211 */ /* 0x000fc600008f0c05 */
[----:B------:R4:W-:Y:S04]  /*24910*/  @!P2 ST.E.128 desc[UR6][R8.64], RZ ;  /* 0x000000ff0800a985 */ /* 0x0009e8000c101d06 */
[----:B------:R4:W-:Y:S02]  /*24920*/  @!P3 ST.E.128 desc[UR6][R14.64], RZ ;  /* 0x000000ff0e00b985 */ /* 0x0009e4000c101d06 */
.L_x_2482:
[----:B------:R-:W-:Y:S05]  /*24930*/  BSYNC B1 ;  /* 0x0000000000017941 */ /* 0x000fea0003800000 */
.L_x_2481:
[----:B------:R-:W-:-:S03]  /*24940*/  UMOV UR4, 0xffffffff ;  /* 0xffffffff00047882 */ /* 0x000fc60000000000 */
[----:B------:R-:W-:Y:S05]  /*24950*/  BRA.DIV UR4, `(.L_x_2483) ;  /* 0x000000ae04c47947 */ /* 0x000fea000b800000 */
[----:B--2---:R2:W0:Y:S04]  /*24960*/  SHFL.IDX PT, R0, R3, 0x1, 0x181f ;  /* 0x00381f0003007f89 */ /* 0x00442800000e0000 */
[----:B---34-:R2:W3:Y:S02]  /*24970*/  SHFL.IDX PT, R14, R2, 0x1, 0x181f ;  /* 0x00381f00020e7f89 */ /* 0x0184e400000e0000 */
.L_x_2745:
        /* <DEDUP_REMOVED lines=10> */
[-C--:B0-----:R-:W-:Y:S02]  /*24a20*/  @!P2 LEA.HI.X R9, R126, R0.reuse, R7, 0x1, P0 ;  /* 0x000000007e09a211 */ /* 0x081fe400000f0c07 */
[----:B------:R-:W-:-:S03]  /*24a30*/  @!P3 LEA.HI.X R15, R95, R0, R5, 0x1, P1 ;  /* 0x000000005f0fb211 */ /* 0x000fc600008f0c05 */
[----:B------:R4:W-:Y:S04]  /*24a40*/  @!P2 ST.E.128 desc[UR6][R8.64], RZ ;  /* 0x000000ff0800a985 */ /* 0x0009e8000c101d06 */
[----:B------:R4:W-:Y:S02]  /*24a50*/  @!P3 ST.E.128 desc[UR6][R14.64], RZ ;  /* 0x000000ff0e00b985 */ /* 0x0009e4000c101d06 */
.L_x_2485:
[----:B------:R-:W-:Y:S05]  /*24a60*/  BSYNC B1 ;  /* 0x0000000000017941 */ /* 0x000fea0003800000 */
.L_x_2484:
[----:B------:R-:W-:-:S03]  /*24a70*/  UMOV UR4, 0xffffffff ;  /* 0xffffffff00047882 */ /* 0x000fc60000000000 */
[----:B------:R-:W-:Y:S05]  /*24a80*/  BRA.DIV UR4, `(.L_x_2486) ;  /* 0x000000ae04c07947 */ /* 0x000fea000b800000 */
[----:B0-----:R0:W0:Y:S04]  /*24a90*/  SHFL.IDX PT, R0, R3, 0x2, 0x181f ;  /* 0x00581f0003007f89 */ /* 0x00102800000e0000 */
[----:B---34-:R3:W4:Y:S02]  /*24aa0*/  SHFL.IDX PT, R14, R2, 0x2, 0x181f ;  /* 0x00581f00020e7f89 */ /* 0x01872400000e0000 */
.L_x_2749:
        /* <DEDUP_REMOVED lines=8> */
[CC--:B----4-:R-:W-:Y:S02]  /*24b30*/  @!P2 LEA R8, P0, R126.reuse, R14.reuse, 0x1 ;  /* 0x0000000e7e08a211 */ /* 0x0d0fe400078008ff */
[C---:B------:R-:W-:Y:S02]  /*24b40*/  @!P3 LEA R14, P1, R95.reuse, R14, 0x1 ;  /* 0x0000000e5f0eb211 */ /* 0x040fe400078208ff */
[-C--:B0-----:R-:W-:Y:S02]  /*24b50*/  @!P2 LEA.HI.X R9, R126, R0.reuse, R7, 0x1, P0 ;  /* 0x000000007e09a211 */ /* 0x081fe400000f0c07 */
[----:B------:R-:W-:-:S03]  /*24b60*/  @!P3 LEA.HI.X R15, R95, R0, R5, 0x1, P1 ;  /* 0x000000005f0fb211 */ /* 0x000fc600008f0c05 */
[----:B------:R0:W-:Y:S04]  /*24b70*/  @!P2 ST.E.128 desc[UR6][R8.64], RZ ;  /* 0x000000ff0800a985 */ /* 0x0001e8000c101d06 */
[----:B------:R0:W-:Y:S02]  /*24b80*/  @!P3 ST.E.128 desc[UR6][R14.64], RZ ;  /* 0x000000ff0e00b985 */ /* 0x0001e4000c101d06 */
.L_x_2488:
[----:B------:R-:W-:Y:S05]  /*24b90*/  BSYNC B1 ;  /* 0x0000000000017941 */ /* 0x000fea0003800000 */
.L_x_2487:
[----:B------:R-:W-:-:S03]  /*24ba0*/  UMOV UR4, 0xffffffff ;  /* 0xffffffff00047882 */ /* 0x000fc60000000000 */
[----:B------:R-:W-:Y:S05]  /*24bb0*/  BRA.DIV UR4, `(.L_x_2489) ;  /* 0x000000ae04bc7947 */ /* 0x000fea000b800000 */
[----:B0-----:R0:W0:Y:S04]  /*24bc0*/  SHFL.IDX PT, R0, R3, 0x3, 0x181f ;  /* 0x00781f0003007f89 */ /* 0x00102800000e0000 */
[----:B----4-:R4:W0:Y:S02]  /*24bd0*/  SHFL.IDX PT, R14, R2, 0x3, 0x181f ;  /* 0x00781f00020e7f89 */ /* 0x01082400000e0000 */
.L_x_2753:
[----:B-1234-:R-:W-:-:S05]  /*24be0*/  VIADD R2, R6, 0x60 ;  /* 0x0000006006027836 */ /* 0x01efca0000000000 */
[----:B------:R-:W-:-:S13]  /*24bf0*/  ISETP.GE.AND P0, PT, R2, R29, PT ;  /* 0x0000001d0200720c */ /* 0x000fda0003f06270 */
[----:B------:R-:W-:Y:S05]  /*24c00*/  @P0 BRA `(.L_x_2472) ;  /* 0x0000000000280947 */ /* 0x000fea0003800000 */
[----:B------:R-:W-:Y:S01]  /*24c10*/  ULDC UR4, c[0x0][0xac8] ;  /* 0x0002b20000047ab9 */ /* 0x000fe20000000800 */
[----:B------:R-:W-:Y:S01]  /*24c20*/  ULDC.64 UR6, c[0x0][0x208] ;  /* 0x0000820000067ab9 */ /* 0x000fe20000000a00 */
[----:B------:R-:W-:Y:S02]  /*24c30*/  ISETP.GE.AND P2, PT, R126, UR4, PT ;  /* 0x000000047e007c0c */ /* 0x000fe4000bf46270 */
[----:B------:R-:W-:-:S11]  /*24c40*/  ISETP.GE.AND P3, PT, R95, UR4, PT ;  /* 0x000000045f007c0c */ /* 0x000fd6000bf66270 */
[CC--:B0-----:R-:W-:Y:S02]  /*24c50*/  @!P2 LEA R2, P0, R126.reuse, R14.reuse, 0x1 ;  /* 0x0000000e7e02a211 */ /* 0x0c1fe400078008ff */
[C---:B------:R-:W-:Y:S02]  /*24c60*/  @!P3 LEA R14, P1, R95.reuse, R14, 0x1 ;  /* 0x0000000e5f0eb211 */ /* 0x040fe400078208ff */
[-C--:B------:R-:W-:Y:S02]  /*24c70*/  @!P2 LEA.HI.X R3, R126, R0.reuse, R7, 0x1, P0 ;  /* 0x000000007e03a211 */ /* 0x080fe400000f0c07 */
[----:B------:R-:W-:-:S03]  /*24c80*/  @!P3 LEA.HI.X R15, R95, R0, R5, 0x1, P1 ;  /* 0x000000005f0fb211 */ /* 0x000fc600008f0c05 */
[----:B------:R0:W-:Y:S04]  /*24c90*/  @!P2 ST.E.128 desc[UR6][R2.64], RZ ;  /* 0x000000ff0200a985 */ /* 0x0001e8000c101d06 */
[----:B------:R0:W-:Y:S02]  /*24ca0*/  @!P3 ST.E.128 desc[UR6][R14.64], RZ ;  /* 0x000000ff0e00b985 */ /* 0x0001e4000c101d06 */
.L_x_2472:
[----:B------:R-:W-:Y:S05]  /*24cb0*/  BSYNC B0 ;  /* 0x0000000000007941 */ /* 0x000fea0003800000 */
.L_x_2457:
[----:B------:R-:W-:Y:S02]  /*24cc0*/  ULDC UR4, c[0x0][0xc3c] ;  /* 0x00030f0000047ab9 */ /* 0x000fe40000000800 */
[----:B------:R-:W-:-:S13]  /*24cd0*/  ISETP.GE.AND P0, PT, R27, UR4, PT ;  /* 0x000000041b007c0c */ /* 0x000fda000bf06270 */
[----:B------:R-:W-:Y:S05]  /*24ce0*/  @!P0 BRA `(.L_x_2490) ;  /* 0xfffffdc400208947 */ /* 0x000fea000383ffff */
[----:B------:R-:W-:Y:S05]  /*24cf0*/  BRA `(.L_x_2291) ;  /* 0x0000007800687947 */ /* 0x000fea0003800000 */
.L_x_2289:
        /* <DEDUP_REMOVED lines=20> */
.L_x_2491:
[----:B------:R-:W1:Y:S01]  /*24e40*/  S2R R0, SR_TID.X ;  /* 0x0000000000007919 */ /* 0x000e620000002100 */
[----:B------:R-:W-:Y:S01]  /*24e50*/  ULDC UR4, c[0x0][0xc3c] ;  /* 0x00030f0000047ab9 */ /* 0x000fe20000000800 */
[----:B------:R-:W-:Y:S01]  /*24e60*/  ULDC.64 UR6, c[0x0][0x208] ;  /* 0x0000820000067ab9 */ /* 0x000fe20000000a00 */
        /* <DEDUP_REMOVED lines=42> */
.L_x_2495:
        /* <DEDUP_REMOVED lines=40> */
.L_x_2493:
        /* <DEDUP_REMOVED lines=12> */
.L_x_2496:
[----:B----4-:R-:W-:Y:S01]  /*25450*/  IMAD R2, R8, UR5, R9 ;  /* 0x0000000508027c24 */ /* 0x010fe2000f8e0209 */
[----:B-1----:R-:W-:Y:S01]  /*25460*/  ISETP.NE.AND P0, PT, R7, 0x1, PT ;  /* 0x000000010700780c */ /* 0x002fe20003f05270 */
[----:B------:R-:W-:-:S03]  /*25470*/  VIADD R12, R10, UR4 ;  /* 0x000000040a0c7c36 */ /* 0x000fc60008000000 */
[----:B------:R1:W-:Y:S01]  /*25480*/  STL [R1], R2 ;  /* 0x0000000201007387 */ /* 0x0003e20000100800 */
[----:B0-----:R-:W-:-:S03]  /*25490*/  IADD3 R5, -R2, UR6, RZ ;  /* 0x0000000602057c10 */ /* 0x001fc6000fffe1ff */
[----:B------:R1:W-:Y:S05]  /*254a0*/  STL [R1+0xc], R12 ;  /* 0x00000c0c01007387 */ /* 0x0003ea0000100800 */
[----:B------:R-:W-:Y:S05]  /*254b0*/  @!P0 BRA `(.L_x_2497) ;  /* 0x0000000000e08947 */ /* 0x000fea0003800000 */
[-C--:B--2---:R-:W-:Y:S02]  /*254c0*/  IABS R6, R4.reuse ;  /* 0x0000000400067213 */ /* 0x084fe40000000000 */
[----:B------:R-:W-:Y:S02]  /*254d0*/  IABS R8, R7 ;  /* 0x0000000700087213 */ /* 0x000fe40000000000 */
[----:B------:R-:W0:Y:S08]  /*254e0*/  I2F.RP R9, R6 ;  /* 0x0000000600097306 */ /* 0x000e300000209400 */
[----:B------:R-:W2:Y:S08]  /*254f0*/  I2F.RP R10, R8 ;  /* 0x00000008000a7306 */ /* 0x000eb00000209400 */
[----:B0-----:R-:W1:Y:S08]  /*25500*/  MUFU.RCP R9, R9 ;  /* 0x0000000900097308 */ /* 0x001e700000001000 */
[----:B--2---:R-:W-:Y:S01]  /*25510*/  MUFU.RCP R10, R10 ;  /* 0x0000000a000a7308 */ /* 0x004fe20000001000 */
[----:B-1----:R-:W-:Y:S01]  /*25520*/  VIADD R2, R9, 0xffffffe ;  /* 0x0ffffffe09027836 */ /* 0x002fe20000000000 */
[----:B------:R-:W-:-:S06]  /*25530*/  IABS R9, R4 ;  /* 0x0000000400097213 */ /* 0x000fcc0000000000 */
[----:B---3--:R0:W1:Y:S02]  /*25540*/  F2I.FTZ.U32.TRUNC.NTZ R3, R2 ;  /* 0x0000000200037305 */ /* 0x008064000021f000 */
[----:B0-----:R-:W-:Y:S02]  /*25550*/  IMAD.MOV.U32 R2, RZ, RZ, RZ ;  /* 0x000000ffff027224 */ /* 0x001fe400078e00ff */
[----:B-1----:R-:W-:-:S04]  /*25560*/  IMAD.MOV R11, RZ, RZ, -R3 ;  /* 0x000000ffff0b7224 */ /* 0x002fc800078e0a03 */
[----:B------:R-:W-:-:S04]  /*25570*/  IMAD R11, R11, R6, RZ ;  /* 0x000000060b0b7224 */ /* 0x000fc800078e02ff */
[----:B------:R-:W-:Y:S01]  /*25580*/  IMAD.HI.U32 R3, R3, R11, R2 ;  /* 0x0000000b03037227 */ /* 0x000fe200078e0002 */
[----:B------:R-:W-:-:S03]  /*25590*/  IABS R2, R5 ;  /* 0x0000000500027213 */ /* 0x000fc60000000000 */
[----:B------:R-:W-:Y:S02]  /*255a0*/  IMAD.MOV R11, RZ, RZ, -R9 ;  /* 0x000000ffff0b7224 */ /* 0x000fe400078e0a09 */
[----:B------:R-:W-:-:S04]  /*255b0*/  IMAD.HI.U32 R9, R3, R2, RZ ;  /* 0x0000000203097227 */ /* 0x000fc800078e00ff */
[----:B------:R-:W-:Y:S02]  /*255c0*/  IMAD R11, R9, R11, R2 ;  /* 0x0000000b090b7224 */ /* 0x000fe400078e0202 */
[----:B------:R-:W-:Y:S02]  /*255d0*/  VIADD R3, R10, 0xffffffe ;  /* 0x0ffffffe0a037836 */ /* 0x000fe40000000000 */
[----:B------:R-:W-:Y:S01]  /*255e0*/  IMAD.MOV.U32 R2, RZ, RZ, RZ ;  /* 0x000000ffff027224 */ /* 0x000fe200078e00ff */
[----:B------:R-:W-:-:S03]  /*255f0*/  ISETP.GT.U32.AND P1, PT, R6, R11, PT ;  /* 0x0000000b0600720c */ /* 0x000fc60003f24070 */
        /* <DEDUP_REMOVED lines=36> */
.L_x_2497:
[----:B-1-3--:R-:W0:Y:S01]  /*25840*/  LDC.64 R2, c[0x0][0xc90] ;  /* 0x00032400ff027b82 */ /* 0x00ae220000000a00 */
        /* <DEDUP_REMOVED lines=61> */
.L_x_2498:
[----:B01----:R-:W-:-:S05]  /*25c20*/  LOP3.LUT R3, RZ, R2, RZ, 0x33, !PT ;  /* 0x00000002ff037212 */ /* 0x003fca00078e33ff */
[----:B------:R-:W-:-:S05]  /*25c30*/  IMAD.IADD R2, R4, 0x1, R3 ;  /* 0x0000000104027824 */ /* 0x000fca00078e0203 */
[----:B------:R1:W-:Y:S01]  /*25c40*/  STL [R1+0x4], R2 ;  /* 0x0000040201007387 */ /* 0x0003e20000100800 */
[----:B------:R-:W-:Y:S05]  /*25c50*/  BRA `(.L_x_2499) ;  /* 0x0000000000107947 */ /* 0x000fea0003800000 */
.L_x_2494:
[----:B------:R-:W-:Y:S01]  /*25c60*/  IMAD.U32 R2, RZ, RZ, UR6 ;  /* 0x00000006ff027e24 */ /* 0x000fe2000f8e00ff */
[----:B------:R0:W-:Y:S04]  /*25c70*/  STL [R1+0x4], RZ ;  /* 0x000004ff01007387 */ /* 0x0001e80000100800 */
[----:B------:R0:W-:Y:S04]  /*25c80*/  STL [R1+0x8], RZ ;  /* 0x000008ff01007387 */ /* 0x0001e80000100800 */
[----:B------:R0:W-:Y:S02]  /*25c90*/  STL [R1], R2 ;  /* 0x0000000201007387 */ /* 0x0001e40000100800 */
.L_x_2499:
        /* <DEDUP_REMOVED lines=10> */
.L_x_2492:
        /* <DEDUP_REMOVED lines=8> */
[----:B------:R-:W2:Y:S01]  /*25dc0*/  S2R R10, SR_TID.X ;  /* 0x00000000000a7919 */ /* 0x000ea20000002100 */
[----:B------:R-:W4:Y:S01]  /*25dd0*/  S2UR UR5, SR_CgaCtaId ;  /* 0x00000000000579c3 */ /* 0x000f220000008800 */
[----:B------:R-:W-:Y:S01]  /*25de0*/  UMOV UR4, 0x400 ;  /* 0x0000040000047882 */ /* 0x000fe20000000000 */
[----:B------:R-:W-:Y:S01]  /*25df0*/  BSSY B7, `(.L_x_2500) ;  /* 0x0000649000077945 */ /* 0x000fe20003800000 */
[----:B------:R-:W-:Y:S01]  /*25e00*/  ULDC.64 UR40, c[0x0][0x198] ;  /* 0x0000660000287ab9 */ /* 0x000fe20000000a00 */
[----:B------:R-:W-:Y:S02]  /*25e10*/  ULOP3.LUT UR36, UR60, 0x1, URZ, 0xfc, !UPT ;  /* 0x000000013c247892 */ /* 0x000fe4000f8efc3f */
[----:B------:R-:W-:Y:S01]  /*25e20*/  ULOP3.LUT UR38, UR60, 0x2, URZ, 0xfc, !UPT ;  /* 0x000000023c267892 */ /* 0x000fe2000f8efc3f */
[----:B------:R-:W-:Y:S01]  /*25e30*/  ULDC UR37, c[0x0][0xc] ;  /* 0x0000030000257ab9 */ /* 0x000fe20000000800 */
[----:B----4-:R-:W-:-:S06]  /*25e40*/  ULEA UR4, UR5, UR4, 0x18 ;  /* 0x0000000405047291 */ /* 0x010fcc000f8ec03f */
[----:B------:R-:W-:Y:S01]  /*25e50*/  IMAD.U32 R18, RZ, RZ, UR4 ;  /* 0x00000004ff127e24 */ /* 0x000fe2000f8e00ff */
[C---:B--2---:R-:W-:Y:S01]  /*25e60*/  LOP3.LUT R8, R10.reuse, 0x7f, RZ, 0xc0, !PT ;  /* 0x0000007f0a087812 */ /* 0x044fe200078ec0ff */
[C---:B---3--:R-:W-:Y:S01]  /*25e70*/  IMAD.SHL.U32 R0, R10.reuse, 0x10, RZ ;  /* 0x000000100a007824 */ /* 0x048fe200078e00ff */
[C---:B------:R-:W-:Y:S01]  /*25e80*/  LOP3.LUT P0, RZ, R10.reuse, 0x4, RZ, 0xc0, !PT ;  /* 0x000000040aff7812 */ /* 0x040fe2000780c0ff */
[C---:B------:R-:W-:Y:S02]  /*25e90*/  IMAD.SHL.U32 R3, R10.reuse, 0x2, RZ ;  /* 0x000000020a037824 */ /* 0x040fe400078e00ff */
[----:B-1----:R-:W-:Y:S01]  /*25ea0*/  IMAD.SHL.U32 R4, R10, 0x20, RZ ;  /* 0x000000200a047824 */ /* 0x002fe200078e00ff */
[----:B0-----:R-:W-:Y:S01]  /*25eb0*/  LOP3.LUT R2, R0, 0x3f0, RZ, 0xc0, !PT ;  /* 0x000003f000027812 */ /* 0x001fe200078ec0ff */
[----:B------:R-:W-:-:S03]  /*25ec0*/  IMAD.SHL.U32 R9, R10, 0x4, RZ ;  /* 0x000000040a097824 */ /* 0x000fc600078e00ff */
[----:B------:R-:W-:Y:S01]  /*25ed0*/  LOP3.LUT R3, R2, 0x70, R3, 0x78, !PT ;  /* 0x0000007002037812 */ /* 0x000fe200078e7803 */
[----:B------:R-:W-:Y:S01]  /*25ee0*/  IMAD.SHL.U32 R2, R8, 0x10, RZ ;  /* 0x0000001008027824 */ /* 0x000fe200078e00ff */
[----:B------:R-:W-:-:S04]  /*25ef0*/  LOP3.LUT R6, R4, 0x80, RZ, 0xc0, !PT ;  /* 0x0000008004067812 */ /* 0x000fc800078ec0ff */
[----:B------:R-:W-:Y:S02]  /*25f00*/  LOP3.LUT R5, R2, 0x600, RZ, 0xc0, !PT ;  /* 0x0000060002057812 */ /* 0x000fe400078ec0ff */
[----:B------:R-:W-:Y:S01]  /*25f10*/  LOP3.LUT R3, R3, 0x400, R2, 0xf8, !PT ;  /* 0x0000040003037812 */ /* 0x000fe200078ef802 */
[----:B------:R-:W-:Y:S01]  /*25f20*/  IMAD.SHL.U32 R2, R10, 0x80, RZ ;  /* 0x000000800a027824 */ /* 0x000fe200078e00ff */
[----:B------:R-:W-:Y:S02]  /*25f30*/  LOP3.LUT R5, R5, 0x60, R4, 0xf8, !PT ;  /* 0x0000006005057812 */ /* 0x000fe400078ef804 */
[----:B------:R-:W-:Y:S02]  /*25f40*/  LOP3.LUT R6, R6, 0x10, R10, 0xf8, !PT ;  /* 0x0000001006067812 */ /* 0x000fe400078ef80a */
[----:B------:R-:W-:Y:S02]  /*25f50*/  LOP3.LUT R7, R5, 0x100, R4, 0xf8, !PT ;  /* 0x0000010005077812 */ /* 0x000fe400078ef804 */
[----:B------:R-:W-:-:S02]  /*25f60*/  SHF.R.U32.HI R5, RZ, 0x1, R10 ;  /* 0x00000001ff057819 */ /* 0x000fc4000001160a */
[----:B------:R-:W-:Y:S02]  /*25f70*/  LOP3.LUT R4, R2, 0x380, RZ, 0xc0, !PT ;  /* 0x0000038002047812 */ /* 0x000fe400078ec0ff */
[----:B------:R-:W-:Y:S02]  /*25f80*/  LOP3.LUT R6, R6, 0x10, R9, 0x78, !PT ;  /* 0x0000001006067812 */ /* 0x000fe400078e7809 */
[----:B------:R-:W-:Y:S02]  /*25f90*/  LOP3.LUT R5, R4, 0x30, R5, 0xf8, !PT ;  /* 0x0000003004057812 */ /* 0x000fe400078ef805 */
[----:B------:R-:W-:Y:S02]  /*25fa0*/  LOP3.LUT R4, R7, R6, RZ, 0xfc, !PT ;  /* 0x0000000607047212 */ /* 0x000fe400078efcff */
[----:B------:R-:W-:-:S03]  /*25fb0*/  LOP3.LUT R5, R5, 0x70, R0, 0x78, !PT ;  /* 0x0000007005057812 */ /* 0x000fc600078e7800 */
[----:B------:R0:W-:Y:S01]  /*25fc0*/  STL [R1+0x30], R4 ;  /* 0x0000300401007387 */ /* 0x0001e20000100800 */
[----:B------:R-:W-:-:S05]  /*25fd0*/  LOP3.LUT R2, R5, 0xc00, R2, 0xf8, !PT ;  /* 0x00000c0005027812 */ /* 0x000fca00078ef802 */
[----:B------:R1:W-:Y:S01]  /*25fe0*/  STL [R1+0x34], R2 ;  /* 0x0000340201007387 */ /* 0x0003e20000100800 */
[----:B0-----:R-:W-:-:S04]  /*25ff0*/  SHF.R.U32.HI R4, RZ, 0x3, R8 ;  /* 0x00000003ff047819 */ /* 0x001fc80000011608 */
[----:B------:R-:W-:Y:S01]  /*26000*/  LOP3.LUT R4, R4, 0x70, R0, 0xf8, !PT ;  /* 0x0000007004047812 */ /* 0x000fe200078ef800 */
[----:B------:R-:W-:Y:S02]  /*26010*/  IMAD.MOV.U32 R0, RZ, RZ, 0x1 ;  /* 0x00000001ff007424 */ /* 0x000fe400078e00ff */
[----:B-1----:R-:W-:-:S05]  /*26020*/  IMAD.MOV.U32 R2, RZ, RZ, 0x40 ;  /* 0x00000040ff027424 */ /* 0x002fca00078e00ff */
[----:B------:R-:W-:-:S05]  /*26030*/  SEL R2, R2, 0xffffffc0, !P0 ;  /* 0xffffffc002027807 */ /* 0x000fca0004000000 */
[----:B------:R0:W-:Y:S02]  /*26040*/  STL [R1+0x38], R2 ;  /* 0x0000380201007387 */ /* 0x0001e40000100800 */
[----:B0-----:R-:W-:-:S05]  /*26050*/  IMAD.IADD R2, R18, 0x1, R3 ;  /* 0x0000000112027824 */ /* 0x001fca00078e0203 */
[----:B------:R0:W-:Y:S04]  /*26060*/  STL [R1+0x4c], R2 ;  /* 0x00004c0201007387 */ /* 0x0001e80000100800 */
[----:B------:R0:W-:Y:S04]  /*26070*/  STL [R1+0x60], RZ ;  /* 0x000060ff01007387 */ /* 0x0001e80000100800 */
[----:B------:R0:W-:Y:S04]  /*26080*/  STL [R1+0x1c], R0 ;  /* 0x00001c0001007387 */ /* 0x0001e80000100800 */
[----:B------:R0:W-:Y:S04]  /*26090*/  STL [R1+0x14], RZ ;  /* 0x000014ff01007387 */ /* 0x0001e80000100800 */
[----:B------:R0:W-:Y:S04]  /*260a0*/  STL [R1+0x10], RZ ;  /* 0x000010ff01007387 */ /* 0x0001e80000100800 */
[----:B------:R0:W-:Y:S02]  /*260b0*/  STL [R1+0x18], R0 ;  /* 0x0000180001007387 */ /* 0x0001e40000100800 */
.L_x_2606:
[----:B0-----:R-:W2:Y:S01]  /*260c0*/  LDL R0, [R1+0xc] ;  /* 0x00000c0001007983 */ /* 0x001ea20000100800 */
[----:B------:R-:W2:Y:S01]  /*260d0*/  LDC.64 R2, c[0x0][0xc88] ;  /* 0x00032200ff027b82 */ /* 0x000ea20000000a00 */
[----:B------:R-:W-:Y:S01]  /*260e0*/  ULDC.64 UR4, c[0x0][0x208] ;  /* 0x0000820000047ab9 */ /* 0x000fe20000000a00 */
[----:B--2---:R-:W-:-:S05]  /*260f0*/  IMAD.WIDE R2, R0, 0x4, R2 ;  /* 0x0000000400027825 */ /* 0x004fca00078e0202 */
[----:B------:R-:W2:Y:S01]  /*26100*/  LDG.E R19, desc[UR4][R2.64] ;  /* 0x0000000402137981 */ /* 0x000ea2000c1e1900 */
[----:B------:R-:W-:Y:S05]  /*26110*/  YIELD ;  /* 0x0000000000007946 */ /* 0x000fea0003800000 */
[----:B------:R-:W-:Y:S01]  /*26120*/  ULDC.64 UR4, c[0x0][0xa28] ;  /* 0x00028a0000047ab9 */ /* 0x000fe20000000a00 */
[----:B------:R-:W-:Y:S02]  /*26130*/  CS2R R8, SRZ ;  /* 0x0000000000087805 */ /* 0x000fe4000001ff00 */
[----:B------:R-:W-:Y:S01]  /*26140*/  ISETP.NE.U32.AND P0, PT, RZ, UR4, PT ;  /* 0x00000004ff007c0c */ /* 0x000fe2000bf05070 */
[----:B------:R-:W-:Y:S01]  /*26150*/  ULDC.64 UR12, c[0x0][0x208] ;  /* 0x00008200000c7ab9 */ /* 0x000fe20000000a00 */
[----:B------:R-:W-:Y:S01]  /*26160*/  ULDC.64 UR10, c[0x0][0xa18] ;  /* 0x00028600000a7ab9 */ /* 0x000fe20000000a00 */
[----:B------:R-:W-:Y:S01]  /*26170*/  ULDC.64 UR8, c[0x0][0xa10] ;  /* 0x0002840000087ab9 */ /* 0x000fe20000000a00 */
[----:B------:R-:W-:Y:S01]  /*26180*/  ISETP.NE.AND.EX P0, PT, RZ, UR5, PT, P0 ;  /* 0x00000005ff007c0c */ /* 0x000fe2000bf05300 */
[----:B------:R-:W-:Y:S01]  /*26190*/  ULDC.64 UR6, c[0x0][0xa08] ;  /* 0x0002820000067ab9 */ /* 0x000fe20000000a00 */
        /* <DEDUP_REMOVED lines=30> */
[----:B------:R0:W5:Y:S04]  /*26380*/  @P0 LDG.E R12, desc[UR12][R6.64] ;  /* 0x0000000c060c0981 */ /* 0x000168000c1e1900 */
[----:B------:R0:W5:Y:S04]  /*26390*/  @P1 LDG.E R0, desc[UR12][R4.64] ;  /* 0x0000000c04001981 */ /* 0x000168000c1e1900 */
[----:B--2---:R1:W-:Y:S02]  /*263a0*/  STL [R1+0x40], R9 ;  /* 0x0000400901007387 */ /* 0x0043e40000100800 */
[----:B-1----:R-:W-:Y:S01]  /*263b0*/  IMAD.U32 R9, RZ, RZ, UR4 ;  /* 0x00000004ff097e24 */ /* 0x002fe2000f8e00ff */
[----:B------:R-:W-:-:S05]  /*263c0*/  ULDC.64 UR4, c[0x0][0x418] ;  /* 0x0001060000047ab9 */ /* 0x000fca0000000a00 */
[----:B------:R-:W2:Y:S01]  /*263d0*/  @P3 LDG.E R9, desc[UR12][R10.64] ;  /* 0x0000000c0a093981 */ /* 0x000ea2000c1e1900 */
[----:B------:R-:W-:-:S03]  /*263e0*/  UISETP.NE.U32.AND UP0, UPT, UR4, URZ, UPT ;  /* 0x0000003f0400728c */ /* 0x000fc6000bf05070 */
[----:B------:R-:W-:Y:S01]  /*263f0*/  ULDC UR4, c[0x0][0x424] ;  /* 0x0001090000047ab9 */ /* 0x000fe20000000800 */
[----:B------:R-:W-:-:S03]  /*26400*/  UISETP.NE.AND.EX UP0, UPT, UR5, URZ, UPT, UP0 ;  /* 0x0000003f0500728c */ /* 0x000fc6000bf05300 */
[----:B------:R-:W-:Y:S01]  /*26410*/  ULDC UR5, c[0x0][0x2f0] ;  /* 0x0000bc0000057ab9 */ /* 0x000fe20000000800 */
[----:B------:R-:W-:Y:S01]  /*26420*/  USEL UR4, UR4, 0x1, UP0 ;  /* 0x0000000104047887 */ /* 0x000fe20008000000 */
[----:B--2---:R1:W-:Y:S04]  /*26430*/  STL [R1+0x44], R9 ;  /* 0x0000440901007387 */ /* 0x0043e80000100800 */
[----:B------:R0:W5:Y:S01]  /*26440*/  LDL R13, [R1+0x44] ;  /* 0x00004400010d7983 */ /* 0x0001620000100800 */
[----:B------:R-:W-:-:S03]  /*26450*/  UIMAD UR4, UR4, UR5, URZ ;  /* 0x00000005040472a4 */ /* 0x000fc6000f8e023f */
[----:B------:R-:W-:Y:S02]  /*26460*/  ULDC UR5, c[0x0][0x348] ;  /* 0x0000d20000057ab9 */ /* 0x000fe40000000800 */
[----:B------:R-:W-:Y:S02]  /*26470*/  IMAD.U32 R10, RZ, RZ, UR5 ;  /* 0x00000005ff0a7e24 */ /* 0x000fe4000f8e00ff */
[----:B-1----:R-:W-:Y:S01]  /*26480*/  IMAD.U32 R9, RZ, RZ, UR4 ;  /* 0x00000004ff097e24 */ /* 0x002fe2000f8e00ff */
[----:B0-----:R-:W-:Y:S06]  /*26490*/  @P3 BRA `(.L_x_2501) ;  /* 0x0000000000183947 */ /* 0x001fec0003800000 */
[----:B------:R-:W-:Y:S05]  /*264a0*/  @!P2 BRA `(.L_x_2501) ;  /* 0x000000000014a947 */ /* 0x000fea0003800000 */
[----:B------:R-:W-:Y:S02]  /*264b0*/  ULDC.64 UR4, c[0x0][0x208] ;  /* 0x0000820000047ab9 */ /* 0x000fe40000000a00 */
[----:B------:R-:W2:Y:S04]  /*264c0*/  LDG.E R11, desc[UR4][R2.64] ;  /* 0x00000004020b7981 */ /* 0x000ea8000c1e1900 */
[----:B------:R-:W2:Y:S02]  /*264d0*/  LDG.E R2, desc[UR4][R2.64+0x4] ;  /* 0x0000040402027981 */ /* 0x000ea4000c1e1900 */
[----:B--2--5:R-:W-:-:S05]  /*264e0*/  IMAD.IADD R13, R2, 0x1, -R11 ;  /* 0x00000001020d7824 */ /* 0x024fca00078e0a0b */
[----:B------:R0:W-:Y:S02]  /*264f0*/  STL [R1+0x44], R13 ;  /* 0x0000440d01007387 */ /* 0x0001e40000100800 */
.L_x_2501:
[----:B------:R-:W2:Y:S01]  /*26500*/  LDL.LU R3, [R1+0x8] ;  /* 0x0000080001037983 */ /* 0x000ea20000300800 */
[----:B------:R-:W-:Y:S01]  /*26510*/  IMAD.MOV.U32 R11, RZ, RZ, R19 ;  /* 0x000000ffff0b7224 */ /* 0x000fe200078e0013 */
        /* <DEDUP_REMOVED lines=8> */
[----:B------:R-:W-:Y:S01]  /*265a0*/  LEA.HI R17, R2, R17, RZ, 0x10 ;  /* 0x0000001102117211 */ /* 0x000fe200078f80ff */
[----:B-----5:R-:W-:-:S05]  /*265b0*/  IMAD.IADD R2, R12, 0x1, R8 ;  /* 0x000000010c027824 */ /* 0x020fca00078e0208 */
[----:B------:R1:W-:Y:S01]  /*265c0*/  STL [R1+0x2c], R2 ;  /* 0x00002c0201007387 */ /* 0x0003e20000100800 */
[----:B------:R-:W-:Y:S05]  /*265d0*/  @!P2 BRA `(.L_x_2502) ;  /* 0x000000000014a947 */ /* 0x000fea0003800000 */
[----:B-1----:R-:W-:Y:S01]  /*265e0*/  IADD3 R2, P0, R15, UR4, RZ ;  /* 0x000000040f027c10 */ /* 0x002fe2000ff1e0ff */
[----:B------:R-:W-:-:S03]  /*265f0*/  ULDC.64 UR6, c[0x0][0x208] ;  /* 0x0000820000067ab9 */ /* 0x000fc60000000a00 */
[----:B------:R-:W-:-:S05]  /*26600*/  IADD3.X R3, R14, UR5, RZ, P0, !PT ;  /* 0x000000050e037c10 */ /* 0x000fca00087fe4ff */
[----:B------:R1:W5:Y:S01]  /*26610*/  LDG.E R9, desc[UR6][R2.64] ;  /* 0x0000000602097981 */ /* 0x000362000c1e1900 */
[----:B------:R-:W-:Y:S05]  /*26620*/  BRA `(.L_x_2503) ;  /* 0x0000000000147947 */ /* 0x000fea0003800000 */
.L_x_2502:
[----:B------:R-:W-:Y:S05]  /*26630*/  @!P0 BRA `(.L_x_2503) ;  /* 0x0000000000108947 */ /* 0x000fea0003800000 */
[----:B------:R-:W-:Y:S02]  /*26640*/  ULDC.64 UR4, c[0x0][0x208] ;  /* 0x0000820000047ab9 */ /* 0x000fe40000000a00 */
[----:B------:R-:W2:Y:S04]  /*26650*/  LDG.E R9, desc[UR4][R6.64] ;  /* 0x0000000406097981 */ /* 0x000ea8000c1e1900 */
[----:B------:R-:W2:Y:S02]  /*26660*/  LDG.E R6, desc[UR4][R6.64+0x4] ;  /* 0x0000040406067981 */ /* 0x000ea4000c1e1900 */
[----:B--2---:R-:W-:-:S07]  /*26670*/  IMAD.IADD R9, R6, 0x1, -R9 ;  /* 0x0000000106097824 */ /* 0x004fce00078e0a09 */
.L_x_2503:
[----:B------:R-:W-:Y:S01]  /*26680*/  ULDC.64 UR4, c[0x0][0x208] ;  /* 0x0000820000047ab9 */ /* 0x000fe20000000a00 */
[----:B------:R-:W2:Y:S01]  /*26690*/  LDL R7, [R1+0x4] ;  /* 0x0000040001077983 */ /* 0x000ea20000100800 */
[----:B-1----:R-:W1:Y:S03]  /*266a0*/  LDC R3, c[0x0][0x448] ;  /* 0x00011200ff037b82 */ /* 0x002e660000000800 */
[----:B------:R-:W3:Y:S04]  /*266b0*/  @P1 LDG.E R2, desc[UR4][R4.64] ;  /* 0x0000000404021981 */ /* 0x000ee8000c1e1900 */
[----:B------:R-:W3:Y:S01]  /*266c0*/  @P1 LDG.E R4, desc[UR4][R4.64+0x4] ;  /* 0x0000040404041981 */ /* 0x000ee2000c1e1900 */
[----:B-----5:R-:W-:Y:S01]  /*266d0*/  IMAD.IADD R9, R9, 0x1, -R8 ;  /* 0x0000000109097824 */ /* 0x020fe200078e0a08 */
[----:B------:R-:W-:Y:S01]  /*266e0*/  LOP3.LUT R12, R17, 0xff, RZ, 0xc0, !PT ;  /* 0x000000ff110c7812 */ /* 0x000fe200078ec0ff */
[----:B------:R-:W-:Y:S01]  /*266f0*/  BSSY B0, `(.L_x_2504) ;  /* 0x0000038000007945 */ /* 0x000fe20003800000 */
[----:B------:R-:W-:-:S03]  /*26700*/  SHF.R.U32.HI R17, RZ, 0x10, R17 ;  /* 0x00000010ff117819 */ /* 0x000fc60000011611 */
[----:B------:R4:W-:Y:S01]  /*26710*/  STL [R1+0x24], R12 ;  /* 0x0000240c01007387 */ /* 0x0009e20000100800 */
[----:B-1----:R-:W-:-:S13]  /*26720*/  ISETP.NE.AND P0, PT, R3, 0x1, PT ;  /* 0x000000010300780c */ /* 0x002fda0003f05270 */
[----:B------:R-:W1:Y:S08]  /*26730*/  @P0 LDC R3, c[0x0][0x44c] ;  /* 0x00011300ff030b82 */ /* 0x000e700000000800 */
[----:B------:R-:W0:Y:S01]  /*26740*/  @P0 LDC R6, c[0x0][0x450] ;  /* 0x00011400ff060b82 */ /* 0x000e220000000800 */
[----:B---3--:R-:W-:Y:S02]  /*26750*/  @P1 IMAD.IADD R10, R4, 0x1, -R2 ;  /* 0x00000001040a1824 */ /* 0x008fe400078e0a02 */
[----:B--2---:R-:W-:-:S02]  /*26760*/  IMAD.SHL.U32 R2, R7, 0x80, RZ ;  /* 0x0000008007027824 */ /* 0x004fc400078e00ff */
[----:B------:R-:W-:Y:S02]  /*26770*/  IMAD.IADD R4, R9, 0x1, R10 ;  /* 0x0000000109047824 */ /* 0x000fe400078e020a */
[----:B------:R-:W-:-:S03]  /*26780*/  VIADD R2, R2, 0x7f ;  /* 0x0000007f02027836 */ /* 0x000fc60000000000 */
[----:B------:R-:W-:Y:S01]  /*26790*/  IADD3 R21, R4, 0xe0, -R13 ;  /* 0x000000e004157810 */ /* 0x000fe20007ffe80d */
[----:B-1----:R-:W-:-:S04]  /*267a0*/  @P0 IMAD.HI.U32 R3, R2, R3, RZ ;  /* 0x0000000302030227 */ /* 0x002fc800078e00ff */
[----:B------:R-:W-:Y:S01]  /*267b0*/  IMAD.MOV.U32 R5, RZ, RZ, R2 ;  /* 0x000000ffff057224 */ /* 0x000fe200078e0002 */
[----:B0-----:R-:W-:Y:S01]  /*267c0*/  @P0 SHF.R.U32.HI R5, RZ, R6, R3 ;  /* 0x00000006ff050219 */ /* 0x001fe20000011603 */
[----:B------:R-:W-:Y:S02]  /*267d0*/  VIADD R3, R4, 0xdf ;  /* 0x000000df04037836 */ /* 0x000fe40000000000 */
[----:B------:R-:W-:-:S04]  /*267e0*/  IMAD.MOV.U32 R2, RZ, RZ, RZ ;  /* 0x000000ffff027224 */ /* 0x000fc800078e00ff */
[----:B------:R-:W-:-:S04]  /*267f0*/  IMAD.HI R6, R3, -0x6db6db6d, R2 ;  /* 0x9249249303067827 */ /* 0x000fc800078e0202 */
[----:B------:R-:W-:Y:S01]  /*26800*/  IMAD.IADD R3, R21, 0x1, R5 ;  /* 0x0000000115037824 */ /* 0x000fe200078e0205 */
[----:B------:R-:W-:-:S03]  /*26810*/  SHF.R.U32.HI R20, RZ, 0x1f, R6 ;  /* 0x0000001fff147819 */ /* 0x000fc60000011606 */
[----:B------:R-:W-:Y:S01]  /*26820*/  IMAD.HI R2, R3, -0x6db6db6d, R2 ;  /* 0x9249249303027827 */ /* 0x000fe200078e0202 */
[----:B------:R-:W-:-:S04]  /*26830*/  LEA.HI.SX32 R20, R6, R20, 0x19 ;  /* 0x0000001406147211 */ /* 0x000fc800078fcaff */
[----:B------:R-:W-:-:S04]  /*26840*/  SHF.R.U32.HI R8, RZ, 0x1f, R2 ;  /* 0x0000001fff087819 */ /* 0x000fc80000011602 */
[----:B------:R-:W-:Y:S01]  /*26850*/  LEA.HI.SX32 R8, R2, R8, 0x19 ;  /* 0x0000000802087211 */ /* 0x000fe200078fcaff */
[----:B------:R-:W-:-:S03]  /*26860*/  IMAD.MOV.U32 R2, RZ, RZ, RZ ;  /* 0x000000ffff027224 */ /* 0x000fc600078e00ff */
[----:B------:R-:W-:-:S04]  /*26870*/  VIMNMX R8, R20, R8, PT ;  /* 0x0000000814087248 */ /* 0x000fc80003fe0100 */
[----:B------:R-:W-:-:S13]  /*26880*/  ISETP.GE.AND P0, PT, R8, 0x1, PT ;  /* 0x000000010800780c */ /* 0x000fda0003f06270 */
[----:B----4-:R-:W-:Y:S05]  /*26890*/  @!P0 BRA `(.L_x_2505) ;  /* 0x0000000000748947 */ /* 0x010fea0003800000 */
        /* <DEDUP_REMOVED lines=29> */
.L_x_2505:
[----:B------:R-:W-:Y:S05]  /*26a70*/  BSYNC B0 ;  /* 0x0000000000007941 */ /* 0x000fea0003800000 */
.L_x_2504:
[-C--:B------:R-:W-:Y:S01]  /*26a80*/  IMAD R3, R12, R2.reuse, RZ ;  /* 0x000000020c037224 */ /* 0x080fe200078e02ff */
[----:B------:R-:W-:Y:S04]  /*26a90*/  BSSY B0, `(.L_x_2506) ;  /* 0x00000e4000007945 */ /* 0x000fe80003800000 */
[----:B------:R-:W-:-:S05]  /*26aa0*/  VIADDMNMX R2, R3, R2, R8, PT ;  /* 0x0000000203027246 */ /* 0x000fca0003800108 */
[--C-:B------:R-:W-:Y:S02]  /*26ab0*/  IMAD R4, R2, 0xe0, -R9.reuse ;  /* 0x000000e002047824 */ /* 0x100fe400078e0a09 */
[----:B------:R-:W-:-:S03]  /*26ac0*/  IMAD R2, R3, 0xe0, -R9 ;  /* 0x000000e003027824 */ /* 0x000fc600078e0a09 */
[----:B------:R-:W-:Y:S02]  /*26ad0*/  VIMNMX R4, R4, R10, PT ;  /* 0x0000000a04047248 */ /* 0x000fe40003fe0100 */
[----:B------:R-:W-:-:S04]  /*26ae0*/  VIMNMX R2, RZ, R2, !PT ;  /* 0x00000002ff027248 */ /* 0x000fc80007fe0100 */
        /* <DEDUP_REMOVED lines=19> */
.L_x_2756:
[----:B-1----:R-:W-:Y:S02]  /*26c20*/  ISETP.NE.AND P0, PT, R14, RZ, PT ;  /* 0x000000ff0e00720c */ /* 0x002fe40003f05270 */
[----:B------:R-:W-:-:S11]  /*26c30*/  PLOP3.LUT P6, PT, PT, PT, PT, 0x8, 0x0 ;  /* 0x000000000000781c */ /* 0x000fd60003fce170 */
[----:B------:R-:W-:Y:S05]  /*26c40*/  @P0 BRA `(.L_x_2509) ;  /* 0x00000000000c0947 */ /* 0x000fea0003800000 */
[----:B------:R-:W-:-:S03]  /*26c50*/  UMOV UR4, 0xffffffff ;  /* 0xffffffff00047882 */ /* 0x000fc60000000000 */
[----:B------:R-:W-:Y:S05]  /*26c60*/  BRA.DIV UR4, `(.L_x_2510) ;  /* 0x00000092040c7947 */ /* 0x000fea000b800000 */
[----:B------:R-:W-:-:S13]  /*26c70*/  ELECT P6, URZ, PT ;  /* 0x00000000003f782f */ /* 0x000fda00038c0000 */
.L_x_2509:
[----:B0-----:R-:W2:Y:S01]  /*26c80*/  LDL R4, [R1+0x60] ;  /* 0x0000600001047983 */ /* 0x001ea20000100800 */
[----:B------:R-:W-:Y:S01]  /*26c90*/  BSSY B1, `(.L_x_2511) ;  /* 0x0000008000017945 */ /* 0x000fe20003800000 */
[----:B--2---:R-:W-:-:S05]  /*26ca0*/  VIADD R4, R4, 0x1 ;  /* 0x0000000104047836 */ /* 0x004fca0000000000 */
[----:B------:R-:W-:-:S04]  /*26cb0*/  LEA.HI R5, R4, R4, RZ, 0x1 ;  /* 0x0000000404057211 */ /* 0x000fc800078f08ff */
[----:B------:R-:W-:-:S05]  /*26cc0*/  LOP3.LUT R5, R5, 0xfffffffe, RZ, 0xc0, !PT ;  /* 0xfffffffe05057812 */ /* 0x000fca00078ec0ff */
[----:B------:R-:W-:-:S05]  /*26cd0*/  IMAD.IADD R4, R4, 0x1, -R5 ;  /* 0x0000000104047824 */ /* 0x000fca00078e0a05 */
[----:B------:R-:W-:-:S04]  /*26ce0*/  SHF.L.U32 R4, R4, 0x1f, RZ ;  /* 0x0000001f04047819 */ /* 0x000fc800000006ff */
[----:B------:R-:W0:Y:S02]  /*26cf0*/  SYNCS.PHASECHK.TRANS64.TRYWAIT P0, [R18+URZ+0x2e820], R4 ;  /* 0x02e82004120075a7 */ /* 0x000e24000800017f */
[----:B0-----:R-:W-:Y:S05]  /*26d00*/  @!P0 BRA `(.L_x_2512) ;  /* 0x0000009000048947 */ /* 0x001fea0003800000 */
.L_x_2759:
[----:B------:R-:W-:Y:S05]  /*26d10*/  BSYNC B1 ;  /* 0x0000000000017941 */ /* 0x000fea0003800000 */
.L_x_2511:
        /* <DEDUP_REMOVED lines=12> */
.L_x_2760:
[----:B------:R-:W-:Y:S05]  /*26de0*/  BSYNC B2 ;  /* 0x0000000000027941 */ /* 0x000fea0003800000 */
.L_x_2515:
        /* <DEDUP_REMOVED lines=9> */
.L_x_2518:
[----:B------:R-:W-:Y:S05]  /*26e80*/  BSYNC B2 ;  /* 0x0000000000027941 */ /* 0x000fea0003800000 */
.L_x_2517:
        /* <DEDUP_REMOVED lines=13> */
.L_x_2519:
        /* <DEDUP_REMOVED lines=13> */
.L_x_2761:
[----:B------:R-:W-:Y:S05]  /*27030*/  BSYNC B2 ;  /* 0x0000000000027941 */ /* 0x000fea0003800000 */
.L_x_2520:
[----:B------:R-:W-:Y:S01]  /*27040*/  BSSY B2, `(.L_x_2522) ;  /* 0x000000b000027945 */ /* 0x000fe20003800000 */
[----:B------:R-:W-:Y:S02]  /*27050*/  IMAD.MOV.U32 R12, RZ, RZ, 0x0 ;  /* 0x00000000ff0c7424 */ /* 0x000fe400078e00ff */
[----:B------:R-:W-:Y:S01]  /*27060*/  IMAD.MOV.U32 R13, RZ, RZ, 0x12f00000 ;  /* 0x12f00000ff0d7424 */ /* 0x000fe200078e00ff */
[----:B------:R-:W-:Y:S06]  /*27070*/  @P1 BRA `(.L_x_2523) ;  /* 0x00000000001c1947 */ /* 0x000fec0003800000 */
[----:B------:R-:W2:Y:S02]  /*27080*/  S2R R5, SR_TID.X ;  /* 0x0000000000057919 */ /* 0x000ea40000002100 */
[----:B--2---:R-:W-:Y:S01]  /*27090*/  LOP3.LUT R6, R5, 0x1f, RZ, 0xc0, !PT ;  /* 0x0000001f05067812 */ /* 0x004fe200078ec0ff */
[----:B------:R-:W-:-:S03]  /*270a0*/  IMAD.MOV.U32 R5, RZ, RZ, 0x7000 ;  /* 0x00007000ff057424 */ /* 0x000fc600078e00ff */
[----:B------:R-:W-:Y:S01]  /*270b0*/  ISETP.NE.AND P0, PT, R6, RZ, PT ;  /* 0x000000ff0600720c */ /* 0x000fe20003f05270 */
[----:B------:R2:W-:-:S12]  /*270c0*/  SYNCS.ARRIVE.TRANS64 RZ, [R7+URZ+0x2e8b0], R5 ;  /* 0x02e8b00507ff79a7 */ /* 0x0005d8000800003f */
[----:B--2---:R-:W-:Y:S05]  /*270d0*/  @!P0 BRA `(.L_x_2523) ;  /* 0x0000000000048947 */ /* 0x004fea0003800000 */
[----:B------:R-:W-:Y:S01]  /*270e0*/  BPT.TRAP 0x1 ;  /* 0x000000040000795c */ /* 0x000fe20000300000 */
.L_x_2523:
[----:B------:R-:W-:Y:S05]  /*270f0*/  BSYNC B2 ;  /* 0x0000000000027941 */ /* 0x000fea0003800000 */
.L_x_2522:
        /* <DEDUP_REMOVED lines=8> */
.L_x_2524:
        /* <DEDUP_REMOVED lines=10> */
.L_x_2514:
[----:B------:R-:W-:Y:S05]  /*27220*/  BSYNC B1 ;  /* 0x0000000000017941 */ /* 0x000fea0003800000 */
.L_x_2513:
        /* <DEDUP_REMOVED lines=13> */
.L_x_2537:
        /* <DEDUP_REMOVED lines=13> */
.L_x_2762:
[----:B------:R-:W-:Y:S05]  /*273d0*/  BSYNC B2 ;  /* 0x0000000000027941 */ /* 0x000fea0003800000 */
.L_x_2527:
        /* <DEDUP_REMOVED lines=9> */
.L_x_2530:
[----:B------:R-:W-:Y:S05]  /*27470*/  BSYNC B2 ;  /* 0x0000000000027941 */ /* 0x000fea0003800000 */
.L_x_2529:
        /* <DEDUP_REMOVED lines=12> */
.L_x_2531:
        /* <DEDUP_REMOVED lines=13> */
.L_x_2763:
[----:B------:R-:W-:Y:S05]  /*27610*/  BSYNC B2 ;  /* 0x0000000000027941 */ /* 0x000fea0003800000 */
.L_x_2532:
        /* <DEDUP_REMOVED lines=11> */
.L_x_2535:
[----:B------:R-:W-:Y:S05]  /*276d0*/  BSYNC B2 ;  /* 0x0000000000027941 */ /* 0x000fea0003800000 */
.L_x_2534:
[----:B------:R-:W-:Y:S01]  /*276e0*/  R2UR UR10, R11 ;  /* 0x000000000b0a72ca */ /* 0x000fe200000e0000 */
[----:B------:R-:W-:Y:S01]  /*276f0*/  UIADD3 UR4, UP0, UR40, 0x670, URZ ;  /* 0x0000067028047890 */ /* 0x000fe2000ff1e03f */
[----:B------:R-:W-:Y:S01]  /*27700*/  R2UR UR6, R12 ;  /* 0x000000000c0672ca */ /* 0x000fe200000e0000 */
[----:B------:R-:W-:Y:S01]  /*27710*/  VIADD R7, R7, 0xe400 ;  /* 0x0000e40007077836 */ /* 0x000fe20000000000 */
[----:B------:R-:W-:Y:S01]  /*27720*/  R2UR UR7, R13 ;  /* 0x000000000d0772ca */ /* 0x000fe200000e0000 */
[----:B01----:R-:W-:Y:S01]  /*27730*/  VIADD R5, R5, 0x2e8b0 ;  /* 0x0002e8b005057836 */ /* 0x003fe20000000000 */
[----:B------:R-:W-:Y:S01]  /*27740*/  PLOP3.LUT P1, PT, PT, PT, PT, 0x80, 0x0 ;  /* 0x000000000000781c */ /* 0x000fe20003f2f070 */
[----:B------:R-:W-:-:S12]  /*27750*/  UIADD3.X UR5, URZ, UR41, URZ, UP0, !UPT ;  /* 0x000000293f057290 */ /* 0x000fd800087fe43f */
.L_x_2536:
        /* <DEDUP_REMOVED lines=10> */
.L_x_2526:
[----:B------:R-:W-:Y:S05]  /*27800*/  BSYNC B1 ;  /* 0x0000000000017941 */ /* 0x000fea0003800000 */
.L_x_2525:
        /* <DEDUP_REMOVED lines=12> */
.L_x_2507:
[----:B------:R-:W-:Y:S05]  /*278d0*/  BSYNC B0 ;  /* 0x0000000000007941 */ /* 0x000fea0003800000 */
.L_x_2506:
[----:B01----:R-:W2:Y:S01]  /*278e0*/  LDL R5, [R1+0x4] ;  /* 0x0000040001057983 */ /* 0x003ea20000100800 */
[----:B------:R-:W0:Y:S01]  /*278f0*/  LDC R0, c[0x0][0x448] ;  /* 0x00011200ff007b82 */ /* 0x000e220000000800 */
[----:B------:R-:W-:Y:S01]  /*27900*/  ISETP.NE.AND P2, PT, R17, RZ, PT ;  /* 0x000000ff1100720c */ /* 0x000fe20003f45270 */
[----:B------:R-:W-:Y:S05]  /*27910*/  @!P0 WARPSYNC.ALL ;  /* 0x0000000000008948 */ /* 0x000fea0003800000 */
[----:B------:R-:W-:Y:S07]  /*27920*/  BSSY B0, `(.L_x_2538) ;  /* 0x000002d000007945 */ /* 0x000fee0003800000 */
[----:B------:R-:W1:Y:S08]  /*27930*/  @!P2 LDC R17, c[0x0][0x9f0] ;  /* 0x00027c00ff11ab82 */ /* 0x000e700000000800 */
[----:B------:R-:W-:Y:S01]  /*27940*/  @!P0 BAR.SYNC.DEFER_BLOCKING 0xc, 0x180 ;  /* 0x0306000000008b1d */ /* 0x000fe20000010000 */
[----:B0-----:R-:W-:-:S13]  /*27950*/  ISETP.NE.AND P1, PT, R0, 0x1, PT ;  /* 0x000000010000780c */ /* 0x001fda0003f25270 */
[----:B------:R-:W0:Y:S08]  /*27960*/  @P1 LDC R2, c[0x0][0x44c] ;  /* 0x00011300ff021b82 */ /* 0x000e300000000800 */
[----:B------:R-:W3:Y:S01]  /*27970*/  @P1 LDC R3, c[0x0][0x450] ;  /* 0x00011400ff031b82 */ /* 0x000ee20000000800 */
[----:B--2---:R-:W-:-:S05]  /*27980*/  LEA R0, R5, 0x7f, 0x7 ;  /* 0x0000007f05007811 */ /* 0x004fca00078e38ff */
[----:B0-----:R-:W-:-:S05]  /*27990*/  @P1 IMAD.HI.U32 R2, R0, R2, RZ ;  /* 0x0000000200021227 */ /* 0x001fca00078e00ff */
[----:B---3--:R-:W-:Y:S01]  /*279a0*/  @P1 SHF.R.U32.HI R0, RZ, R3, R2 ;  /* 0x00000003ff001219 */ /* 0x008fe20000011602 */
[----:B------:R-:W-:-:S04]  /*279b0*/  IMAD.MOV.U32 R2, RZ, RZ, RZ ;  /* 0x000000ffff027224 */ /* 0x000fc800078e00ff */
[----:B------:R-:W-:Y:S02]  /*279c0*/  IMAD.IADD R3, R21, 0x1, R0 ;  /* 0x0000000115037824 */ /* 0x000fe400078e0200 */
[----:B------:R-:W-:Y:S02]  /*279d0*/  IMAD.MOV.U32 R0, RZ, RZ, RZ ;  /* 0x000000ffff007224 */ /* 0x000fe400078e00ff */
[----:B------:R-:W-:-:S05]  /*279e0*/  IMAD.HI R2, R3, -0x6db6db6d, R2 ;  /* 0x9249249303027827 */ /* 0x000fca00078e0202 */
[----:B------:R-:W-:-:S04]  /*279f0*/  SHF.R.U32.HI R4, RZ, 0x1f, R2 ;  /* 0x0000001fff047819 */ /* 0x000fc80000011602 */
[----:B------:R-:W-:-:S04]  /*27a00*/  LEA.HI.SX32 R4, R2, R4, 0x19 ;  /* 0x0000000402047211 */ /* 0x000fc800078fcaff */
[----:B------:R-:W-:-:S04]  /*27a10*/  VIMNMX R4, R20, R4, PT ;  /* 0x0000000414047248 */ /* 0x000fc80003fe0100 */
[----:B------:R-:W-:-:S13]  /*27a20*/  ISETP.GE.AND P1, PT, R4, 0x1, PT ;  /* 0x000000010400780c */ /* 0x000fda0003f26270 */
[----:B-1----:R-:W-:Y:S05]  /*27a30*/  @!P1 BRA `(.L_x_2539) ;  /* 0x00000000006c9947 */ /* 0x002fea0003800000 */
        /* <DEDUP_REMOVED lines=10> */
[----:B------:R-:W-:-:S03]  /*27ae0*/  IADD3 R5, R17, -0x1, R4 ;  /* 0xffffffff11057810 */ /* 0x000fc60007ffe004 */
[----:B------:R-:W-:Y:S01]  /*27af0*/  IMAD.MOV R2, RZ, RZ, -R2 ;  /* 0x000000ffff027224 */ /* 0x000fe200078e0a02 */
[----:B------:R-:W-:Y:S02]  /*27b00*/  IABS R3, R5 ;  /* 0x0000000500037213 */ /* 0x000fe40000000000 */
[----:B------:R-:W-:Y:S01]  /*27b10*/  LOP3.LUT R5, R5, R17, RZ, 0x3c, !PT ;  /* 0x0000001105057212 */ /* 0x000fe200078e3cff */
[----:B------:R-:W-:Y:S02]  /*27b20*/  IMAD.MOV.U32 R6, RZ, RZ, R2 ;  /* 0x000000ffff067224 */ /* 0x000fe400078e0002 */
        /* <DEDUP_REMOVED lines=12> */
.L_x_2539:
[----:B------:R-:W-:Y:S05]  /*27bf0*/  BSYNC B0 ;  /* 0x0000000000007941 */ /* 0x000fea0003800000 */
.L_x_2538:
[----:B------:R-:W2:Y:S02]  /*27c00*/  LDL.LU R2, [R1+0x24] ;  /* 0x0000240001027983 */ /* 0x000ea40000300800 */
[----:B--2---:R-:W-:-:S05]  /*27c10*/  IMAD R3, R2, R0, RZ ;  /* 0x0000000002037224 */ /* 0x004fca00078e02ff */
[----:B------:R-:W-:Y:S01]  /*27c20*/  VIADDMNMX R2, R3, R0, R4, PT ;  /* 0x0000000003027246 */ /* 0x000fe20003800104 */
[----:B------:R0:W-:Y:S03]  /*27c30*/  STL [R1+0x24], R3 ;  /* 0x0000240301007387 */ /* 0x0001e60000100800 */
[----:B------:R-:W-:Y:S01]  /*27c40*/  ISETP.GT.AND P0, PT, R2, R3, PT ;  /* 0x000000030200720c */ /* 0x000fe20003f04270 */
[----:B------:R0:W-:-:S12]  /*27c50*/  STL [R1+0x48], R2 ;  /* 0x0000480201007387 */ /* 0x0001d80000100800 */
        /* <DEDUP_REMOVED lines=8> */
[----:B------:R-:W0:Y:S01]  /*27ce0*/  FLO.U32 R0, UR4 ;  /* 0x0000000400007d00 */ /* 0x000e2200080e0000 */
[----:B------:R-:W-:-:S07]  /*27cf0*/  ULDC.64 UR6, c[0x0][0x208] ;  /* 0x0000820000067ab9 */ /* 0x000fce0000000a00 */
[----:B------:R-:W1:Y:S01]  /*27d00*/  POPC R2, UR4 ;  /* 0x0000000400027d09 */ /* 0x000e620008000000 */
[----:B0-----:R-:W-:-:S13]  /*27d10*/  ISETP.EQ.U32.AND P0, PT, R0, R3, PT ;  /* 0x000000030000720c */ /* 0x001fda0003f02070 */
[----:B-1----:R-:W2:Y:S01]  /*27d20*/  @P0 ATOMG.E.ADD.STRONG.GPU PT, R5, desc[UR6][R4.64], R2 ;  /* 0x00000002040509a8 */ /* 0x002ea200081ee1c6 */
[----:B------:R-:W0:Y:S02]  /*27d30*/  S2R R3, SR_LTMASK ;  /* 0x0000000000037919 */ /* 0x000e240000003900 */
[----:B0-----:R-:W-:-:S06]  /*27d40*/  LOP3.LUT R3, R3, UR4, RZ, 0xc0, !PT ;  /* 0x0000000403037c12 */ /* 0x001fcc000f8ec0ff */
[----:B------:R-:W0:Y:S01]  /*27d50*/  POPC R3, R3 ;  /* 0x0000000300037309 */ /* 0x000e220000000000 */
[----:B--2---:R-:W0:Y:S02]  /*27d60*/  SHFL.IDX PT, R0, R5, R0, 0x1f ;  /* 0x00001f0005007589 */ /* 0x004e2400000e0000 */
[----:B0-----:R-:W-:-:S05]  /*27d70*/  IADD3 R0, R0, UR37, R3 ;  /* 0x0000002500007c10 */ /* 0x001fca000fffe003 */
[----:B------:R1:W-:Y:S01]  /*27d80*/  STL [R1], R0 ;  /* 0x0000000001007387 */ /* 0x0003e20000100800 */
[----:B------:R-:W-:Y:S05]  /*27d90*/  BRA `(.L_x_2541) ;  /* 0x0000003000ac7947 */ /* 0x000fea0003800000 */
.L_x_2540:
        /* <DEDUP_REMOVED lines=20> */
.L_x_2543:
[----:B------:R-:W-:Y:S05]  /*27ee0*/  BSYNC B6 ;  /* 0x0000000000067941 */ /* 0x000fea0003800000 */
.L_x_2542:
        /* <DEDUP_REMOVED lines=24> */
.L_x_2545:
[----:B------:R-:W-:Y:S05]  /*28070*/  BSYNC B6 ;  /* 0x0000000000067941 */ /* 0x000fea0003800000 */
.L_x_2544:
        /* <DEDUP_REMOVED lines=20> */
.L_x_2547:
[----:B------:R-:W-:Y:S05]  /*281c0*/  BSYNC B6 ;  /* 0x0000000000067941 */ /* 0x000fea0003800000 */
.L_x_2546:
        /* <DEDUP_REMOVED lines=19> */
.L_x_2549:
[----:B------:R-:W-:Y:S05]  /*28300*/  BSYNC B6 ;  /* 0x0000000000067941 */ /* 0x000fea0003800000 */
.L_x_2548:
[----:B------:R-:W2:Y:S01]  /*28310*/  LDL.LU R2, [R1+0x28] ;  /* 0x0000280001027983 */ /* 0x000ea20000300800 */
[----:B------:R-:W-:-:S03]  /*28320*/  ULDC.64 UR4, c[0x0][0x9f8] ;  /* 0x00027e0000047ab9 */ /* 0x000fc60000000a00 */
[----:B0-----:R-:W3:Y:S04]  /*28330*/  LDL.LU R17, [R1+0x3c] ;  /* 0x00003c0001117983 */ /* 0x001ee80000300800 */
[----:B------:R-:W4:Y:S01]  /*28340*/  LDL R8, [R1+0x8] ;  /* 0x0000080001087983 */ /* 0x000f220000100800 */
[----:B------:R-:W-:Y:S01]  /*28350*/  ISETP.NE.U32.AND P0, PT, RZ, UR4, PT ;  /* 0x00000004ff007c0c */ /* 0x000fe2000bf05070 */
[----:B------:R-:W-:-:S03]  /*28360*/  ULDC.64 UR6, c[0x0][0x208] ;  /* 0x0000820000067ab9 */ /* 0x000fc60000000a00 */
[----:B------:R-:W-:-:S13]  /*28370*/  ISETP.NE.AND.EX P0, PT, RZ, UR5, PT, P0 ;  /* 0x00000005ff007c0c */ /* 0x000fda000bf05300 */
[----:B--2---:R-:W-:-:S04]  /*28380*/  @P0 IADD3 R2, P1, R2, UR4, RZ ;  /* 0x0000000402020c10 */ /* 0x004fc8000ff3e0ff */
[----:B---3--:R-:W-:Y:S01]  /*28390*/  @P0 IADD3.X R3, R17, UR5, RZ, P1, !PT ;  /* 0x0000000511030c10 */ /* 0x008fe20008ffe4ff */
[----:B------:R-:W-:-:S04]  /*283a0*/  ULDC.64 UR4, c[0x0][0xa08] ;  /* 0x0002820000047ab9 */ /* 0x000fc80000000a00 */
[----:B----4-:R0:W2:Y:S02]  /*283b0*/  @P0 LDG.E R8, desc[UR6][R2.64] ;  /* 0x0000000602080981 */ /* 0x0100a4000c1e1900 */
[----:B0-----:R-:W0:Y:S01]  /*283c0*/  LDC.64 R2, c[0x0][0x418] ;  /* 0x00010600ff027b82 */ /* 0x001e220000000a00 */
        /* <DEDUP_REMOVED lines=8> */
[----:B------:R-:W0:Y:S02]  /*28450*/  S2R R0, SR_TID.X ;  /* 0x0000000000007919 */ /* 0x000e240000002100 */
[----:B0-----:R-:W-:-:S04]  /*28460*/  SHF.R.U32.HI R0, RZ, 0x5, R0 ;  /* 0x00000005ff007819 */ /* 0x001fc80000011600 */
[----:B------:R-:W-:-:S05]  /*28470*/  LOP3.LUT R0, R0, 0x3, RZ, 0xc0, !PT ;  /* 0x0000000300007812 */ /* 0x000fca00078ec0ff */
[----:B------:R0:W2:Y:S02]  /*28480*/  SHFL.IDX PT, R14, R0, RZ, 0x1f ;  /* 0x00001fff000e7589 */ /* 0x0000a400000e0000 */
.L_x_2766:
[----:B0-----:R-:W3:Y:S01]  /*28490*/  LDL.LU R0, [R1+0x20] ;  /* 0x0000200001007983 */ /* 0x001ee20000300800 */
[----:B------:R-:W-:Y:S02]  /*284a0*/  PLOP3.LUT P1, PT, PT, PT, PT, 0x8, 0x0 ;  /* 0x000000000000781c */ /* 0x000fe40003f2e170 */
[----:B--2---:R-:W-:Y:S02]  /*284b0*/  ISETP.NE.AND P0, PT, R14, RZ, PT ;  /* 0x000000ff0e00720c */ /* 0x004fe40003f05270 */
[----:B---3--:R-:W-:-:S09]  /*284c0*/  LOP3.LUT R0, R0, 0xfffffffe, RZ, 0xc0, !PT ;  /* 0xfffffffe00007812 */ /* 0x008fd200078ec0ff */
[----:B------:R-:W-:-:S05]  /*284d0*/  @P1 LOP3.LUT R0, R0, 0x1, RZ, 0xfc, !PT ;  /* 0x0000000100001812 */ /* 0x000fca00078efcff */
[----:B------:R0:W-:Y:S01]  /*284e0*/  STL [R1+0x20], R0 ;  /* 0x0000200001007387 */ /* 0x0001e20000100800 */
[----:B------:R-:W-:Y:S05]  /*284f0*/  @P0 BRA `(.L_x_2551) ;  /* 0x0000000400680947 */ /* 0x000fea0003800000 */
[----:B------:R-:W-:-:S03]  /*28500*/  UMOV UR4, 0xffffffff ;  /* 0xffffffff00047882 */ /* 0x000fc60000000000 */
[----:B------:R-:W-:Y:S05]  /*28510*/  BRA.DIV UR4, `(.L_x_2552) ;  /* 0x0000007a04987947 */ /* 0x000fea000b800000 */
[----:B------:R-:W-:-:S13]  /*28520*/  ELECT P6, URZ, PT ;  /* 0x00000000003f782f */ /* 0x000fda00038c0000 */
.L_x_2769:
[----:B------:R-:W-:Y:S05]  /*28530*/  @!P6 BRA `(.L_x_2551) ;  /* 0x000000040058e947 */ /* 0x000fea0003800000 */
[----:B0-----:R-:W2:Y:S01]  /*28540*/  LDL R0, [R1+0x48] ;  /* 0x0000480001007983 */ /* 0x001ea20000100800 */
[----:B------:R-:W-:-:S04]  /*28550*/  ISETP.NE.U32.AND P0, PT, R2, RZ, PT ;  /* 0x000000ff0200720c */ /* 0x000fc80003f05070 */
[----:B------:R-:W-:Y:S01]  /*28560*/  ISETP.NE.AND.EX P0, PT, R3, RZ, PT, P0 ;  /* 0x000000ff0300720c */ /* 0x000fe20003f05300 */
[----:B--2---:R-:W-:-:S12]  /*28570*/  VIADD R0, R0, 0xffffffff ;  /* 0xffffffff00007836 */ /* 0x004fd80000000000 */
[----:B------:R-:W-:Y:S05]  /*28580*/  @!P0 BRA `(.L_x_2553) ;  /* 0x0000000000488947 */ /* 0x000fea0003800000 */
[----:B------:R-:W0:Y:S01]  /*28590*/  LDC R7, c[0x0][0x43c] ;  /* 0x00010f00ff077b82 */ /* 0x000e220000000800 */
[----:B------:R-:W-:Y:S01]  /*285a0*/  ULDC.64 UR4, c[0x0][0x428] ;  /* 0x00010a0000047ab9 */ /* 0x000fe20000000a00 */
        /* <DEDUP_REMOVED lines=16> */
.L_x_2553:
[----:B0-----:R-:W2:Y:S04]  /*286b0*/  LDL R2, [R1+0x10] ;  /* 0x0000100001027983 */ /* 0x001ea80000100800 */
        /* <DEDUP_REMOVED lines=8> */
.L_x_2770:
        /* <DEDUP_REMOVED lines=8> */
.L_x_2555:
        /* <DEDUP_REMOVED lines=19> */
.L_x_2771:
        /* <DEDUP_REMOVED lines=8> */
.L_x_2557:
        /* <DEDUP_REMOVED lines=19> */
.L_x_2551:
[----:B------:R-:W0:Y:S04]  /*28aa0*/  LDL.LU R3, [R1+0x40] ;  /* 0x0000400001037983 */ /* 0x000e280000300800 */
[----:B---3--:R-:W2:Y:S01]  /*28ab0*/  LDL.LU R4, [R1+0x58] ;  /* 0x0000580001047983 */ /* 0x008ea20000300800 */
        /* <DEDUP_REMOVED lines=10> */
[----:B0-----:R-:W-:Y:S02]  /*28b60*/  SHF.R.S32.HI R0, RZ, 0x1f, R3 ;  /* 0x0000001fff007819 */ /* 0x001fe40000011403 */
[----:B--2---:R-:W-:-:S03]  /*28b70*/  SEL R4, R4, RZ, !P0 ;  /* 0x000000ff04047207 */ /* 0x004fc60004000000 */
        /* <DEDUP_REMOVED lines=19> */
[----:B-1----:R-:W-:Y:S02]  /*28cb0*/  IMAD.MOV.U32 R8, RZ, RZ, 0x70 ;  /* 0x00000070ff087424 */ /* 0x002fe400078e00ff */
[----:B------:R-:W-:Y:S02]  /*28cc0*/  IMAD.MOV.U32 R12, RZ, RZ, 0x1 ;  /* 0x00000001ff0c7424 */ /* 0x000fe400078e00ff */
[----:B------:R-:W-:-:S07]  /*28cd0*/  IMAD.MOV.U32 R13, RZ, RZ, RZ ;  /* 0x000000ffff0d7224 */ /* 0x000fce00078e00ff */
[----:B------:R-:W-:-:S07]  /*28ce0*/  LEPC R20, `(.L_x_2559) ;  /* 0x000000001014794e */ /* 0x000fce0000000000 */
[----:B0-----:R-:W-:Y:S05]  /*28cf0*/  CALL.ABS.NOINC R2 ;  /* 0x0000000002007343 */ /* 0x001fea0003c00000 */
.L_x_2559:
[----:B------:R-:W-:Y:S05]  /*28d00*/  BSYNC B6 ;  /* 0x0000000000067941 */ /* 0x000fea0003800000 */
.L_x_2558:
[----:B0-----:R-:W2:Y:S01]  /*28d10*/  LDL.LU R0, [R1+0x40] ;  /* 0x0000400001007983 */ /* 0x001ea20000300800 */
[----:B------:R-:W0:Y:S01]  /*28d20*/  LDC R7, c[0x0][0x448] ;  /* 0x00011200ff077b82 */ /* 0x000e220000000800 */
[----:B------:R-:W-:Y:S01]  /*28d30*/  ULDC.64 UR4, c[0x0][0x2d8] ;  /* 0x0000b60000047ab9 */ /* 0x000fe20000000a00 */
[----:B------:R-:W-:Y:S01]  /*28d40*/  ULDC UR6, c[0x0][0x2b8] ;  /* 0x0000ae0000067ab9 */ /* 0x000fe20000000800 */
[----:B------:R-:W3:Y:S04]  /*28d50*/  LDL.LU R4, [R1+0x3c] ;  /* 0x00003c0001047983 */ /* 0x000ee80000300800 */
[----:B------:R-:W3:Y:S04]  /*28d60*/  LDL.LU.64 R2, [R1+0x50] ;  /* 0x0000500001027983 */ /* 0x000ee80000300a00 */
[----:B------:R-:W4:Y:S04]  /*28d70*/  LDL R10, [R1+0x4] ;  /* 0x00000400010a7983 */ /* 0x000f280000100800 */
[----:B-1----:R1:W5:Y:S01]  /*28d80*/  LDL R8, [R1+0x4c] ;  /* 0x00004c0001087983 */ /* 0x0023620000100800 */
[----:B0-----:R-:W-:-:S13]  /*28d90*/  ISETP.NE.AND P0, PT, R7, 0x1, PT ;  /* 0x000000010700780c */ /* 0x001fda0003f05270 */
[----:B------:R-:W0:Y:S01]  /*28da0*/  @P0 LDC R6, c[0x0][0x450] ;  /* 0x00011400ff060b82 */ /* 0x000e220000000800 */
[----:B------:R-:W1:Y:S02]  /*28db0*/  S2R R11, SR_TID.X ;  /* 0x00000000000b7919 */ /* 0x000e640000002100 */
[C---:B-1----:R-:W-:Y:S01]  /*28dc0*/  IMAD.SHL.U32 R9, R11.reuse, 0x10, RZ ;  /* 0x000000100b097824 */ /* 0x042fe200078e00ff */
[----:B------:R-:W-:-:S04]  /*28dd0*/  LOP3.LUT R11, R11, 0x7f, RZ, 0xc0, !PT ;  /* 0x0000007f0b0b7812 */ /* 0x000fc800078ec0ff */
[----:B------:R-:W-:Y:S01]  /*28de0*/  LOP3.LUT R9, R9, 0x70, RZ, 0xc0, !PT ;  /* 0x0000007009097812 */ /* 0x000fe200078ec0ff */
[----:B---3--:R-:W-:Y:S02]  /*28df0*/  IMAD.MOV.U32 R3, RZ, RZ, R4 ;  /* 0x000000ffff037224 */ /* 0x008fe400078e0004 */
[----:B------:R-:W1:Y:S01]  /*28e00*/  S2R R4, SR_TID.X ;  /* 0x0000000000047919 */ /* 0x000e620000002100 */
[----:B------:R-:W-:-:S04]  /*28e10*/  IMAD.WIDE.U32 R2, R16, UR4, R2 ;  /* 0x0000000410027c25 */ /* 0x000fc8000f8e0002 */
[----:B------:R-:W-:Y:S01]  /*28e20*/  IMAD R3, R16, UR5, R3 ;  /* 0x0000000510037c24 */ /* 0x000fe2000f8e0203 */
[----:B------:R-:W-:Y:S02]  /*28e30*/  ULDC.64 UR4, c[0x0][0x2e0] ;  /* 0x0000b80000047ab9 */ /* 0x000fe40000000a00 */
[----:B--2---:R-:W-:Y:S02]  /*28e40*/  IMAD R0, R0, UR4, RZ ;  /* 0x0000000400007c24 */ /* 0x004fe4000f8e02ff */
[----:B------:R-:W-:-:S04]  /*28e50*/  IMAD.WIDE.U32 R2, R19, UR4, R2 ;  /* 0x0000000413027c25 */ /* 0x000fc8000f8e0002 */
[----:B------:R-:W-:Y:S01]  /*28e60*/  IMAD R0, R19, UR5, R0 ;  /* 0x0000000513007c24 */ /* 0x000fe2000f8e0200 */
[----:B------:R-:W-:-:S03]  /*28e70*/  ULDC.64 UR4, c[0x0][0x2d0] ;  /* 0x0000b40000047ab9 */ /* 0x000fc60000000a00 */
[----:B------:R-:W-:Y:S01]  /*28e80*/  IMAD.IADD R3, R3, 0x1, R0 ;  /* 0x0000000103037824 */ /* 0x000fe200078e0200 */
[C---:B-1----:R-:W-:Y:S01]  /*28e90*/  LOP3.LUT R5, R4.reuse, 0x7f, RZ, 0xc0, !PT ;  /* 0x0000007f04057812 */ /* 0x042fe200078ec0ff */
[----:B------:R-:W-:-:S03]  /*28ea0*/  IMAD.SHL.U32 R4, R4, 0x10, RZ ;  /* 0x0000001004047824 */ /* 0x000fc600078e00ff */
[----:B------:R-:W-:-:S04]  /*28eb0*/  SHF.R.U32.HI R5, RZ, 0x3, R5 ;  /* 0x00000003ff057819 */ /* 0x000fc80000011605 */
[----:B------:R-:W-:Y:S02]  /*28ec0*/  LOP3.LUT R4, R5, 0x70, R4, 0xf8, !PT ;  /* 0x0000007005047812 */ /* 0x000fe400078ef804 */
[----:B------:R-:W1:Y:S03]  /*28ed0*/  @P0 LDC R5, c[0x0][0x44c] ;  /* 0x00011300ff050b82 */ /* 0x000e660000000800 */
[----:B----4-:R-:W-:-:S04]  /*28ee0*/  IMAD R4, R10, 0x80, R4 ;  /* 0x000000800a047824 */ /* 0x010fc800078e0204 */
[----:B------:R-:W-:Y:S02]  /*28ef0*/  IMAD.MOV.U32 R0, RZ, RZ, R4 ;  /* 0x000000ffff007224 */ /* 0x000fe400078e0004 */
[----:B-1----:R-:W-:-:S05]  /*28f00*/  @P0 IMAD.HI.U32 R5, R4, R5, RZ ;  /* 0x0000000504050227 */ /* 0x002fca00078e00ff */
        /* <DEDUP_REMOVED lines=21> */
[----:B------:R-:W-:Y:S01]  /*29060*/  IMAD R2, R10, 0x80, R19 ;  /* 0x000000800a027824 */ /* 0x000fe200078e0213 */
[----:B------:R-:W-:-:S03]  /*29070*/  ULDC.64 UR4, c[0x0][0x208] ;  /* 0x0000820000047ab9 */ /* 0x000fc60000000a00 */
[----:B------:R-:W-:Y:S02]  /*29080*/  VIADD R5, R2, 0x10 ;  /* 0x0000001002057836 */ /* 0x000fe40000000000 */
[----:B--2---:R-:W-:Y:S02]  /*29090*/  IMAD R0, R6, R7, RZ ;  /* 0x0000000706007224 */ /* 0x004fe400078e02ff */
[----:B------:R-:W0:Y:S03]  /*290a0*/  SHFL.IDX PT, R7, R4, RZ, 0x181f ;  /* 0x00181fff04077589 */ /* 0x000e2600000e0000 */
[----:B------:R-:W-:Y:S01]  /*290b0*/  ISETP.GE.AND P1, PT, R2, R0, PT ;  /* 0x000000000200720c */ /* 0x000fe20003f26270 */
[----:B------:R-:W1:-:S12]  /*290c0*/  SHFL.IDX PT, R6, R3, RZ, 0x181f ;  /* 0x00181fff03067589 */ /* 0x000e5800000e0000 */
        /* <DEDUP_REMOVED lines=62> */
.L_x_2788:
        /* <DEDUP_REMOVED lines=11> */
.L_x_2561:
        /* <DEDUP_REMOVED lines=18> */
.L_x_2789:
[----:B------:R-:W-:Y:S05]  /*29680*/  BSYNC B0 ;  /* 0x0000000000007941 */ /* 0x000fea0003800000 */
.L_x_2562:
[----:B------:R-:W2:Y:S04]  /*29690*/  LDL.LU R3, [R1+0x48] ;  /* 0x0000480001037983 */ /* 0x000ea80000300800 */
[----:B------:R-:W3:Y:S01]  /*296a0*/  LDL R2, [R1+0x24] ;  /* 0x0000240001027983 */ /* 0x000ee20000100800 */
[----:B--2---:R-:W-:-:S05]  /*296b0*/  VIADD R3, R3, 0xfffffffe ;  /* 0xfffffffe03037836 */ /* 0x004fca0000000000 */
[----:B---3--:R-:W-:-:S13]  /*296c0*/  ISETP.GE.AND P0, PT, R3, R2, PT ;  /* 0x000000020300720c */ /* 0x008fda0003f06270 */
[----:B------:R-:W-:Y:S05]  /*296d0*/  @!P0 BRA `(.L_x_2564) ;  /* 0x0000000c00e88947 */ /* 0x000fea0003800000 */
[----:B0-----:R0:W5:Y:S04]  /*296e0*/  LDL.LU R0, [R1+0x10] ;  /* 0x0000100001007983 */ /* 0x0011680000300800 */
[----:B------:R0:W5:Y:S02]  /*296f0*/  LDL.LU R2, [R1+0x18] ;  /* 0x0000180001027983 */ /* 0x0001640000300800 */
.L_x_2584:
        /* <DEDUP_REMOVED lines=37> */
.L_x_2567:
        /* <DEDUP_REMOVED lines=8> */
.L_x_2790:
[----:B------:R-:W-:Y:S05]  /*299d0*/  BSYNC B1 ;  /* 0x0000000000017941 */ /* 0x000fea0003800000 */
.L_x_2568:
        /* <DEDUP_REMOVED lines=9> */
.L_x_2571:
[----:B------:R-:W-:Y:S05]  /*29a70*/  BSYNC B1 ;  /* 0x0000000000017941 */ /* 0x000fea0003800000 */
.L_x_2570:
        /* <DEDUP_REMOVED lines=13> */
.L_x_2572:
        /* <DEDUP_REMOVED lines=13> */
.L_x_2791:
[----:B------:R-:W-:Y:S05]  /*29c20*/  BSYNC B1 ;  /* 0x0000000000017941 */ /* 0x000fea0003800000 */
.L_x_2573:
        /* <DEDUP_REMOVED lines=11> */
.L_x_2576:
[----:B------:R-:W-:Y:S05]  /*29ce0*/  BSYNC B1 ;  /* 0x0000000000017941 */ /* 0x000fea0003800000 */
.L_x_2575:
        /* <DEDUP_REMOVED lines=8> */
.L_x_2577:
        /* <DEDUP_REMOVED lines=10> */
.L_x_2566:
[----:B------:R-:W-:Y:S05]  /*29e10*/  BSYNC B0 ;  /* 0x0000000000007941 */ /* 0x000fea0003800000 */
.L_x_2565:
[----:B------:R-:W-:-:S06]  /*29e20*/  UISETP.NE.AND UP0, UPT, UR36, 0x3, UPT ;  /* 0x000000032400788c */ /* 0x000fcc000bf05270 */
[----:B------:R-:W-:-:S13]  /*29e30*/  PLOP3.LUT P0, PT, PT, PT, UP0, 0x80, 0x0 ;  /* 0x000000000000781c */ /* 0x000fda0003f0f008 */
[----:B------:R-:W-:Y:S05]  /*29e40*/  @!P0 BRA `(.L_x_2578) ;  /* 0x0000000000048947 */ /* 0x000fea0003800000 */
[----:B------:R-:W-:Y:S01]  /*29e50*/  BPT.TRAP 0x1 ;  /* 0x000000040000795c */ /* 0x000fe20000300000 */
.L_x_2578:
        /* <DEDUP_REMOVED lines=8> */
.L_x_2792:
[----:B------:R-:W-:Y:S05]  /*29ee0*/  BSYNC B0 ;  /* 0x0000000000007941 */ /* 0x000fea0003800000 */
.L_x_2579:
[----:B------:R-:W-:Y:S05]  /*29ef0*/  @!P1 BRA `(.L_x_2581) ;  /* 0x0000000000049947 */ /* 0x000fea0003800000 */
[----:B------:R-:W-:Y:S01]  /*29f00*/  BPT.TRAP 0x1 ;  /* 0x000000040000795c */ /* 0x000fe20000300000 */
.L_x_2581:
[----:B------:R-:W-:Y:S01]  /*29f10*/  SHF.L.U32 R2, R2, 0x1f, RZ ;  /* 0x0000001f02027819 */ /* 0x000fe200000006ff */
[----:B------:R-:W-:-:S03]  /*29f20*/  IMAD R12, R0, 0x7000, RZ ;  /* 0x00007000000c7824 */ /* 0x000fc600078e02ff */
[----:B------:R-:W3:Y:S02]  /*29f30*/  SYNCS.PHASECHK.TRANS64.TRYWAIT P0, [R19+URZ+0x2e860], R2 ;  /* 0x02e86002130075a7 */ /* 0x000ee4000800017f */
[----:B---3--:R-:W-:Y:S05]  /*29f40*/  @!P0 BRA `(.L_x_2582) ;  /* 0x0000006c00508947 */ /* 0x008fea0003800000 */
.L_x_2793:
        /* <DEDUP_REMOVED lines=101> */
.L_x_2583:
        /* <DEDUP_REMOVED lines=14> */
.L_x_2564:
        /* <DEDUP_REMOVED lines=19> */
.L_x_2586:
[----:B------:R-:W-:Y:S05]  /*2a7b0*/  BSYNC B0 ;  /* 0x0000000000007941 */ /* 0x000fea0003800000 */
.L_x_2585:
[----:B------:R-:W-:-:S06]  /*2a7c0*/  UISETP.NE.AND UP0, UPT, UR36, 0x3, UPT ;  /* 0x000000032400788c */ /* 0x000fcc000bf05270 */
[----:B------:R-:W-:-:S13]  /*2a7d0*/  PLOP3.LUT P1, PT, PT, PT, UP0, 0x80, 0x0 ;  /* 0x000000000000781c */ /* 0x000fda0003f2f008 */
[----:B------:R-:W-:Y:S05]  /*2a7e0*/  @!P1 BRA `(.L_x_2587) ;  /* 0x0000000000049947 */ /* 0x000fea0003800000 */
[----:B------:R-:W-:Y:S01]  /*2a7f0*/  BPT.TRAP 0x1 ;  /* 0x000000040000795c */ /* 0x000fe20000300000 */
.L_x_2587:
        /* <DEDUP_REMOVED lines=10> */
.L_x_2794:
[----:B------:R-:W-:Y:S05]  /*2a8a0*/  BSYNC B0 ;  /* 0x0000000000007941 */ /* 0x000fea0003800000 */
.L_x_2588:
[----:B------:R-:W-:Y:S05]  /*2a8b0*/  @!P2 BRA `(.L_x_2590) ;  /* 0x000000000004a947 */ /* 0x000fea0003800000 */
[----:B------:R-:W-:Y:S01]  /*2a8c0*/  BPT.TRAP 0x1 ;  /* 0x000000040000795c */ /* 0x000fe20000300000 */
.L_x_2590:
[----:B------:R-:W0:Y:S02]  /*2a8d0*/  LDL R0, [R1+0x18] ;  /* 0x0000180001007983 */ /* 0x000e240000100800 */
[----:B0-----:R-:W-:-:S04]  /*2a8e0*/  SHF.L.U32 R3, R0, 0x1f, RZ ;  /* 0x0000001f00037819 */ /* 0x001fc800000006ff */
[----:B------:R-:W0:Y:S02]  /*2a8f0*/  SYNCS.PHASECHK.TRANS64.TRYWAIT P1, [R16+URZ+0x2e860], R3 ;  /* 0x02e86003100075a7 */ /* 0x000e24000802017f */
[----:B0-----:R-:W-:Y:S05]  /*2a900*/  @!P1 BRA `(.L_x_2591) ;  /* 0x0000006400089947 */ /* 0x001fea0003800000 */
.L_x_2795:
[----:B------:R-:W3:Y:S04]  /*2a910*/  LDL R17, [R1+0x10] ;  /* 0x0000100001117983 */ /* 0x000ee80000100800 */
[----:B------:R-:W4:Y:S04]  /*2a920*/  LDL R2, [R1+0x34] ;  /* 0x0000340001027983 */ /* 0x000f280000100800 */
[----:B--2---:R-:W0:Y:S04]  /*2a930*/  LDL R13, [R1+0x38] ;  /* 0x00003800010d7983 */ /* 0x004e280000100800 */
[----:B------:R-:W2:Y:S01]  /*2a940*/  LDL R12, [R1+0x30] ;  /* 0x00003000010c7983 */ /* 0x000ea20000100800 */
[----:B------:R-:W-:Y:S05]  /*2a950*/  WARPSYNC.ALL ;  /* 0x0000000000007948 */ /* 0x000fea0003800000 */
[----:B---3--:R-:W-:-:S05]  /*2a960*/  IMAD R0, R17, 0x7000, RZ ;  /* 0x0000700011007824 */ /* 0x008fca00078e02ff */
[----:B----4-:R-:W-:-:S05]  /*2a970*/  LOP3.LUT R2, R0, R2, RZ, 0xfc, !PT ;  /* 0x0000000200027212 */ /* 0x010fca00078efcff */
[----:B------:R-:W-:-:S05]  /*2a980*/  IMAD.IADD R2, R18, 0x1, R2 ;  /* 0x0000000112027824 */ /* 0x000fca00078e0202 */
[----:B------:R-:W1:Y:S01]  /*2a990*/  LDSM.16.MT88.4 R4, [R2+0xe400] ;  /* 0x00e400000204783b */ /* 0x000e620000004200 */
[----:B0-----:R-:W-:Y:S01]  /*2a9a0*/  IMAD.IADD R3, R13, 0x1, R2 ;  /* 0x000000010d037824 */ /* 0x001fe200078e0202 */
[----:B--2---:R-:W-:Y:S02]  /*2a9b0*/  LOP3.LUT R0, R0, R12, RZ, 0xfc, !PT ;  /* 0x0000000c00007212 */ /* 0x004fe400078efcff */
[C-C-:B-1----:R-:W-:Y:S02]  /*2a9c0*/  PRMT R8, R4.reuse, 0x6420, R5.reuse ;  /* 0x0000642004087816 */ /* 0x142fe40000000005 */
        /* <DEDUP_REMOVED lines=91> */
.L_x_2592:
        /* <DEDUP_REMOVED lines=13> */
.L_x_2541:
[----:B01----:R-:W2:Y:S02]  /*2b050*/  LDL R0, [R1+0x20] ;  /* 0x0000200001007983 */ /* 0x003ea40000100800 */
        /* <DEDUP_REMOVED lines=8> */
[----:B------:R-:W0:Y:S04]  /*2b0e0*/  LDS.128 R4, [R18+0x2e8d0] ;  /* 0x02e8d00012047984 */ /* 0x000e280000000c00 */
[----:B0-----:R0:W-:Y:S04]  /*2b0f0*/  STL.64 [R1], R4 ;  /* 0x0000000401007387 */ /* 0x0011e80000100a00 */
[----:B------:R0:W-:Y:S01]  /*2b100*/  STL.64 [R1+0x8], R6 ;  /* 0x0000080601007387 */ /* 0x0001e20000100a00 */
[----:B------:R-:W-:Y:S06]  /*2b110*/  BAR.ARV 0x4, 0x180 ;  /* 0x0106000000007b1d */ /* 0x000fec0000002000 */
[----:B------:R-:W-:Y:S05]  /*2b120*/  BRA `(.L_x_2594) ;  /* 0x0000001000447947 */ /* 0x000fea0003800000 */
.L_x_2593:
        /* <DEDUP_REMOVED lines=47> */
.L_x_2805:
[----:B------:R-:W-:Y:S02]  /*2b420*/  ULDC UR4, c[0x0][0xc38] ;  /* 0x00030e0000047ab9 */ /* 0x000fe40000000800 */
[----:B------:R-:W-:-:S04]  /*2b430*/  IMAD.U32 R2, RZ, RZ, UR4 ;  /* 0x00000004ff027e24 */ /* 0x000fc8000f8e00ff */
[----:B-1----:R-:W-:-:S04]  /*2b440*/  IMAD R3, R3, R2, RZ ;  /* 0x0000000203037224 */ /* 0x002fc800078e02ff */
[----:B------:R-:W-:-:S05]  /*2b450*/  IMAD.IADD R4, R9, 0x1, R3 ;  /* 0x0000000109047824 */ /* 0x000fca00078e0203 */
[----:B------:R-:W-:-:S13]  /*2b460*/  ISETP.GT.AND P6, PT, R4, R0, PT ;  /* 0x000000000400720c */ /* 0x000fda0003fc4270 */
[----:B------:R-:W-:Y:S05]  /*2b470*/  @P6 BRA `(.L_x_2596) ;  /* 0x0000000000b06947 */ /* 0x000fea0003800000 */
.L_x_2599:
[----:B------:R-:W2:Y:S01]  /*2b480*/  LDL.LU R3, [R1+0xc] ;  /* 0x00000c0001037983 */ /* 0x000ea20000300800 */
[----:B------:R-:W1:Y:S01]  /*2b490*/  LDC R2, c[0x0][0xc3c] ;  /* 0x00030f00ff027b82 */ /* 0x000e620000000800 */
[----:B--2---:R-:W-:-:S05]  /*2b4a0*/  VIADD R3, R3, 0x1f ;  /* 0x0000001f03037836 */ /* 0x004fca0000000000 */
[----:B-1----:R-:W-:-:S13]  /*2b4b0*/  ISETP.GE.AND P6, PT, R3, R2, PT ;  /* 0x000000020300720c */ /* 0x002fda0003fc6270 */
[----:B------:R-:W-:Y:S05]  /*2b4c0*/  @P6 BRA `(.L_x_2597) ;  /* 0x0000000800f46947 */ /* 0x000fea0003800000 */
[----:B------:R-:W1:Y:S01]  /*2b4d0*/  S2R R5, SR_TID.X ;  /* 0x0000000000057919 */ /* 0x000e620000002100 */
[----:B------:R-:W-:Y:S01]  /*2b4e0*/  ULDC.64 UR4, c[0x0][0x208] ;  /* 0x0000820000047ab9 */ /* 0x000fe20000000a00 */
        /* <DEDUP_REMOVED lines=29> */
[----:B0-----:R-:W-:-:S05]  /*2b6c0*/  IMAD.IADD R7, R2, 0x1, R3 ;  /* 0x0000000102077824 */ /* 0x001fca00078e0203 */
[----:B------:R0:W1:Y:S02]  /*2b6d0*/  SHFL.IDX PT, R3, R7, 0x1f, 0x1f ;  /* 0x03e01f0007037f89 */ /* 0x00006400000e0000 */
.L_x_2813:
[----:B------:R-:W-:Y:S02]  /*2b6e0*/  ULDC UR4, c[0x0][0xc38] ;  /* 0x00030e0000047ab9 */ /* 0x000fe40000000800 */
[----:B------:R-:W-:-:S04]  /*2b6f0*/  IMAD.U32 R2, RZ, RZ, UR4 ;  /* 0x00000004ff027e24 */ /* 0x000fc8000f8e00ff */
[----:B-1----:R-:W-:-:S04]  /*2b700*/  IMAD R3, R3, R2, RZ ;  /* 0x0000000203037224 */ /* 0x002fc800078e02ff */
[----:B------:R-:W-:-:S05]  /*2b710*/  IMAD.IADD R4, R3, 0x1, R4 ;  /* 0x0000000103047824 */ /* 0x000fca00078e0204 */
[----:B------:R-:W-:-:S13]  /*2b720*/  ISETP.GT.AND P6, PT, R4, R0, PT ;  /* 0x000000000400720c */ /* 0x000fda0003fc4270 */
[----:B------:R-:W-:Y:S05]  /*2b730*/  @!P6 BRA `(.L_x_2599) ;  /* 0xfffffffc0050e947 */ /* 0x000fea000383ffff */
.L_x_2596:
[----:B------:R-:W-:Y:S01]  /*2b740*/  IMAD.IADD R9, R4, 0x1, -R3 ;  /* 0x0000000104097824 */ /* 0x000fe200078e0a03 */
[----:B------:R-:W-:-:S03]  /*2b750*/  UMOV UR4, 0xffffffff ;  /* 0xffffffff00047882 */ /* 0x000fc60000000000 */
[----:B------:R-:W-:-:S05]  /*2b760*/  IMAD R3, R7, R2, R9 ;  /* 0x0000000207037224 */ /* 0x000fca00078e0209 */
[----:B------:R-:W-:Y:S01]  /*2b770*/  ISETP.GT.AND P6, PT, R3, R0, PT ;  /* 0x000000000300720c */ /* 0x000fe20003fc4270 */
[----:B------:R-:W-:-:S12]  /*2b780*/  BRA.DIV UR4, `(.L_x_2600) ;  /* 0x0000005e04b87947 */ /* 0x000fd8000b800000 */
[----:B------:R-:W2:Y:S01]  /*2b790*/  LDL.LU R10, [R1+0xc] ;  /* 0x00000c00010a7983 */ /* 0x000ea20000300800 */
[----:B------:R-:W-:-:S04]  /*2b7a0*/  VOTE.ANY R4, PT, !P6 ;  /* 0x0000000000047806 */ /* 0x000fc800070e0100 */
[----:B------:R-:W1:Y:S02]  /*2b7b0*/  POPC R3, R4 ;  /* 0x0000000400037309 */ /* 0x000e640000000000 */
[----:B-1----:R1:W3:Y:S04]  /*2b7c0*/  SHFL.IDX PT, R5, R5, R3, 0x1f ;  /* 0x00001f0305057589 */ /* 0x0022e800000e0000 */
[----:B------:R1:W4:Y:S01]  /*2b7d0*/  SHFL.IDX PT, R6, R6, R3, 0x1f ;  /* 0x00001f0306067589 */ /* 0x00032200000e0000 */
[----:B--2---:R-:W-:-:S05]  /*2b7e0*/  IMAD.IADD R10, R3, 0x1, R10 ;  /* 0x00000001030a7824 */ /* 0x004fca00078e020a */
[----:B---34-:R1:W-:Y:S02]  /*2b7f0*/  STL [R1+0xc], R10 ;  /* 0x00000c0a01007387 */ /* 0x0183e40000100800 */
.L_x_2818:
[----:B------:R-:W-:-:S13]  /*2b800*/  ISETP.NE.AND P0, PT, R4, RZ, PT ;  /* 0x000000ff0400720c */ /* 0x000fda0003f05270 */
[----:B------:R-:W-:Y:S05]  /*2b810*/  @!P0 BRA `(.L_x_2601) ;  /* 0x0000000000148947 */ /* 0x000fea0003800000 */
[----:B------:R-:W-:Y:S01]  /*2b820*/  UMOV UR4, 0xffffffff ;  /* 0xffffffff00047882 */ /* 0x000fe20000000000 */
[----:B-1----:R-:W-:Y:S02]  /*2b830*/  VIADD R3, R3, 0xffffffff ;  /* 0xffffffff03037836 */ /* 0x002fe40000000000 */
[----:B------:R-:W-:Y:S05]  /*2b840*/  BRA.DIV UR4, `(.L_x_2602) ;  /* 0x0000005e04f07947 */ /* 0x000fea000b800000 */
[----:B------:R1:W2:Y:S02]  /*2b850*/  SHFL.IDX PT, R3, R7, R3, 0x1f ;  /* 0x00001f0307037589 */ /* 0x0002a400000e0000 */
.L_x_2821:
[----:B--2---:R-:W-:-:S07]  /*2b860*/  IMAD.MOV.U32 R8, RZ, RZ, R3 ;  /* 0x000000ffff087224 */ /* 0x004fce00078e0003 */
.L_x_2601:
[----:B-1----:R-:W-:Y:S01]  /*2b870*/  IMAD R3, R8, R2, R9 ;  /* 0x0000000208037224 */ /* 0x002fe200078e0209 */
[----:B------:R-:W-:-:S03]  /*2b880*/  ISETP.NE.AND P0, PT, R6, 0x1, PT ;  /* 0x000000010600780c */ /* 0x000fc60003f05270 */
[----:B------:R-:W-:Y:S01]  /*2b890*/  IMAD.IADD R0, R0, 0x1, -R3 ;  /* 0x0000000100007824 */ /* 0x000fe200078e0a03 */
[----:B------:R1:W-:Y:S09]  /*2b8a0*/  STL [R1], R3 ;  /* 0x0000000301007387 */ /* 0x0003f20000100800 */
[----:B------:R-:W-:Y:S05]  /*2b8b0*/  @!P0 BRA `(.L_x_2603) ;  /* 0x0000000000e48947 */ /* 0x000fea0003800000 */
[----:B------:R-:W-:-:S04]  /*2b8c0*/  IABS R4, R5 ;  /* 0x0000000500047213 */ /* 0x000fc80000000000 */
[----:B------:R-:W2:Y:S08]  /*2b8d0*/  I2F.RP R2, R4 ;  /* 0x0000000400027306 */ /* 0x000eb00000209400 */
[----:B--2---:R-:W2:Y:S02]  /*2b8e0*/  MUFU.RCP R2, R2 ;  /* 0x0000000200027308 */ /* 0x004ea40000001000 */
[----:B--2---:R-:W-:-:S06]  /*2b8f0*/  VIADD R2, R2, 0xffffffe ;  /* 0x0ffffffe02027836 */ /* 0x004fcc0000000000 */
[----:B-1----:R-:W1:Y:S02]  /*2b900*/  F2I.FTZ.U32.TRUNC.NTZ R3, R2 ;  /* 0x0000000200037305 */ /* 0x002e64000021f000 */
        /* <DEDUP_REMOVED lines=15> */
[----:B------:R-:W1:Y:S07]  /*2ba00*/  I2F.RP R2, R4 ;  /* 0x0000000400027306 */ /* 0x000e6e0000209400 */
[----:B------:R-:W-:Y:S01]  /*2ba10*/  @P0 VIADD R8, R8, 0x1 ;  /* 0x0000000108080836 */ /* 0x000fe20000000000 */
[----:B-1----:R-:W1:Y:S02]  /*2ba20*/  MUFU.RCP R2, R2 ;  /* 0x0000000200027308 */ /* 0x002e640000001000 */
[----:B-1----:R-:W-:-:S06]  /*2ba30*/  VIADD R2, R2, 0xffffffe ;  /* 0x0ffffffe02027836 */ /* 0x002fcc0000000000 */
[----:B------:R-:W1:Y:S02]  /*2ba40*/  F2I.FTZ.U32.TRUNC.NTZ R3, R2 ;  /* 0x0000000200037305 */ /* 0x000e64000021f000 */
[----:B-1----:R-:W-:-:S04]  /*2ba50*/  IMAD.MOV R2, RZ, RZ, -R3 ;  /* 0x000000ffff027224 */ /* 0x002fc800078e0a03 */
[----:B0-----:R-:W-:Y:S02]  /*2ba60*/  IMAD R7, R2, R4, RZ ;  /* 0x0000000402077224 */ /* 0x001fe400078e02ff */
        /* <DEDUP_REMOVED lines=30> */
.L_x_2603:
[----:B-1----:R-:W2:Y:S01]  /*2bc50*/  LDL R3, [R1+0xc] ;  /* 0x00000c0001037983 */ /* 0x002ea20000100800 */
[----:B0-----:R-:W2:Y:S01]  /*2bc60*/  LDC.64 R6, c[0x0][0xc90] ;  /* 0x00032400ff067b82 */ /* 0x001ea20000000a00 */
[----:B------:R-:W-:Y:S01]  /*2bc70*/  ULDC.64 UR4, c[0x0][0x208] ;  /* 0x0000820000047ab9 */ /* 0x000fe20000000a00 */
[----:B--2---:R-:W-:-:S05]  /*2bc80*/  IMAD.WIDE R6, R3, 0x4, R6 ;  /* 0x0000000403067825 */ /* 0x004fca00078e0206 */
[----:B------:R-:W2:Y:S02]  /*2bc90*/  LDG.E R3, desc[UR4][R6.64] ;  /* 0x0000000406037981 */ /* 0x000ea4000c1e1900 */
[----:B--2---:R-:W-:-:S05]  /*2bca0*/  IMAD R4, R5, R3, RZ ;  /* 0x0000000305047224 */ /* 0x004fca00078e02ff */
        /* <DEDUP_REMOVED lines=31> */
[----:B------:R-:W0:Y:S08]  /*2bea0*/  I2F.RP R2, R9 ;  /* 0x0000000900027306 */ /* 0x000e300000209400 */
        /* <DEDUP_REMOVED lines=27> */
.L_x_2604:
[----:B------:R-:W-:-:S05]  /*2c060*/  LOP3.LUT R0, RZ, R0, RZ, 0x33, !PT ;  /* 0x00000000ff007212 */ /* 0x000fca00078e33ff */
[----:B------:R-:W-:-:S05]  /*2c070*/  IMAD.IADD R0, R5, 0x1, R0 ;  /* 0x0000000105007824 */ /* 0x000fca00078e0200 */
[----:B------:R2:W-:Y:S01]  /*2c080*/  STL [R1+0x4], R0 ;  /* 0x0000040001007387 */ /* 0x0005e20000100800 */
[----:B------:R-:W-:Y:S05]  /*2c090*/  BRA `(.L_x_2605) ;  /* 0x0000000000287947 */ /* 0x000fea0003800000 */
.L_x_2597:
[----:B------:R-:W-:Y:S01]  /*2c0a0*/  UMOV UR4, URZ ;  /* 0x0000003f00047c82 */ /* 0x000fe20008000000 */
[----:B------:R-:W-:Y:S01]  /*2c0b0*/  ULDC UR6, c[0x0][0xc3c] ;  /* 0x00030f0000067ab9 */ /* 0x000fe20000000800 */
[----:B------:R-:W-:Y:S01]  /*2c0c0*/  UMOV UR5, URZ ;  /* 0x0000003f00057c82 */ /* 0x000fe20008000000 */
[----:B------:R1:W-:Y:S01]  /*2c0d0*/  STL [R1], R0 ;  /* 0x0000000001007387 */ /* 0x0003e20000100800 */
[----:B------:R-:W-:Y:S02]  /*2c0e0*/  IMAD.U32 R3, RZ, RZ, UR4 ;  /* 0x00000004ff037e24 */ /* 0x000fe4000f8e00ff */
[----:B------:R-:W-:-:S03]  /*2c0f0*/  IMAD.U32 R2, RZ, RZ, UR5 ;  /* 0x00000005ff027e24 */ /* 0x000fc6000f8e00ff */
[----:B------:R3:W-:Y:S01]  /*2c100*/  STL [R1+0x4], R3 ;  /* 0x0000040301007387 */ /* 0x0007e20000100800 */
[----:B-1----:R-:W-:-:S05]  /*2c110*/  IMAD.U32 R0, RZ, RZ, UR6 ;  /* 0x00000006ff007e24 */ /* 0x002fca000f8e00ff */
[----:B------:R3:W-:Y:S04]  /*2c120*/  STL [R1+0xc], R0 ;  /* 0x00000c0001007387 */ /* 0x0007e80000100800 */
[----:B------:R3:W-:Y:S02]  /*2c130*/  STL [R1+0x8], R2 ;  /* 0x0000080201007387 */ /* 0x0007e40000100800 */
.L_x_2605:
[----:B01-3--:R-:W3:Y:S04]  /*2c140*/  LDL R2, [R1+0xc] ;  /* 0x00000c0001027983 */ /* 0x00bee80000100800 */
[----:B------:R-:W4:Y:S04]  /*2c150*/  LDL R3, [R1+0x8] ;  /* 0x0000080001037983 */ /* 0x000f280000100800 */
[----:B------:R-:W5:Y:S04]  /*2c160*/  LDL R4, [R1] ;  /* 0x0000000001047983 */ /* 0x000f680000100800 */
[----:B------:R-:W5:Y:S01]  /*2c170*/  LDL R5, [R1+0x4] ;  /* 0x0000040001057983 */ /* 0x000f620000100800 */
[----:B--2---:R-:W0:Y:S01]  /*2c180*/  S2R R0, SR_TID.X ;  /* 0x0000000000007919 */ /* 0x004e220000002100 */
[----:B------:R-:W-:Y:S05]  /*2c190*/  WARPSYNC.ALL ;  /* 0x0000000000007948 */ /* 0x000fea0003800000 */
[----:B0-----:R-:W-:Y:S01]  /*2c1a0*/  LOP3.LUT R0, R0, 0x1f, RZ, 0xc0, !PT ;  /* 0x0000001f00007812 */ /* 0x001fe200078ec0ff */
[----:B------:R-:W-:Y:S03]  /*2c1b0*/  BAR.SYNC.DEFER_BLOCKING 0x4, 0x180 ;  /* 0x0106000000007b1d */ /* 0x000fe60000010000 */
[----:B------:R-:W-:-:S13]  /*2c1c0*/  ISETP.NE.AND P0, PT, R0, RZ, PT ;  /* 0x000000ff0000720c */ /* 0x000fda0003f05270 */
[----:B------:R-:W0:Y:S01]  /*2c1d0*/  @!P0 S2R R0, SR_CgaCtaId ;  /* 0x0000000000008919 */ /* 0x000e220000008800 */
[----:B---3--:R-:W-:Y:S01]  /*2c1e0*/  IMAD.MOV.U32 R7, RZ, RZ, R2 ;  /* 0x000000ffff077224 */ /* 0x008fe200078e0002 */
[----:B------:R-:W-:Y:S01]  /*2c1f0*/  @!P0 MOV R2, 0x400 ;  /* 0x0000040000028802 */ /* 0x000fe20000000f00 */
[----:B----4-:R-:W-:-:S03]  /*2c200*/  IMAD.MOV.U32 R6, RZ, RZ, R3 ;  /* 0x000000ffff067224 */ /* 0x010fc600078e0003 */
[----:B0-----:R-:W-:-:S05]  /*2c210*/  @!P0 LEA R18, R0, R2, 0x18 ;  /* 0x0000000200128211 */ /* 0x001fca00078ec0ff */
[----:B-----5:R1:W-:Y:S01]  /*2c220*/  @!P0 STS.128 [R18+0x2e8d0], R4 ;  /* 0x02e8d00412008388 */ /* 0x0203e20000000c00 */
[----:B------:R-:W-:Y:S06]  /*2c230*/  BAR.ARV 0x5, 0x180 ;  /* 0x0146000000007b1d */ /* 0x000fec0000002000 */
.L_x_2594:
[----:B------:R-:W2:Y:S01]  /*2c240*/  LDL R0, [R1+0xc] ;  /* 0x00000c0001007983 */ /* 0x000ea20000100800 */
[----:B------:R-:W-:Y:S02]  /*2c250*/  ULDC UR4, c[0x0][0xc3c] ;  /* 0x00030f0000047ab9 */ /* 0x000fe40000000800 */
[----:B--2---:R-:W-:-:S13]  /*2c260*/  ISETP.GE.AND P0, PT, R0, UR4, PT ;  /* 0x0000000400007c0c */ /* 0x004fda000bf06270 */
[----:B------:R-:W-:Y:S05]  /*2c270*/  @!P0 BRA `(.L_x_2606) ;  /* 0xffffff9c00908947 */ /* 0x000fea000383ffff */
[----:B------:R-:W-:Y:S05]  /*2c280*/  BSYNC B7 ;  /* 0x0000000000077941 */ /* 0x000fea0003800000 */
.L_x_2500:
        /* <DEDUP_REMOVED lines=12> */
.L_x_2822:
[----:B------:R-:W-:Y:S05]  /*2c350*/  BSYNC B0 ;  /* 0x0000000000007941 */ /* 0x000fea0003800000 */
.L_x_2607:
[----:B------:R-:W-:-:S03]  /*2c360*/  UMOV UR4, 0xffffffff ;  /* 0xffffffff00047882 */ /* 0x000fc60000000000 */
[----:B------:R-:W-:Y:S05]  /*2c370*/  BRA.DIV UR4, `(.L_x_2609) ;  /* 0x0000005604647947 */ /* 0x000fea000b800000 */
[----:B------:R-:W1:Y:S02]  /*2c380*/  S2R R2, SR_TID.X ;  /* 0x0000000000027919 */ /* 0x000e640000002100 */
[----:B-1----:R-:W-:-:S04]  /*2c390*/  SHF.R.U32.HI R2, RZ, 0x5, R2 ;  /* 0x00000005ff027819 */ /* 0x002fc80000011602 */
[----:B------:R-:W-:-:S05]  /*2c3a0*/  LOP3.LUT R2, R2, 0x3, RZ, 0xc0, !PT ;  /* 0x0000000302027812 */ /* 0x000fca00078ec0ff */
[----:B------:R1:W2:Y:S02]  /*2c3b0*/  SHFL.IDX PT, R14, R2, RZ, 0x1f ;  /* 0x00001fff020e7589 */ /* 0x0002a400000e0000 */
.L_x_2825:
[----:B--2---:R-:W-:-:S13]  /*2c3c0*/  ISETP.NE.AND P0, PT, R14, RZ, PT ;  /* 0x000000ff0e00720c */ /* 0x004fda0003f05270 */
[----:B------:R-:W-:Y:S05]  /*2c3d0*/  @P0 BRA `(.L_x_2291) ;  /* 0x0000000000b00947 */ /* 0x000fea0003800000 */
[----:B------:R-:W-:-:S03]  /*2c3e0*/  UMOV UR4, 0xffffffff ;  /* 0xffffffff00047882 */ /* 0x000fc60000000000 */
[----:B------:R-:W-:Y:S05]  /*2c3f0*/  BRA.DIV UR4, `(.L_x_2610) ;  /* 0x0000005604787947 */ /* 0x000fea000b800000 */
[----:B------:R-:W-:-:S13]  /*2c400*/  ELECT P6, URZ, PT ;  /* 0x00000000003f782f */ /* 0x000fda00038c0000 */
.L_x_2828:
[----:B------:R-:W-:Y:S05]  /*2c410*/  @!P6 BRA `(.L_x_2291) ;  /* 0x0000000000a0e947 */ /* 0x000fea0003800000 */
[----:B------:R-:W-:-:S06]  /*2c420*/  ULOP3.LUT UR4, UR60, 0x2, URZ, 0xfc, !UPT ;  /* 0x000000023c047892 */ /* 0x000fcc000f8efc3f */
[----:B-1----:R-:W-:-:S05]  /*2c430*/  IMAD.U32 R2, RZ, RZ, UR4 ;  /* 0x00000004ff027e24 */ /* 0x002fca000f8e00ff */
[----:B------:R-:W-:-:S13]  /*2c440*/  ISETP.NE.AND P0, PT, R2, 0x3, PT ;  /* 0x000000030200780c */ /* 0x000fda0003f05270 */
[----:B------:R-:W-:Y:S05]  /*2c450*/  @!P0 BRA `(.L_x_2611) ;  /* 0x0000000000048947 */ /* 0x000fea0003800000 */
[----:B------:R-:W-:Y:S01]  /*2c460*/  BPT.TRAP 0x1 ;  /* 0x000000040000795c */ /* 0x000fe20000300000 */
.L_x_2611:
        /* <DEDUP_REMOVED lines=14> */
.L_x_2829:
[----:B------:R-:W1:Y:S02]  /*2c550*/  SYNCS.PHASECHK.TRANS64.TRYWAIT P1, [R7+URZ], R2 ;  /* 0x00000002070075a7 */ /* 0x000e64000802017f */
[----:B-1----:R-:W-:Y:S05]  /*2c560*/  @!P1 BRA `(.L_x_2613) ;  /* 0x0000005400509947 */ /* 0x002fea0003800000 */
.L_x_2830:
[----:B------:R-:W-:Y:S05]  /*2c570*/  @!P0 BRA `(.L_x_2614) ;  /* 0x0000000000048947 */ /* 0x000fea0003800000 */
[----:B------:R-:W-:Y:S01]  /*2c580*/  BPT.TRAP 0x1 ;  /* 0x000000040000795c */ /* 0x000fe20000300000 */
.L_x_2614:
[----:B------:R-:W2:Y:S02]  /*2c590*/  LDL.LU R4, [R1+0x10] ;  /* 0x0000100001047983 */ /* 0x000ea40000300800 */
[----:B--2---:R-:W-:-:S04]  /*2c5a0*/  IMAD R4, R4, 0x8, R0 ;  /* 0x0000000804047824 */ /* 0x004fc800078e0200 */
[----:B------:R-:W2:Y:S02]  /*2c5b0*/  SYNCS.PHASECHK.TRANS64.TRYWAIT P1, [R4+URZ+0x2e860], R5 ;  /* 0x02e86005040075a7 */ /* 0x000ea4000802017f */
[----:B--2---:R-:W-:Y:S05]  /*2c5c0*/  @!P1 BRA `(.L_x_2615) ;  /* 0x00000054004c9947 */ /* 0x004fea0003800000 */
.L_x_2831:
[----:B------:R-:W-:Y:S05]  /*2c5d0*/  @!P0 BRA `(.L_x_2616) ;  /* 0x0000000000048947 */ /* 0x000fea0003800000 */
[----:B------:R-:W-:Y:S01]  /*2c5e0*/  BPT.TRAP 0x1 ;  /* 0x000000040000795c */ /* 0x000fe20000300000 */
.L_x_2616:
[----:B------:R-:W-:-:S04]  /*2c5f0*/  IMAD R3, R3, 0x8, R0 ;  /* 0x0000000803037824 */ /* 0x000fc800078e0200 */
[----:B------:R-:W3:Y:S02]  /*2c600*/  SYNCS.PHASECHK.TRANS64.TRYWAIT P1, [R3+URZ+0x2e860], R2 ;  /* 0x02e86002030075a7 */ /* 0x000ee4000802017f */
[----:B---3--:R-:W-:Y:S05]  /*2c610*/  @!P1 BRA `(.L_x_2617) ;  /* 0x00000054004c9947 */ /* 0x008fea0003800000 */
.L_x_2832:
[----:B------:R-:W-:Y:S05]  /*2c620*/  @!P0 BRA `(.L_x_2618) ;  /* 0x0000000000048947 */ /* 0x000fea0003800000 */
[----:B------:R-:W-:Y:S01]  /*2c630*/  BPT.TRAP 0x1 ;  /* 0x000000040000795c */ /* 0x000fe20000300000 */
.L_x_2618:
[----:B------:R-:W4:Y:S02]  /*2c640*/  SYNCS.PHASECHK.TRANS64.TRYWAIT P0, [R4+URZ+0x2e880], R5 ;  /* 0x02e88005040075a7 */ /* 0x000f24000800017f */
[----:B----4-:R-:W-:Y:S05]  /*2c650*/  @!P0 BRA `(.L_x_2619) ;  /* 0x0000005400508947 */ /* 0x010fea0003800000 */
.L_x_2620:
[----:B------:R0:W0:Y:S02]  /*2c660*/  SYNCS.PHASECHK.TRANS64.TRYWAIT P0, [R3+URZ+0x2e880], R2 ;  /* 0x02e88002030075a7 */ /* 0x000024000800017f */
[----:B0-----:R-:W-:Y:S05]  /*2c670*/  @!P0 NANOSLEEP.SYNCS 0x989680 ;  /* 0x009896800000895d */ /* 0x001fea0003900000 */
[----:B------:R-:W0:Y:S02]  /*2c680*/  @!P0 SYNCS.PHASECHK.TRANS64 P0, [R3+URZ+0x2e880], R2 ;  /* 0x02e88002030085a7 */ /* 0x000e24000800007f */
[----:B0-----:R-:W-:Y:S05]  /*2c690*/  @!P0 BRA `(.L_x_2620) ;  /* 0xfffffffc00f08947 */ /* 0x001fea000383ffff */
.L_x_2291:
[----:B------:R-:W-:Y:S05]  /*2c6a0*/  BSYNC B8 ;  /* 0x0000000000087941 */ /* 0x000fea0003800000 */
.L_x_2288:
[----:B------:R-:W-:Y:S05]  /*2c6b0*/  EXIT ;  /* 0x000000000000794d */ /* 0x000fea0003800000 */
.L_x_2315:
[----:B-1----:R1:W2:Y:S02]  /*2c6c0*/  SYNCS.PHASECHK.TRANS64.TRYWAIT P6, [R110+URZ+0x2e890], R125 ;  /* 0x02e8907d6e0075a7 */ /* 0x0022a400080c017f */
[----:B--2---:R-:W-:Y:S05]  /*2c6d0*/  @!P6 NANOSLEEP.SYNCS 0x989680 ;  /* 0x009896800000e95d */ /* 0x004fea0003900000 */
[----:B------:R-:W2:Y:S02]  /*2c6e0*/  @!P6 SYNCS.PHASECHK.TRANS64 P6, [R110+URZ+0x2e890], R125 ;  /* 0x02e8907d6e00e5a7 */ /* 0x000ea400080c007f */
[----:B--2---:R-:W-:Y:S05]  /*2c6f0*/  @!P6 BRA `(.L_x_2315) ;  /* 0xfffffffc00f0e947 */ /* 0x004fea000383ffff */
[----:B------:R-:W-:Y:S05]  /*2c700*/  BRA `(.L_x_2621) ;  /* 0xfffffd6c00847947 */ /* 0x000fea000383ffff */
.L_x_2349:
[----:B0-----:R0:W1:Y:S02]  /*2c710*/  SYNCS.PHASECHK.TRANS64.TRYWAIT P3, [R110+URZ+0x2e890], R125 ;  /* 0x02e8907d6e0075a7 */ /* 0x001064000806017f */
[----:B-1----:R-:W-:Y:S05]  /*2c720*/  @!P3 NANOSLEEP.SYNCS 0x989680 ;  /* 0x009896800000b95d */ /* 0x002fea0003900000 */
[----:B------:R-:W1:Y:S02]  /*2c730*/  @!P3 SYNCS.PHASECHK.TRANS64 P3, [R110+URZ+0x2e890], R125 ;  /* 0x02e8907d6e00b5a7 */ /* 0x000e64000806007f */
[----:B-1----:R-:W-:Y:S05]  /*2c740*/  @!P3 BRA `(.L_x_2349) ;  /* 0xfffffffc00f0b947 */ /* 0x002fea000383ffff */
[----:B------:R-:W-:Y:S05]  /*2c750*/  BRA `(.L_x_2622) ;  /* 0xfffffdb000347947 */ /* 0x000fea000383ffff */
.L_x_2366:
[----:B0-----:R0:W1:Y:S02]  /*2c760*/  SYNCS.PHASECHK.TRANS64.TRYWAIT P2, [R110+URZ+0x2e890], R125 ;  /* 0x02e8907d6e0075a7 */ /* 0x001064000804017f */
[----:B-1----:R-:W-:Y:S05]  /*2c770*/  @!P2 NANOSLEEP.SYNCS 0x989680 ;  /* 0x009896800000a95d */ /* 0x002fea0003900000 */
[----:B------:R-:W1:Y:S02]  /*2c780*/  @!P2 SYNCS.PHASECHK.TRANS64 P2, [R110+URZ+0x2e890], R125 ;  /* 0x02e8907d6e00a5a7 */ /* 0x000e64000804007f */
[----:B-1----:R-:W-:Y:S05]  /*2c790*/  @!P2 BRA `(.L_x_2366) ;  /* 0xfffffffc00f0a947 */ /* 0x002fea000383ffff */
[----:B------:R-:W-:Y:S05]  /*2c7a0*/  BRA `(.L_x_2623) ;  /* 0xfffffdf000647947 */ /* 0x000fea000383ffff */
.L_x_2376:
[----:B-1----:R1:W2:Y:S02]  /*2c7b0*/  SYNCS.PHASECHK.TRANS64.TRYWAIT P3, [R110+URZ+0x2e8b0], R125 ;  /* 0x02e8b07d6e0075a7 */ /* 0x0022a4000806017f */
[----:B--2---:R-:W-:Y:S05]  /*2c7c0*/  @!P3 NANOSLEEP.SYNCS 0x989680 ;  /* 0x009896800000b95d */ /* 0x004fea0003900000 */
[----:B------:R-:W2:Y:S02]  /*2c7d0*/  @!P3 SYNCS.PHASECHK.TRANS64 P3, [R110+URZ+0x2e8b0], R125 ;  /* 0x02e8b07d6e00b5a7 */ /* 0x000ea4000806007f */
[----:B--2---:R-:W-:Y:S05]  /*2c7e0*/  @!P3 BRA `(.L_x_2376) ;  /* 0xfffffffc00f0b947 */ /* 0x004fea000383ffff */
[----:B------:R-:W-:Y:S05]  /*2c7f0*/  BRA `(.L_x_2624) ;  /* 0xfffffdf800507947 */ /* 0x000fea000383ffff */
.L_x_2390:
[----:B------:R-:W0:Y:S01]  /*2c800*/  S2R R3, SR_TID.X ;  /* 0x0000000000037919 */ /* 0x000e220000002100 */
[----:B------:R-:W-:Y:S01]  /*2c810*/  BSSY B0, `(.L_x_2625) ;  /* 0x000000c000007945 */ /* 0x000fe20003800000 */
[----:B------:R-:W-:Y:S02]  /*2c820*/  IMAD.MOV.U32 R12, RZ, RZ, RZ ;  /* 0x000000ffff0c7224 */ /* 0x000fe400078e00ff */
[----:B------:R-:W-:Y:S02]  /*2c830*/  IMAD.MOV.U32 R11, RZ, RZ, 0x1f ;  /* 0x0000001fff0b7424 */ /* 0x000fe400078e00ff */
[----:B------:R-:W-:Y:S02]  /*2c840*/  IMAD.MOV.U32 R15, RZ, RZ, -0x1 ;  /* 0xffffffffff0f7424 */ /* 0x000fe400078e00ff */
        /* <DEDUP_REMOVED lines=8> */
.L_x_2626:
[----:B------:R-:W-:Y:S05]  /*2c8d0*/  BSYNC B0 ;  /* 0x0000000000007941 */ /* 0x000fea0003800000 */
.L_x_2625:
[----:B------:R0:W-:Y:S01]  /*2c8e0*/  STL [R1+0x44], R14 ;  /* 0x0000440e01007387 */ /* 0x0001e20000100800 */
[----:B------:R-:W-:Y:S05]  /*2c8f0*/  BRA `(.L_x_2627) ;  /* 0xfffffe0800647947 */ /* 0x000fea000383ffff */
.L_x_2402:
        /* <DEDUP_REMOVED lines=8> */
.L_x_2629:
[----:B------:R-:W-:Y:S05]  /*2c980*/  BSYNC B1 ;  /* 0x0000000000017941 */ /* 0x000fea0003800000 */
.L_x_2628:
        /* <DEDUP_REMOVED lines=8> */
.L_x_2630:
[----:B------:R-:W-:Y:S02]  /*2ca10*/  IMAD.MOV.U32 R13, RZ, RZ, R8 ;  /* 0x000000ffff0d7224 */ /* 0x000fe400078e0008 */
[----:B------:R-:W-:-:S07]  /*2ca20*/  IMAD.MOV.U32 R3, RZ, RZ, R14 ;  /* 0x000000ffff037224 */ /* 0x000fce00078e000e */
[----:B------:R-:W-:Y:S05]  /*2ca30*/  WARPSYNC.COLLECTIVE R15, `(.L_x_2631) ;  /* 0x000000000f087348 */ /* 0x000fea0003c00000 */
[----:B------:R0:W1:Y:S02]  /*2ca40*/  SHFL.IDX P6, R14, R13, R12, R11 ;  /* 0x0000000c0d0e7389 */ /* 0x00006400000c000b */
[----:B01----:R-:W-:Y:S01]  /*2ca50*/  ENDCOLLECTIVE ;  /* 0x000000000000791b */ /* 0x003fe20003800000 */
.L_x_2631:
[----:B------:R-:W-:Y:S02]  /*2ca60*/  IMAD.MOV.U32 R13, RZ, RZ, R7 ;  /* 0x000000ffff0d7224 */ /* 0x000fe400078e0007 */
[----:B------:R-:W-:-:S07]  /*2ca70*/  IMAD.MOV.U32 R4, RZ, RZ, R14 ;  /* 0x000000ffff047224 */ /* 0x000fce00078e000e */
[----:B------:R-:W-:Y:S05]  /*2ca80*/  WARPSYNC.COLLECTIVE R15, `(.L_x_2632) ;  /* 0x000000000f087348 */ /* 0x000fea0003c00000 */
[----:B------:R0:W1:Y:S02]  /*2ca90*/  SHFL.IDX P6, R14, R13, R12, R11 ;  /* 0x0000000c0d0e7389 */ /* 0x00006400000c000b */
[----:B01----:R-:W-:Y:S01]  /*2caa0*/  ENDCOLLECTIVE ;  /* 0x000000000000791b */ /* 0x003fe20003800000 */
.L_x_2632:
[----:B------:R-:W-:Y:S05]  /*2cab0*/  BRA `(.L_x_2633) ;  /* 0xfffffe0c00ec7947 */ /* 0x000fea000383ffff */
.L_x_2405:
        /* <DEDUP_REMOVED lines=8> */
.L_x_2635:
[----:B------:R-:W-:Y:S05]  /*2cb40*/  BSYNC B1 ;  /* 0x0000000000017941 */ /* 0x000fea0003800000 */
.L_x_2634:
        /* <DEDUP_REMOVED lines=8> */
.L_x_2636:
[----:B------:R-:W-:Y:S02]  /*2cbd0*/  IMAD.MOV.U32 R13, RZ, RZ, R8 ;  /* 0x000000ffff0d7224 */ /* 0x000fe400078e0008 */
[----:B------:R-:W-:-:S07]  /*2cbe0*/  IMAD.MOV.U32 R3, RZ, RZ, R14 ;  /* 0x000000ffff037224 */ /* 0x000fce00078e000e */
[----:B------:R-:W-:Y:S05]  /*2cbf0*/  WARPSYNC.COLLECTIVE R15, `(.L_x_2637) ;  /* 0x000000000f087348 */ /* 0x000fea0003c00000 */
[----:B------:R0:W1:Y:S02]  /*2cc00*/  SHFL.IDX P6, R14, R13, R12, R11 ;  /* 0x0000000c0d0e7389 */ /* 0x00006400000c000b */
[----:B01----:R-:W-:Y:S01]  /*2cc10*/  ENDCOLLECTIVE ;  /* 0x000000000000791b */ /* 0x003fe20003800000 */
.L_x_2637:
[----:B------:R-:W-:Y:S02]  /*2cc20*/  IMAD.MOV.U32 R13, RZ, RZ, R7 ;  /* 0x000000ffff0d7224 */ /* 0x000fe400078e0007 */
[----:B------:R-:W-:-:S07]  /*2cc30*/  IMAD.MOV.U32 R4, RZ, RZ, R14 ;  /* 0x000000ffff047224 */ /* 0x000fce00078e000e */
[----:B------:R-:W-:Y:S05]  /*2cc40*/  WARPSYNC.COLLECTIVE R15, `(.L_x_2638) ;  /* 0x000000000f087348 */ /* 0x000fea0003c00000 */
[----:B------:R0:W1:Y:S02]  /*2cc50*/  SHFL.IDX P6, R14, R13, R12, R11 ;  /* 0x0000000c0d0e7389 */ /* 0x00006400000c000b */
[----:B01----:R-:W-:Y:S01]  /*2cc60*/  ENDCOLLECTIVE ;  /* 0x000000000000791b */ /* 0x003fe20003800000 */
.L_x_2638:
[----:B------:R-:W-:Y:S05]  /*2cc70*/  BRA `(.L_x_2639) ;  /* 0xfffffe1000107947 */ /* 0x000fea000383ffff */
.L_x_2409:
[----:B0-----:R0:W1:Y:S02]  /*2cc80*/  SYNCS.PHASECHK.TRANS64.TRYWAIT P0, [R16+URZ+0x2e800], R5 ;  /* 0x02e80005100075a7 */ /* 0x001064000800017f */
[----:B-1----:R-:W-:Y:S05]  /*2cc90*/  @!P0 NANOSLEEP.SYNCS 0x989680 ;  /* 0x009896800000895d */ /* 0x002fea0003900000 */
[----:B------:R-:W1:Y:S02]  /*2cca0*/  @!P0 SYNCS.PHASECHK.TRANS64 P0, [R16+URZ+0x2e800], R5 ;  /* 0x02e80005100085a7 */ /* 0x000e64000800007f */
[----:B-1----:R-:W-:Y:S05]  /*2ccb0*/  @!P0 BRA `(.L_x_2409) ;  /* 0xfffffffc00f08947 */ /* 0x002fea000383ffff */
[----:B------:R-:W-:Y:S05]  /*2ccc0*/  BRA `(.L_x_2640) ;  /* 0xfffffe1000d87947 */ /* 0x000fea000383ffff */
.L_x_2417:
        /* <DEDUP_REMOVED lines=9> */
.L_x_2642:
[----:B------:R-:W-:Y:S05]  /*2cd60*/  BSYNC B1 ;  /* 0x0000000000017941 */ /* 0x000fea0003800000 */
.L_x_2641:
        /* <DEDUP_REMOVED lines=10> */
.L_x_2643:
[----:B------:R-:W-:Y:S02]  /*2ce10*/  IMAD.MOV.U32 R13, RZ, RZ, R31 ;  /* 0x000000ffff0d7224 */ /* 0x000fe400078e001f */
[----:B------:R-:W-:-:S07]  /*2ce20*/  IMAD.MOV.U32 R5, RZ, RZ, R14 ;  /* 0x000000ffff057224 */ /* 0x000fce00078e000e */
[----:B------:R-:W-:Y:S05]  /*2ce30*/  WARPSYNC.COLLECTIVE R15, `(.L_x_2644) ;  /* 0x000000000f087348 */ /* 0x000fea0003c00000 */
[----:B------:R0:W1:Y:S02]  /*2ce40*/  SHFL.IDX P6, R14, R13, R12, R11 ;  /* 0x0000000c0d0e7389 */ /* 0x00006400000c000b */
[----:B01----:R-:W-:Y:S01]  /*2ce50*/  ENDCOLLECTIVE ;  /* 0x000000000000791b */ /* 0x003fe20003800000 */
.L_x_2644:
[----:B------:R-:W-:Y:S02]  /*2ce60*/  IMAD.MOV.U32 R13, RZ, RZ, R37 ;  /* 0x000000ffff0d7224 */ /* 0x000fe400078e0025 */
[----:B------:R-:W-:-:S07]  /*2ce70*/  IMAD.MOV.U32 R7, RZ, RZ, R14 ;  /* 0x000000ffff077224 */ /* 0x000fce00078e000e */
[----:B------:R-:W-:Y:S05]  /*2ce80*/  WARPSYNC.COLLECTIVE R15, `(.L_x_2645) ;  /* 0x000000000f087348 */ /* 0x000fea0003c00000 */
[----:B------:R0:W1:Y:S02]  /*2ce90*/  SHFL.IDX P6, R14, R13, R12, R11 ;  /* 0x0000000c0d0e7389 */ /* 0x00006400000c000b */
[----:B01----:R-:W-:Y:S01]  /*2cea0*/  ENDCOLLECTIVE ;  /* 0x000000000000791b */ /* 0x003fe20003800000 */
.L_x_2645:
        /* <DEDUP_REMOVED lines=21> */
.L_x_2646:
[----:B------:R-:W-:Y:S02]  /*2d000*/  IMAD.MOV.U32 R13, RZ, RZ, R29 ;  /* 0x000000ffff0d7224 */ /* 0x000fe400078e001d */
[----:B------:R-:W-:-:S07]  /*2d010*/  IMAD.MOV.U32 R3, RZ, RZ, R14 ;  /* 0x000000ffff037224 */ /* 0x000fce00078e000e */
[----:B------:R-:W-:Y:S05]  /*2d020*/  WARPSYNC.COLLECTIVE R15, `(.L_x_2647) ;  /* 0x000000000f087348 */ /* 0x000fea0003c00000 */
[----:B------:R0:W1:Y:S02]  /*2d030*/  SHFL.IDX P6, R14, R13, R12, R11 ;  /* 0x0000000c0d0e7389 */ /* 0x00006400000c000b */
[----:B01----:R-:W-:Y:S01]  /*2d040*/  ENDCOLLECTIVE ;  /* 0x000000000000791b */ /* 0x003fe20003800000 */
.L_x_2647:
[----:B------:R-:W-:Y:S02]  /*2d050*/  IMAD.MOV.U32 R13, RZ, RZ, R31 ;  /* 0x000000ffff0d7224 */ /* 0x000fe400078e001f */
[----:B------:R-:W-:-:S07]  /*2d060*/  IMAD.MOV.U32 R29, RZ, RZ, R14 ;  /* 0x000000ffff1d7224 */ /* 0x000fce00078e000e */
[----:B------:R-:W-:Y:S05]  /*2d070*/  WARPSYNC.COLLECTIVE R15, `(.L_x_2648) ;  /* 0x000000000f087348 */ /* 0x000fea0003c00000 */
[----:B------:R0:W1:Y:S02]  /*2d080*/  SHFL.IDX P6, R14, R13, R12, R11 ;  /* 0x0000000c0d0e7389 */ /* 0x00006400000c000b */
[----:B01----:R-:W-:Y:S01]  /*2d090*/  ENDCOLLECTIVE ;  /* 0x000000000000791b */ /* 0x003fe20003800000 */
.L_x_2648:
[----:B------:R-:W-:Y:S02]  /*2d0a0*/  IMAD.MOV.U32 R13, RZ, RZ, R37 ;  /* 0x000000ffff0d7224 */ /* 0x000fe400078e0025 */
[----:B------:R-:W-:-:S07]  /*2d0b0*/  IMAD.MOV.U32 R31, RZ, RZ, R14 ;  /* 0x000000ffff1f7224 */ /* 0x000fce00078e000e */
[----:B------:R-:W-:Y:S05]  /*2d0c0*/  WARPSYNC.COLLECTIVE R15, `(.L_x_2649) ;  /* 0x000000000f087348 */ /* 0x000fea0003c00000 */
[----:B------:R0:W1:Y:S02]  /*2d0d0*/  SHFL.IDX P6, R14, R13, R12, R11 ;  /* 0x0000000c0d0e7389 */ /* 0x00006400000c000b */
[----:B01----:R-:W-:Y:S01]  /*2d0e0*/  ENDCOLLECTIVE ;  /* 0x000000000000791b */ /* 0x003fe20003800000 */
.L_x_2649:
        /* <DEDUP_REMOVED lines=11> */
.L_x_2421:
[----:B0-----:R0:W1:Y:S02]  /*2d1a0*/  SYNCS.PHASECHK.TRANS64.TRYWAIT P1, [R16+URZ+0x2e800], R3 ;  /* 0x02e80003100075a7 */ /* 0x001064000802017f */
[----:B-1----:R-:W-:Y:S05]  /*2d1b0*/  @!P1 NANOSLEEP.SYNCS 0x989680 ;  /* 0x009896800000995d */ /* 0x002fea0003900000 */
[----:B------:R-:W1:Y:S02]  /*2d1c0*/  @!P1 SYNCS.PHASECHK.TRANS64 P1, [R16+URZ+0x2e800], R3 ;  /* 0x02e80003100095a7 */ /* 0x000e64000802007f */
[----:B-1----:R-:W-:Y:S05]  /*2d1d0*/  @!P1 BRA `(.L_x_2421) ;  /* 0xfffffffc00f09947 */ /* 0x002fea000383ffff */
[----:B------:R-:W-:Y:S05]  /*2d1e0*/  BRA `(.L_x_2651) ;  /* 0xfffffe34000c7947 */ /* 0x000fea000383ffff */
.L_x_2427:
[----:B-1----:R1:W2:Y:S02]  /*2d1f0*/  SYNCS.PHASECHK.TRANS64.TRYWAIT P0, [R137+URZ+0x2e830], R4 ;  /* 0x02e83004890075a7 */ /* 0x0022a4000800017f */
[----:B--2---:R-:W-:Y:S05]  /*2d200*/  @!P0 NANOSLEEP.SYNCS 0x989680 ;  /* 0x009896800000895d */ /* 0x004fea0003900000 */
[----:B------:R-:W2:Y:S02]  /*2d210*/  @!P0 SYNCS.PHASECHK.TRANS64 P0, [R137+URZ+0x2e830], R4 ;  /* 0x02e83004890085a7 */ /* 0x000ea4000800007f */
[----:B--2---:R-:W-:Y:S05]  /*2d220*/  @!P0 BRA `(.L_x_2427) ;  /* 0xfffffffc00f08947 */ /* 0x004fea000383ffff */
[----:B------:R-:W-:Y:S05]  /*2d230*/  BRA `(.L_x_2426) ;  /* 0xfffffe5400707947 */ /* 0x000fea000383ffff */
.L_x_2433:
[----:B-1----:R1:W2:Y:S02]  /*2d240*/  SYNCS.PHASECHK.TRANS64.TRYWAIT P3, [R3+URZ+0x2e830], R0 ;  /* 0x02e83000030075a7 */ /* 0x0022a4000806017f */
[----:B--2---:R-:W-:Y:S05]  /*2d250*/  @!P3 NANOSLEEP.SYNCS 0x989680 ;  /* 0x009896800000b95d */ /* 0x004fea0003900000 */
[----:B------:R-:W2:Y:S02]  /*2d260*/  @!P3 SYNCS.PHASECHK.TRANS64 P3, [R3+URZ+0x2e830], R0 ;  /* 0x02e830000300b5a7 */ /* 0x000ea4000806007f */
[----:B--2---:R-:W-:Y:S05]  /*2d270*/  @!P3 BRA `(.L_x_2433) ;  /* 0xfffffffc00f0b947 */ /* 0x004fea000383ffff */
[----:B------:R-:W-:Y:S05]  /*2d280*/  BRA `(.L_x_2432) ;  /* 0xfffffe9c000c7947 */ /* 0x000fea000383ffff */
.L_x_2437:
[----:B-1----:R1:W2:Y:S02]  /*2d290*/  SYNCS.PHASECHK.TRANS64.TRYWAIT P2, [R3+URZ+0x2e850], R0 ;  /* 0x02e85000030075a7 */ /* 0x0022a4000804017f */
[----:B--2---:R-:W-:Y:S05]  /*2d2a0*/  @!P2 NANOSLEEP.SYNCS 0x989680 ;  /* 0x009896800000a95d */ /* 0x004fea0003900000 */
[----:B------:R-:W2:Y:S02]  /*2d2b0*/  @!P2 SYNCS.PHASECHK.TRANS64 P2, [R3+URZ+0x2e850], R0 ;  /* 0x02e850000300a5a7 */ /* 0x000ea4000804007f */
[----:B--2---:R-:W-:Y:S05]  /*2d2c0*/  @!P2 BRA `(.L_x_2437) ;  /* 0xfffffffc00f0a947 */ /* 0x004fea000383ffff */
[----:B------:R-:W-:Y:S05]  /*2d2d0*/  BRA `(.L_x_2434) ;  /* 0xfffffeb000507947 */ /* 0x000fea000383ffff */
.L_x_2445:
[----:B--2---:R2:W3:Y:S02]  /*2d2e0*/  SYNCS.PHASECHK.TRANS64.TRYWAIT P0, [R0+URZ+0x2e830], R3 ;  /* 0x02e83003000075a7 */ /* 0x0044e4000800017f */
[----:B---3--:R-:W-:Y:S05]  /*2d2f0*/  @!P0 NANOSLEEP.SYNCS 0x989680 ;  /* 0x009896800000895d */ /* 0x008fea0003900000 */
[----:B------:R-:W3:Y:S02]  /*2d300*/  @!P0 SYNCS.PHASECHK.TRANS64 P0, [R0+URZ+0x2e830], R3 ;  /* 0x02e83003000085a7 */ /* 0x000ee4000800007f */
[----:B---3--:R-:W-:Y:S05]  /*2d310*/  @!P0 BRA `(.L_x_2445) ;  /* 0xfffffffc00f08947 */ /* 0x008fea000383ffff */
[----:B------:R-:W-:Y:S05]  /*2d320*/  BRA `(.L_x_2444) ;  /* 0xfffffee800f87947 */ /* 0x000fea000383ffff */
.L_x_2449:
[----:B-1----:R1:W2:Y:S02]  /*2d330*/  SYNCS.PHASECHK.TRANS64.TRYWAIT P0, [R3+URZ+0x2e850], R0 ;  /* 0x02e85000030075a7 */ /* 0x0022a4000800017f */
[----:B--2---:R-:W-:Y:S05]  /*2d340*/  @!P0 NANOSLEEP.SYNCS 0x989680 ;  /* 0x009896800000895d */ /* 0x004fea0003900000 */
[----:B------:R-:W2:Y:S02]  /*2d350*/  @!P0 SYNCS.PHASECHK.TRANS64 P0, [R3+URZ+0x2e850], R0 ;  /* 0x02e85000030085a7 */ /* 0x000ea4000800007f */
[----:B--2---:R-:W-:Y:S05]  /*2d360*/  @!P0 BRA `(.L_x_2449) ;  /* 0xfffffffc00f08947 */ /* 0x004fea000383ffff */
[----:B------:R-:W-:Y:S05]  /*2d370*/  BRA `(.L_x_2446) ;  /* 0xffffff00003c7947 */ /* 0x000fea000383ffff */
.L_x_2455:
[----:B---3--:R3:W4:Y:S02]  /*2d380*/  SYNCS.PHASECHK.TRANS64.TRYWAIT P0, [R13+URZ+0x2e850], R4 ;  /* 0x02e850040d0075a7 */ /* 0x008724000800017f */
[----:B----4-:R-:W-:Y:S05]  /*2d390*/  @!P0 NANOSLEEP.SYNCS 0x989680 ;  /* 0x009896800000895d */ /* 0x010fea0003900000 */
[----:B------:R-:W4:Y:S02]  /*2d3a0*/  @!P0 SYNCS.PHASECHK.TRANS64 P0, [R13+URZ+0x2e850], R4 ;  /* 0x02e850040d0085a7 */ /* 0x000f24000800007f */
[----:B----4-:R-:W-:Y:S05]  /*2d3b0*/  @!P0 BRA `(.L_x_2455) ;  /* 0xfffffffc00f08947 */ /* 0x010fea000383ffff */
[----:B------:R-:W-:Y:S05]  /*2d3c0*/  BRA `(.L_x_2454) ;  /* 0xffffff2800d87947 */ /* 0x000fea000383ffff */
.L_x_2459:
[----:B------:R-:W-:Y:S01]  /*2d3d0*/  SEL R67, R106, R77, P0 ;  /* 0x0000004d6a437207 */ /* 0x000fe20000000000 */
[----:B------:R-:W-:Y:S01]  /*2d3e0*/  IMAD.MOV.U32 R15, RZ, RZ, -0x1 ;  /* 0xffffffffff0f7424 */ /* 0x000fe200078e00ff */
        /* <DEDUP_REMOVED lines=15> */
[----:B-----5:R-:W-:Y:S01]  /*2d4e0*/  IMAD.MOV.U32 R12, RZ, RZ, R24 ;  /* 0x000000ffff0c7224 */ /* 0x020fe200078e0018 */
[----:B------:R-:W-:Y:S02]  /*2d4f0*/  SEL R43, R46, R11, P0 ;  /* 0x0000000b2e2b7207 */ /* 0x000fe40000000000 */
[----:B------:R-:W-:Y:S01]  /*2d500*/  SEL R34, R11, R46, P0 ;  /* 0x0000002e0b227207 */ /* 0x000fe20000000000 */
[----:B------:R-:W-:Y:S01]  /*2d510*/  IMAD.MOV.U32 R11, RZ, RZ, 0x1c1f ;  /* 0x00001c1fff0b7424 */ /* 0x000fe200078e00ff */
[----:B------:R-:W-:-:S02]  /*2d520*/  SEL R55, R60, R61, P0 ;  /* 0x0000003d3c377207 */ /* 0x000fc40000000000 */
[----:B------:R-:W-:-:S07]  /*2d530*/  SEL R60, R61, R60, P0 ;  /* 0x0000003c3d3c7207 */ /* 0x000fce0000000000 */
[----:B------:R-:W-:Y:S05]  /*2d540*/  WARPSYNC.COLLECTIVE R15, `(.L_x_2652) ;  /* 0x000000000f087348 */ /* 0x000fea0003c00000 */
[----:B------:R0:W1:Y:S02]  /*2d550*/  SHFL.IDX P6, R14, R13, R12, R11 ;  /* 0x0000000c0d0e7389 */ /* 0x00006400000c000b */
[----:B01----:R-:W-:Y:S01]  /*2d560*/  ENDCOLLECTIVE ;  /* 0x000000000000791b */ /* 0x003fe20003800000 */
.L_x_2652:
[----:B------:R-:W-:Y:S02]  /*2d570*/  SEL R61, R5, R116, P0 ;  /* 0x00000074053d7207 */ /* 0x000fe40000000000 */
[----:B------:R-:W-:Y:S02]  /*2d580*/  SEL R66, R116, R5, P0 ;  /* 0x0000000574427207 */ /* 0x000fe40000000000 */
[----:B------:R-:W-:Y:S02]  /*2d590*/  LOP3.LUT R9, R24, 0x2, RZ, 0x3c, !PT ;  /* 0x0000000218097812 */ /* 0x000fe400078e3cff */
        /* <DEDUP_REMOVED lines=15> */
.L_x_2653:
        /* <DEDUP_REMOVED lines=19> */
.L_x_2654:
        /* <DEDUP_REMOVED lines=18> */
.L_x_2655:
[----:B------:R-:W-:Y:S02]  /*2d8e0*/  SEL R33, R28, R101, P0 ;  /* 0x000000651c217207 */ /* 0x000fe40000000000 */
[----:B------:R-:W-:Y:S02]  /*2d8f0*/  SEL R28, R101, R28, P0 ;  /* 0x0000001c651c7207 */ /* 0x000fe40000000000 */
        /* <DEDUP_REMOVED lines=8> */
.L_x_2656:
[----:B------:R-:W-:Y:S02]  /*2d980*/  IMAD.MOV.U32 R13, RZ, RZ, R21 ;  /* 0x000000ffff0d7224 */ /* 0x000fe400078e0015 */
[----:B------:R-:W-:-:S07]  /*2d990*/  IMAD.MOV.U32 R20, RZ, RZ, R14 ;  /* 0x000000ffff147224 */ /* 0x000fce00078e000e */
[----:B------:R-:W-:Y:S05]  /*2d9a0*/  WARPSYNC.COLLECTIVE R15, `(.L_x_2657) ;  /* 0x000000000f087348 */ /* 0x000fea0003c00000 */
[----:B------:R0:W1:Y:S02]  /*2d9b0*/  SHFL.IDX P6, R14, R13, R12, R11 ;  /* 0x0000000c0d0e7389 */ /* 0x00006400000c000b */
[----:B01----:R-:W-:Y:S01]  /*2d9c0*/  ENDCOLLECTIVE ;  /* 0x000000000000791b */ /* 0x003fe20003800000 */
.L_x_2657:
[----:B------:R-:W-:Y:S01]  /*2d9d0*/  IMAD.MOV.U32 R13, RZ, RZ, R102 ;  /* 0x000000ffff0d7224 */ /* 0x000fe200078e0066 */
[----:B------:R-:W-:Y:S01]  /*2d9e0*/  SEL R102, R7, R6, P0 ;  /* 0x0000000607667207 */ /* 0x000fe20000000000 */
[----:B------:R-:W-:Y:S02]  /*2d9f0*/  IMAD.MOV.U32 R12, RZ, RZ, R9 ;  /* 0x000000ffff0c7224 */ /* 0x000fe400078e0009 */
[----:B------:R-:W-:-:S07]  /*2da00*/  IMAD.MOV.U32 R21, RZ, RZ, R14 ;  /* 0x000000ffff157224 */ /* 0x000fce00078e000e */
[----:B------:R-:W-:Y:S05]  /*2da10*/  WARPSYNC.COLLECTIVE R15, `(.L_x_2658) ;  /* 0x000000000f087348 */ /* 0x000fea0003c00000 */
[----:B------:R0:W1:Y:S02]  /*2da20*/  SHFL.IDX P6, R14, R13, R12, R11 ;  /* 0x0000000c0d0e7389 */ /* 0x00006400000c000b */
[----:B01----:R-:W-:Y:S01]  /*2da30*/  ENDCOLLECTIVE ;  /* 0x000000000000791b */ /* 0x003fe20003800000 */
.L_x_2658:
[----:B------:R-:W-:Y:S02]  /*2da40*/  IMAD.MOV.U32 R13, RZ, RZ, R44 ;  /* 0x000000ffff0d7224 */ /* 0x000fe400078e002c */
[----:B------:R-:W-:-:S07]  /*2da50*/  IMAD.MOV.U32 R45, RZ, RZ, R14 ;  /* 0x000000ffff2d7224 */ /* 0x000fce00078e000e */
[----:B------:R-:W-:Y:S05]  /*2da60*/  WARPSYNC.COLLECTIVE R15, `(.L_x_2659) ;  /* 0x000000000f087348 */ /* 0x000fea0003c00000 */
[----:B------:R0:W1:Y:S02]  /*2da70*/  SHFL.IDX P6, R14, R13, R12, R11 ;  /* 0x0000000c0d0e7389 */ /* 0x00006400000c000b */
[----:B01----:R-:W-:Y:S01]  /*2da80*/  ENDCOLLECTIVE ;  /* 0x000000000000791b */ /* 0x003fe20003800000 */
.L_x_2659:
        /* <DEDUP_REMOVED lines=8> */
.L_x_2660:
[----:B------:R-:W-:Y:S02]  /*2db10*/  SEL R104, R21, R44, P0 ;  /* 0x0000002c15687207 */ /* 0x000fe40000000000 */
[----:B------:R-:W-:Y:S01]  /*2db20*/  SEL R106, R44, R21, P0 ;  /* 0x000000152c6a7207 */ /* 0x000fe20000000000 */
[----:B------:R-:W-:Y:S02]  /*2db30*/  IMAD.MOV.U32 R13, RZ, RZ, R47 ;  /* 0x000000ffff0d7224 */ /* 0x000fe400078e002f */
[----:B------:R-:W-:-:S07]  /*2db40*/  IMAD.MOV.U32 R46, RZ, RZ, R14 ;  /* 0x000000ffff2e7224 */ /* 0x000fce00078e000e */
[----:B------:R-:W-:Y:S05]  /*2db50*/  WARPSYNC.COLLECTIVE R15, `(.L_x_2661) ;  /* 0x000000000f087348 */ /* 0x000fea0003c00000 */
[----:B------:R0:W1:Y:S02]  /*2db60*/  SHFL.IDX P6, R14, R13, R12, R11 ;  /* 0x0000000c0d0e7389 */ /* 0x00006400000c000b */
[----:B01----:R-:W-:Y:S01]  /*2db70*/  ENDCOLLECTIVE ;  /* 0x000000000000791b */ /* 0x003fe20003800000 */
.L_x_2661:
[----:B------:R-:W-:Y:S01]  /*2db80*/  IMAD.MOV.U32 R13, RZ, RZ, R100 ;  /* 0x000000ffff0d7224 */ /* 0x000fe200078e0064 */
[----:B------:R-:W-:Y:S01]  /*2db90*/  SEL R100, R6, R7, P0 ;  /* 0x0000000706647207 */ /* 0x000fe20000000000 */
[----:B------:R-:W-:Y:S02]  /*2dba0*/  IMAD.MOV.U32 R12, RZ, RZ, R9 ;  /* 0x000000ffff0c7224 */ /* 0x000fe400078e0009 */
[----:B------:R-:W-:-:S07]  /*2dbb0*/  IMAD.MOV.U32 R47, RZ, RZ, R14 ;  /* 0x000000ffff2f7224 */ /* 0x000fce00078e000e */
[----:B------:R-:W-:Y:S05]  /*2dbc0*/  WARPSYNC.COLLECTIVE R15, `(.L_x_2662) ;  /* 0x000000000f087348 */ /* 0x000fea0003c00000 */
[----:B------:R0:W1:Y:S02]  /*2dbd0*/  SHFL.IDX P6, R14, R13, R12, R11 ;  /* 0x0000000c0d0e7389 */ /* 0x00006400000c000b */
[----:B01----:R-:W-:Y:S01]  /*2dbe0*/  ENDCOLLECTIVE ;  /* 0x000000000000791b */ /* 0x003fe20003800000 */
.L_x_2662:
[----:B------:R-:W-:Y:S02]  /*2dbf0*/  IMAD.MOV.U32 R13, RZ, RZ, R48 ;  /* 0x000000ffff0d7224 */ /* 0x000fe400078e0030 */
[----:B------:R-:W-:-:S07]  /*2dc00*/  IMAD.MOV.U32 R49, RZ, RZ, R14 ;  /* 0x000000ffff317224 */ /* 0x000fce00078e000e */
[----:B------:R-:W-:Y:S05]  /*2dc10*/  WARPSYNC.COLLECTIVE R15, `(.L_x_2663) ;  /* 0x000000000f087348 */ /* 0x000fea0003c00000 */
[----:B------:R0:W1:Y:S02]  /*2dc20*/  SHFL.IDX P6, R14, R13, R12, R11 ;  /* 0x0000000c0d0e7389 */ /* 0x00006400000c000b */
[----:B01----:R-:W-:Y:S01]  /*2dc30*/  ENDCOLLECTIVE ;  /* 0x000000000000791b */ /* 0x003fe20003800000 */
.L_x_2663:
        /* <DEDUP_REMOVED lines=8> */
.L_x_2664:
[----:B------:R-:W-:Y:S02]  /*2dcc0*/  SEL R0, R47, R48, P0 ;  /* 0x000000302f007207 */ /* 0x000fe40000000000 */
[----:B------:R-:W-:Y:S01]  /*2dcd0*/  SEL R6, R48, R47, P0 ;  /* 0x0000002f30067207 */ /* 0x000fe20000000000 */
[----:B------:R-:W-:Y:S02]  /*2dce0*/  IMAD.MOV.U32 R13, RZ, RZ, R51 ;  /* 0x000000ffff0d7224 */ /* 0x000fe400078e0033 */
[----:B------:R-:W-:-:S07]  /*2dcf0*/  IMAD.MOV.U32 R50, RZ, RZ, R14 ;  /* 0x000000ffff327224 */ /* 0x000fce00078e000e */
[----:B------:R-:W-:Y:S05]  /*2dd00*/  WARPSYNC.COLLECTIVE R15, `(.L_x_2665) ;  /* 0x000000000f087348 */ /* 0x000fea0003c00000 */
[----:B------:R0:W1:Y:S02]  /*2dd10*/  SHFL.IDX P6, R14, R13, R12, R11 ;  /* 0x0000000c0d0e7389 */ /* 0x00006400000c000b */
[----:B01----:R-:W-:Y:S01]  /*2dd20*/  ENDCOLLECTIVE ;  /* 0x000000000000791b */ /* 0x003fe20003800000 */
.L_x_2665:
[----:B------:R-:W-:Y:S02]  /*2dd30*/  IMAD.MOV.U32 R13, RZ, RZ, R90 ;  /* 0x000000ffff0d7224 */ /* 0x000fe400078e005a */
[----:B------:R-:W-:Y:S02]  /*2dd40*/  IMAD.MOV.U32 R12, RZ, RZ, R9 ;  /* 0x000000ffff0c7224 */ /* 0x000fe400078e0009 */
[----:B------:R-:W-:-:S07]  /*2dd50*/  IMAD.MOV.U32 R51, RZ, RZ, R14 ;  /* 0x000000ffff337224 */ /* 0x000fce00078e000e */
[----:B------:R-:W-:Y:S05]  /*2dd60*/  WARPSYNC.COLLECTIVE R15, `(.L_x_2666) ;  /* 0x000000000f087348 */ /* 0x000fea0003c00000 */
[----:B------:R0:W1:Y:S02]  /*2dd70*/  SHFL.IDX P6, R14, R13, R12, R11 ;  /* 0x0000000c0d0e7389 */ /* 0x00006400000c000b */
[----:B01----:R-:W-:Y:S01]  /*2dd80*/  ENDCOLLECTIVE ;  /* 0x000000000000791b */ /* 0x003fe20003800000 */
.L_x_2666:
[----:B------:R-:W-:Y:S02]  /*2dd90*/  IMAD.MOV.U32 R13, RZ, RZ, R52 ;  /* 0x000000ffff0d7224 */ /* 0x000fe400078e0034 */
[----:B------:R-:W-:-:S07]  /*2dda0*/  IMAD.MOV.U32 R53, RZ, RZ, R14 ;  /* 0x000000ffff357224 */ /* 0x000fce00078e000e */
[----:B------:R-:W-:Y:S05]  /*2ddb0*/  WARPSYNC.COLLECTIVE R15, `(.L_x_2667) ;  /* 0x000000000f087348 */ /* 0x000fea0003c00000 */
[----:B------:R0:W1:Y:S02]  /*2ddc0*/  SHFL.IDX P6, R14, R13, R12, R11 ;  /* 0x0000000c0d0e7389 */ /* 0x00006400000c000b */
[----:B01----:R-:W-:Y:S01]  /*2ddd0*/  ENDCOLLECTIVE ;  /* 0x000000000000791b */ /* 0x003fe20003800000 */
.L_x_2667:
        /* <DEDUP_REMOVED lines=8> */
.L_x_2668:
[----:B------:R-:W-:Y:S02]  /*2de60*/  SEL R20, R51, R52, P0 ;  /* 0x0000003433147207 */ /* 0x000fe40000000000 */
[----:B------:R-:W-:Y:S01]  /*2de70*/  SEL R4, R52, R51, P0 ;  /* 0x0000003334047207 */ /* 0x000fe20000000000 */
[----:B------:R-:W-:Y:S02]  /*2de80*/  IMAD.MOV.U32 R13, RZ, RZ, R57 ;  /* 0x000000ffff0d7224 */ /* 0x000fe400078e0039 */
[----:B------:R-:W-:-:S07]  /*2de90*/  IMAD.MOV.U32 R55, RZ, RZ, R14 ;  /* 0x000000ffff377224 */ /* 0x000fce00078e000e */
[----:B------:R-:W-:Y:S05]  /*2dea0*/  WARPSYNC.COLLECTIVE R15, `(.L_x_2669) ;  /* 0x000000000f087348 */ /* 0x000fea0003c00000 */
[----:B------:R0:W1:Y:S02]  /*2deb0*/  SHFL.IDX P6, R14, R13, R12, R11 ;  /* 0x0000000c0d0e7389 */ /* 0x00006400000c000b */
[----:B01----:R-:W-:Y:S01]  /*2dec0*/  ENDCOLLECTIVE ;  /* 0x000000000000791b */ /* 0x003fe20003800000 */
.L_x_2669:
[----:B------:R-:W-:Y:S02]  /*2ded0*/  IMAD.MOV.U32 R13, RZ, RZ, R60 ;  /* 0x000000ffff0d7224 */ /* 0x000fe400078e003c */
[----:B------:R-:W-:Y:S02]  /*2dee0*/  IMAD.MOV.U32 R12, RZ, RZ, R9 ;  /* 0x000000ffff0c7224 */ /* 0x000fe400078e0009 */
[----:B------:R-:W-:-:S07]  /*2def0*/  IMAD.MOV.U32 R57, RZ, RZ, R14 ;  /* 0x000000ffff397224 */ /* 0x000fce00078e000e */
[----:B------:R-:W-:Y:S05]  /*2df00*/  WARPSYNC.COLLECTIVE R15, `(.L_x_2670) ;  /* 0x000000000f087348 */ /* 0x000fea0003c00000 */
[----:B------:R0:W1:Y:S02]  /*2df10*/  SHFL.IDX P6, R14, R13, R12, R11 ;  /* 0x0000000c0d0e7389 */ /* 0x00006400000c000b */
[----:B01----:R-:W-:Y:S01]  /*2df20*/  ENDCOLLECTIVE ;  /* 0x000000000000791b */ /* 0x003fe20003800000 */
.L_x_2670:
[----:B------:R-:W-:Y:S02]  /*2df30*/  IMAD.MOV.U32 R13, RZ, RZ, R62 ;  /* 0x000000ffff0d7224 */ /* 0x000fe400078e003e */
[----:B------:R-:W-:-:S07]  /*2df40*/  IMAD.MOV.U32 R60, RZ, RZ, R14 ;  /* 0x000000ffff3c7224 */ /* 0x000fce00078e000e */
[----:B------:R-:W-:Y:S05]  /*2df50*/  WARPSYNC.COLLECTIVE R15, `(.L_x_2671) ;  /* 0x000000000f087348 */ /* 0x000fea0003c00000 */
[----:B------:R0:W1:Y:S02]  /*2df60*/  SHFL.IDX P6, R14, R13, R12, R11 ;  /* 0x0000000c0d0e7389 */ /* 0x00006400000c000b */
[----:B01----:R-:W-:Y:S01]  /*2df70*/  ENDCOLLECTIVE ;  /* 0x000000000000791b */ /* 0x003fe20003800000 */
.L_x_2671:
        /* <DEDUP_REMOVED lines=8> */
.L_x_2672:
[----:B------:R-:W-:Y:S02]  /*2e000*/  SEL R46, R57, R62, P0 ;  /* 0x0000003e392e7207 */ /* 0x000fe40000000000 */
[----:B------:R-:W-:Y:S01]  /*2e010*/  SEL R48, R62, R57, P0 ;  /* 0x000000393e307207 */ /* 0x000fe20000000000 */
[----:B------:R-:W-:Y:S02]  /*2e020*/  IMAD.MOV.U32 R13, RZ, RZ, R61 ;  /* 0x000000ffff0d7224 */ /* 0x000fe400078e003d */
[----:B------:R-:W-:-:S07]  /*2e030*/  IMAD.MOV.U32 R59, RZ, RZ, R14 ;  /* 0x000000ffff3b7224 */ /* 0x000fce00078e000e */
[----:B------:R-:W-:Y:S05]  /*2e040*/  WARPSYNC.COLLECTIVE R15, `(.L_x_2673) ;  /* 0x000000000f087348 */ /* 0x000fea0003c00000 */
[----:B------:R0:W1:Y:S02]  /*2e050*/  SHFL.IDX P6, R14, R13, R12, R11 ;  /* 0x0000000c0d0e7389 */ /* 0x00006400000c000b */
[----:B01----:R-:W-:Y:S01]  /*2e060*/  ENDCOLLECTIVE ;  /* 0x000000000000791b */ /* 0x003fe20003800000 */
.L_x_2673:
[----:B------:R-:W-:Y:S02]  /*2e070*/  IMAD.MOV.U32 R13, RZ, RZ, R64 ;  /* 0x000000ffff0d7224 */ /* 0x000fe400078e0040 */
[----:B------:R-:W-:Y:S02]  /*2e080*/  IMAD.MOV.U32 R12, RZ, RZ, R9 ;  /* 0x000000ffff0c7224 */ /* 0x000fe400078e0009 */
[----:B------:R-:W-:-:S07]  /*2e090*/  IMAD.MOV.U32 R61, RZ, RZ, R14 ;  /* 0x000000ffff3d7224 */ /* 0x000fce00078e000e */
[----:B------:R-:W-:Y:S05]  /*2e0a0*/  WARPSYNC.COLLECTIVE R15, `(.L_x_2674) ;  /* 0x000000000f087348 */ /* 0x000fea0003c00000 */
[----:B------:R0:W1:Y:S02]  /*2e0b0*/  SHFL.IDX P6, R14, R13, R12, R11 ;  /* 0x0000000c0d0e7389 */ /* 0x00006400000c000b */
[----:B01----:R-:W-:Y:S01]  /*2e0c0*/  ENDCOLLECTIVE ;  /* 0x000000000000791b */ /* 0x003fe20003800000 */
.L_x_2674:
[----:B------:R-:W-:Y:S02]  /*2e0d0*/  IMAD.MOV.U32 R13, RZ, RZ, R66 ;  /* 0x000000ffff0d7224 */ /* 0x000fe400078e0042 */
[----:B------:R-:W-:-:S07]  /*2e0e0*/  IMAD.MOV.U32 R64, RZ, RZ, R14 ;  /* 0x000000ffff407224 */ /* 0x000fce00078e000e */
[----:B------:R-:W-:Y:S05]  /*2e0f0*/  WARPSYNC.COLLECTIVE R15, `(.L_x_2675) ;  /* 0x000000000f087348 */ /* 0x000fea0003c00000 */
[----:B------:R0:W1:Y:S02]  /*2e100*/  SHFL.IDX P6, R14, R13, R12, R11 ;  /* 0x0000000c0d0e7389 */ /* 0x00006400000c000b */
[----:B01----:R-:W-:Y:S01]  /*2e110*/  ENDCOLLECTIVE ;  /* 0x000000000000791b */ /* 0x003fe20003800000 */
.L_x_2675:
        /* <DEDUP_REMOVED lines=8> */
.L_x_2676:
[----:B------:R-:W-:Y:S02]  /*2e1a0*/  SEL R44, R61, R66, P0 ;  /* 0x000000423d2c7207 */ /* 0x000fe40000000000 */
[----:B------:R-:W-:Y:S01]  /*2e1b0*/  SEL R50, R66, R61, P0 ;  /* 0x0000003d42327207 */ /* 0x000fe20000000000 */
[----:B------:R-:W-:Y:S02]  /*2e1c0*/  IMAD.MOV.U32 R13, RZ, RZ, R69 ;  /* 0x000000ffff0d7224 */ /* 0x000fe400078e0045 */
[----:B------:R-:W-:-:S07]  /*2e1d0*/  IMAD.MOV.U32 R67, RZ, RZ, R14 ;  /* 0x000000ffff437224 */ /* 0x000fce00078e000e */
[----:B------:R-:W-:Y:S05]  /*2e1e0*/  WARPSYNC.COLLECTIVE R15, `(.L_x_2677) ;  /* 0x000000000f087348 */ /* 0x000fea0003c00000 */
[----:B------:R0:W1:Y:S02]  /*2e1f0*/  SHFL.IDX P6, R14, R13, R12, R11 ;  /* 0x0000000c0d0e7389 */ /* 0x00006400000c000b */
[----:B01----:R-:W-:Y:S01]  /*2e200*/  ENDCOLLECTIVE ;  /* 0x000000000000791b */ /* 0x003fe20003800000 */
.L_x_2677:
[----:B------:R-:W-:Y:S02]  /*2e210*/  IMAD.MOV.U32 R13, RZ, RZ, R70 ;  /* 0x000000ffff0d7224 */ /* 0x000fe400078e0046 */
[----:B------:R-:W-:Y:S02]  /*2e220*/  IMAD.MOV.U32 R12, RZ, RZ, R9 ;  /* 0x000000ffff0c7224 */ /* 0x000fe400078e0009 */
[----:B------:R-:W-:-:S07]  /*2e230*/  IMAD.MOV.U32 R68, RZ, RZ, R14 ;  /* 0x000000ffff447224 */ /* 0x000fce00078e000e */
[----:B------:R-:W-:Y:S05]  /*2e240*/  WARPSYNC.COLLECTIVE R15, `(.L_x_2678) ;  /* 0x000000000f087348 */ /* 0x000fea0003c00000 */
[----:B------:R0:W1:Y:S02]  /*2e250*/  SHFL.IDX P6, R14, R13, R12, R11 ;  /* 0x0000000c0d0e7389 */ /* 0x00006400000c000b */
[----:B01----:R-:W-:Y:S01]  /*2e260*/  ENDCOLLECTIVE ;  /* 0x000000000000791b */ /* 0x003fe20003800000 */
.L_x_2678:
[----:B------:R-:W-:Y:S02]  /*2e270*/  IMAD.MOV.U32 R13, RZ, RZ, R114 ;  /* 0x000000ffff0d7224 */ /* 0x000fe400078e0072 */
[----:B------:R-:W-:-:S07]  /*2e280*/  IMAD.MOV.U32 R70, RZ, RZ, R14 ;  /* 0x000000ffff467224 */ /* 0x000fce00078e000e */
[----:B------:R-:W-:Y:S05]  /*2e290*/  WARPSYNC.COLLECTIVE R15, `(.L_x_2679) ;  /* 0x000000000f087348 */ /* 0x000fea0003c00000 */
[----:B------:R0:W1:Y:S02]  /*2e2a0*/  SHFL.IDX P6, R14, R13, R12, R11 ;  /* 0x0000000c0d0e7389 */ /* 0x00006400000c000b */
[----:B01----:R-:W-:Y:S01]  /*2e2b0*/  ENDCOLLECTIVE ;  /* 0x000000000000791b */ /* 0x003fe20003800000 */
.L_x_2679:
        /* <DEDUP_REMOVED lines=8> */
.L_x_2680:
[----:B------:R-:W-:Y:S02]  /*2e340*/  SEL R52, R68, R69, P0 ;  /* 0x0000004544347207 */ /* 0x000fe40000000000 */
[----:B------:R-:W-:Y:S01]  /*2e350*/  SEL R68, R69, R68, P0 ;  /* 0x0000004445447207 */ /* 0x000fe20000000000 */
[----:B------:R-:W-:Y:S02]  /*2e360*/  IMAD.MOV.U32 R13, RZ, RZ, R75 ;  /* 0x000000ffff0d7224 */ /* 0x000fe400078e004b */
[----:B------:R-:W-:-:S07]  /*2e370*/  IMAD.MOV.U32 R71, RZ, RZ, R14 ;  /* 0x000000ffff477224 */ /* 0x000fce00078e000e */
[----:B------:R-:W-:Y:S05]  /*2e380*/  WARPSYNC.COLLECTIVE R15, `(.L_x_2681) ;  /* 0x000000000f087348 */ /* 0x000fea0003c00000 */
[----:B------:R0:W1:Y:S02]  /*2e390*/  SHFL.IDX P6, R14, R13, R12, R11 ;  /* 0x0000000c0d0e7389 */ /* 0x00006400000c000b */
[----:B01----:R-:W-:Y:S01]  /*2e3a0*/  ENDCOLLECTIVE ;  /* 0x000000000000791b */ /* 0x003fe20003800000 */
.L_x_2681:
[----:B------:R-:W-:Y:S02]  /*2e3b0*/  IMAD.MOV.U32 R13, RZ, RZ, R76 ;  /* 0x000000ffff0d7224 */ /* 0x000fe400078e004c */
[----:B------:R-:W-:Y:S02]  /*2e3c0*/  IMAD.MOV.U32 R12, RZ, RZ, R9 ;  /* 0x000000ffff0c7224 */ /* 0x000fe400078e0009 */
[----:B------:R-:W-:-:S07]  /*2e3d0*/  IMAD.MOV.U32 R74, RZ, RZ, R14 ;  /* 0x000000ffff4a7224 */ /* 0x000fce00078e000e */
[----:B------:R-:W-:Y:S05]  /*2e3e0*/  WARPSYNC.COLLECTIVE R15, `(.L_x_2682) ;  /* 0x000000000f087348 */ /* 0x000fea0003c00000 */
[----:B------:R0:W1:Y:S02]  /*2e3f0*/  SHFL.IDX P6, R14, R13, R12, R11 ;  /* 0x0000000c0d0e7389 */ /* 0x00006400000c000b */
[----:B01----:R-:W-:Y:S01]  /*2e400*/  ENDCOLLECTIVE ;  /* 0x000000000000791b */ /* 0x003fe20003800000 */
.L_x_2682:
[----:B------:R-:W-:Y:S02]  /*2e410*/  IMAD.MOV.U32 R13, RZ, RZ, R112 ;  /* 0x000000ffff0d7224 */ /* 0x000fe400078e0070 */
[----:B------:R-:W-:-:S07]  /*2e420*/  IMAD.MOV.U32 R76, RZ, RZ, R14 ;  /* 0x000000ffff4c7224 */ /* 0x000fce00078e000e */
[----:B------:R-:W-:Y:S05]  /*2e430*/  WARPSYNC.COLLECTIVE R15, `(.L_x_2683) ;  /* 0x000000000f087348 */ /* 0x000fea0003c00000 */
[----:B------:R0:W1:Y:S02]  /*2e440*/  SHFL.IDX P6, R14, R13, R12, R11 ;  /* 0x0000000c0d0e7389 */ /* 0x00006400000c000b */
[----:B01----:R-:W-:Y:S01]  /*2e450*/  ENDCOLLECTIVE ;  /* 0x000000000000791b */ /* 0x003fe20003800000 */
.L_x_2683:
        /* <DEDUP_REMOVED lines=8> */
.L_x_2684:
[----:B------:R-:W-:Y:S01]  /*2e4e0*/  SEL R112, R75, R74, P0 ;  /* 0x0000004a4b707207 */ /* 0x000fe20000000000 */
[----:B------:R-:W-:Y:S02]  /*2e4f0*/  IMAD.MOV.U32 R13, RZ, RZ, R79 ;  /* 0x000000ffff0d7224 */ /* 0x000fe400078e004f */
[----:B------:R-:W-:-:S07]  /*2e500*/  IMAD.MOV.U32 R77, RZ, RZ, R14 ;  /* 0x000000ffff4d7224 */ /* 0x000fce00078e000e */
[----:B------:R-:W-:Y:S05]  /*2e510*/  WARPSYNC.COLLECTIVE R15, `(.L_x_2685) ;  /* 0x000000000f087348 */ /* 0x000fea0003c00000 */
[----:B------:R0:W1:Y:S02]  /*2e520*/  SHFL.IDX P6, R14, R13, R12, R11 ;  /* 0x0000000c0d0e7389 */ /* 0x00006400000c000b */
[----:B01----:R-:W-:Y:S01]  /*2e530*/  ENDCOLLECTIVE ;  /* 0x000000000000791b */ /* 0x003fe20003800000 */
.L_x_2685:
[----:B------:R-:W-:Y:S02]  /*2e540*/  IMAD.MOV.U32 R13, RZ, RZ, R80 ;  /* 0x000000ffff0d7224 */ /* 0x000fe400078e0050 */
[----:B------:R-:W-:Y:S02]  /*2e550*/  IMAD.MOV.U32 R12, RZ, RZ, R9 ;  /* 0x000000ffff0c7224 */ /* 0x000fe400078e0009 */
[----:B------:R-:W-:-:S07]  /*2e560*/  IMAD.MOV.U32 R78, RZ, RZ, R14 ;  /* 0x000000ffff4e7224 */ /* 0x000fce00078e000e */
[----:B------:R-:W-:Y:S05]  /*2e570*/  WARPSYNC.COLLECTIVE R15, `(.L_x_2686) ;  /* 0x000000000f087348 */ /* 0x000fea0003c00000 */
[----:B------:R0:W1:Y:S02]  /*2e580*/  SHFL.IDX P6, R14, R13, R12, R11 ;  /* 0x0000000c0d0e7389 */ /* 0x00006400000c000b */
[----:B01----:R-:W-:Y:S01]  /*2e590*/  ENDCOLLECTIVE ;  /* 0x000000000000791b */ /* 0x003fe20003800000 */
.L_x_2686:
[----:B------:R-:W-:Y:S01]  /*2e5a0*/  IMAD.MOV.U32 R13, RZ, RZ, R108 ;  /* 0x000000ffff0d7224 */ /* 0x000fe200078e006c */
[----:B------:R-:W-:Y:S01]  /*2e5b0*/  SEL R108, R74, R75, P0 ;  /* 0x0000004b4a6c7207 */ /* 0x000fe20000000000 */
[----:B------:R-:W-:-:S07]  /*2e5c0*/  IMAD.MOV.U32 R80, RZ, RZ, R14 ;  /* 0x000000ffff507224 */ /* 0x000fce00078e000e */
[----:B------:R-:W-:Y:S05]  /*2e5d0*/  WARPSYNC.COLLECTIVE R15, `(.L_x_2687) ;  /* 0x000000000f087348 */ /* 0x000fea0003c00000 */
[----:B------:R0:W1:Y:S02]  /*2e5e0*/  SHFL.IDX P6, R14, R13, R12, R11 ;  /* 0x0000000c0d0e7389 */ /* 0x00006400000c000b */
[----:B01----:R-:W-:Y:S01]  /*2e5f0*/  ENDCOLLECTIVE ;  /* 0x000000000000791b */ /* 0x003fe20003800000 */
.L_x_2687:
        /* <DEDUP_REMOVED lines=8> */
.L_x_2688:
[----:B------:R-:W-:Y:S02]  /*2e680*/  IMAD.MOV.U32 R13, RZ, RZ, R83 ;  /* 0x000000ffff0d7224 */ /* 0x000fe400078e0053 */
[----:B------:R-:W-:-:S07]  /*2e690*/  IMAD.MOV.U32 R81, RZ, RZ, R14 ;  /* 0x000000ffff517224 */ /* 0x000fce00078e000e */
[----:B------:R-:W-:Y:S05]  /*2e6a0*/  WARPSYNC.COLLECTIVE R15, `(.L_x_2689) ;  /* 0x000000000f087348 */ /* 0x000fea0003c00000 */
[----:B------:R0:W1:Y:S02]  /*2e6b0*/  SHFL.IDX P6, R14, R13, R12, R11 ;  /* 0x0000000c0d0e7389 */ /* 0x00006400000c000b */
[----:B01----:R-:W-:Y:S01]  /*2e6c0*/  ENDCOLLECTIVE ;  /* 0x000000000000791b */ /* 0x003fe20003800000 */
.L_x_2689:
[----:B------:R-:W-:Y:S02]  /*2e6d0*/  IMAD.MOV.U32 R13, RZ, RZ, R84 ;  /* 0x000000ffff0d7224 */ /* 0x000fe400078e0054 */
[----:B------:R-:W-:Y:S02]  /*2e6e0*/  IMAD.MOV.U32 R12, RZ, RZ, R9 ;  /* 0x000000ffff0c7224 */ /* 0x000fe400078e0009 */
[----:B------:R-:W-:-:S07]  /*2e6f0*/  IMAD.MOV.U32 R82, RZ, RZ, R14 ;  /* 0x000000ffff527224 */ /* 0x000fce00078e000e */
[----:B------:R-:W-:Y:S05]  /*2e700*/  WARPSYNC.COLLECTIVE R15, `(.L_x_2690) ;  /* 0x000000000f087348 */ /* 0x000fea0003c00000 */
[----:B------:R0:W1:Y:S02]  /*2e710*/  SHFL.IDX P6, R14, R13, R12, R11 ;  /* 0x0000000c0d0e7389 */ /* 0x00006400000c000b */
[----:B01----:R-:W-:Y:S01]  /*2e720*/  ENDCOLLECTIVE ;  /* 0x000000000000791b */ /* 0x003fe20003800000 */
.L_x_2690:
[----:B------:R-:W-:Y:S02]  /*2e730*/  IMAD.MOV.U32 R13, RZ, RZ, R58 ;  /* 0x000000ffff0d7224 */ /* 0x000fe400078e003a */
[----:B------:R-:W-:-:S07]  /*2e740*/  IMAD.MOV.U32 R84, RZ, RZ, R14 ;  /* 0x000000ffff547224 */ /* 0x000fce00078e000e */
[----:B------:R-:W-:Y:S05]  /*2e750*/  WARPSYNC.COLLECTIVE R15, `(.L_x_2691) ;  /* 0x000000000f087348 */ /* 0x000fea0003c00000 */
[----:B------:R0:W1:Y:S02]  /*2e760*/  SHFL.IDX P6, R14, R13, R12, R11 ;  /* 0x0000000c0d0e7389 */ /* 0x00006400000c000b */
[----:B01----:R-:W-:Y:S01]  /*2e770*/  ENDCOLLECTIVE ;  /* 0x000000000000791b */ /* 0x003fe20003800000 */
.L_x_2691:
        /* <DEDUP_REMOVED lines=8> */
.L_x_2692:
[----:B------:R-:W-:Y:S02]  /*2e800*/  SEL R58, R82, R83, P0 ;  /* 0x00000053523a7207 */ /* 0x000fe40000000000 */
[----:B------:R-:W-:Y:S01]  /*2e810*/  SEL R60, R83, R82, P0 ;  /* 0x00000052533c7207 */ /* 0x000fe20000000000 */
[----:B------:R-:W-:Y:S02]  /*2e820*/  IMAD.MOV.U32 R13, RZ, RZ, R87 ;  /* 0x000000ffff0d7224 */ /* 0x000fe400078e0057 */
[----:B------:R-:W-:-:S07]  /*2e830*/  IMAD.MOV.U32 R85, RZ, RZ, R14 ;  /* 0x000000ffff557224 */ /* 0x000fce00078e000e */
[----:B------:R-:W-:Y:S05]  /*2e840*/  WARPSYNC.COLLECTIVE R15, `(.L_x_2693) ;  /* 0x000000000f087348 */ /* 0x000fea0003c00000 */
[----:B------:R0:W1:Y:S02]  /*2e850*/  SHFL.IDX P6, R14, R13, R12, R11 ;  /* 0x0000000c0d0e7389 */ /* 0x00006400000c000b */
[----:B01----:R-:W-:Y:S01]  /*2e860*/  ENDCOLLECTIVE ;  /* 0x000000000000791b */ /* 0x003fe20003800000 */
.L_x_2693:
[----:B------:R-:W-:Y:S01]  /*2e870*/  IMAD.MOV.U32 R13, RZ, RZ, R54 ;  /* 0x000000ffff0d7224 */ /* 0x000fe200078e0036 */
[----:B------:R-:W-:Y:S01]  /*2e880*/  SEL R54, R78, R79, P0 ;  /* 0x0000004f4e367207 */ /* 0x000fe20000000000 */
[----:B------:R-:W-:Y:S02]  /*2e890*/  IMAD.MOV.U32 R12, RZ, RZ, R9 ;  /* 0x000000ffff0c7224 */ /* 0x000fe400078e0009 */
[----:B------:R-:W-:-:S07]  /*2e8a0*/  IMAD.MOV.U32 R86, RZ, RZ, R14 ;  /* 0x000000ffff567224 */ /* 0x000fce00078e000e */
[----:B------:R-:W-:Y:S05]  /*2e8b0*/  WARPSYNC.COLLECTIVE R15, `(.L_x_2694) ;  /* 0x000000000f087348 */ /* 0x000fea0003c00000 */
[----:B------:R0:W1:Y:S02]  /*2e8c0*/  SHFL.IDX P6, R14, R13, R12, R11 ;  /* 0x0000000c0d0e7389 */ /* 0x00006400000c000b */
[----:B01----:R-:W-:Y:S01]  /*2e8d0*/  ENDCOLLECTIVE ;  /* 0x000000000000791b */ /* 0x003fe20003800000 */
.L_x_2694:
[----:B------:R-:W-:Y:S01]  /*2e8e0*/  IMAD.MOV.U32 R13, RZ, RZ, R56 ;  /* 0x000000ffff0d7224 */ /* 0x000fe200078e0038 */
[----:B------:R-:W-:Y:S01]  /*2e8f0*/  SEL R56, R79, R78, P0 ;  /* 0x0000004e4f387207 */ /* 0x000fe20000000000 */
[----:B------:R-:W-:-:S07]  /*2e900*/  IMAD.MOV.U32 R90, RZ, RZ, R14 ;  /* 0x000000ffff5a7224 */ /* 0x000fce00078e000e */
[----:B------:R-:W-:Y:S05]  /*2e910*/  WARPSYNC.COLLECTIVE R15, `(.L_x_2695) ;  /* 0x000000000f087348 */ /* 0x000fea0003c00000 */
[----:B------:R0:W1:Y:S02]  /*2e920*/  SHFL.IDX P6, R14, R13, R12, R11 ;  /* 0x0000000c0d0e7389 */ /* 0x00006400000c000b */
[----:B01----:R-:W-:Y:S01]  /*2e930*/  ENDCOLLECTIVE ;  /* 0x000000000000791b */ /* 0x003fe20003800000 */
.L_x_2695:
[----:B------:R-:W-:Y:S01]  /*2e940*/  IMAD.MOV.U32 R13, RZ, RZ, R65 ;  /* 0x000000ffff0d7224 */ /* 0x000fe200078e0041 */
[----:B------:R-:W-:Y:S01]  /*2e950*/  SEL R65, R90, R85, P0 ;  /* 0x000000555a417207 */ /* 0x000fe20000000000 */
[----:B------:R-:W-:Y:S02]  /*2e960*/  IMAD.MOV.U32 R12, RZ, RZ, R24 ;  /* 0x000000ffff0c7224 */ /* 0x000fe400078e0018 */
[----:B------:R-:W-:-:S07]  /*2e970*/  IMAD.MOV.U32 R87, RZ, RZ, R14 ;  /* 0x000000ffff577224 */ /* 0x000fce00078e000e */
[----:B------:R-:W-:Y:S05]  /*2e980*/  WARPSYNC.COLLECTIVE R15, `(.L_x_2696) ;  /* 0x000000000f087348 */ /* 0x000fea0003c00000 */
[----:B------:R0:W1:Y:S02]  /*2e990*/  SHFL.IDX P6, R14, R13, R12, R11 ;  /* 0x0000000c0d0e7389 */ /* 0x00006400000c000b */
[----:B01----:R-:W-:Y:S01]  /*2e9a0*/  ENDCOLLECTIVE ;  /* 0x000000000000791b */ /* 0x003fe20003800000 */
.L_x_2696:
        /* <DEDUP_REMOVED lines=8> */
.L_x_2697:
[----:B------:R-:W-:Y:S02]  /*2ea30*/  IMAD.MOV.U32 R13, RZ, RZ, R42 ;  /* 0x000000ffff0d7224 */ /* 0x000fe400078e002a */
[----:B------:R-:W-:Y:S02]  /*2ea40*/  IMAD.MOV.U32 R12, RZ, RZ, R9 ;  /* 0x000000ffff0c7224 */ /* 0x000fe400078e0009 */
[----:B------:R-:W-:-:S07]  /*2ea50*/  IMAD.MOV.U32 R92, RZ, RZ, R14 ;  /* 0x000000ffff5c7224 */ /* 0x000fce00078e000e */
[----:B------:R-:W-:Y:S05]  /*2ea60*/  WARPSYNC.COLLECTIVE R15, `(.L_x_2698) ;  /* 0x000000000f087348 */ /* 0x000fea0003c00000 */
[----:B------:R0:W1:Y:S02]  /*2ea70*/  SHFL.IDX P6, R14, R13, R12, R11 ;  /* 0x0000000c0d0e7389 */ /* 0x00006400000c000b */
[----:B01----:R-:W-:Y:S01]  /*2ea80*/  ENDCOLLECTIVE ;  /* 0x000000000000791b */ /* 0x003fe20003800000 */
.L_x_2698:
[----:B------:R-:W-:Y:S02]  /*2ea90*/  IMAD.MOV.U32 R13, RZ, RZ, R38 ;  /* 0x000000ffff0d7224 */ /* 0x000fe400078e0026 */
[----:B------:R-:W-:-:S07]  /*2eaa0*/  IMAD.MOV.U32 R42, RZ, RZ, R14 ;  /* 0x000000ffff2a7224 */ /* 0x000fce00078e000e */
[----:B------:R-:W-:Y:S05]  /*2eab0*/  WARPSYNC.COLLECTIVE R15, `(.L_x_2699) ;  /* 0x000000000f087348 */ /* 0x000fea0003c00000 */
[----:B------:R0:W1:Y:S02]  /*2eac0*/  SHFL.IDX P6, R14, R13, R12, R11 ;  /* 0x0000000c0d0e7389 */ /* 0x00006400000c000b */
[----:B01----:R-:W-:Y:S01]  /*2ead0*/  ENDCOLLECTIVE ;  /* 0x000000000000791b */ /* 0x003fe20003800000 */
.L_x_2699:
[----:B------:R-:W-:Y:S02]  /*2eae0*/  SEL R67, R91, R42, P0 ;  /* 0x0000002a5b437207 */ /* 0x000fe40000000000 */
[----:B------:R-:W-:Y:S01]  /*2eaf0*/  SEL R69, R42, R91, P0 ;  /* 0x0000005b2a457207 */ /* 0x000fe20000000000 */
[----:B------:R-:W-:Y:S02]  /*2eb00*/  IMAD.MOV.U32 R91, RZ, RZ, RZ ;  /* 0x000000ffff5b7224 */ /* 0x000fe400078e00ff */
[----:B------:R-:W-:Y:S02]  /*2eb10*/  IMAD.MOV.U32 R13, RZ, RZ, R43 ;  /* 0x000000ffff0d7224 */ /* 0x000fe400078e002b */
[----:B------:R-:W-:Y:S02]  /*2eb20*/  IMAD.MOV.U32 R12, RZ, RZ, R24 ;  /* 0x000000ffff0c7224 */ /* 0x000fe400078e0018 */
[----:B------:R-:W-:-:S07]  /*2eb30*/  IMAD.MOV.U32 R93, RZ, RZ, R14 ;  /* 0x000000ffff5d7224 */ /* 0x000fce00078e000e */
[----:B------:R-:W-:Y:S05]  /*2eb40*/  WARPSYNC.COLLECTIVE R15, `(.L_x_2700) ;  /* 0x000000000f087348 */ /* 0x000fea0003c00000 */
[----:B------:R0:W1:Y:S02]  /*2eb50*/  SHFL.IDX P6, R14, R13, R12, R11 ;  /* 0x0000000c0d0e7389 */ /* 0x00006400000c000b */
[----:B01----:R-:W-:Y:S01]  /*2eb60*/  ENDCOLLECTIVE ;  /* 0x000000000000791b */ /* 0x003fe20003800000 */
.L_x_2700:
[----:B------:R-:W-:Y:S01]  /*2eb70*/  SEL R66, R92, R93, P0 ;  /* 0x0000005d5c427207 */ /* 0x000fe20000000000 */
[----:B------:R-:W-:Y:S02]  /*2eb80*/  IMAD.MOV.U32 R13, RZ, RZ, R41 ;  /* 0x000000ffff0d7224 */ /* 0x000fe400078e0029 */
[----:B------:R-:W-:-:S07]  /*2eb90*/  IMAD.MOV.U32 R43, RZ, RZ, R14 ;  /* 0x000000ffff2b7224 */ /* 0x000fce00078e000e */
[----:B------:R-:W-:Y:S05]  /*2eba0*/  WARPSYNC.COLLECTIVE R15, `(.L_x_2701) ;  /* 0x000000000f087348 */ /* 0x000fea0003c00000 */
[----:B------:R0:W1:Y:S02]  /*2ebb0*/  SHFL.IDX P6, R14, R13, R12, R11 ;  /* 0x0000000c0d0e7389 */ /* 0x00006400000c000b */
[----:B01----:R-:W-:Y:S01]  /*2ebc0*/  ENDCOLLECTIVE ;  /* 0x000000000000791b */ /* 0x003fe20003800000 */
.L_x_2701:
[----:B------:R-:W-:Y:S02]  /*2ebd0*/  IMAD.MOV.U32 R13, RZ, RZ, R34 ;  /* 0x000000ffff0d7224 */ /* 0x000fe400078e0022 */
[----:B------:R-:W-:Y:S02]  /*2ebe0*/  IMAD.MOV.U32 R12, RZ, RZ, R9 ;  /* 0x000000ffff0c7224 */ /* 0x000fe400078e0009 */
[----:B------:R-:W-:-:S07]  /*2ebf0*/  IMAD.MOV.U32 R41, RZ, RZ, R14 ;  /* 0x000000ffff297224 */ /* 0x000fce00078e000e */
[----:B------:R-:W-:Y:S05]  /*2ec00*/  WARPSYNC.COLLECTIVE R15, `(.L_x_2702) ;  /* 0x000000000f087348 */ /* 0x000fea0003c00000 */
[----:B------:R0:W1:Y:S02]  /*2ec10*/  SHFL.IDX P6, R14, R13, R12, R11 ;  /* 0x0000000c0d0e7389 */ /* 0x00006400000c000b */
[----:B01----:R-:W-:Y:S01]  /*2ec20*/  ENDCOLLECTIVE ;  /* 0x000000000000791b */ /* 0x003fe20003800000 */
.L_x_2702:
[----:B------:R-:W-:Y:S02]  /*2ec30*/  IMAD.MOV.U32 R13, RZ, RZ, R32 ;  /* 0x000000ffff0d7224 */ /* 0x000fe400078e0020 */
[----:B------:R-:W-:-:S07]  /*2ec40*/  IMAD.MOV.U32 R34, RZ, RZ, R14 ;  /* 0x000000ffff227224 */ /* 0x000fce00078e000e */
[----:B------:R-:W-:Y:S05]  /*2ec50*/  WARPSYNC.COLLECTIVE R15, `(.L_x_2703) ;  /* 0x000000000f087348 */ /* 0x000fea0003c00000 */
[----:B------:R0:W1:Y:S02]  /*2ec60*/  SHFL.IDX P6, R14, R13, R12, R11 ;  /* 0x0000000c0d0e7389 */ /* 0x00006400000c000b */
[----:B01----:R-:W-:Y:S01]  /*2ec70*/  ENDCOLLECTIVE ;  /* 0x000000000000791b */ /* 0x003fe20003800000 */
.L_x_2703:
        /* <DEDUP_REMOVED lines=8> */
.L_x_2704:
[----:B------:R-:W-:Y:S02]  /*2ed00*/  SEL R70, R41, R32, P0 ;  /* 0x0000002029467207 */ /* 0x000fe40000000000 */
[----:B------:R-:W-:Y:S01]  /*2ed10*/  SEL R74, R32, R41, P0 ;  /* 0x00000029204a7207 */ /* 0x000fe20000000000 */
[----:B------:R-:W-:Y:S02]  /*2ed20*/  IMAD.MOV.U32 R13, RZ, RZ, R37 ;  /* 0x000000ffff0d7224 */ /* 0x000fe400078e0025 */
[----:B------:R-:W-:-:S07]  /*2ed30*/  IMAD.MOV.U32 R39, RZ, RZ, R14 ;  /* 0x000000ffff277224 */ /* 0x000fce00078e000e */
[----:B------:R-:W-:Y:S05]  /*2ed40*/  WARPSYNC.COLLECTIVE R15, `(.L_x_2705) ;  /* 0x000000000f087348 */ /* 0x000fea0003c00000 */
[----:B------:R0:W1:Y:S02]  /*2ed50*/  SHFL.IDX P6, R14, R13, R12, R11 ;  /* 0x0000000c0d0e7389 */ /* 0x00006400000c000b */
[----:B01----:R-:W-:Y:S01]  /*2ed60*/  ENDCOLLECTIVE ;  /* 0x000000000000791b */ /* 0x003fe20003800000 */
.L_x_2705:
[----:B------:R-:W-:Y:S02]  /*2ed70*/  IMAD.MOV.U32 R13, RZ, RZ, R36 ;  /* 0x000000ffff0d7224 */ /* 0x000fe400078e0024 */
[----:B------:R-:W-:Y:S02]  /*2ed80*/  IMAD.MOV.U32 R12, RZ, RZ, R9 ;  /* 0x000000ffff0c7224 */ /* 0x000fe400078e0009 */
[----:B------:R-:W-:-:S07]  /*2ed90*/  IMAD.MOV.U32 R37, RZ, RZ, R14 ;  /* 0x000000ffff257224 */ /* 0x000fce00078e000e */
[----:B------:R-:W-:Y:S05]  /*2eda0*/  WARPSYNC.COLLECTIVE R15, `(.L_x_2706) ;  /* 0x000000000f087348 */ /* 0x000fea0003c00000 */
[----:B------:R0:W1:Y:S02]  /*2edb0*/  SHFL.IDX P6, R14, R13, R12, R11 ;  /* 0x0000000c0d0e7389 */ /* 0x00006400000c000b */
[----:B01----:R-:W-:Y:S01]  /*2edc0*/  ENDCOLLECTIVE ;  /* 0x000000000000791b */ /* 0x003fe20003800000 */
.L_x_2706:
[----:B------:R-:W-:Y:S02]  /*2edd0*/  IMAD.MOV.U32 R13, RZ, RZ, R30 ;  /* 0x000000ffff0d7224 */ /* 0x000fe400078e001e */
[----:B------:R-:W-:-:S07]  /*2ede0*/  IMAD.MOV.U32 R36, RZ, RZ, R14 ;  /* 0x000000ffff247224 */ /* 0x000fce00078e000e */
[----:B------:R-:W-:Y:S05]  /*2edf0*/  WARPSYNC.COLLECTIVE R15, `(.L_x_2707) ;  /* 0x000000000f087348 */ /* 0x000fea0003c00000 */
[----:B------:R0:W1:Y:S02]  /*2ee00*/  SHFL.IDX P6, R14, R13, R12, R11 ;  /* 0x0000000c0d0e7389 */ /* 0x00006400000c000b */
[----:B01----:R-:W-:Y:S01]  /*2ee10*/  ENDCOLLECTIVE ;  /* 0x000000000000791b */ /* 0x003fe20003800000 */
.L_x_2707:
        /* <DEDUP_REMOVED lines=8> */
.L_x_2708:
[----:B------:R-:W-:Y:S02]  /*2eea0*/  SEL R76, R37, R30, P0 ;  /* 0x0000001e254c7207 */ /* 0x000fe40000000000 */
[----:B------:R-:W-:Y:S01]  /*2eeb0*/  SEL R82, R30, R37, P0 ;  /* 0x000000251e527207 */ /* 0x000fe20000000000 */
[----:B------:R-:W-:Y:S02]  /*2eec0*/  IMAD.MOV.U32 R13, RZ, RZ, R33 ;  /* 0x000000ffff0d7224 */ /* 0x000fe400078e0021 */
[----:B------:R-:W-:-:S07]  /*2eed0*/  IMAD.MOV.U32 R35, RZ, RZ, R14 ;  /* 0x000000ffff237224 */ /* 0x000fce00078e000e */
[----:B------:R-:W-:Y:S05]  /*2eee0*/  WARPSYNC.COLLECTIVE R15, `(.L_x_2709) ;  /* 0x000000000f087348 */ /* 0x000fea0003c00000 */
[----:B------:R0:W1:Y:S02]  /*2eef0*/  SHFL.IDX P6, R14, R13, R12, R11 ;  /* 0x0000000c0d0e7389 */ /* 0x00006400000c000b */
[----:B01----:R-:W-:Y:S01]  /*2ef00*/  ENDCOLLECTIVE ;  /* 0x000000000000791b */ /* 0x003fe20003800000 */
.L_x_2709:
[----:B------:R-:W-:Y:S02]  /*2ef10*/  IMAD.MOV.U32 R13, RZ, RZ, R40 ;  /* 0x000000ffff0d7224 */ /* 0x000fe400078e0028 */
[----:B------:R-:W-:Y:S02]  /*2ef20*/  IMAD.MOV.U32 R12, RZ, RZ, R9 ;  /* 0x000000ffff0c7224 */ /* 0x000fe400078e0009 */
[----:B------:R-:W-:-:S07]  /*2ef30*/  IMAD.MOV.U32 R33, RZ, RZ, R14 ;  /* 0x000000ffff217224 */ /* 0x000fce00078e000e */
[----:B------:R-:W-:Y:S05]  /*2ef40*/  WARPSYNC.COLLECTIVE R15, `(.L_x_2710) ;  /* 0x000000000f087348 */ /* 0x000fea0003c00000 */
[----:B------:R0:W1:Y:S02]  /*2ef50*/  SHFL.IDX P6, R14, R13, R12, R11 ;  /* 0x0000000c0d0e7389 */ /* 0x00006400000c000b */
[----:B01----:R-:W-:Y:S01]  /*2ef60*/  ENDCOLLECTIVE ;  /* 0x000000000000791b */ /* 0x003fe20003800000 */
.L_x_2710:
[----:B------:R-:W-:Y:S02]  /*2ef70*/  IMAD.MOV.U32 R13, RZ, RZ, R28 ;  /* 0x000000ffff0d7224 */ /* 0x000fe400078e001c */
[----:B------:R-:W-:-:S07]  /*2ef80*/  IMAD.MOV.U32 R40, RZ, RZ, R14 ;  /* 0x000000ffff287224 */ /* 0x000fce00078e000e */
[----:B------:R-:W-:Y:S05]  /*2ef90*/  WARPSYNC.COLLECTIVE R15, `(.L_x_2711) ;  /* 0x000000000f087348 */ /* 0x000fea0003c00000 */
[----:B------:R0:W1:Y:S02]  /*2efa0*/  SHFL.IDX P6, R14, R13, R12, R11 ;  /* 0x0000000c0d0e7389 */ /* 0x00006400000c000b */
[----:B01----:R-:W-:Y:S01]  /*2efb0*/  ENDCOLLECTIVE ;  /* 0x000000000000791b */ /* 0x003fe20003800000 */
.L_x_2711:
        /* <DEDUP_REMOVED lines=9> */
.L_x_2712:
[----:B------:R-:W-:Y:S02]  /*2f050*/  SEL R84, R33, R28, P0 ;  /* 0x0000001c21547207 */ /* 0x000fe40000000000 */
[----:B------:R-:W-:Y:S01]  /*2f060*/  SEL R86, R28, R33, P0 ;  /* 0x000000211c567207 */ /* 0x000fe20000000000 */
[----:B------:R-:W-:Y:S02]  /*2f070*/  IMAD.MOV.U32 R13, RZ, RZ, R31 ;  /* 0x000000ffff0d7224 */ /* 0x000fe400078e001f */
[----:B------:R-:W-:-:S07]  /*2f080*/  IMAD.MOV.U32 R29, RZ, RZ, R14 ;  /* 0x000000ffff1d7224 */ /* 0x000fce00078e000e */
[----:B------:R-:W-:Y:S05]  /*2f090*/  WARPSYNC.COLLECTIVE R15, `(.L_x_2713) ;  /* 0x000000000f087348 */ /* 0x000fea0003c00000 */
[----:B------:R0:W1:Y:S02]  /*2f0a0*/  SHFL.IDX P6, R14, R13, R12, R11 ;  /* 0x0000000c0d0e7389 */ /* 0x00006400000c000b */
[----:B01----:R-:W-:Y:S01]  /*2f0b0*/  ENDCOLLECTIVE ;  /* 0x000000000000791b */ /* 0x003fe20003800000 */
.L_x_2713:
[----:B------:R-:W-:Y:S02]  /*2f0c0*/  IMAD.MOV.U32 R13, RZ, RZ, R10 ;  /* 0x000000ffff0d7224 */ /* 0x000fe400078e000a */
[----:B------:R-:W-:Y:S02]  /*2f0d0*/  IMAD.MOV.U32 R12, RZ, RZ, R9 ;  /* 0x000000ffff0c7224 */ /* 0x000fe400078e0009 */
[----:B------:R-:W-:-:S07]  /*2f0e0*/  IMAD.MOV.U32 R2, RZ, RZ, R14 ;  /* 0x000000ffff027224 */ /* 0x000fce00078e000e */
[----:B------:R-:W-:Y:S05]  /*2f0f0*/  WARPSYNC.COLLECTIVE R15, `(.L_x_2714) ;  /* 0x000000000f087348 */ /* 0x000fea0003c00000 */
[----:B------:R0:W1:Y:S02]  /*2f100*/  SHFL.IDX P6, R14, R13, R12, R11 ;  /* 0x0000000c0d0e7389 */ /* 0x00006400000c000b */
[----:B01----:R-:W-:Y:S01]  /*2f110*/  ENDCOLLECTIVE ;  /* 0x000000000000791b */ /* 0x003fe20003800000 */
.L_x_2714:
[----:B------:R-:W-:Y:S02]  /*2f120*/  IMAD.MOV.U32 R13, RZ, RZ, R8 ;  /* 0x000000ffff0d7224 */ /* 0x000fe400078e0008 */
[----:B------:R-:W-:-:S07]  /*2f130*/  IMAD.MOV.U32 R10, RZ, RZ, R14 ;  /* 0x000000ffff0a7224 */ /* 0x000fce00078e000e */
[----:B------:R-:W-:Y:S05]  /*2f140*/  WARPSYNC.COLLECTIVE R15, `(.L_x_2715) ;  /* 0x000000000f087348 */ /* 0x000fea0003c00000 */
[----:B------:R0:W1:Y:S02]  /*2f150*/  SHFL.IDX P6, R14, R13, R12, R11 ;  /* 0x0000000c0d0e7389 */ /* 0x00006400000c000b */
[----:B01----:R-:W-:Y:S01]  /*2f160*/  ENDCOLLECTIVE ;  /* 0x000000000000791b */ /* 0x003fe20003800000 */
.L_x_2715:
[----:B------:R-:W-:Y:S05]  /*2f170*/  BRA `(.L_x_2716) ;  /* 0xffffff2800807947 */ /* 0x000fea000383ffff */
.L_x_2462:
[----:B------:R-:W-:Y:S02]  /*2f180*/  IMAD.MOV.U32 R13, RZ, RZ, R3 ;  /* 0x000000ffff0d7224 */ /* 0x000fe400078e0003 */
[----:B------:R-:W-:Y:S02]  /*2f190*/  IMAD.MOV.U32 R12, RZ, RZ, RZ ;  /* 0x000000ffff0c7224 */ /* 0x000fe400078e00ff */
[----:B------:R-:W-:Y:S02]  /*2f1a0*/  IMAD.MOV.U32 R11, RZ, RZ, 0x181f ;  /* 0x0000181fff0b7424 */ /* 0x000fe400078e00ff */
[----:B------:R-:W-:-:S07]  /*2f1b0*/  IMAD.MOV.U32 R15, RZ, RZ, -0x1 ;  /* 0xffffffffff0f7424 */ /* 0x000fce00078e00ff */
[----:B-----5:R-:W-:Y:S05]  /*2f1c0*/  WARPSYNC.COLLECTIVE R15, `(.L_x_2717) ;  /* 0x000000000f087348 */ /* 0x020fea0003c00000 */
[----:B------:R0:W1:Y:S02]  /*2f1d0*/  SHFL.IDX P6, R14, R13, R12, R11 ;  /* 0x0000000c0d0e7389 */ /* 0x00006400000c000b */
[----:B01---5:R-:W-:Y:S01]  /*2f1e0*/  ENDCOLLECTIVE ;  /* 0x000000000000791b */ /* 0x023fe20003800000 */
.L_x_2717:
[----:B------:R-:W-:Y:S02]  /*2f1f0*/  IMAD.MOV.U32 R13, RZ, RZ, R2 ;  /* 0x000000ffff0d7224 */ /* 0x000fe400078e0002 */
[----:B------:R-:W-:-:S07]  /*2f200*/  IMAD.MOV.U32 R0, RZ, RZ, R14 ;  /* 0x000000ffff007224 */ /* 0x000fce00078e000e */
[----:B------:R-:W-:Y:S05]  /*2f210*/  WARPSYNC.COLLECTIVE R15, `(.L_x_2718) ;  /* 0x000000000f087348 */ /* 0x000fea0003c00000 */
[----:B------:R0:W1:Y:S02]  /*2f220*/  SHFL.IDX P6, R14, R13, R12, R11 ;  /* 0x0000000c0d0e7389 */ /* 0x00006400000c000b */
[----:B01----:R-:W-:Y:S01]  /*2f230*/  ENDCOLLECTIVE ;  /* 0x000000000000791b */ /* 0x003fe20003800000 */
.L_x_2718:
[----:B------:R-:W-:Y:S05]  /*2f240*/  BRA `(.L_x_2719) ;  /* 0xffffff3800507947 */ /* 0x000fea000383ffff */
.L_x_2465:
        /* <DEDUP_REMOVED lines=8> */
.L_x_2721:
[----:B------:R-:W-:Y:S05]  /*2f2d0*/  BSYNC B1 ;  /* 0x0000000000017941 */ /* 0x000fea0003800000 */
.L_x_2720:
        /* <DEDUP_REMOVED lines=8> */
.L_x_2722:
[----:B------:R-:W-:Y:S05]  /*2f360*/  BRA `(.L_x_2723) ;  /* 0xffffff3800547947 */ /* 0x000fea000383ffff */
.L_x_2468:
        /* <DEDUP_REMOVED lines=8> */
.L_x_2725:
[----:B------:R-:W-:Y:S05]  /*2f3f0*/  BSYNC B1 ;  /* 0x0000000000017941 */ /* 0x000fea0003800000 */
.L_x_2724:
        /* <DEDUP_REMOVED lines=8> */
.L_x_2726:
[----:B------:R-:W-:Y:S05]  /*2f480*/  BRA `(.L_x_2727) ;  /* 0xffffff3800587947 */ /* 0x000fea000383ffff */
.L_x_2471:
        /* <DEDUP_REMOVED lines=8> */
.L_x_2729:
[----:B------:R-:W-:Y:S05]  /*2f510*/  BSYNC B1 ;  /* 0x0000000000017941 */ /* 0x000fea0003800000 */
.L_x_2728:
        /* <DEDUP_REMOVED lines=8> */
.L_x_2730:
[----:B------:R-:W-:Y:S05]  /*2f5a0*/  BRA `(.L_x_2731) ;  /* 0xffffff38005c7947 */ /* 0x000fea000383ffff */
.L_x_2473:
[----:B------:R-:W-:Y:S02]  /*2f5b0*/  IMAD.MOV.U32 R13, RZ, RZ, R8 ;  /* 0x000000ffff0d7224 */ /* 0x000fe400078e0008 */
[----:B------:R-:W-:Y:S02]  /*2f5c0*/  IMAD.MOV.U32 R12, RZ, RZ, RZ ;  /* 0x000000ffff0c7224 */ /* 0x000fe400078e00ff */
[----:B------:R-:W-:Y:S02]  /*2f5d0*/  IMAD.MOV.U32 R11, RZ, RZ, 0x1c1f ;  /* 0x00001c1fff0b7424 */ /* 0x000fe400078e00ff */
[----:B------:R-:W-:-:S07]  /*2f5e0*/  IMAD.MOV.U32 R15, RZ, RZ, -0x1 ;  /* 0xffffffffff0f7424 */ /* 0x000fce00078e00ff */
[----:B------:R-:W-:Y:S05]  /*2f5f0*/  WARPSYNC.COLLECTIVE R15, `(.L_x_2732) ;  /* 0x000000000f087348 */ /* 0x000fea0003c00000 */
[----:B------:R0:W1:Y:S02]  /*2f600*/  SHFL.IDX P6, R14, R13, R12, R11 ;  /* 0x0000000c0d0e7389 */ /* 0x00006400000c000b */
[----:B01----:R-:W-:Y:S01]  /*2f610*/  ENDCOLLECTIVE ;  /* 0x000000000000791b */ /* 0x003fe20003800000 */
.L_x_2732:
[----:B------:R-:W-:Y:S02]  /*2f620*/  IMAD.MOV.U32 R13, RZ, RZ, R2 ;  /* 0x000000ffff0d7224 */ /* 0x000fe400078e0002 */
[----:B------:R-:W-:-:S07]  /*2f630*/  IMAD.MOV.U32 R9, RZ, RZ, R14 ;  /* 0x000000ffff097224 */ /* 0x000fce00078e000e */
[----:B------:R-:W-:Y:S05]  /*2f640*/  WARPSYNC.COLLECTIVE R15, `(.L_x_2733) ;  /* 0x000000000f087348 */ /* 0x000fea0003c00000 */
[----:B------:R0:W1:Y:S02]  /*2f650*/  SHFL.IDX P6, R14, R13, R12, R11 ;  /* 0x0000000c0d0e7389 */ /* 0x00006400000c000b */
[----:B01----:R-:W-:Y:S01]  /*2f660*/  ENDCOLLECTIVE ;  /* 0x000000000000791b */ /* 0x003fe20003800000 */
.L_x_2733:
[----:B------:R-:W-:Y:S05]  /*2f670*/  BRA `(.L_x_2734) ;  /* 0xffffff3c009c7947 */ /* 0x000fea000383ffff */
.L_x_2476:
        /* <DEDUP_REMOVED lines=8> */
.L_x_2736:
[----:B------:R-:W-:Y:S05]  /*2f700*/  BSYNC B1 ;  /* 0x0000000000017941 */ /* 0x000fea0003800000 */
.L_x_2735:
        /* <DEDUP_REMOVED lines=8> */
.L_x_2737:
[----:B------:R-:W-:Y:S05]  /*2f790*/  BRA `(.L_x_2738) ;  /* 0xffffff4000c47947 */ /* 0x000fea000383ffff */
.L_x_2480:
[----:B------:R-:W-:Y:S02]  /*2f7a0*/  IMAD.MOV.U32 R13, RZ, RZ, R3 ;  /* 0x000000ffff0d7224 */ /* 0x000fe400078e0003 */
[----:B------:R-:W-:Y:S02]  /*2f7b0*/  IMAD.MOV.U32 R12, RZ, RZ, RZ ;  /* 0x000000ffff0c7224 */ /* 0x000fe400078e00ff */
[----:B------:R-:W-:Y:S02]  /*2f7c0*/  IMAD.MOV.U32 R11, RZ, RZ, 0x181f ;  /* 0x0000181fff0b7424 */ /* 0x000fe400078e00ff */
[----:B------:R-:W-:-:S07]  /*2f7d0*/  IMAD.MOV.U32 R15, RZ, RZ, -0x1 ;  /* 0xffffffffff0f7424 */ /* 0x000fce00078e00ff */
[----:B0-----:R-:W-:Y:S05]  /*2f7e0*/  WARPSYNC.COLLECTIVE R15, `(.L_x_2739) ;  /* 0x000000000f087348 */ /* 0x001fea0003c00000 */
[----:B------:R1:W2:Y:S02]  /*2f7f0*/  SHFL.IDX P6, R14, R13, R12, R11 ;  /* 0x0000000c0d0e7389 */ /* 0x0002a400000c000b */
[----:B012---:R-:W-:Y:S01]  /*2f800*/  ENDCOLLECTIVE ;  /* 0x000000000000791b */ /* 0x007fe20003800000 */
.L_x_2739:
[----:B------:R-:W-:Y:S02]  /*2f810*/  IMAD.MOV.U32 R13, RZ, RZ, R2 ;  /* 0x000000ffff0d7224 */ /* 0x000fe400078e0002 */
[----:B------:R-:W-:-:S07]  /*2f820*/  IMAD.MOV.U32 R0, RZ, RZ, R14 ;  /* 0x000000ffff007224 */ /* 0x000fce00078e000e */
[----:B------:R-:W-:Y:S05]  /*2f830*/  WARPSYNC.COLLECTIVE R15, `(.L_x_2740) ;  /* 0x000000000f087348 */ /* 0x000fea0003c00000 */
[----:B------:R0:W1:Y:S02]  /*2f840*/  SHFL.IDX P6, R14, R13, R12, R11 ;  /* 0x0000000c0d0e7389 */ /* 0x00006400000c000b */
[----:B01----:R-:W-:Y:S01]  /*2f850*/  ENDCOLLECTIVE ;  /* 0x000000000000791b */ /* 0x003fe20003800000 */
.L_x_2740:
[----:B------:R-:W-:Y:S05]  /*2f860*/  BRA `(.L_x_2741) ;  /* 0xffffff4c00f47947 */ /* 0x000fea000383ffff */
.L_x_2483:
        /* <DEDUP_REMOVED lines=8> */
.L_x_2743:
[----:B------:R-:W-:Y:S05]  /*2f8f0*/  BSYNC B1 ;  /* 0x0000000000017941 */ /* 0x000fea0003800000 */
.L_x_2742:
        /* <DEDUP_REMOVED lines=8> */
.L_x_2744:
[----:B------:R-:W-:Y:S05]  /*2f980*/  BRA `(.L_x_2745) ;  /* 0xffffff4c00fc7947 */ /* 0x000fea000383ffff */
.L_x_2486:
        /* <DEDUP_REMOVED lines=8> */
.L_x_2747:
[----:B------:R-:W-:Y:S05]  /*2fa10*/  BSYNC B1 ;  /* 0x0000000000017941 */ /* 0x000fea0003800000 */
.L_x_2746:
        /* <DEDUP_REMOVED lines=8> */
.L_x_2748:
[----:B------:R-:W-:Y:S05]  /*2faa0*/  BRA `(.L_x_2749) ;  /* 0xffffff5000007947 */ /* 0x000fea000383ffff */
.L_x_2489:
        /* <DEDUP_REMOVED lines=8> */
.L_x_2751:
[----:B------:R-:W-:Y:S05]  /*2fb30*/  BSYNC B1 ;  /* 0x0000000000017941 */ /* 0x000fea0003800000 */
.L_x_2750:
        /* <DEDUP_REMOVED lines=8> */
.L_x_2752:
[----:B------:R-:W-:Y:S05]  /*2fbc0*/  BRA `(.L_x_2753) ;  /* 0xffffff5000047947 */ /* 0x000fea000383ffff */
.L_x_2508:
        /* <DEDUP_REMOVED lines=11> */
.L_x_2755:
[----:B------:R-:W-:Y:S05]  /*2fc80*/  BSYNC B1 ;  /* 0x0000000000017941 */ /* 0x000fea0003800000 */
.L_x_2754:
[----:B------:R-:W-:Y:S05]  /*2fc90*/  BRA `(.L_x_2756) ;  /* 0xffffff6c00e07947 */ /* 0x000fea000383ffff */
.L_x_2510:
[----:B------:R-:W-:Y:S01]  /*2fca0*/  BSSY B1, `(.L_x_2757) ;  /* 0x0000006000017945 */ /* 0x000fe20003800000 */
[----:B------:R-:W-:-:S07]  /*2fcb0*/  IMAD.MOV.U32 R15, RZ, RZ, -0x1 ;  /* 0xffffffffff0f7424 */ /* 0x000fce00078e00ff */
[----:B0-----:R-:W-:Y:S05]  /*2fcc0*/  WARPSYNC.COLLECTIVE R15, `(.L_x_2758) ;  /* 0x000000000f0c7348 */ /* 0x001fea0003c00000 */
[----:B------:R-:W-:Y:S02]  /*2fcd0*/  ELECT P6, UR62, PT ;  /* 0x00000000003e782f */ /* 0x000fe400038c0000 */
[----:B------:R-:W-:Y:S01]  /*2fce0*/  MOV R14, UR62 ;  /* 0x0000003e000e7c02 */ /* 0x000fe20008000f00 */
[----:B0-----:R-:W-:Y:S10]  /*2fcf0*/  ENDCOLLECTIVE ;  /* 0x000000000000791b */ /* 0x001ff40003800000 */
.L_x_2758:
[----:B------:R-:W-:Y:S05]  /*2fd00*/  BSYNC B1 ;  /* 0x0000000000017941 */ /* 0x000fea0003800000 */
.L_x_2757:
[----:B------:R-:W-:Y:S05]  /*2fd10*/  BRA `(.L_x_2509) ;  /* 0xffffff6c00d87947 */ /* 0x000fea000383ffff */
.L_x_2512:
[----:B0-----:R0:W1:Y:S02]  /*2fd20*/  SYNCS.PHASECHK.TRANS64.TRYWAIT P0, [R18+URZ+0x2e820], R4 ;  /* 0x02e82004120075a7 */ /* 0x001064000800017f */
[----:B-1----:R-:W-:Y:S05]  /*2fd30*/  @!P0 NANOSLEEP.SYNCS 0x989680 ;  /* 0x009896800000895d */ /* 0x002fea0003900000 */
[----:B------:R-:W1:Y:S02]  /*2fd40*/  @!P0 SYNCS.PHASECHK.TRANS64 P0, [R18+URZ+0x2e820], R4 ;  /* 0x02e82004120085a7 */ /* 0x000e64000800007f */
[----:B-1----:R-:W-:Y:S05]  /*2fd50*/  @!P0 BRA `(.L_x_2512) ;  /* 0xfffffffc00f08947 */ /* 0x002fea000383ffff */
[----:B------:R-:W-:Y:S05]  /*2fd60*/  BRA `(.L_x_2759) ;  /* 0xffffff6c00e87947 */ /* 0x000fea000383ffff */
.L_x_2516:
[----:B-1----:R1:W2:Y:S02]  /*2fd70*/  SYNCS.PHASECHK.TRANS64.TRYWAIT P0, [R7+URZ+0x2e8a0], R9 ;  /* 0x02e8a009070075a7 */ /* 0x0022a4000800017f */
[----:B--2---:R-:W-:Y:S05]  /*2fd80*/  @!P0 NANOSLEEP.SYNCS 0x989680 ;  /* 0x009896800000895d */ /* 0x004fea0003900000 */
[----:B------:R-:W2:Y:S02]  /*2fd90*/  @!P0 SYNCS.PHASECHK.TRANS64 P0, [R7+URZ+0x2e8a0], R9 ;  /* 0x02e8a009070085a7 */ /* 0x000ea4000800007f */
[----:B--2---:R-:W-:Y:S05]  /*2fda0*/  @!P0 BRA `(.L_x_2516) ;  /* 0xfffffffc00f08947 */ /* 0x004fea000383ffff */
[----:B------:R-:W-:Y:S05]  /*2fdb0*/  BRA `(.L_x_2760) ;  /* 0xffffff7000087947 */ /* 0x000fea000383ffff */
.L_x_2521:
[----:B0-----:R0:W2:Y:S02]  /*2fdc0*/  SYNCS.PHASECHK.TRANS64.TRYWAIT P0, [R7+URZ+0x2e8c0], R9 ;  /* 0x02e8c009070075a7 */ /* 0x0010a4000800017f */
[----:B--2---:R-:W-:Y:S05]  /*2fdd0*/  @!P0 NANOSLEEP.SYNCS 0x989680 ;  /* 0x009896800000895d */ /* 0x004fea0003900000 */
[----:B------:R-:W2:Y:S02]  /*2fde0*/  @!P0 SYNCS.PHASECHK.TRANS64 P0, [R7+URZ+0x2e8c0], R9 ;  /* 0x02e8c009070085a7 */ /* 0x000ea4000800007f */
[----:B--2---:R-:W-:Y:S05]  /*2fdf0*/  @!P0 BRA `(.L_x_2521) ;  /* 0xfffffffc00f08947 */ /* 0x004fea000383ffff */
[----:B------:R-:W-:Y:S05]  /*2fe00*/  BRA `(.L_x_2761) ;  /* 0xffffff7000887947 */ /* 0x000fea000383ffff */
.L_x_2528:
[----:B0-----:R0:W1:Y:S02]  /*2fe10*/  SYNCS.PHASECHK.TRANS64.TRYWAIT P1, [R5+URZ+0x2e8a0], R6 ;  /* 0x02e8a006050075a7 */ /* 0x001064000802017f */
[----:B-1----:R-:W-:Y:S05]  /*2fe20*/  @!P1 NANOSLEEP.SYNCS 0x989680 ;  /* 0x009896800000995d */ /* 0x002fea0003900000 */
[----:B------:R-:W1:Y:S02]  /*2fe30*/  @!P1 SYNCS.PHASECHK.TRANS64 P1, [R5+URZ+0x2e8a0], R6 ;  /* 0x02e8a006050095a7 */ /* 0x000e64000802007f */
[----:B-1----:R-:W-:Y:S05]  /*2fe40*/  @!P1 BRA `(.L_x_2528) ;  /* 0xfffffffc00f09947 */ /* 0x002fea000383ffff */
[----:B------:R-:W-:Y:S05]  /*2fe50*/  BRA `(.L_x_2762) ;  /* 0xffffff74005c7947 */ /* 0x000fea000383ffff */
.L_x_2533:
[----:B-1----:R1:W2:Y:S02]  /*2fe60*/  SYNCS.PHASECHK.TRANS64.TRYWAIT P1, [R5+URZ+0x2e8c0], R6 ;  /* 0x02e8c006050075a7 */ /* 0x0022a4000802017f */
[----:B--2---:R-:W-:Y:S05]  /*2fe70*/  @!P1 NANOSLEEP.SYNCS 0x989680 ;  /* 0x009896800000995d */ /* 0x004fea0003900000 */
[----:B------:R-:W2:Y:S02]  /*2fe80*/  @!P1 SYNCS.PHASECHK.TRANS64 P1, [R5+URZ+0x2e8c0], R6 ;  /* 0x02e8c006050095a7 */ /* 0x000ea4000802007f */
[----:B--2---:R-:W-:Y:S05]  /*2fe90*/  @!P1 BRA `(.L_x_2533) ;  /* 0xfffffffc00f09947 */ /* 0x004fea000383ffff */
[----:B------:R-:W-:Y:S05]  /*2fea0*/  BRA `(.L_x_2763) ;  /* 0xffffff7400d87947 */ /* 0x000fea000383ffff */
.L_x_2550:
        /* <DEDUP_REMOVED lines=8> */
[----:B-1----:R-:W-:Y:S05]  /*2ff30*/  WARPSYNC.COLLECTIVE R15, `(.L_x_2765) ;  /* 0x000000000f087348 */ /* 0x002fea0003c00000 */
[----:B------:R0:W2:Y:S02]  /*2ff40*/  SHFL.IDX P6, R14, R13, R12, R11 ;  /* 0x0000000c0d0e7389 */ /* 0x0000a400000c000b */
[----:B012---:R-:W-:Y:S01]  /*2ff50*/  ENDCOLLECTIVE ;  /* 0x000000000000791b */ /* 0x007fe20003800000 */
.L_x_2765:
[----:B------:R-:W-:Y:S05]  /*2ff60*/  BSYNC B0 ;  /* 0x0000000000007941 */ /* 0x000fea0003800000 */
.L_x_2764:
[----:B------:R-:W-:Y:S05]  /*2ff70*/  BRA `(.L_x_2766) ;  /* 0xffffff8400447947 */ /* 0x000fea000383ffff */
.L_x_2552:
[----:B------:R-:W-:Y:S01]  /*2ff80*/  BSSY B0, `(.L_x_2767) ;  /* 0x0000006000007945 */ /* 0x000fe20003800000 */
[----:B------:R-:W-:-:S07]  /*2ff90*/  IMAD.MOV.U32 R15, RZ, RZ, -0x1 ;  /* 0xffffffffff0f7424 */ /* 0x000fce00078e00ff */
[----:B01----:R-:W-:Y:S05]  /*2ffa0*/  WARPSYNC.COLLECTIVE R15, `(.L_x_2768) ;  /* 0x000000000f0c7348 */ /* 0x003fea0003c00000 */
[----:B------:R-:W-:Y:S02]  /*2ffb0*/  ELECT P6, UR62, PT ;  /* 0x00000000003e782f */ /* 0x000fe400038c0000 */
[----:B------:R-:W-:Y:S01]  /*2ffc0*/  MOV R14, UR62 ;  /* 0x0000003e000e7c02 */ /* 0x000fe20008000f00 */
[----:B01----:R-:W-:Y:S10]  /*2ffd0*/  ENDCOLLECTIVE ;  /* 0x000000000000791b */ /* 0x003ff40003800000 */
.L_x_2768:
[----:B------:R-:W-:Y:S05]  /*2ffe0*/  BSYNC B0 ;  /* 0x0000000000007941 */ /* 0x000fea0003800000 */
.L_x_2767:
[----:B------:R-:W-:Y:S05]  /*2fff0*/  BRA `(.L_x_2769) ;  /* 0xffffff84004c7947 */ /* 0x000fea000383ffff */
.L_x_2554:
[----:B0-----:R0:W1:Y:S02]  /*30000*/  SYNCS.PHASECHK.TRANS64.TRYWAIT P0, [R2+URZ+0x2e880], R4 ;  /* 0x02e88004020075a7 */ /* 0x001064000800017f */
[----:B-1----:R-:W-:Y:S05]  /*30010*/  @!P0 NANOSLEEP.SYNCS 0x989680 ;  /* 0x009896800000895d */ /* 0x002fea0003900000 */
[----:B------:R-:W1:Y:S02]  /*30020*/  @!P0 SYNCS.PHASECHK.TRANS64 P0, [R2+URZ+0x2e880], R4 ;  /* 0x02e88004020085a7 */ /* 0x000e64000800007f */
[----:B-1----:R-:W-:Y:S05]  /*30030*/  @!P0 BRA `(.L_x_2554) ;  /* 0xfffffffc00f08947 */ /* 0x002fea000383ffff */
[----:B------:R-:W-:Y:S05]  /*30040*/  BRA `(.L_x_2770) ;  /* 0xffffff8400bc7947 */ /* 0x000fea000383ffff */
.L_x_2556:
[----:B-1----:R1:W2:Y:S02]  /*30050*/  SYNCS.PHASECHK.TRANS64.TRYWAIT P0, [R2+URZ+0x2e840], R4 ;  /* 0x02e84004020075a7 */ /* 0x0022a4000800017f */
[----:B--2---:R-:W-:Y:S05]  /*30060*/  @!P0 NANOSLEEP.SYNCS 0x989680 ;  /* 0x009896800000895d */ /* 0x004fea0003900000 */
[----:B------:R-:W2:Y:S02]  /*30070*/  @!P0 SYNCS.PHASECHK.TRANS64 P0, [R2+URZ+0x2e840], R4 ;  /* 0x02e84004020085a7 */ /* 0x000ea4000800007f */
[----:B--2---:R-:W-:Y:S05]  /*30080*/  @!P0 BRA `(.L_x_2556) ;  /* 0xfffffffc00f08947 */ /* 0x004fea000383ffff */
[----:B------:R-:W-:Y:S05]  /*30090*/  BRA `(.L_x_2771) ;  /* 0xffffff8800147947 */ /* 0x000fea000383ffff */
.L_x_2560:
[----:B------:R-:W2:Y:S01]  /*300a0*/  LDL.LU R11, [R1+0x44] ;  /* 0x00004400010b7983 */ /* 0x000ea20000300800 */
[----:B------:R-:W-:Y:S02]  /*300b0*/  IMAD.MOV.U32 R13, RZ, RZ, R3 ;  /* 0x000000ffff0d7224 */ /* 0x000fe400078e0003 */
[----:B------:R-:W-:Y:S02]  /*300c0*/  IMAD.MOV.U32 R12, RZ, RZ, RZ ;  /* 0x000000ffff0c7224 */ /* 0x000fe400078e00ff */
[----:B------:R-:W-:Y:S02]  /*300d0*/  IMAD.MOV.U32 R15, RZ, RZ, -0x1 ;  /* 0xffffffffff0f7424 */ /* 0x000fe400078e00ff */
[----:B------:R-:W-:-:S04]  /*300e0*/  IMAD R2, R10, 0x80, R19 ;  /* 0x000000800a027824 */ /* 0x000fc800078e0213 */
[----:B------:R-:W-:Y:S02]  /*300f0*/  VIADD R5, R2, 0x10 ;  /* 0x0000001002057836 */ /* 0x000fe40000000000 */
[----:B--2---:R-:W-:Y:S02]  /*30100*/  IMAD R0, R11, R7, RZ ;  /* 0x000000070b007224 */ /* 0x004fe400078e02ff */
[----:B------:R-:W-:-:S03]  /*30110*/  IMAD.MOV.U32 R11, RZ, RZ, 0x181f ;  /* 0x0000181fff0b7424 */ /* 0x000fc600078e00ff */
[----:B------:R-:W-:-:S13]  /*30120*/  ISETP.GE.AND P1, PT, R2, R0, PT ;  /* 0x000000000200720c */ /* 0x000fda0003f26270 */
[----:B-----5:R-:W-:Y:S05]  /*30130*/  WARPSYNC.COLLECTIVE R15, `(.L_x_2772) ;  /* 0x000000000f087348 */ /* 0x020fea0003c00000 */
[----:B------:R0:W1:Y:S02]  /*30140*/  SHFL.IDX P6, R14, R13, R12, R11 ;  /* 0x0000000c0d0e7389 */ /* 0x00006400000c000b */
[----:B01---5:R-:W-:Y:S01]  /*30150*/  ENDCOLLECTIVE ;  /* 0x000000000000791b */ /* 0x023fe20003800000 */
.L_x_2772:
[----:B------:R-:W-:Y:S02]  /*30160*/  IMAD.MOV.U32 R13, RZ, RZ, R4 ;  /* 0x000000ffff0d7224 */ /* 0x000fe400078e0004 */
[----:B------:R-:W-:-:S07]  /*30170*/  IMAD.MOV.U32 R6, RZ, RZ, R14 ;  /* 0x000000ffff067224 */ /* 0x000fce00078e000e */
[----:B------:R-:W-:Y:S05]  /*30180*/  WARPSYNC.COLLECTIVE R15, `(.L_x_2773) ;  /* 0x000000000f087348 */ /* 0x000fea0003c00000 */
[----:B------:R0:W1:Y:S02]  /*30190*/  SHFL.IDX P6, R14, R13, R12, R11 ;  /* 0x0000000c0d0e7389 */ /* 0x00006400000c000b */
[----:B01----:R-:W-:Y:S01]  /*301a0*/  ENDCOLLECTIVE ;  /* 0x000000000000791b */ /* 0x003fe20003800000 */
.L_x_2773:
        /* <DEDUP_REMOVED lines=17> */
.L_x_2774:
[----:B------:R-:W-:Y:S02]  /*302c0*/  IMAD.MOV.U32 R13, RZ, RZ, R4 ;  /* 0x000000ffff0d7224 */ /* 0x000fe400078e0004 */
[----:B------:R-:W-:-:S07]  /*302d0*/  IMAD.MOV.U32 R6, RZ, RZ, R14 ;  /* 0x000000ffff067224 */ /* 0x000fce00078e000e */
[----:B------:R-:W-:Y:S05]  /*302e0*/  WARPSYNC.COLLECTIVE R15, `(.L_x_2775) ;  /* 0x000000000f087348 */ /* 0x000fea0003c00000 */
[----:B------:R0:W1:Y:S02]  /*302f0*/  SHFL.IDX P6, R14, R13, R12, R11 ;  /* 0x0000000c0d0e7389 */ /* 0x00006400000c000b */
[----:B01----:R-:W-:Y:S01]  /*30300*/  ENDCOLLECTIVE ;  /* 0x000000000000791b */ /* 0x003fe20003800000 */
.L_x_2775:
        /* <DEDUP_REMOVED lines=17> */
.L_x_2776:
[----:B------:R-:W-:Y:S02]  /*30420*/  IMAD.MOV.U32 R13, RZ, RZ, R4 ;  /* 0x000000ffff0d7224 */ /* 0x000fe400078e0004 */
[----:B------:R-:W-:-:S07]  /*30430*/  IMAD.MOV.U32 R6, RZ, RZ, R14 ;  /* 0x000000ffff067224 */ /* 0x000fce00078e000e */
[----:B------:R-:W-:Y:S05]  /*30440*/  WARPSYNC.COLLECTIVE R15, `(.L_x_2777) ;  /* 0x000000000f087348 */ /* 0x000fea0003c00000 */
[----:B------:R0:W1:Y:S02]  /*30450*/  SHFL.IDX P6, R14, R13, R12, R11 ;  /* 0x0000000c0d0e7389 */ /* 0x00006400000c000b */
[----:B01----:R-:W-:Y:S01]  /*30460*/  ENDCOLLECTIVE ;  /* 0x000000000000791b */ /* 0x003fe20003800000 */
.L_x_2777:
        /* <DEDUP_REMOVED lines=17> */
.L_x_2778:
[----:B------:R-:W-:Y:S02]  /*30580*/  IMAD.MOV.U32 R13, RZ, RZ, R4 ;  /* 0x000000ffff0d7224 */ /* 0x000fe400078e0004 */
[----:B------:R-:W-:-:S07]  /*30590*/  IMAD.MOV.U32 R6, RZ, RZ, R14 ;  /* 0x000000ffff067224 */ /* 0x000fce00078e000e */
[----:B------:R-:W-:Y:S05]  /*305a0*/  WARPSYNC.COLLECTIVE R15, `(.L_x_2779) ;  /* 0x000000000f087348 */ /* 0x000fea0003c00000 */
[----:B------:R0:W1:Y:S02]  /*305b0*/  SHFL.IDX P6, R14, R13, R12, R11 ;  /* 0x0000000c0d0e7389 */ /* 0x00006400000c000b */
[----:B01----:R-:W-:Y:S01]  /*305c0*/  ENDCOLLECTIVE ;  /* 0x000000000000791b */ /* 0x003fe20003800000 */
.L_x_2779:
        /* <DEDUP_REMOVED lines=17> */
.L_x_2780:
[----:B------:R-:W-:Y:S02]  /*306e0*/  IMAD.MOV.U32 R13, RZ, RZ, R4 ;  /* 0x000000ffff0d7224 */ /* 0x000fe400078e0004 */
[----:B------:R-:W-:-:S07]  /*306f0*/  IMAD.MOV.U32 R6, RZ, RZ, R14 ;  /* 0x000000ffff067224 */ /* 0x000fce00078e000e */
[----:B------:R-:W-:Y:S05]  /*30700*/  WARPSYNC.COLLECTIVE R15, `(.L_x_2781) ;  /* 0x000000000f087348 */ /* 0x000fea0003c00000 */
[----:B------:R0:W1:Y:S02]  /*30710*/  SHFL.IDX P6, R14, R13, R12, R11 ;  /* 0x0000000c0d0e7389 */ /* 0x00006400000c000b */
[----:B01----:R-:W-:Y:S01]  /*30720*/  ENDCOLLECTIVE ;  /* 0x000000000000791b */ /* 0x003fe20003800000 */
.L_x_2781:
        /* <DEDUP_REMOVED lines=17> */
.L_x_2782:
[----:B------:R-:W-:Y:S02]  /*30840*/  IMAD.MOV.U32 R13, RZ, RZ, R4 ;  /* 0x000000ffff0d7224 */ /* 0x000fe400078e0004 */
[----:B------:R-:W-:-:S07]  /*30850*/  IMAD.MOV.U32 R6, RZ, RZ, R14 ;  /* 0x000000ffff067224 */ /* 0x000fce00078e000e */
[----:B------:R-:W-:Y:S05]  /*30860*/  WARPSYNC.COLLECTIVE R15, `(.L_x_2783) ;  /* 0x000000000f087348 */ /* 0x000fea0003c00000 */
[----:B------:R0:W1:Y:S02]  /*30870*/  SHFL.IDX P6, R14, R13, R12, R11 ;  /* 0x0000000c0d0e7389 */ /* 0x00006400000c000b */
[----:B01----:R-:W-:Y:S01]  /*30880*/  ENDCOLLECTIVE ;  /* 0x000000000000791b */ /* 0x003fe20003800000 */
.L_x_2783:
        /* <DEDUP_REMOVED lines=15> */
.L_x_2784:
[----:B------:R-:W-:-:S05]  /*30980*/  VIADD R7, R2, 0x60 ;  /* 0x0000006002077836 */ /* 0x000fca0000000000 */
[----:B------:R-:W-:Y:S01]  /*30990*/  ISETP.GE.AND P1, PT, R7, R0, PT ;  /* 0x000000000700720c */ /* 0x000fe20003f26270 */
[----:B------:R-:W-:Y:S02]  /*309a0*/  IMAD.MOV.U32 R13, RZ, RZ, R4 ;  /* 0x000000ffff0d7224 */ /* 0x000fe400078e0004 */
[----:B------:R-:W-:-:S10]  /*309b0*/  IMAD.MOV.U32 R6, RZ, RZ, R14 ;  /* 0x000000ffff067224 */ /* 0x000fd400078e000e */
[----:B------:R-:W-:Y:S05]  /*309c0*/  WARPSYNC.COLLECTIVE R15, `(.L_x_2785) ;  /* 0x000000000f087348 */ /* 0x000fea0003c00000 */
[----:B------:R0:W1:Y:S02]  /*309d0*/  SHFL.IDX P6, R14, R13, R12, R11 ;  /* 0x0000000c0d0e7389 */ /* 0x00006400000c000b */
[----:B01----:R-:W-:Y:S01]  /*309e0*/  ENDCOLLECTIVE ;  /* 0x000000000000791b */ /* 0x003fe20003800000 */
.L_x_2785:
        /* <DEDUP_REMOVED lines=15> */
.L_x_2786:
[----:B------:R-:W-:Y:S02]  /*30ae0*/  IMAD.MOV.U32 R13, RZ, RZ, R4 ;  /* 0x000000ffff0d7224 */ /* 0x000fe400078e0004 */
[----:B------:R-:W-:-:S07]  /*30af0*/  IMAD.MOV.U32 R5, RZ, RZ, R14 ;  /* 0x000000ffff057224 */ /* 0x000fce00078e000e */
[----:B------:R-:W-:Y:S05]  /*30b00*/  WARPSYNC.COLLECTIVE R15, `(.L_x_2787) ;  /* 0x000000000f087348 */ /* 0x000fea0003c00000 */
[----:B------:R0:W1:Y:S02]  /*30b10*/  SHFL.IDX P6, R14, R13, R12, R11 ;  /* 0x0000000c0d0e7389 */ /* 0x00006400000c000b */
[----:B01----:R-:W-:Y:S01]  /*30b20*/  ENDCOLLECTIVE ;  /* 0x000000000000791b */ /* 0x003fe20003800000 */
.L_x_2787:
[----:B------:R-:W-:Y:S01]  /*30b30*/  IMAD.MOV.U32 R3, RZ, RZ, R14 ;  /* 0x000000ffff037224 */ /* 0x000fe200078e000e */
[----:B------:R-:W-:Y:S06]  /*30b40*/  BRA `(.L_x_2788) ;  /* 0xffffff8800587947 */ /* 0x000fec000383ffff */
.L_x_2563:
[----:B0-----:R0:W1:Y:S02]  /*30b50*/  SYNCS.PHASECHK.TRANS64.TRYWAIT P0, [R18+URZ+0x2e820], R0 ;  /* 0x02e82000120075a7 */ /* 0x001064000800017f */
[----:B-1----:R-:W-:Y:S05]  /*30b60*/  @!P0 NANOSLEEP.SYNCS 0x989680 ;  /* 0x009896800000895d */ /* 0x002fea0003900000 */
[----:B------:R-:W1:Y:S02]  /*30b70*/  @!P0 SYNCS.PHASECHK.TRANS64 P0, [R18+URZ+0x2e820], R0 ;  /* 0x02e82000120085a7 */ /* 0x000e64000800007f */
[----:B-1----:R-:W-:Y:S05]  /*30b80*/  @!P0 BRA `(.L_x_2563) ;  /* 0xfffffffc00f08947 */ /* 0x002fea000383ffff */
[----:B------:R-:W-:Y:S05]  /*30b90*/  BRA `(.L_x_2789) ;  /* 0xffffff8800b87947 */ /* 0x000fea000383ffff */
.L_x_2569:
[----:B--2---:R2:W3:Y:S02]  /*30ba0*/  SYNCS.PHASECHK.TRANS64.TRYWAIT P0, [R6+URZ+0x2e880], R5 ;  /* 0x02e88005060075a7 */ /* 0x0044e4000800017f */
[----:B---3--:R-:W-:Y:S05]  /*30bb0*/  @!P0 NANOSLEEP.SYNCS 0x989680 ;  /* 0x009896800000895d */ /* 0x008fea0003900000 */
[----:B------:R-:W3:Y:S02]  /*30bc0*/  @!P0 SYNCS.PHASECHK.TRANS64 P0, [R6+URZ+0x2e880], R5 ;  /* 0x02e88005060085a7 */ /* 0x000ee4000800007f */
[----:B---3--:R-:W-:Y:S05]  /*30bd0*/  @!P0 BRA `(.L_x_2569) ;  /* 0xfffffffc00f08947 */ /* 0x008fea000383ffff */
[----:B------:R-:W-:Y:S05]  /*30be0*/  BRA `(.L_x_2790) ;  /* 0xffffff8c00787947 */ /* 0x000fea000383ffff */
.L_x_2574:
[----:B-1----:R1:W3:Y:S02]  /*30bf0*/  SYNCS.PHASECHK.TRANS64.TRYWAIT P0, [R6+URZ+0x2e840], R5 ;  /* 0x02e84005060075a7 */ /* 0x0022e4000800017f */
[----:B---3--:R-:W-:Y:S05]  /*30c00*/  @!P0 NANOSLEEP.SYNCS 0x989680 ;  /* 0x009896800000895d */ /* 0x008fea0003900000 */
[----:B------:R-:W3:Y:S02]  /*30c10*/  @!P0 SYNCS.PHASECHK.TRANS64 P0, [R6+URZ+0x2e840], R5 ;  /* 0x02e84005060085a7 */ /* 0x000ee4000800007f */
[----:B---3--:R-:W-:Y:S05]  /*30c20*/  @!P0 BRA `(.L_x_2574) ;  /* 0xfffffffc00f08947 */ /* 0x008fea000383ffff */
[----:B------:R-:W-:Y:S05]  /*30c30*/  BRA `(.L_x_2791) ;  /* 0xffffff8c00f87947 */ /* 0x000fea000383ffff */
.L_x_2580:
[----:B--2---:R2:W3:Y:S02]  /*30c40*/  SYNCS.PHASECHK.TRANS64.TRYWAIT P0, [R19+URZ+0x2e870], R4 ;  /* 0x02e87004130075a7 */ /* 0x0044e4000800017f */
[----:B---3--:R-:W-:Y:S05]  /*30c50*/  @!P0 NANOSLEEP.SYNCS 0x989680 ;  /* 0x009896800000895d */ /* 0x008fea0003900000 */
[----:B------:R-:W3:Y:S02]  /*30c60*/  @!P0 SYNCS.PHASECHK.TRANS64 P0, [R19+URZ+0x2e870], R4 ;  /* 0x02e87004130085a7 */ /* 0x000ee4000800007f */
[----:B---3--:R-:W-:Y:S05]  /*30c70*/  @!P0 BRA `(.L_x_2580) ;  /* 0xfffffffc00f08947 */ /* 0x008fea000383ffff */
[----:B------:R-:W-:Y:S05]  /*30c80*/  BRA `(.L_x_2792) ;  /* 0xffffff9000947947 */ /* 0x000fea000383ffff */
.L_x_2582:
[----:B---3--:R3:W4:Y:S02]  /*30c90*/  SYNCS.PHASECHK.TRANS64.TRYWAIT P0, [R19+URZ+0x2e860], R2 ;  /* 0x02e86002130075a7 */ /* 0x008724000800017f */
[----:B----4-:R-:W-:Y:S05]  /*30ca0*/  @!P0 NANOSLEEP.SYNCS 0x989680 ;  /* 0x009896800000895d */ /* 0x010fea0003900000 */
[----:B------:R-:W4:Y:S02]  /*30cb0*/  @!P0 SYNCS.PHASECHK.TRANS64 P0, [R19+URZ+0x2e860], R2 ;  /* 0x02e86002130085a7 */ /* 0x000f24000800007f */
[----:B----4-:R-:W-:Y:S05]  /*30cc0*/  @!P0 BRA `(.L_x_2582) ;  /* 0xfffffffc00f08947 */ /* 0x010fea000383ffff */
[----:B------:R-:W-:Y:S05]  /*30cd0*/  BRA `(.L_x_2793) ;  /* 0xffffff90009c7947 */ /* 0x000fea000383ffff */
.L_x_2589:
[----:B0-----:R0:W1:Y:S02]  /*30ce0*/  SYNCS.PHASECHK.TRANS64.TRYWAIT P1, [R16+URZ+0x2e870], R3 ;  /* 0x02e87003100075a7 */ /* 0x001064000802017f */
[----:B-1----:R-:W-:Y:S05]  /*30cf0*/  @!P1 NANOSLEEP.SYNCS 0x989680 ;  /* 0x009896800000995d */ /* 0x002fea0003900000 */
[----:B------:R-:W1:Y:S02]  /*30d00*/  @!P1 SYNCS.PHASECHK.TRANS64 P1, [R16+URZ+0x2e870], R3 ;  /* 0x02e87003100095a7 */ /* 0x000e64000802007f */
[----:B-1----:R-:W-:Y:S05]  /*30d10*/  @!P1 BRA `(.L_x_2589) ;  /* 0xfffffffc00f09947 */ /* 0x002fea000383ffff */
[----:B------:R-:W-:Y:S05]  /*30d20*/  BRA `(.L_x_2794) ;  /* 0xffffff9800dc7947 */ /* 0x000fea000383ffff */
.L_x_2591:
[----:B0-----:R0:W1:Y:S02]  /*30d30*/  SYNCS.PHASECHK.TRANS64.TRYWAIT P1, [R16+URZ+0x2e860], R3 ;  /* 0x02e86003100075a7 */ /* 0x001064000802017f */
[----:B-1----:R-:W-:Y:S05]  /*30d40*/  @!P1 NANOSLEEP.SYNCS 0x989680 ;  /* 0x009896800000995d */ /* 0x002fea0003900000 */
[----:B------:R-:W1:Y:S02]  /*30d50*/  @!P1 SYNCS.PHASECHK.TRANS64 P1, [R16+URZ+0x2e860], R3 ;  /* 0x02e86003100095a7 */ /* 0x000e64000802007f */
[----:B-1----:R-:W-:Y:S05]  /*30d60*/  @!P1 BRA `(.L_x_2591) ;  /* 0xfffffffc00f09947 */ /* 0x002fea000383ffff */
[----:B------:R-:W-:Y:S05]  /*30d70*/  BRA `(.L_x_2795) ;  /* 0xffffff9800e47947 */ /* 0x000fea000383ffff */
.L_x_2595:
[----:B------:R-:W2:Y:S01]  /*30d80*/  LDL R3, [R1] ;  /* 0x0000000001037983 */ /* 0x000ea20000100800 */
[----:B------:R-:W-:Y:S01]  /*30d90*/  BSSY B0, `(.L_x_2796) ;  /* 0x0000008000007945 */ /* 0x000fe20003800000 */
[----:B------:R-:W-:Y:S02]  /*30da0*/  IMAD.MOV.U32 R12, RZ, RZ, RZ ;  /* 0x000000ffff0c7224 */ /* 0x000fe400078e00ff */
[----:B------:R-:W-:Y:S02]  /*30db0*/  IMAD.MOV.U32 R11, RZ, RZ, 0x1f ;  /* 0x0000001fff0b7424 */ /* 0x000fe400078e00ff */
[----:B------:R-:W-:Y:S02]  /*30dc0*/  IMAD.MOV.U32 R15, RZ, RZ, -0x1 ;  /* 0xffffffffff0f7424 */ /* 0x000fe400078e00ff */
[----:B--2---:R-:W-:-:S07]  /*30dd0*/  IMAD.MOV.U32 R13, RZ, RZ, R3 ;  /* 0x000000ffff0d7224 */ /* 0x004fce00078e0003 */
[----:B------:R-:W-:Y:S05]  /*30de0*/  WARPSYNC.COLLECTIVE R15, `(.L_x_2797) ;  /* 0x000000000f087348 */ /* 0x000fea0003c00000 */
[----:B------:R0:W1:Y:S02]  /*30df0*/  SHFL.IDX P6, R14, R13, R12, R11 ;  /* 0x0000000c0d0e7389 */ /* 0x00006400000c000b */
[----:B01----:R-:W-:Y:S01]  /*30e00*/  ENDCOLLECTIVE ;  /* 0x000000000000791b */ /* 0x003fe20003800000 */
.L_x_2797:
[----:B------:R-:W-:Y:S05]  /*30e10*/  BSYNC B0 ;  /* 0x0000000000007941 */ /* 0x000fea0003800000 */
.L_x_2796:
        /* <DEDUP_REMOVED lines=9> */
.L_x_2798:
        /* <DEDUP_REMOVED lines=27> */
.L_x_2799:
        /* <DEDUP_REMOVED lines=8> */
.L_x_2800:
        /* <DEDUP_REMOVED lines=8> */
.L_x_2801:
        /* <DEDUP_REMOVED lines=8> */
.L_x_2802:
        /* <DEDUP_REMOVED lines=8> */
.L_x_2803:
        /* <DEDUP_REMOVED lines=9> */
.L_x_2804:
[----:B------:R-:W-:Y:S01]  /*312f0*/  IMAD.MOV.U32 R3, RZ, RZ, R14 ;  /* 0x000000ffff037224 */ /* 0x000fe200078e000e */
[----:B------:R-:W-:Y:S06]  /*31300*/  BRA `(.L_x_2805) ;  /* 0xffffffa000447947 */ /* 0x000fec000383ffff */
.L_x_2598:
        /* <DEDUP_REMOVED lines=8> */
.L_x_2807:
[----:B------:R-:W-:Y:S05]  /*31390*/  BSYNC B0 ;  /* 0x0000000000007941 */ /* 0x000fea0003800000 */
.L_x_2806:
        /* <DEDUP_REMOVED lines=10> */
.L_x_2808:
        /* <DEDUP_REMOVED lines=8> */
.L_x_2809:
        /* <DEDUP_REMOVED lines=8> */
.L_x_2810:
        /* <DEDUP_REMOVED lines=8> */
.L_x_2811:
        /* <DEDUP_REMOVED lines=9> */
.L_x_2812:
[----:B------:R-:W-:Y:S01]  /*31650*/  IMAD.MOV.U32 R3, RZ, RZ, R14 ;  /* 0x000000ffff037224 */ /* 0x000fe200078e000e */
[----:B------:R-:W-:Y:S06]  /*31660*/  BRA `(.L_x_2813) ;  /* 0xffffffa0001c7947 */ /* 0x000fec000383ffff */
.L_x_2600:
[----:B------:R-:W-:Y:S01]  /*31670*/  BSSY B0, `(.L_x_2814) ;  /* 0x0000006000007945 */ /* 0x000fe20003800000 */
[----:B------:R-:W-:Y:S01]  /*31680*/  PLOP3.LUT P6, PT, P6, PT, PT, 0x8, 0x0 ;  /* 0x000000000000781c */ /* 0x000fe200037ce170 */
[----:B------:R-:W-:-:S12]  /*31690*/  IMAD.MOV.U32 R15, RZ, RZ, -0x1 ;  /* 0xffffffffff0f7424 */ /* 0x000fd800078e00ff */
[----:B0-----:R-:W-:Y:S05]  /*316a0*/  WARPSYNC.COLLECTIVE R15, `(.L_x_2815) ;  /* 0x000000000f087348 */ /* 0x001fea0003c00000 */
[----:B------:R-:W-:Y:S01]  /*316b0*/  VOTE.ANY R14, PT, P6 ;  /* 0x00000000000e7806 */ /* 0x000fe200030e0100 */
[----:B0-----:R-:W-:Y:S06]  /*316c0*/  ENDCOLLECTIVE ;  /* 0x000000000000791b */ /* 0x001fec0003800000 */
.L_x_2815:
[----:B------:R-:W-:Y:S05]  /*316d0*/  BSYNC B0 ;  /* 0x0000000000007941 */ /* 0x000fea0003800000 */
.L_x_2814:
        /* <DEDUP_REMOVED lines=10> */
.L_x_2816:
[----:B------:R-:W-:Y:S02]  /*31780*/  IMAD.MOV.U32 R13, RZ, RZ, R6 ;  /* 0x000000ffff0d7224 */ /* 0x000fe400078e0006 */
[----:B------:R-:W-:-:S07]  /*31790*/  IMAD.MOV.U32 R5, RZ, RZ, R14 ;  /* 0x000000ffff057224 */ /* 0x000fce00078e000e */
[----:B------:R-:W-:Y:S05]  /*317a0*/  WARPSYNC.COLLECTIVE R15, `(.L_x_2817) ;  /* 0x000000000f087348 */ /* 0x000fea0003c00000 */
[----:B------:R0:W1:Y:S02]  /*317b0*/  SHFL.IDX P6, R14, R13, R12, R11 ;  /* 0x0000000c0d0e7389 */ /* 0x00006400000c000b */
[----:B01----:R-:W-:Y:S01]  /*317c0*/  ENDCOLLECTIVE ;  /* 0x000000000000791b */ /* 0x003fe20003800000 */
.L_x_2817:
[----:B------:R-:W-:Y:S02]  /*317d0*/  IMAD.MOV.U32 R6, RZ, RZ, R14 ;  /* 0x000000ffff067224 */ /* 0x000fe400078e000e */
[----:B------:R-:W-:-:S05]  /*317e0*/  IMAD.IADD R10, R3, 0x1, R10 ;  /* 0x00000001030a7824 */ /* 0x000fca00078e020a */
[----:B------:R0:W-:Y:S01]  /*317f0*/  STL [R1+0xc], R10 ;  /* 0x00000c0a01007387 */ /* 0x0001e20000100800 */
[----:B------:R-:W-:Y:S05]  /*31800*/  BRA `(.L_x_2818) ;  /* 0xffffff9c00fc7947 */ /* 0x000fea000383ffff */
.L_x_2602:
[----:B------:R-:W-:Y:S01]  /*31810*/  BSSY B0, `(.L_x_2819) ;  /* 0x0000008000007945 */ /* 0x000fe20003800000 */
[----:B------:R-:W-:Y:S02]  /*31820*/  IMAD.MOV.U32 R13, RZ, RZ, R7 ;  /* 0x000000ffff0d7224 */ /* 0x000fe400078e0007 */
[----:B------:R-:W-:Y:S02]  /*31830*/  IMAD.MOV.U32 R12, RZ, RZ, R3 ;  /* 0x000000ffff0c7224 */ /* 0x000fe400078e0003 */
[----:B------:R-:W-:Y:S02]  /*31840*/  IMAD.MOV.U32 R11, RZ, RZ, 0x1f ;  /* 0x0000001fff0b7424 */ /* 0x000fe400078e00ff */
[----:B------:R-:W-:-:S07]  /*31850*/  IMAD.MOV.U32 R15, RZ, RZ, -0x1 ;  /* 0xffffffffff0f7424 */ /* 0x000fce00078e00ff */
[----:B0-----:R-:W-:Y:S05]  /*31860*/  WARPSYNC.COLLECTIVE R15, `(.L_x_2820) ;  /* 0x000000000f087348 */ /* 0x001fea0003c00000 */
[----:B------:R1:W2:Y:S02]  /*31870*/  SHFL.IDX P6, R14, R13, R12, R11 ;  /* 0x0000000c0d0e7389 */ /* 0x0002a400000c000b */
[----:B012---:R-:W-:Y:S01]  /*31880*/  ENDCOLLECTIVE ;  /* 0x000000000000791b */ /* 0x007fe20003800000 */
.L_x_2820:
[----:B------:R-:W-:Y:S05]  /*31890*/  BSYNC B0 ;  /* 0x0000000000007941 */ /* 0x000fea0003800000 */
.L_x_2819:
[----:B------:R-:W-:Y:S01]  /*318a0*/  IMAD.MOV.U32 R3, RZ, RZ, R14 ;  /* 0x000000ffff037224 */ /* 0x000fe200078e000e */
[----:B------:R-:W-:Y:S06]  /*318b0*/  BRA `(.L_x_2821) ;  /* 0xffffff9c00e87947 */ /* 0x000fec000383ffff */
.L_x_2608:
[----:B0-----:R0:W1:Y:S02]  /*318c0*/  SYNCS.PHASECHK.TRANS64.TRYWAIT P0, [R0+URZ+0x2e820], R3 ;  /* 0x02e82003000075a7 */ /* 0x001064000800017f */
[----:B-1----:R-:W-:Y:S05]  /*318d0*/  @!P0 NANOSLEEP.SYNCS 0x989680 ;  /* 0x009896800000895d */ /* 0x002fea0003900000 */
[----:B------:R-:W1:Y:S02]  /*318e0*/  @!P0 SYNCS.PHASECHK.TRANS64 P0, [R0+URZ+0x2e820], R3 ;  /* 0x02e82003000085a7 */ /* 0x000e64000800007f */
[----:B-1----:R-:W-:Y:S05]  /*318f0*/  @!P0 BRA `(.L_x_2608) ;  /* 0xfffffffc00f08947 */ /* 0x002fea000383ffff */
[----:B------:R-:W-:Y:S05]  /*31900*/  BRA `(.L_x_2822) ;  /* 0xffffffa800907947 */ /* 0x000fea000383ffff */
.L_x_2609:
        /* <DEDUP_REMOVED lines=11> */
.L_x_2824:
[----:B------:R-:W-:Y:S05]  /*319c0*/  BSYNC B0 ;  /* 0x0000000000007941 */ /* 0x000fea0003800000 */
.L_x_2823:
[----:B------:R-:W-:Y:S05]  /*319d0*/  BRA `(.L_x_2825) ;  /* 0xffffffa800787947 */ /* 0x000fea000383ffff */
.L_x_2610:
[----:B------:R-:W-:Y:S01]  /*319e0*/  BSSY B0, `(.L_x_2826) ;  /* 0x0000006000007945 */ /* 0x000fe20003800000 */
[----:B------:R-:W-:-:S07]  /*319f0*/  IMAD.MOV.U32 R15, RZ, RZ, -0x1 ;  /* 0xffffffffff0f7424 */ /* 0x000fce00078e00ff */
[----:B01----:R-:W-:Y:S05]  /*31a00*/  WARPSYNC.COLLECTIVE R15, `(.L_x_2827) ;  /* 0x000000000f0c7348 */ /* 0x003fea0003c00000 */
[----:B------:R-:W-:Y:S02]  /*31a10*/  ELECT P6, UR62, PT ;  /* 0x00000000003e782f */ /* 0x000fe400038c0000 */
[----:B------:R-:W-:Y:S01]  /*31a20*/  MOV R14, UR62 ;  /* 0x0000003e000e7c02 */ /* 0x000fe20008000f00 */
[----:B01----:R-:W-:Y:S10]  /*31a30*/  ENDCOLLECTIVE ;  /* 0x000000000000791b */ /* 0x003ff40003800000 */
.L_x_2827:
[----:B------:R-:W-:Y:S05]  /*31a40*/  BSYNC B0 ;  /* 0x0000000000007941 */ /* 0x000fea0003800000 */
.L_x_2826:
[----:B------:R-:W-:Y:S05]  /*31a50*/  BRA `(.L_x_2828) ;  /* 0xffffffa8006c7947 */ /* 0x000fea000383ffff */
.L_x_2612:
[----:B0-----:R0:W1:Y:S02]  /*31a60*/  SYNCS.PHASECHK.TRANS64.TRYWAIT P1, [R6+URZ], R5 ;  /* 0x00000005060075a7 */ /* 0x001064000802017f */
[----:B-1----:R-:W-:Y:S05]  /*31a70*/  @!P1 NANOSLEEP.SYNCS 0x989680 ;  /* 0x009896800000995d */ /* 0x002fea0003900000 */
[----:B------:R-:W1:Y:S02]  /*31a80*/  @!P1 SYNCS.PHASECHK.TRANS64 P1, [R6+URZ], R5 ;  /* 0x00000005060095a7 */ /* 0x000e64000802007f */
[----:B-1----:R-:W-:Y:S05]  /*31a90*/  @!P1 BRA `(.L_x_2612) ;  /* 0xfffffffc00f09947 */ /* 0x002fea000383ffff */
[----:B------:R-:W-:Y:S05]  /*31aa0*/  BRA `(.L_x_2829) ;  /* 0xffffffa800a87947 */ /* 0x000fea000383ffff */
.L_x_2613:
[----:B-1----:R1:W2:Y:S02]  /*31ab0*/  SYNCS.PHASECHK.TRANS64.TRYWAIT P1, [R7+URZ], R2 ;  /* 0x00000002070075a7 */ /* 0x0022a4000802017f */
[----:B--2---:R-:W-:Y:S05]  /*31ac0*/  @!P1 NANOSLEEP.SYNCS 0x989680 ;  /* 0x009896800000995d */ /* 0x004fea0003900000 */
[----:B------:R-:W2:Y:S02]  /*31ad0*/  @!P1 SYNCS.PHASECHK.TRANS64 P1, [R7+URZ], R2 ;  /* 0x00000002070095a7 */ /* 0x000ea4000802007f */
[----:B--2---:R-:W-:Y:S05]  /*31ae0*/  @!P1 BRA `(.L_x_2613) ;  /* 0xfffffffc00f09947 */ /* 0x004fea000383ffff */
[----:B------:R-:W-:Y:S05]  /*31af0*/  BRA `(.L_x_2830) ;  /* 0xffffffa8009c7947 */ /* 0x000fea000383ffff */
.L_x_2615:
[----:B--2---:R2:W3:Y:S02]  /*31b00*/  SYNCS.PHASECHK.TRANS64.TRYWAIT P1, [R4+URZ+0x2e860], R5 ;  /* 0x02e86005040075a7 */ /* 0x0044e4000802017f */
[----:B---3--:R-:W-:Y:S05]  /*31b10*/  @!P1 NANOSLEEP.SYNCS 0x989680 ;  /* 0x009896800000995d */ /* 0x008fea0003900000 */
[----:B------:R-:W3:Y:S02]  /*31b20*/  @!P1 SYNCS.PHASECHK.TRANS64 P1, [R4+URZ+0x2e860], R5 ;  /* 0x02e86005040095a7 */ /* 0x000ee4000802007f */
[----:B---3--:R-:W-:Y:S05]  /*31b30*/  @!P1 BRA `(.L_x_2615) ;  /* 0xfffffffc00f09947 */ /* 0x008fea000383ffff */
[----:B------:R-:W-:Y:S05]  /*31b40*/  BRA `(.L_x_2831) ;  /* 0xffffffa800a07947 */ /* 0x000fea000383ffff */
.L_x_2617:
[----:B---3--:R3:W4:Y:S02]  /*31b50*/  SYNCS.PHASECHK.TRANS64.TRYWAIT P1, [R3+URZ+0x2e860], R2 ;  /* 0x02e86002030075a7 */ /* 0x008724000802017f */
[----:B----4-:R-:W-:Y:S05]  /*31b60*/  @!P1 NANOSLEEP.SYNCS 0x989680 ;  /* 0x009896800000995d */ /* 0x010fea0003900000 */
[----:B------:R-:W4:Y:S02]  /*31b70*/  @!P1 SYNCS.PHASECHK.TRANS64 P1, [R3+URZ+0x2e860], R2 ;  /* 0x02e86002030095a7 */ /* 0x000f24000802007f */
[----:B----4-:R-:W-:Y:S05]  /*31b80*/  @!P1 BRA `(.L_x_2617) ;  /* 0xfffffffc00f09947 */ /* 0x010fea000383ffff */
[----:B------:R-:W-:Y:S05]  /*31b90*/  BRA `(.L_x_2832) ;  /* 0xffffffa800a07947 */ /* 0x000fea000383ffff */
.L_x_2619:
[----:B----4-:R4:W0:Y:S02]  /*31ba0*/  SYNCS.PHASECHK.TRANS64.TRYWAIT P0, [R4+URZ+0x2e880], R5 ;  /* 0x02e88005040075a7 */ /* 0x010824000800017f */
[----:B0-----:R-:W-:Y:S05]  /*31bb0*/  @!P0 NANOSLEEP.SYNCS 0x989680 ;  /* 0x009896800000895d */ /* 0x001fea0003900000 */
[----:B------:R-:W0:Y:S02]  /*31bc0*/  @!P0 SYNCS.PHASECHK.TRANS64 P0, [R4+URZ+0x2e880], R5 ;  /* 0x02e88005040085a7 */ /* 0x000e24000800007f */
[----:B0-----:R-:W-:Y:S05]  /*31bd0*/  @!P0 BRA `(.L_x_2619) ;  /* 0xfffffffc00f08947 */ /* 0x001fea000383ffff */
[----:B------:R-:W-:Y:S05]  /*31be0*/  BRA `(.L_x_2620) ;  /* 0xffffffa8009c7947 */ /* 0x000fea000383ffff */
.L_x_2833:
        /* <DEDUP_REMOVED lines=9> */
.L_x_2842:


//--------------------- .nv.global.init           --------------------------
	.section	.nv.global.init,"aw",@progbits
	.align	4
.nv.global.init:
	.type		_ZZN5flash28permute_output_fp8_VcolmajorIN4cute6TensorINS1_11ArrayEngineIfLm64EEENS1_6LayoutINS1_5tupleIJNS6_IJNS1_1CILi2EEES8_NS7_ILi16EEEEEENS7_ILi1EEESB_EEENS6_IJNS6_IJSB_S8_NS7_ILi4EEEEEENS7_ILi0EEESF_EEEEEEEEEvRT_E9upper_map,@object
	.size		_ZZN5flash28permute_output_fp8_VcolmajorIN4cute6TensorINS1_11ArrayEngineIfLm64EEENS1_6LayoutINS1_5tupleIJNS6_IJNS1_1CILi2EEES8_NS7_ILi16EEEEEENS7_ILi1EEESB_EEENS6_IJNS6_IJSB_S8_NS7_ILi4EEEEEENS7_ILi0EEESF_EEEEEEEEEvRT_E9upper_map,($str$23 - _ZZN5flash28permute_output_fp8_VcolmajorIN4cute6TensorINS1_11ArrayEngineIfLm64EEENS1_6LayoutINS1_5tupleIJNS6_IJNS1_1CILi2EEES8_NS7_ILi16EEEEEENS7_ILi1EEESB_EEENS6_IJNS6_IJSB_S8_NS7_ILi4EEEEEENS7_ILi0EEESF_EEEEEEEEEvRT_E9upper_map)
_ZZN5flash28permute_output_fp8_VcolmajorIN4cute6TensorINS1_11ArrayEngineIfLm64EEENS1_6LayoutINS1_5tupleIJNS6_IJNS1_1CILi2EEES8_NS7_ILi16EEEEEENS7_ILi1EEESB_EEENS6_IJNS6_IJSB_S8_NS7_ILi4EEEEEENS7_ILi0EEESF_EEEEEEEEEvRT_E9upper_map:
        /*0000*/ 	.byte	0x00, 0x00, 0x00, 0x00, 0x02, 0x00, 0x00, 0x00, 0x03, 0x00, 0x00, 0x00, 0x01, 0x00, 0x00, 0x00
	.type		$str$23,@object
	.size		$str$23,($str$24 - $str$23)
$str$23:
        /*0010*/ 	.byte	0x28, 0x61, 0x64, 0x64, 0x72, 0x65, 0x73, 0x73, 0x20, 0x26, 0x20, 0x6d, 0x61, 0x73, 0x6b, 0x29
        /*0020*/ 	.byte	0x20, 0x3d, 0x3d, 0x20, 0x30, 0x00
	.type		$str$24,@object
	.size		$str$24,(__unnamed_5 - $str$24)
$str$24:
        /*0026*/ 	.byte	0x2f, 0x74, 0x6d, 0x70, 0x2f, 0x6f, 0x73, 0x73, 0x5f, 0x6b, 0x65, 0x72, 0x6e, 0x65, 0x6c, 0x73
        /*0036*/ 	.byte	0x5f, 0x73, 0x72, 0x63, 0x2f, 0x66, 0x6c, 0x61, 0x73, 0x68, 0x5f, 0x61, 0x74, 0x74, 0x65, 0x6e
        /*0046*/ 	.byte	0x74, 0x69, 0x6f, 0x6e, 0x2f, 0x63, 0x73, 0x72, 0x63, 0x2f, 0x63, 0x75, 0x74, 0x6c, 0x61, 0x73
        /*0056*/ 	.byte	0x73, 0x2f, 0x69, 0x6e, 0x63, 0x6c, 0x75, 0x64, 0x65, 0x2f, 0x63, 0x75, 0x74, 0x65, 0x2f, 0x70
        /*0066*/ 	.byte	0x6f, 0x69, 0x6e, 0x74, 0x65, 0x72, 0x5f, 0x66, 0x6c, 0x61, 0x67, 0x67, 0x65, 0x64, 0x2e, 0x68
        /*0076*/ 	.byte	0x70, 0x70, 0x00
	.type		__unnamed_5,@object
	.size		__unnamed_5,(__unnamed_6 - __unnamed_5)
__unnamed_5:
        /* <DEDUP_REMOVED lines=24> */
        /*01f9*/ 	.byte	0x3e, 0x3e, 0x20, 0x26, 0x5d, 0x00
	.type		__unnamed_6,@object
	.size		__unnamed_6,(__unnamed_3 - __unnamed_6)
__unnamed_6:
        /* <DEDUP_REMOVED lines=25> */
	.type		__unnamed_3,@object
	.size		__unnamed_3,(__unnamed_4 - __unnamed_3)
__unnamed_3:
        /* <DEDUP_REMOVED lines=29> */
        /*0555*/ 	.byte	0x5d, 0x00
	.type		__unnamed_4,@object
	.size		__unnamed_4,(__unnamed_2 - __unnamed_4)
__unnamed_4:
        /* <DEDUP_REMOVED lines=30> */
	.type		__unnamed_2,@object
	.size		__unnamed_2,(__unnamed_1 - __unnamed_2)
__unnamed_2:
        /* <DEDUP_REMOVED lines=30> */
	.type		__unnamed_1,@object
	.size		__unnamed_1,(.L_0 - __unnamed_1)
__unnamed_1:
        /* <DEDUP_REMOVED lines=30> */
.L_0:


//--------------------- .nv.shared._ZN7cutlass13device_kernelIN5flash11enable_sm90INS1_16FlashAttnFwdSm90INS1_25CollectiveMainloopFwdSm90ILi2EN4cute5tupleIJNS5_1CILi1EEES8_S8_EEENS6_IJNS7_ILi128EEENS7_ILi224EEESA_EEELi128ENS_12float_e4m3_tEfNS_4arch4Sm90ELb0ELb0ELb0ELb0ELb0ELb0ELb0ELb1ELb1ELb1ELb1ELb0EEENS1_21CollectiveEpilogueFwdINS6_IJSA_SA_SB_EEES9_NS_10bfloat16_tESF_Li256ELb0ELb1ELb1ELb1EEENS1_19SingleTileSchedulerILb0ELb1ELb1ELi128EEEEEEEEEvNT_6ParamsE --------------------------
	.section	.nv.shared._ZN7cutlass13device_kernelIN5flash11enable_sm90INS1_16FlashAttnFwdSm90INS1_25CollectiveMainloopFwdSm90ILi2EN4cute5tupleIJNS5_1CILi1EEES8_S8_EEENS6_IJNS7_ILi128EEENS7_ILi224EEESA_EEELi128ENS_12float_e4m3_tEfNS_4arch4Sm90ELb0ELb0ELb0ELb0ELb0ELb0ELb0ELb1ELb1ELb1ELb1ELb0EEENS1_21CollectiveEpilogueFwdINS6_IJSA_SA_SB_EEES9_NS_10bfloat16_tESF_Li256ELb0ELb1ELb1ELb1EEENS1_19SingleTileSchedulerILb0ELb1ELb1ELi128EEEEEEEEEvNT_6ParamsE,"aw",@nobits
	.sectionflags	@""
	.align	16
	.zero		1024


//--------------------- .nv.shared.reserved.0     --------------------------
	.section	.nv.shared.reserved.0,"aw",@nobits
	.weak		__nv_reservedSMEM_offset_0_alias
	.size		__nv_reservedSMEM_offset_0_alias, 0, 0
	.other		__nv_reservedSMEM_offset_0_alias,@"STO_CUDA_RESERVED_SHARED STV_DEFAULT"
__nv_reservedSMEM_offset_0_alias:
	.zero		0


//--------------------- .nv.global                --------------------------
	.section	.nv.global,"aw",@nobits
.nv.global:
	.type		_ZN72_INTERNAL_12b4d556_36_flash_fwd_hdim128_e4m3_split_sm90_cu_cf07d2ef_28204cute1_E,@object
	.size		_ZN72_INTERNAL_12b4d556_36_flash_fwd_hdim128_e4m3_split_sm90_cu_cf07d2ef_28204cute1_E,(_ZN72_INTERNAL_12b4d556_36_flash_fwd_hdim128_e4m3_split_sm90_cu_cf07d2ef_28204cuda3std3__45__cpo6cbeginE - _ZN72_INTERNAL_12b4d556_36_flash_fwd_hdim128_e4m3_split_sm90_cu_cf07d2ef_28204cute1_E)
_ZN72_INTERNAL_12b4d556_36_flash_fwd_hdim128_e4m3_split_sm90_cu_cf07d2ef_28204cute1_E:
	.zero		1
	.type		_ZN72_INTERNAL_12b4d556_36_flash_fwd_hdim128_e4m3_split_sm90_cu_cf07d2ef_28204cuda3std3__45__cpo6cbeginE,@object
	.size		_ZN72_INTERNAL_12b4d556_36_flash_fwd_hdim128_e4m3_split_sm90_cu_cf07d2ef_28204cuda3std3__45__cpo6cbeginE,(_ZN72_INTERNAL_12b4d556_36_flash_fwd_hdim128_e4m3_split_sm90_cu_cf07d2ef_28204cuda3std3__48in_placeE - _ZN72_INTERNAL_12b4d556_36_flash_fwd_hdim128_e4m3_split_sm90_cu_cf07d2ef_28204cuda3std3__45__cpo6cbeginE)
_ZN72_INTERNAL_12b4d556_36_flash_fwd_hdim128_e4m3_split_sm90_cu_cf07d2ef_28204cuda3std3__45__cpo6cbeginE:
	.zero		1
	.type		_ZN72_INTERNAL_12b4d556_36_flash_fwd_hdim128_e4m3_split_sm90_cu_cf07d2ef_28204cuda3std3__48in_placeE,@object
	.size		_ZN72_INTERNAL_12b4d556_36_flash_fwd_hdim128_e4m3_split_sm90_cu_cf07d2ef_28204cuda3std3__48in_placeE,(_ZN72_INTERNAL_12b4d556_36_flash_fwd_hdim128_e4m3_split_sm90_cu_cf07d2ef_28204cuda3std6ranges3__45__cpo9iter_moveE - _ZN72_INTERNAL_12b4d556_36_flash_fwd_hdim128_e4m3_split_sm90_cu_cf07d2ef_28204cuda3std3__48in_placeE)
_ZN72_INTERNAL_12b4d556_36_flash_fwd_hdim128_e4m3_split_sm90_cu_cf07d2ef_28204cuda3std3__48in_placeE:
	.zero		1
	.type		_ZN72_INTERNAL_12b4d556_36_flash_fwd_hdim128_e4m3_split_sm90_cu_cf07d2ef_28204cuda3std6ranges3__45__cpo9iter_moveE,@object
	.size		_ZN72_INTERNAL_12b4d556_36_flash_fwd_hdim128_e4m3_split_sm90_cu_cf07d2ef_28204cuda3std6ranges3__45__cpo9iter_moveE,(_ZN72_INTERNAL_12b4d556_36_flash_fwd_hdim128_e4m3_split_sm90_cu_cf07d2ef_28204cuda3std3__45__cpo5beginE - _ZN72_INTERNAL_12b4d556_36_flash_fwd_hdim128_e4m3_split_sm90_cu_cf07d2ef_28204cuda3std6ranges3__45__cpo9iter_moveE)
_ZN72_INTERNAL_12b4d556_36_flash_fwd_hdim128_e4m3_split_sm90_cu_cf07d2ef_28204cuda3std6ranges3__45__cpo9iter_moveE:
	.zero		1
	.type		_ZN72_INTERNAL_12b4d556_36_flash_fwd_hdim128_e4m3_split_sm90_cu_cf07d2ef_28204cuda3std3__45__cpo5beginE,@object
	.size		_ZN72_INTERNAL_12b4d556_36_flash_fwd_hdim128_e4m3_split_sm90_cu_cf07d2ef_28204cuda3std3__45__cpo5beginE,(_ZN72_INTERNAL_12b4d556_36_flash_fwd_hdim128_e4m3_split_sm90_cu_cf07d2ef_28204cuda3std3__474_GLOBAL__N__12b4d556_36_flash_fwd_hdim128_e4m3_split_sm90_cu_cf07d2ef_28206ignoreE - _ZN72_INTERNAL_12b4d556_36_flash_fwd_hdim128_e4m3_split_sm90_cu_cf07d2ef_28204cuda3std3__45__cpo5beginE)
_ZN72_INTERNAL_12b4d556_36_flash_fwd_hdim128_e4m3_split_sm90_cu_cf07d2ef_28204cuda3std3__45__cpo5beginE:
	.zero		1
	.type		_ZN72_INTERNAL_12b4d556_36_flash_fwd_hdim128_e4m3_split_sm90_cu_cf07d2ef_28204cuda3std3__474_GLOBAL__N__12b4d556_36_flash_fwd_hdim128_e4m3_split_sm90_cu_cf07d2ef_28206ignoreE,@object
	.size		_ZN72_INTERNAL_12b4d556_36_flash_fwd_hdim128_e4m3_split_sm90_cu_cf07d2ef_28204cuda3std3__474_GLOBAL__N__12b4d556_36_flash_fwd_hdim128_e4m3_split_sm90_cu_cf07d2ef_28206ignoreE,(_ZN72_INTERNAL_12b4d556_36_flash_fwd_hdim128_e4m3_split_sm90_cu_cf07d2ef_28204cute7productE - _ZN72_INTERNAL_12b4d556_36_flash_fwd_hdim128_e4m3_split_sm90_cu_cf07d2ef_28204cuda3std3__474_GLOBAL__N__12b4d556_36_flash_fwd_hdim128_e4m3_split_sm90_cu_cf07d2ef_28206ignoreE)
_ZN72_INTERNAL_12b4d556_36_flash_fwd_hdim128_e4m3_split_sm90_cu_cf07d2ef_28204cuda3std3__474_GLOBAL__N__12b4d556_36_flash_fwd_hdim128_e4m3_split_sm90_cu_cf07d2ef_28206ignoreE:
	.zero		1
	.type		_ZN72_INTERNAL_12b4d556_36_flash_fwd_hdim128_e4m3_split_sm90_cu_cf07d2ef_28204cute7productE,@object
	.size		_ZN72_INTERNAL_12b4d556_36_flash_fwd_hdim128_e4m3_split_sm90_cu_cf07d2ef_28204cute7productE,(_ZN72_INTERNAL_12b4d556_36_flash_fwd_hdim128_e4m3_split_sm90_cu_cf07d2ef_28204cuda3std3__45__cpo3endE - _ZN72_INTERNAL_12b4d556_36_flash_fwd_hdim128_e4m3_split_sm90_cu_cf07d2ef_28204cute7productE)
_ZN72_INTERNAL_12b4d556_36_flash_fwd_hdim128_e4m3_split_sm90_cu_cf07d2ef_28204cute7productE:
	.zero		1
	.type		_ZN72_INTERNAL_12b4d556_36_flash_fwd_hdim128_e4m3_split_sm90_cu_cf07d2ef_28204cuda3std3__45__cpo3endE,@object
	.size		_ZN72_INTERNAL_12b4d556_36_flash_fwd_hdim128_e4m3_split_sm90_cu_cf07d2ef_28204cuda3std3__45__cpo3endE,(_ZN72_INTERNAL_12b4d556_36_flash_fwd_hdim128_e4m3_split_sm90_cu_cf07d2ef_28204cuda3std3__419piecewise_constructE - _ZN72_INTERNAL_12b4d556_36_flash_fwd_hdim128_e4m3_split_sm90_cu_cf07d2ef_28204cuda3std3__45__cpo3endE)
_ZN72_INTERNAL_12b4d556_36_flash_fwd_hdim128_e4m3_split_sm90_cu_cf07d2ef_28204cuda3std3__45__cpo3endE:
	.zero		1
	.type		_ZN72_INTERNAL_12b4d556_36_flash_fwd_hdim128_e4m3_split_sm90_cu_cf07d2ef_28204cuda3std3__419piecewise_constructE,@object
	.size		_ZN72_INTERNAL_12b4d556_36_flash_fwd_hdim128_e4m3_split_sm90_cu_cf07d2ef_28204cuda3std3__419piecewise_constructE,(_ZN72_INTERNAL_12b4d556_36_flash_fwd_hdim128_e4m3_split_sm90_cu_cf07d2ef_28204cuda3std3__45__cpo4cendE - _ZN72_INTERNAL_12b4d556_36_flash_fwd_hdim128_e4m3_split_sm90_cu_cf07d2ef_28204cuda3std3__419piecewise_constructE)
_ZN72_INTERNAL_12b4d556_36_flash_fwd_hdim128_e4m3_split_sm90_cu_cf07d2ef_28204cuda3std3__419piecewise_constructE:
	.zero		1
	.type		_ZN72_INTERNAL_12b4d556_36_flash_fwd_hdim128_e4m3_split_sm90_cu_cf07d2ef_28204cuda3std3__45__cpo4cendE,@object
	.size		_ZN72_INTERNAL_12b4d556_36_flash_fwd_hdim128_e4m3_split_sm90_cu_cf07d2ef_28204cuda3std3__45__cpo4cendE,(_ZN72_INTERNAL_12b4d556_36_flash_fwd_hdim128_e4m3_split_sm90_cu_cf07d2ef_28204cuda3std6ranges3__45__cpo4swapE - _ZN72_INTERNAL_12b4d556_36_flash_fwd_hdim128_e4m3_split_sm90_cu_cf07d2ef_28204cuda3std3__45__cpo4cendE)
_ZN72_INTERNAL_12b4d556_36_flash_fwd_hdim128_e4m3_split_sm90_cu_cf07d2ef_28204cuda3std3__45__cpo4cendE:
	.zero		1
	.type		_ZN72_INTERNAL_12b4d556_36_flash_fwd_hdim128_e4m3_split_sm90_cu_cf07d2ef_28204cuda3std6ranges3__45__cpo4swapE,@object
	.size		_ZN72_INTERNAL_12b4d556_36_flash_fwd_hdim128_e4m3_split_sm90_cu_cf07d2ef_28204cuda3std6ranges3__45__cpo4swapE,(.L_14 - _ZN72_INTERNAL_12b4d556_36_flash_fwd_hdim128_e4m3_split_sm90_cu_cf07d2ef_28204cuda3std6ranges3__45__cpo4swapE)
_ZN72_INTERNAL_12b4d556_36_flash_fwd_hdim128_e4m3_split_sm90_cu_cf07d2ef_28204cuda3std6ranges3__45__cpo4swapE:
	.zero		1
.L_14:


//--------------------- .nv.shared._ZN7cutlass13device_kernelIN5flash11enable_sm90INS1_16FlashAttnFwdSm90INS1_25CollectiveMainloopFwdSm90ILi2EN4cute5tupleIJNS5_1CILi1EEES8_S8_EEENS6_IJNS7_ILi128EEENS7_ILi224EEESA_EEELi128ENS_12float_e4m3_tEfNS_4arch4Sm90ELb0ELb0ELb0ELb1ELb0ELb0ELb0ELb1ELb1ELb1ELb1ELb0EEENS1_21CollectiveEpilogueFwdINS6_IJSA_SA_SB_EEES9_NS_10bfloat16_tESF_Li256ELb1ELb1ELb1ELb1EEENS1_36VarlenDynamicPersistentTileSchedulerILi128ELi224ELi256ELi128ELb1ELb1ELb1ELb0ELb1ELb1EEEEEEEEEvNT_6ParamsE --------------------------
	.section	.nv.shared._ZN7cutlass13device_kernelIN5flash11enable_sm90INS1_16FlashAttnFwdSm90INS1_25CollectiveMainloopFwdSm90ILi2EN4cute5tupleIJNS5_1CILi1EEES8_S8_EEENS6_IJNS7_ILi128EEENS7_ILi224EEESA_EEELi128ENS_12float_e4m3_tEfNS_4arch4Sm90ELb0ELb0ELb0ELb1ELb0ELb0ELb0ELb1ELb1ELb1ELb1ELb0EEENS1_21CollectiveEpilogueFwdINS6_IJSA_SA_SB_EEES9_NS_10bfloat16_tESF_Li256ELb1ELb1ELb1ELb1EEENS1_36VarlenDynamicPersistentTileSchedulerILi128ELi224ELi256ELi128ELb1ELb1ELb1ELb0ELb1ELb1EEEEEEEEEvNT_6ParamsE,"aw",@nobits
	.sectionflags	@""
	.align	16
	.zero		1024


//--------------------- .nv.shared._ZN7cutlass13device_kernelIN5flash11enable_sm90INS1_16FlashAttnFwdSm90INS1_25CollectiveMainloopFwdSm90ILi2EN4cute5tupleIJNS5_1CILi1EEES8_S8_EEENS6_IJNS7_ILi128EEENS7_ILi224EEESA_EEELi128ENS_12float_e4m3_tEfNS_4arch4Sm90ELb0ELb0ELb0ELb1ELb0ELb1ELb0ELb1ELb1ELb1ELb1ELb0EEENS1_21CollectiveEpilogueFwdINS6_IJSA_SA_SB_EEES9_NS_10bfloat16_tESF_Li256ELb1ELb1ELb1ELb1EEENS1_36VarlenDynamicPersistentTileSchedulerILi128ELi224ELi256ELi128ELb1ELb1ELb1ELb0ELb1ELb1EEEEEEEEEvNT_6ParamsE --------------------------
	.section	.nv.shared._ZN7cutlass13device_kernelIN5flash11enable_sm90INS1_16FlashAttnFwdSm90INS1_25CollectiveMainloopFwdSm90ILi2EN4cute5tupleIJNS5_1CILi1EEES8_S8_EEENS6_IJNS7_ILi128EEENS7_ILi224EEESA_EEELi128ENS_12float_e4m3_tEfNS_4arch4Sm90ELb0ELb0ELb0ELb1ELb0ELb1ELb0ELb1ELb1ELb1ELb1ELb0EEENS1_21CollectiveEpilogueFwdINS6_IJSA_SA_SB_EEES9_NS_10bfloat16_tESF_Li256ELb1ELb1ELb1ELb1EEENS1_36VarlenDynamicPersistentTileSchedulerILi128ELi224ELi256ELi128ELb1ELb1ELb1ELb0ELb1ELb1EEEEEEEEEvNT_6ParamsE,"aw",@nobits
	.sectionflags	@""
	.align	16
	.zero		1024


//--------------------- .nv.shared._ZN7cutlass13device_kernelIN5flash11enable_sm90INS1_16FlashAttnFwdSm90INS1_25CollectiveMainloopFwdSm90ILi2EN4cute5tupleIJNS5_1CILi1EEES8_S8_EEENS6_IJNS7_ILi128EEENS7_ILi224EEESA_EEELi128ENS_12float_e4m3_tEfNS_4arch4Sm90ELb0ELb1ELb0ELb0ELb0ELb0ELb0ELb1ELb1ELb1ELb1ELb0EEENS1_21CollectiveEpilogueFwdINS6_IJSA_SA_SB_EEES9_NS_10bfloat16_tESF_Li256ELb0ELb1ELb1ELb1EEENS1_19SingleTileSchedulerILb0ELb1ELb1ELi128EEEEEEEEEvNT_6ParamsE --------------------------
	.section	.nv.shared._ZN7cutlass13device_kernelIN5flash11enable_sm90INS1_16FlashAttnFwdSm90INS1_25CollectiveMainloopFwdSm90ILi2EN4cute5tupleIJNS5_1CILi1EEES8_S8_EEENS6_IJNS7_ILi128EEENS7_ILi224EEESA_EEELi128ENS_12float_e4m3_tEfNS_4arch4Sm90ELb0ELb1ELb0ELb0ELb0ELb0ELb0ELb1ELb1ELb1ELb1ELb0EEENS1_21CollectiveEpilogueFwdINS6_IJSA_SA_SB_EEES9_NS_10bfloat16_tESF_Li256ELb0ELb1ELb1ELb1EEENS1_19SingleTileSchedulerILb0ELb1ELb1ELi128EEEEEEEEEvNT_6ParamsE,"aw",@nobits
	.sectionflags	@""
	.align	16
	.zero		1024


//--------------------- .nv.shared._ZN7cutlass13device_kernelIN5flash11enable_sm90INS1_16FlashAttnFwdSm90INS1_25CollectiveMainloopFwdSm90ILi2EN4cute5tupleIJNS5_1CILi1EEES8_S8_EEENS6_IJNS7_ILi128EEENS7_ILi224EEESA_EEELi128ENS_12float_e4m3_tEfNS_4arch4Sm90ELb0ELb1ELb0ELb1ELb0ELb0ELb0ELb1ELb1ELb1ELb1ELb0EEENS1_21CollectiveEpilogueFwdINS6_IJSA_SA_SB_EEES9_NS_10bfloat16_tESF_Li256ELb1ELb1ELb1ELb1EEENS1_36VarlenDynamicPersistentTileSchedulerILi128ELi224ELi256ELi128ELb1ELb1ELb1ELb1ELb0ELb1EEEEEEEEEvNT_6ParamsE --------------------------
	.section	.nv.shared._ZN7cutlass13device_kernelIN5flash11enable_sm90INS1_16FlashAttnFwdSm90INS1_25CollectiveMainloopFwdSm90ILi2EN4cute5tupleIJNS5_1CILi1EEES8_S8_EEENS6_IJNS7_ILi128EEENS7_ILi224EEESA_EEELi128ENS_12float_e4m3_tEfNS_4arch4Sm90ELb0ELb1ELb0ELb1ELb0ELb0ELb0ELb1ELb1ELb1ELb1ELb0EEENS1_21CollectiveEpilogueFwdINS6_IJSA_SA_SB_EEES9_NS_10bfloat16_tESF_Li256ELb1ELb1ELb1ELb1EEENS1_36VarlenDynamicPersistentTileSchedulerILi128ELi224ELi256ELi128ELb1ELb1ELb1ELb1ELb0ELb1EEEEEEEEEvNT_6ParamsE,"aw",@nobits
	.sectionflags	@""
	.align	16
	.zero		1024


//--------------------- .nv.shared._ZN7cutlass13device_kernelIN5flash11enable_sm90INS1_16FlashAttnFwdSm90INS1_25CollectiveMainloopFwdSm90ILi2EN4cute5tupleIJNS5_1CILi1EEES8_S8_EEENS6_IJNS7_ILi128EEENS7_ILi224EEESA_EEELi128ENS_12float_e4m3_tEfNS_4arch4Sm90ELb0ELb1ELb0ELb1ELb0ELb1ELb0ELb1ELb1ELb1ELb1ELb0EEENS1_21CollectiveEpilogueFwdINS6_IJSA_SA_SB_EEES9_NS_10bfloat16_tESF_Li256ELb1ELb1ELb1ELb1EEENS1_36VarlenDynamicPersistentTileSchedulerILi128ELi224ELi256ELi128ELb1ELb1ELb1ELb1ELb0ELb1EEEEEEEEEvNT_6ParamsE --------------------------
	.section	.nv.shared._ZN7cutlass13device_kernelIN5flash11enable_sm90INS1_16FlashAttnFwdSm90INS1_25CollectiveMainloopFwdSm90ILi2EN4cute5tupleIJNS5_1CILi1EEES8_S8_EEENS6_IJNS7_ILi128EEENS7_ILi224EEESA_EEELi128ENS_12float_e4m3_tEfNS_4arch4Sm90ELb0ELb1ELb0ELb1ELb0ELb1ELb0ELb1ELb1ELb1ELb1ELb0EEENS1_21CollectiveEpilogueFwdINS6_IJSA_SA_SB_EEES9_NS_10bfloat16_tESF_Li256ELb1ELb1ELb1ELb1EEENS1_36VarlenDynamicPersistentTileSchedulerILi128ELi224ELi256ELi128ELb1ELb1ELb1ELb1ELb0ELb1EEEEEEEEEvNT_6ParamsE,"aw",@nobits
	.sectionflags	@""
	.align	16
	.zero		1024


//--------------------- .nv.shared._ZN7cutlass13device_kernelIN5flash11enable_sm90INS1_16FlashAttnFwdSm90INS1_25CollectiveMainloopFwdSm90ILi2EN4cute5tupleIJNS5_1CILi1EEES8_S8_EEENS6_IJNS7_ILi128EEENS7_ILi224EEESA_EEELi128ENS_12float_e4m3_tEfNS_4arch4Sm90ELb1ELb0ELb0ELb0ELb0ELb0ELb0ELb1ELb1ELb1ELb1ELb0EEENS1_21CollectiveEpilogueFwdINS6_IJSA_SA_SB_EEES9_NS_10bfloat16_tESF_Li256ELb0ELb1ELb1ELb1EEENS1_19SingleTileSchedulerILb0ELb1ELb1ELi128EEEEEEEEEvNT_6ParamsE --------------------------
	.section	.nv.shared._ZN7cutlass13device_kernelIN5flash11enable_sm90INS1_16FlashAttnFwdSm90INS1_25CollectiveMainloopFwdSm90ILi2EN4cute5tupleIJNS5_1CILi1EEES8_S8_EEENS6_IJNS7_ILi128EEENS7_ILi224EEESA_EEELi128ENS_12float_e4m3_tEfNS_4arch4Sm90ELb1ELb0ELb0ELb0ELb0ELb0ELb0ELb1ELb1ELb1ELb1ELb0EEENS1_21CollectiveEpilogueFwdINS6_IJSA_SA_SB_EEES9_NS_10bfloat16_tESF_Li256ELb0ELb1ELb1ELb1EEENS1_19SingleTileSchedulerILb0ELb1ELb1ELi128EEEEEEEEEvNT_6ParamsE,"aw",@nobits
	.sectionflags	@""
	.align	16
	.zero		1024


//--------------------- .nv.shared._ZN7cutlass13device_kernelIN5flash11enable_sm90INS1_16FlashAttnFwdSm90INS1_25CollectiveMainloopFwdSm90ILi2EN4cute5tupleIJNS5_1CILi1EEES8_S8_EEENS6_IJNS7_ILi128EEENS7_ILi224EEESA_EEELi128ENS_12float_e4m3_tEfNS_4arch4Sm90ELb1ELb0ELb0ELb1ELb0ELb0ELb0ELb1ELb1ELb1ELb1ELb0EEENS1_21CollectiveEpilogueFwdINS6_IJSA_SA_SB_EEES9_NS_10bfloat16_tESF_Li256ELb1ELb1ELb1ELb1EEENS1_36VarlenDynamicPersistentTileSchedulerILi128ELi224ELi256ELi128ELb1ELb1ELb1ELb1ELb1ELb1EEEEEEEEEvNT_6ParamsE --------------------------
	.section	.nv.shared._ZN7cutlass13device_kernelIN5flash11enable_sm90INS1_16FlashAttnFwdSm90INS1_25CollectiveMainloopFwdSm90ILi2EN4cute5tupleIJNS5_1CILi1EEES8_S8_EEENS6_IJNS7_ILi128EEENS7_ILi224EEESA_EEELi128ENS_12float_e4m3_tEfNS_4arch4Sm90ELb1ELb0ELb0ELb1ELb0ELb0ELb0ELb1ELb1ELb1ELb1ELb0EEENS1_21CollectiveEpilogueFwdINS6_IJSA_SA_SB_EEES9_NS_10bfloat16_tESF_Li256ELb1ELb1ELb1ELb1EEENS1_36VarlenDynamicPersistentTileSchedulerILi128ELi224ELi256ELi128ELb1ELb1ELb1ELb1ELb1ELb1EEEEEEEEEvNT_6ParamsE,"aw",@nobits
	.sectionflags	@""
	.align	16
	.zero		1024


//--------------------- .nv.shared._ZN7cutlass13device_kernelIN5flash11enable_sm90INS1_16FlashAttnFwdSm90INS1_25CollectiveMainloopFwdSm90ILi2EN4cute5tupleIJNS5_1CILi1EEES8_S8_EEENS6_IJNS7_ILi128EEENS7_ILi224EEESA_EEELi128ENS_12float_e4m3_tEfNS_4arch4Sm90ELb1ELb0ELb0ELb1ELb0ELb1ELb0ELb1ELb1ELb1ELb1ELb0EEENS1_21CollectiveEpilogueFwdINS6_IJSA_SA_SB_EEES9_NS_10bfloat16_tESF_Li256ELb1ELb1ELb1ELb1EEENS1_36VarlenDynamicPersistentTileSchedulerILi128ELi224ELi256ELi128ELb1ELb1ELb1ELb1ELb1ELb1EEEEEEEEEvNT_6ParamsE --------------------------
	.section	.nv.shared._ZN7cutlass13device_kernelIN5flash11enable_sm90INS1_16FlashAttnFwdSm90INS1_25CollectiveMainloopFwdSm90ILi2EN4cute5tupleIJNS5_1CILi1EEES8_S8_EEENS6_IJNS7_ILi128EEENS7_ILi224EEESA_EEELi128ENS_12float_e4m3_tEfNS_4arch4Sm90ELb1ELb0ELb0ELb1ELb0ELb1ELb0ELb1ELb1ELb1ELb1ELb0EEENS1_21CollectiveEpilogueFwdINS6_IJSA_SA_SB_EEES9_NS_10bfloat16_tESF_Li256ELb1ELb1ELb1ELb1EEENS1_36VarlenDynamicPersistentTileSchedulerILi128ELi224ELi256ELi128ELb1ELb1ELb1ELb1ELb1ELb1EEEEEEEEEvNT_6ParamsE,"aw",@nobits
	.sectionflags	@""
	.align	16
	.zero		1024


//--------------------- .nv.constant0._ZN7cutlass13device_kernelIN5flash11enable_sm90INS1_16FlashAttnFwdSm90INS1_25CollectiveMainloopFwdSm90ILi2EN4cute5tupleIJNS5_1CILi1EEES8_S8_EEENS6_IJNS7_ILi128EEENS7_ILi224EEESA_EEELi128ENS_12float_e4m3_tEfNS_4arch4Sm90ELb0ELb0ELb0ELb0ELb0ELb0ELb0ELb1ELb1ELb1ELb1ELb0EEENS1_21CollectiveEpilogueFwdINS6_IJSA_SA_SB_EEES9_NS_10bfloat16_tESF_Li256ELb0ELb1ELb1ELb1EEENS1_19SingleTileSchedulerILb0ELb1ELb1ELi128EEEEEEEEEvNT_6ParamsE --------------------------
	.section	.nv.constant0._ZN7cutlass13device_kernelIN5flash11enable_sm90INS1_16FlashAttnFwdSm90INS1_25CollectiveMainloopFwdSm90ILi2EN4cute5tupleIJNS5_1CILi1EEES8_S8_EEENS6_IJNS7_ILi128EEENS7_ILi224EEESA_EEELi128ENS_12float_e4m3_tEfNS_4arch4Sm90ELb0ELb0ELb0ELb0ELb0ELb0ELb0ELb1ELb1ELb1ELb1ELb0EEENS1_21CollectiveEpilogueFwdINS6_IJSA_SA_SB_EEES9_NS_10bfloat16_tESF_Li256ELb0ELb1ELb1ELb1EEENS1_19SingleTileSchedulerILb0ELb1ELb1ELi128EEEEEEEEEvNT_6ParamsE,"a",@progbits
	.sectionflags	@""
	.align	4
.nv.constant0._ZN7cutlass13device_kernelIN5flash11enable_sm90INS1_16FlashAttnFwdSm90INS1_25CollectiveMainloopFwdSm90ILi2EN4cute5tupleIJNS5_1CILi1EEES8_S8_EEENS6_IJNS7_ILi128EEENS7_ILi224EEESA_EEELi128ENS_12float_e4m3_tEfNS_4arch4Sm90ELb0ELb0ELb0ELb0ELb0ELb0ELb0ELb1ELb1ELb1ELb1ELb0EEENS1_21CollectiveEpilogueFwdINS6_IJSA_SA_SB_EEES9_NS_10bfloat16_tESF_Li256ELb0ELb1ELb1ELb1EEENS1_19SingleTileSchedulerILb0ELb1ELb1ELi128EEEEEEEEEvNT_6ParamsE:
	.zero		3200


//--------------------- .nv.constant0._ZN7cutlass13device_kernelIN5flash11enable_sm90INS1_16FlashAttnFwdSm90INS1_25CollectiveMainloopFwdSm90ILi2EN4cute5tupleIJNS5_1CILi1EEES8_S8_EEENS6_IJNS7_ILi128EEENS7_ILi224EEESA_EEELi128ENS_12float_e4m3_tEfNS_4arch4Sm90ELb0ELb0ELb0ELb1ELb0ELb0ELb0ELb1ELb1ELb1ELb1ELb0EEENS1_21CollectiveEpilogueFwdINS6_IJSA_SA_SB_EEES9_NS_10bfloat16_tESF_Li256ELb1ELb1ELb1ELb1EEENS1_36VarlenDynamicPersistentTileSchedulerILi128ELi224ELi256ELi128ELb1ELb1ELb1ELb0ELb1ELb1EEEEEEEEEvNT_6ParamsE --------------------------
	.section	.nv.constant0._ZN7cutlass13device_kernelIN5flash11enable_sm90INS1_16FlashAttnFwdSm90INS1_25CollectiveMainloopFwdSm90ILi2EN4cute5tupleIJNS5_1CILi1EEES8_S8_EEENS6_IJNS7_ILi128EEENS7_ILi224EEESA_EEELi128ENS_12float_e4m3_tEfNS_4arch4Sm90ELb0ELb0ELb0ELb1ELb0ELb0ELb0ELb1ELb1ELb1ELb1ELb0EEENS1_21CollectiveEpilogueFwdINS6_IJSA_SA_SB_EEES9_NS_10bfloat16_tESF_Li256ELb1ELb1ELb1ELb1EEENS1_36VarlenDynamicPersistentTileSchedulerILi128ELi224ELi256ELi128ELb1ELb1ELb1ELb0ELb1ELb1EEEEEEEEEvNT_6ParamsE,"a",@progbits
	.sectionflags	@""
	.align	4
.nv.constant0._ZN7cutlass13device_kernelIN5flash11enable_sm90INS1_16FlashAttnFwdSm90INS1_25CollectiveMainloopFwdSm90ILi2EN4cute5tupleIJNS5_1CILi1EEES8_S8_EEENS6_IJNS7_ILi128EEENS7_ILi224EEESA_EEELi128ENS_12float_e4m3_tEfNS_4arch4Sm90ELb0ELb0ELb0ELb1ELb0ELb0ELb0ELb1ELb1ELb1ELb1ELb0EEENS1_21CollectiveEpilogueFwdINS6_IJSA_SA_SB_EEES9_NS_10bfloat16_tESF_Li256ELb1ELb1ELb1ELb1EEENS1_36VarlenDynamicPersistentTileSchedulerILi128ELi224ELi256ELi128ELb1ELb1ELb1ELb0ELb1ELb1EEEEEEEEEvNT_6ParamsE:
	.zero		3328


//--------------------- .nv.constant0._ZN7cutlass13device_kernelIN5flash11enable_sm90INS1_16FlashAttnFwdSm90INS1_25CollectiveMainloopFwdSm90ILi2EN4cute5tupleIJNS5_1CILi1EEES8_S8_EEENS6_IJNS7_ILi128EEENS7_ILi224EEESA_EEELi128ENS_12float_e4m3_tEfNS_4arch4Sm90ELb0ELb0ELb0ELb1ELb0ELb1ELb0ELb1ELb1ELb1ELb1ELb0EEENS1_21CollectiveEpilogueFwdINS6_IJSA_SA_SB_EEES9_NS_10bfloat16_tESF_Li256ELb1ELb1ELb1ELb1EEENS1_36VarlenDynamicPersistentTileSchedulerILi128ELi224ELi256ELi128ELb1ELb1ELb1ELb0ELb1ELb1EEEEEEEEEvNT_6ParamsE --------------------------
	.section	.nv.constant0._ZN7cutlass13device_kernelIN5flash11enable_sm90INS1_16FlashAttnFwdSm90INS1_25CollectiveMainloopFwdSm90ILi2EN4cute5tupleIJNS5_1CILi1EEES8_S8_EEENS6_IJNS7_ILi128EEENS7_ILi224EEESA_EEELi128ENS_12float_e4m3_tEfNS_4arch4Sm90ELb0ELb0ELb0ELb1ELb0ELb1ELb0ELb1ELb1ELb1ELb1ELb0EEENS1_21CollectiveEpilogueFwdINS6_IJSA_SA_SB_EEES9_NS_10bfloat16_tESF_Li256ELb1ELb1ELb1ELb1EEENS1_36VarlenDynamicPersistentTileSchedulerILi128ELi224ELi256ELi128ELb1ELb1ELb1ELb0ELb1ELb1EEEEEEEEEvNT_6ParamsE,"a",@progbits
	.sectionflags	@""
	.align	4
.nv.constant0._ZN7cutlass13device_kernelIN5flash11enable_sm90INS1_16FlashAttnFwdSm90INS1_25CollectiveMainloopFwdSm90ILi2EN4cute5tupleIJNS5_1CILi1EEES8_S8_EEENS6_IJNS7_ILi128EEENS7_ILi224EEESA_EEELi128ENS_12float_e4m3_tEfNS_4arch4Sm90ELb0ELb0ELb0ELb1ELb0ELb1ELb0ELb1ELb1ELb1ELb1ELb0EEENS1_21CollectiveEpilogueFwdINS6_IJSA_SA_SB_EEES9_NS_10bfloat16_tESF_Li256ELb1ELb1ELb1ELb1EEENS1_36VarlenDynamicPersistentTileSchedulerILi128ELi224ELi256ELi128ELb1ELb1ELb1ELb0ELb1ELb1EEEEEEEEEvNT_6ParamsE:
	.zero		3328


//--------------------- .nv.constant0._ZN7cutlass13device_kernelIN5flash11enable_sm90INS1_16FlashAttnFwdSm90INS1_25CollectiveMainloopFwdSm90ILi2EN4cute5tupleIJNS5_1CILi1EEES8_S8_EEENS6_IJNS7_ILi128EEENS7_ILi224EEESA_EEELi128ENS_12float_e4m3_tEfNS_4arch4Sm90ELb0ELb1ELb0ELb0ELb0ELb0ELb0ELb1ELb1ELb1ELb1ELb0EEENS1_21CollectiveEpilogueFwdINS6_IJSA_SA_SB_EEES9_NS_10bfloat16_tESF_Li256ELb0ELb1ELb1ELb1EEENS1_19SingleTileSchedulerILb0ELb1ELb1ELi128EEEEEEEEEvNT_6ParamsE --------------------------
	.section	.nv.constant0._ZN7cutlass13device_kernelIN5flash11enable_sm90INS1_16FlashAttnFwdSm90INS1_25CollectiveMainloopFwdSm90ILi2EN4cute5tupleIJNS5_1CILi1EEES8_S8_EEENS6_IJNS7_ILi128EEENS7_ILi224EEESA_EEELi128ENS_12float_e4m3_tEfNS_4arch4Sm90ELb0ELb1ELb0ELb0ELb0ELb0ELb0ELb1ELb1ELb1ELb1ELb0EEENS1_21CollectiveEpilogueFwdINS6_IJSA_SA_SB_EEES9_NS_10bfloat16_tESF_Li256ELb0ELb1ELb1ELb1EEENS1_19SingleTileSchedulerILb0ELb1ELb1ELi128EEEEEEEEEvNT_6ParamsE,"a",@progbits
	.sectionflags	@""
	.align	4
.nv.constant0._ZN7cutlass13device_kernelIN5flash11enable_sm90INS1_16FlashAttnFwdSm90INS1_25CollectiveMainloopFwdSm90ILi2EN4cute5tupleIJNS5_1CILi1EEES8_S8_EEENS6_IJNS7_ILi128EEENS7_ILi224EEESA_EEELi128ENS_12float_e4m3_tEfNS_4arch4Sm90ELb0ELb1ELb0ELb0ELb0ELb0ELb0ELb1ELb1ELb1ELb1ELb0EEENS1_21CollectiveEpilogueFwdINS6_IJSA_SA_SB_EEES9_NS_10bfloat16_tESF_Li256ELb0ELb1ELb1ELb1EEENS1_19SingleTileSchedulerILb0ELb1ELb1ELi128EEEEEEEEEvNT_6ParamsE:
	.zero		3200


//--------------------- .nv.constant0._ZN7cutlass13device_kernelIN5flash11enable_sm90INS1_16FlashAttnFwdSm90INS1_25CollectiveMainloopFwdSm90ILi2EN4cute5tupleIJNS5_1CILi1EEES8_S8_EEENS6_IJNS7_ILi128EEENS7_ILi224EEESA_EEELi128ENS_12float_e4m3_tEfNS_4arch4Sm90ELb0ELb1ELb0ELb1ELb0ELb0ELb0ELb1ELb1ELb1ELb1ELb0EEENS1_21CollectiveEpilogueFwdINS6_IJSA_SA_SB_EEES9_NS_10bfloat16_tESF_Li256ELb1ELb1ELb1ELb1EEENS1_36VarlenDynamicPersistentTileSchedulerILi128ELi224ELi256ELi128ELb1ELb1ELb1ELb1ELb0ELb1EEEEEEEEEvNT_6ParamsE --------------------------
	.section	.nv.constant0._ZN7cutlass13device_kernelIN5flash11enable_sm90INS1_16FlashAttnFwdSm90INS1_25CollectiveMainloopFwdSm90ILi2EN4cute5tupleIJNS5_1CILi1EEES8_S8_EEENS6_IJNS7_ILi128EEENS7_ILi224EEESA_EEELi128ENS_12float_e4m3_tEfNS_4arch4Sm90ELb0ELb1ELb0ELb1ELb0ELb0ELb0ELb1ELb1ELb1ELb1ELb0EEENS1_21CollectiveEpilogueFwdINS6_IJSA_SA_SB_EEES9_NS_10bfloat16_tESF_Li256ELb1ELb1ELb1ELb1EEENS1_36VarlenDynamicPersistentTileSchedulerILi128ELi224ELi256ELi128ELb1ELb1ELb1ELb1ELb0ELb1EEEEEEEEEvNT_6ParamsE,"a",@progbits
	.sectionflags	@""
	.align	4
.nv.constant0._ZN7cutlass13device_kernelIN5flash11enable_sm90INS1_16FlashAttnFwdSm90INS1_25CollectiveMainloopFwdSm90ILi2EN4cute5tupleIJNS5_1CILi1EEES8_S8_EEENS6_IJNS7_ILi128EEENS7_ILi224EEESA_EEELi128ENS_12float_e4m3_tEfNS_4arch4Sm90ELb0ELb1ELb0ELb1ELb0ELb0ELb0ELb1ELb1ELb1ELb1ELb0EEENS1_21CollectiveEpilogueFwdINS6_IJSA_SA_SB_EEES9_NS_10bfloat16_tESF_Li256ELb1ELb1ELb1ELb1EEENS1_36VarlenDynamicPersistentTileSchedulerILi128ELi224ELi256ELi128ELb1ELb1ELb1ELb1ELb0ELb1EEEEEEEEEvNT_6ParamsE:
	.zero		3328


//--------------------- .nv.constant0._ZN7cutlass13device_kernelIN5flash11enable_sm90INS1_16FlashAttnFwdSm90INS1_25CollectiveMainloopFwdSm90ILi2EN4cute5tupleIJNS5_1CILi1EEES8_S8_EEENS6_IJNS7_ILi128EEENS7_ILi224EEESA_EEELi128ENS_12float_e4m3_tEfNS_4arch4Sm90ELb0ELb1ELb0ELb1ELb0ELb1ELb0ELb1ELb1ELb1ELb1ELb0EEENS1_21CollectiveEpilogueFwdINS6_IJSA_SA_SB_EEES9_NS_10bfloat16_tESF_Li256ELb1ELb1ELb1ELb1EEENS1_36VarlenDynamicPersistentTileSchedulerILi128ELi224ELi256ELi128ELb1ELb1ELb1ELb1ELb0ELb1EEEEEEEEEvNT_6ParamsE --------------------------
	.section	.nv.constant0._ZN7cutlass13device_kernelIN5flash11enable_sm90INS1_16FlashAttnFwdSm90INS1_25CollectiveMainloopFwdSm90ILi2EN4cute5tupleIJNS5_1CILi1EEES8_S8_EEENS6_IJNS7_ILi128EEENS7_ILi224EEESA_EEELi128ENS_12float_e4m3_tEfNS_4arch4Sm90ELb0ELb1ELb0ELb1ELb0ELb1ELb0ELb1ELb1ELb1ELb1ELb0EEENS1_21CollectiveEpilogueFwdINS6_IJSA_SA_SB_EEES9_NS_10bfloat16_tESF_Li256ELb1ELb1ELb1ELb1EEENS1_36VarlenDynamicPersistentTileSchedulerILi128ELi224ELi256ELi128ELb1ELb1ELb1ELb1ELb0ELb1EEEEEEEEEvNT_6ParamsE,"a",@progbits
	.sectionflags	@""
	.align	4
.nv.constant0._ZN7cutlass13device_kernelIN5flash11enable_sm90INS1_16FlashAttnFwdSm90INS1_25CollectiveMainloopFwdSm90ILi2EN4cute5tupleIJNS5_1CILi1EEES8_S8_EEENS6_IJNS7_ILi128EEENS7_ILi224EEESA_EEELi128ENS_12float_e4m3_tEfNS_4arch4Sm90ELb0ELb1ELb0ELb1ELb0ELb1ELb0ELb1ELb1ELb1ELb1ELb0EEENS1_21CollectiveEpilogueFwdINS6_IJSA_SA_SB_EEES9_NS_10bfloat16_tESF_Li256ELb1ELb1ELb1ELb1EEENS1_36VarlenDynamicPersistentTileSchedulerILi128ELi224ELi256ELi128ELb1ELb1ELb1ELb1ELb0ELb1EEEEEEEEEvNT_6ParamsE:
	.zero		3328


//--------------------- .nv.constant0._ZN7cutlass13device_kernelIN5flash11enable_sm90INS1_16FlashAttnFwdSm90INS1_25CollectiveMainloopFwdSm90ILi2EN4cute5tupleIJNS5_1CILi1EEES8_S8_EEENS6_IJNS7_ILi128EEENS7_ILi224EEESA_EEELi128ENS_12float_e4m3_tEfNS_4arch4Sm90ELb1ELb0ELb0ELb0ELb0ELb0ELb0ELb1ELb1ELb1ELb1ELb0EEENS1_21CollectiveEpilogueFwdINS6_IJSA_SA_SB_EEES9_NS_10bfloat16_tESF_Li256ELb0ELb1ELb1ELb1EEENS1_19SingleTileSchedulerILb0ELb1ELb1ELi128EEEEEEEEEvNT_6ParamsE --------------------------
	.section	.nv.constant0._ZN7cutlass13device_kernelIN5flash11enable_sm90INS1_16FlashAttnFwdSm90INS1_25CollectiveMainloopFwdSm90ILi2EN4cute5tupleIJNS5_1CILi1EEES8_S8_EEENS6_IJNS7_ILi128EEENS7_ILi224EEESA_EEELi128ENS_12float_e4m3_tEfNS_4arch4Sm90ELb1ELb0ELb0ELb0ELb0ELb0ELb0ELb1ELb1ELb1ELb1ELb0EEENS1_21CollectiveEpilogueFwdINS6_IJSA_SA_SB_EEES9_NS_10bfloat16_tESF_Li256ELb0ELb1ELb1ELb1EEENS1_19SingleTileSchedulerILb0ELb1ELb1ELi128EEEEEEEEEvNT_6ParamsE,"a",@progbits
	.sectionflags	@""
	.align	4
.nv.constant0._ZN7cutlass13device_kernelIN5flash11enable_sm90INS1_16FlashAttnFwdSm90INS1_25CollectiveMainloopFwdSm90ILi2EN4cute5tupleIJNS5_1CILi1EEES8_S8_EEENS6_IJNS7_ILi128EEENS7_ILi224EEESA_EEELi128ENS_12float_e4m3_tEfNS_4arch4Sm90ELb1ELb0ELb0ELb0ELb0ELb0ELb0ELb1ELb1ELb1ELb1ELb0EEENS1_21CollectiveEpilogueFwdINS6_IJSA_SA_SB_EEES9_NS_10bfloat16_tESF_Li256ELb0ELb1ELb1ELb1EEENS1_19SingleTileSchedulerILb0ELb1ELb1ELi128EEEEEEEEEvNT_6ParamsE:
	.zero		3200


//--------------------- .nv.constant0._ZN7cutlass13device_kernelIN5flash11enable_sm90INS1_16FlashAttnFwdSm90INS1_25CollectiveMainloopFwdSm90ILi2EN4cute5tupleIJNS5_1CILi1EEES8_S8_EEENS6_IJNS7_ILi128EEENS7_ILi224EEESA_EEELi128ENS_12float_e4m3_tEfNS_4arch4Sm90ELb1ELb0ELb0ELb1ELb0ELb0ELb0ELb1ELb1ELb1ELb1ELb0EEENS1_21CollectiveEpilogueFwdINS6_IJSA_SA_SB_EEES9_NS_10bfloat16_tESF_Li256ELb1ELb1ELb1ELb1EEENS1_36VarlenDynamicPersistentTileSchedulerILi128ELi224ELi256ELi128ELb1ELb1ELb1ELb1ELb1ELb1EEEEEEEEEvNT_6ParamsE --------------------------
	.section	.nv.constant0._ZN7cutlass13device_kernelIN5flash11enable_sm90INS1_16FlashAttnFwdSm90INS1_25CollectiveMainloopFwdSm90ILi2EN4cute5tupleIJNS5_1CILi1EEES8_S8_EEENS6_IJNS7_ILi128EEENS7_ILi224EEESA_EEELi128ENS_12float_e4m3_tEfNS_4arch4Sm90ELb1ELb0ELb0ELb1ELb0ELb0ELb0ELb1ELb1ELb1ELb1ELb0EEENS1_21CollectiveEpilogueFwdINS6_IJSA_SA_SB_EEES9_NS_10bfloat16_tESF_Li256ELb1ELb1ELb1ELb1EEENS1_36VarlenDynamicPersistentTileSchedulerILi128ELi224ELi256ELi128ELb1ELb1ELb1ELb1ELb1ELb1EEEEEEEEEvNT_6ParamsE,"a",@progbits
	.sectionflags	@""
	.align	4
.nv.constant0._ZN7cutlass13device_kernelIN5flash11enable_sm90INS1_16FlashAttnFwdSm90INS1_25CollectiveMainloopFwdSm90ILi2EN4cute5tupleIJNS5_1CILi1EEES8_S8_EEENS6_IJNS7_ILi128EEENS7_ILi224EEESA_EEELi128ENS_12float_e4m3_tEfNS_4arch4Sm90ELb1ELb0ELb0ELb1ELb0ELb0ELb0ELb1ELb1ELb1ELb1ELb0EEENS1_21CollectiveEpilogueFwdINS6_IJSA_SA_SB_EEES9_NS_10bfloat16_tESF_Li256ELb1ELb1ELb1ELb1EEENS1_36VarlenDynamicPersistentTileSchedulerILi128ELi224ELi256ELi128ELb1ELb1ELb1ELb1ELb1ELb1EEEEEEEEEvNT_6ParamsE:
	.zero		3328


//--------------------- .nv.constant0._ZN7cutlass13device_kernelIN5flash11enable_sm90INS1_16FlashAttnFwdSm90INS1_25CollectiveMainloopFwdSm90ILi2EN4cute5tupleIJNS5_1CILi1EEES8_S8_EEENS6_IJNS7_ILi128EEENS7_ILi224EEESA_EEELi128ENS_12float_e4m3_tEfNS_4arch4Sm90ELb1ELb0ELb0ELb1ELb0ELb1ELb0ELb1ELb1ELb1ELb1ELb0EEENS1_21CollectiveEpilogueFwdINS6_IJSA_SA_SB_EEES9_NS_10bfloat16_tESF_Li256ELb1ELb1ELb1ELb1EEENS1_36VarlenDynamicPersistentTileSchedulerILi128ELi224ELi256ELi128ELb1ELb1ELb1ELb1ELb1ELb1EEEEEEEEEvNT_6ParamsE --------------------------
	.section	.nv.constant0._ZN7cutlass13device_kernelIN5flash11enable_sm90INS1_16FlashAttnFwdSm90INS1_25CollectiveMainloopFwdSm90ILi2EN4cute5tupleIJNS5_1CILi1EEES8_S8_EEENS6_IJNS7_ILi128EEENS7_ILi224EEESA_EEELi128ENS_12float_e4m3_tEfNS_4arch4Sm90ELb1ELb0ELb0ELb1ELb0ELb1ELb0ELb1ELb1ELb1ELb1ELb0EEENS1_21CollectiveEpilogueFwdINS6_IJSA_SA_SB_EEES9_NS_10bfloat16_tESF_Li256ELb1ELb1ELb1ELb1EEENS1_36VarlenDynamicPersistentTileSchedulerILi128ELi224ELi256ELi128ELb1ELb1ELb1ELb1ELb1ELb1EEEEEEEEEvNT_6ParamsE,"a",@progbits
	.sectionflags	@""
	.align	4
.nv.constant0._ZN7cutlass13device_kernelIN5flash11enable_sm90INS1_16FlashAttnFwdSm90INS1_25CollectiveMainloopFwdSm90ILi2EN4cute5tupleIJNS5_1CILi1EEES8_S8_EEENS6_IJNS7_ILi128EEENS7_ILi224EEESA_EEELi128ENS_12float_e4m3_tEfNS_4arch4Sm90ELb1ELb0ELb0ELb1ELb0ELb1ELb0ELb1ELb1ELb1ELb1ELb0EEENS1_21CollectiveEpilogueFwdINS6_IJSA_SA_SB_EEES9_NS_10bfloat16_tESF_Li256ELb1ELb1ELb1ELb1EEENS1_36VarlenDynamicPersistentTileSchedulerILi128ELi224ELi256ELi128ELb1ELb1ELb1ELb1ELb1ELb1EEEEEEEEEvNT_6ParamsE:
	.zero		3328


//--------------------- SYMBOLS --------------------------

	.type		.nv.reservedSmem.offset0,@object
	.size		.nv.reservedSmem.offset0,0x4
	.type		__assertfail,@function
